	.target	sm_90a

	.elftype	@"ET_EXEC"


//--------------------- .note.nv.tkinfo           --------------------------
	.section	.note.nv.tkinfo,"",@"SHT_NOTE"
	.sectionflags	@"SHF_NOTE_NV_TKINFO"
	.tkinfo
        /*0018*/ 	.word	0x00000002
        /*0030*/ 	.string	""
        /*0030*/ 	.string	"ptxas"
        /*0030*/ 	.string	"Cuda compilation tools, release 13.0, V13.0.88"
        /*0030*/ 	.string	"Build cuda_13.0.r13.0/compiler.36424714_0"
        /*0030*/ 	.string	"-arch sm_90a -m 64 "



//--------------------- .note.nv.cuinfo           --------------------------
	.section	.note.nv.cuinfo,"",@"SHT_NOTE"
	.sectionflags	@"SHF_NOTE_NV_CUINFO"
        /*0018*/ 	.short	0x0002
        /*001a*/ 	.short	0x005a
        /*001c*/ 	.short	0x0082
	.zero		2


//--------------------- .nv.info                  --------------------------
	.section	.nv.info,"",@"SHT_CUDA_INFO"
	.align	4


	//----- nvinfo : EIATTR_REGCOUNT
	.align		4
        /*0000*/ 	.byte	0x04, 0x2f
        /*0002*/ 	.short	(.L_21 - .L_20)
	.align		4
.L_20:
        /*0004*/ 	.word	index@(_ZN7cutlass13device_kernelIN5flash11enable_sm90INS1_16FlashAttnFwdSm90INS1_25CollectiveMainloopFwdSm90ILi2EN4cute5tupleIJNS5_1CILi1EEES8_S8_EEENS6_IJNS7_ILi128EEENS7_ILi160EEESA_EEELi128ENS_12float_e4m3_tEfNS_4arch4Sm90ELb1ELb0ELb0ELb1ELb1ELb1ELb0ELb1ELb1ELb1ELb1ELb0EEENS1_21CollectiveEpilogueFwdINS6_IJSA_SA_SB_EEES9_NS_10bfloat16_tESF_Li256ELb1ELb1ELb1ELb1EEENS1_36VarlenDynamicPersistentTileSchedulerILi128ELi160ELi256ELi128ELb1ELb1ELb1ELb1ELb1ELb1EEEEEEEEEvNT_6ParamsE)
        /*0008*/ 	.word	0x000000a8


	//----- nvinfo : EIATTR_FRAME_SIZE
	.align		4
.L_21:
        /*000c*/ 	.byte	0x04, 0x11
        /*000e*/ 	.short	(.L_23 - .L_22)
	.align		4
.L_22:
        /*0010*/ 	.word	index@(_ZN7cutlass13device_kernelIN5flash11enable_sm90INS1_16FlashAttnFwdSm90INS1_25CollectiveMainloopFwdSm90ILi2EN4cute5tupleIJNS5_1CILi1EEES8_S8_EEENS6_IJNS7_ILi128EEENS7_ILi160EEESA_EEELi128ENS_12float_e4m3_tEfNS_4arch4Sm90ELb1ELb0ELb0ELb1ELb1ELb1ELb0ELb1ELb1ELb1ELb1ELb0EEENS1_21CollectiveEpilogueFwdINS6_IJSA_SA_SB_EEES9_NS_10bfloat16_tESF_Li256ELb1ELb1ELb1ELb1EEENS1_36VarlenDynamicPersistentTileSchedulerILi128ELi160ELi256ELi128ELb1ELb1ELb1ELb1ELb1ELb1EEEEEEEEEvNT_6ParamsE)
        /*0014*/ 	.word	0x00000048


	//----- nvinfo : EIATTR_REGCOUNT
	.align		4
.L_23:
        /*0018*/ 	.byte	0x04, 0x2f
        /*001a*/ 	.short	(.L_25 - .L_24)
	.align		4
.L_24:
        /*001c*/ 	.word	index@(_ZN7cutlass13device_kernelIN5flash11enable_sm90INS1_16FlashAttnFwdSm90INS1_25CollectiveMainloopFwdSm90ILi2EN4cute5tupleIJNS5_1CILi1EEES8_S8_EEENS6_IJNS7_ILi128EEENS7_ILi160EEESA_EEELi128ENS_12float_e4m3_tEfNS_4arch4Sm90ELb1ELb0ELb0ELb1ELb1ELb0ELb0ELb1ELb1ELb1ELb1ELb0EEENS1_21CollectiveEpilogueFwdINS6_IJSA_SA_SB_EEES9_NS_10bfloat16_tESF_Li256ELb1ELb1ELb1ELb1EEENS1_36VarlenDynamicPersistentTileSchedulerILi128ELi160ELi256ELi128ELb1ELb1ELb1ELb1ELb1ELb1EEEEEEEEEvNT_6ParamsE)
        /*0020*/ 	.word	0x000000a8


	//----- nvinfo : EIATTR_FRAME_SIZE
	.align		4
.L_25:
        /*0024*/ 	.byte	0x04, 0x11
        /*0026*/ 	.short	(.L_27 - .L_26)
	.align		4
.L_26:
        /*0028*/ 	.word	index@(_ZN7cutlass13device_kernelIN5flash11enable_sm90INS1_16FlashAttnFwdSm90INS1_25CollectiveMainloopFwdSm90ILi2EN4cute5tupleIJNS5_1CILi1EEES8_S8_EEENS6_IJNS7_ILi128EEENS7_ILi160EEESA_EEELi128ENS_12float_e4m3_tEfNS_4arch4Sm90ELb1ELb0ELb0ELb1ELb1ELb0ELb0ELb1ELb1ELb1ELb1ELb0EEENS1_21CollectiveEpilogueFwdINS6_IJSA_SA_SB_EEES9_NS_10bfloat16_tESF_Li256ELb1ELb1ELb1ELb1EEENS1_36VarlenDynamicPersistentTileSchedulerILi128ELi160ELi256ELi128ELb1ELb1ELb1ELb1ELb1ELb1EEEEEEEEEvNT_6ParamsE)
        /*002c*/ 	.word	0x00000028


	//----- nvinfo : EIATTR_REGCOUNT
	.align		4
.L_27:
        /*0030*/ 	.byte	0x04, 0x2f
        /*0032*/ 	.short	(.L_29 - .L_28)
	.align		4
.L_28:
        /*0034*/ 	.word	index@(_ZN7cutlass13device_kernelIN5flash11enable_sm90INS1_16FlashAttnFwdSm90INS1_25CollectiveMainloopFwdSm90ILi2EN4cute5tupleIJNS5_1CILi1EEES8_S8_EEENS6_IJNS7_ILi128EEENS7_ILi160EEESA_EEELi128ENS_12float_e4m3_tEfNS_4arch4Sm90ELb1ELb0ELb0ELb0ELb1ELb0ELb0ELb1ELb1ELb1ELb1ELb0EEENS1_21CollectiveEpilogueFwdINS6_IJSA_SA_SB_EEES9_NS_10bfloat16_tESF_Li256ELb0ELb1ELb1ELb1EEENS1_19SingleTileSchedulerILb0ELb1ELb1ELi128EEEEEEEEEvNT_6ParamsE)
        /*0038*/ 	.word	0x000000a8


	//----- nvinfo : EIATTR_FRAME_SIZE
	.align		4
.L_29:
        /*003c*/ 	.byte	0x04, 0x11
        /*003e*/ 	.short	(.L_31 - .L_30)
	.align		4
.L_30:
        /*0040*/ 	.word	index@(_ZN7cutlass13device_kernelIN5flash11enable_sm90INS1_16FlashAttnFwdSm90INS1_25CollectiveMainloopFwdSm90ILi2EN4cute5tupleIJNS5_1CILi1EEES8_S8_EEENS6_IJNS7_ILi128EEENS7_ILi160EEESA_EEELi128ENS_12float_e4m3_tEfNS_4arch4Sm90ELb1ELb0ELb0ELb0ELb1ELb0ELb0ELb1ELb1ELb1ELb1ELb0EEENS1_21CollectiveEpilogueFwdINS6_IJSA_SA_SB_EEES9_NS_10bfloat16_tESF_Li256ELb0ELb1ELb1ELb1EEENS1_19SingleTileSchedulerILb0ELb1ELb1ELi128EEEEEEEEEvNT_6ParamsE)
        /*0044*/ 	.word	0x00000008


	//----- nvinfo : EIATTR_REGCOUNT
	.align		4
.L_31:
        /*0048*/ 	.byte	0x04, 0x2f
        /*004a*/ 	.short	(.L_33 - .L_32)
	.align		4
.L_32:
        /*004c*/ 	.word	index@(_ZN7cutlass13device_kernelIN5flash11enable_sm90INS1_16FlashAttnFwdSm90INS1_25CollectiveMainloopFwdSm90ILi2EN4cute5tupleIJNS5_1CILi1EEES8_S8_EEENS6_IJNS7_ILi128EEENS7_ILi160EEESA_EEELi128ENS_12float_e4m3_tEfNS_4arch4Sm90ELb0ELb1ELb0ELb1ELb1ELb1ELb0ELb1ELb1ELb1ELb1ELb0EEENS1_21CollectiveEpilogueFwdINS6_IJSA_SA_SB_EEES9_NS_10bfloat16_tESF_Li256ELb1ELb1ELb1ELb1EEENS1_36VarlenDynamicPersistentTileSchedulerILi128ELi160ELi256ELi128ELb1ELb1ELb1ELb1ELb0ELb1EEEEEEEEEvNT_6ParamsE)
        /*0050*/ 	.word	0x000000a8


	//----- nvinfo : EIATTR_FRAME_SIZE
	.align		4
.L_33:
        /*0054*/ 	.byte	0x04, 0x11
        /*0056*/ 	.short	(.L_35 - .L_34)
	.align		4
.L_34:
        /*0058*/ 	.word	index@(_ZN7cutlass13device_kernelIN5flash11enable_sm90INS1_16FlashAttnFwdSm90INS1_25CollectiveMainloopFwdSm90ILi2EN4cute5tupleIJNS5_1CILi1EEES8_S8_EEENS6_IJNS7_ILi128EEENS7_ILi160EEESA_EEELi128ENS_12float_e4m3_tEfNS_4arch4Sm90ELb0ELb1ELb0ELb1ELb1ELb1ELb0ELb1ELb1ELb1ELb1ELb0EEENS1_21CollectiveEpilogueFwdINS6_IJSA_SA_SB_EEES9_NS_10bfloat16_tESF_Li256ELb1ELb1ELb1ELb1EEENS1_36VarlenDynamicPersistentTileSchedulerILi128ELi160ELi256ELi128ELb1ELb1ELb1ELb1ELb0ELb1EEEEEEEEEvNT_6ParamsE)
        /*005c*/ 	.word	0x00000038


	//----- nvinfo : EIATTR_REGCOUNT
	.align		4
.L_35:
        /*0060*/ 	.byte	0x04, 0x2f
        /*0062*/ 	.short	(.L_37 - .L_36)
	.align		4
.L_36:
        /*0064*/ 	.word	index@(_ZN7cutlass13device_kernelIN5flash11enable_sm90INS1_16FlashAttnFwdSm90INS1_25CollectiveMainloopFwdSm90ILi2EN4cute5tupleIJNS5_1CILi1EEES8_S8_EEENS6_IJNS7_ILi128EEENS7_ILi160EEESA_EEELi128ENS_12float_e4m3_tEfNS_4arch4Sm90ELb0ELb1ELb0ELb1ELb1ELb0ELb0ELb1ELb1ELb1ELb1ELb0EEENS1_21CollectiveEpilogueFwdINS6_IJSA_SA_SB_EEES9_NS_10bfloat16_tESF_Li256ELb1ELb1ELb1ELb1EEENS1_36VarlenDynamicPersistentTileSchedulerILi128ELi160ELi256ELi128ELb1ELb1ELb1ELb1ELb0ELb1EEEEEEEEEvNT_6ParamsE)
        /*0068*/ 	.word	0x000000a8


	//----- nvinfo : EIATTR_FRAME_SIZE
	.align		4
.L_37:
        /*006c*/ 	.byte	0x04, 0x11
        /*006e*/ 	.short	(.L_39 - .L_38)
	.align		4
.L_38:
        /*0070*/ 	.word	index@(_ZN7cutlass13device_kernelIN5flash11enable_sm90INS1_16FlashAttnFwdSm90INS1_25CollectiveMainloopFwdSm90ILi2EN4cute5tupleIJNS5_1CILi1EEES8_S8_EEENS6_IJNS7_ILi128EEENS7_ILi160EEESA_EEELi128ENS_12float_e4m3_tEfNS_4arch4Sm90ELb0ELb1ELb0ELb1ELb1ELb0ELb0ELb1ELb1ELb1ELb1ELb0EEENS1_21CollectiveEpilogueFwdINS6_IJSA_SA_SB_EEES9_NS_10bfloat16_tESF_Li256ELb1ELb1ELb1ELb1EEENS1_36VarlenDynamicPersistentTileSchedulerILi128ELi160ELi256ELi128ELb1ELb1ELb1ELb1ELb0ELb1EEEEEEEEEvNT_6ParamsE)
        /*0074*/ 	.word	0x00000020


	//----- nvinfo : EIATTR_REGCOUNT
	.align		4
.L_39:
        /*0078*/ 	.byte	0x04, 0x2f
        /*007a*/ 	.short	(.L_41 - .L_40)
	.align		4
.L_40:
        /*007c*/ 	.word	index@(_ZN7cutlass13device_kernelIN5flash11enable_sm90INS1_16FlashAttnFwdSm90INS1_25CollectiveMainloopFwdSm90ILi2EN4cute5tupleIJNS5_1CILi1EEES8_S8_EEENS6_IJNS7_ILi128EEENS7_ILi160EEESA_EEELi128ENS_12float_e4m3_tEfNS_4arch4Sm90ELb0ELb1ELb0ELb0ELb1ELb0ELb0ELb1ELb1ELb1ELb1ELb0EEENS1_21CollectiveEpilogueFwdINS6_IJSA_SA_SB_EEES9_NS_10bfloat16_tESF_Li256ELb0ELb1ELb1ELb1EEENS1_19SingleTileSchedulerILb0ELb1ELb1ELi128EEEEEEEEEvNT_6ParamsE)
        /*0080*/ 	.word	0x000000a8


	//----- nvinfo : EIATTR_FRAME_SIZE
	.align		4
.L_41:
        /*0084*/ 	.byte	0x04, 0x11
        /*0086*/ 	.short	(.L_43 - .L_42)
	.align		4
.L_42:
        /*0088*/ 	.word	index@(_ZN7cutlass13device_kernelIN5flash11enable_sm90INS1_16FlashAttnFwdSm90INS1_25CollectiveMainloopFwdSm90ILi2EN4cute5tupleIJNS5_1CILi1EEES8_S8_EEENS6_IJNS7_ILi128EEENS7_ILi160EEESA_EEELi128ENS_12float_e4m3_tEfNS_4arch4Sm90ELb0ELb1ELb0ELb0ELb1ELb0ELb0ELb1ELb1ELb1ELb1ELb0EEENS1_21CollectiveEpilogueFwdINS6_IJSA_SA_SB_EEES9_NS_10bfloat16_tESF_Li256ELb0ELb1ELb1ELb1EEENS1_19SingleTileSchedulerILb0ELb1ELb1ELi128EEEEEEEEEvNT_6ParamsE)
        /*008c*/ 	.word	0x00000008


	//----- nvinfo : EIATTR_REGCOUNT
	.align		4
.L_43:
        /*0090*/ 	.byte	0x04, 0x2f
        /*0092*/ 	.short	(.L_45 - .L_44)
	.align		4
.L_44:
        /*0094*/ 	.word	index@(_ZN7cutlass13device_kernelIN5flash11enable_sm90INS1_16FlashAttnFwdSm90INS1_25CollectiveMainloopFwdSm90ILi2EN4cute5tupleIJNS5_1CILi1EEES8_S8_EEENS6_IJNS7_ILi128EEENS7_ILi160EEESA_EEELi128ENS_12float_e4m3_tEfNS_4arch4Sm90ELb0ELb0ELb0ELb1ELb1ELb1ELb0ELb1ELb1ELb1ELb1ELb0EEENS1_21CollectiveEpilogueFwdINS6_IJSA_SA_SB_EEES9_NS_10bfloat16_tESF_Li256ELb1ELb1ELb1ELb1EEENS1_36VarlenDynamicPersistentTileSchedulerILi128ELi160ELi256ELi128ELb1ELb1ELb1ELb0ELb1ELb1EEEEEEEEEvNT_6ParamsE)
        /*0098*/ 	.word	0x000000a8


	//----- nvinfo : EIATTR_FRAME_SIZE
	.align		4
.L_45:
        /*009c*/ 	.byte	0x04, 0x11
        /*009e*/ 	.short	(.L_47 - .L_46)
	.align		4
.L_46:
        /*00a0*/ 	.word	index@(_ZN7cutlass13device_kernelIN5flash11enable_sm90INS1_16FlashAttnFwdSm90INS1_25CollectiveMainloopFwdSm90ILi2EN4cute5tupleIJNS5_1CILi1EEES8_S8_EEENS6_IJNS7_ILi128EEENS7_ILi160EEESA_EEELi128ENS_12float_e4m3_tEfNS_4arch4Sm90ELb0ELb0ELb0ELb1ELb1ELb1ELb0ELb1ELb1ELb1ELb1ELb0EEENS1_21CollectiveEpilogueFwdINS6_IJSA_SA_SB_EEES9_NS_10bfloat16_tESF_Li256ELb1ELb1ELb1ELb1EEENS1_36VarlenDynamicPersistentTileSchedulerILi128ELi160ELi256ELi128ELb1ELb1ELb1ELb0ELb1ELb1EEEEEEEEEvNT_6ParamsE)
        /*00a4*/ 	.word	0x00000050


	//----- nvinfo : EIATTR_REGCOUNT
	.align		4
.L_47:
        /*00a8*/ 	.byte	0x04, 0x2f
        /*00aa*/ 	.short	(.L_49 - .L_48)
	.align		4
.L_48:
        /*00ac*/ 	.word	index@(_ZN7cutlass13device_kernelIN5flash11enable_sm90INS1_16FlashAttnFwdSm90INS1_25CollectiveMainloopFwdSm90ILi2EN4cute5tupleIJNS5_1CILi1EEES8_S8_EEENS6_IJNS7_ILi128EEENS7_ILi160EEESA_EEELi128ENS_12float_e4m3_tEfNS_4arch4Sm90ELb0ELb0ELb0ELb1ELb1ELb0ELb0ELb1ELb1ELb1ELb1ELb0EEENS1_21CollectiveEpilogueFwdINS6_IJSA_SA_SB_EEES9_NS_10bfloat16_tESF_Li256ELb1ELb1ELb1ELb1EEENS1_36VarlenDynamicPersistentTileSchedulerILi128ELi160ELi256ELi128ELb1ELb1ELb1ELb0ELb1ELb1EEEEEEEEEvNT_6ParamsE)
        /*00b0*/ 	.word	0x000000a8


	//----- nvinfo : EIATTR_FRAME_SIZE
	.align		4
.L_49:
        /*00b4*/ 	.byte	0x04, 0x11
        /*00b6*/ 	.short	(.L_51 - .L_50)
	.align		4
.L_50:
        /*00b8*/ 	.word	index@(_ZN7cutlass13device_kernelIN5flash11enable_sm90INS1_16FlashAttnFwdSm90INS1_25CollectiveMainloopFwdSm90ILi2EN4cute5tupleIJNS5_1CILi1EEES8_S8_EEENS6_IJNS7_ILi128EEENS7_ILi160EEESA_EEELi128ENS_12float_e4m3_tEfNS_4arch4Sm90ELb0ELb0ELb0ELb1ELb1ELb0ELb0ELb1ELb1ELb1ELb1ELb0EEENS1_21CollectiveEpilogueFwdINS6_IJSA_SA_SB_EEES9_NS_10bfloat16_tESF_Li256ELb1ELb1ELb1ELb1EEENS1_36VarlenDynamicPersistentTileSchedulerILi128ELi160ELi256ELi128ELb1ELb1ELb1ELb0ELb1ELb1EEEEEEEEEvNT_6ParamsE)
        /*00bc*/ 	.word	0x00000028


	//----- nvinfo : EIATTR_REGCOUNT
	.align		4
.L_51:
        /*00c0*/ 	.byte	0x04, 0x2f
        /*00c2*/ 	.short	(.L_53 - .L_52)
	.align		4
.L_52:
        /*00c4*/ 	.word	index@(_ZN7cutlass13device_kernelIN5flash11enable_sm90INS1_16FlashAttnFwdSm90INS1_25CollectiveMainloopFwdSm90ILi2EN4cute5tupleIJNS5_1CILi1EEES8_S8_EEENS6_IJNS7_ILi128EEENS7_ILi160EEESA_EEELi128ENS_12float_e4m3_tEfNS_4arch4Sm90ELb0ELb0ELb0ELb0ELb1ELb0ELb0ELb1ELb1ELb1ELb1ELb0EEENS1_21CollectiveEpilogueFwdINS6_IJSA_SA_SB_EEES9_NS_10bfloat16_tESF_Li256ELb0ELb1ELb1ELb1EEENS1_19SingleTileSchedulerILb0ELb1ELb1ELi128EEEEEEEEEvNT_6ParamsE)
        /*00c8*/ 	.word	0x000000a8


	//----- nvinfo : EIATTR_FRAME_SIZE
	.align		4
.L_53:
        /*00cc*/ 	.byte	0x04, 0x11
        /*00ce*/ 	.short	(.L_55 - .L_54)
	.align		4
.L_54:
        /*00d0*/ 	.word	index@(_ZN7cutlass13device_kernelIN5flash11enable_sm90INS1_16FlashAttnFwdSm90INS1_25CollectiveMainloopFwdSm90ILi2EN4cute5tupleIJNS5_1CILi1EEES8_S8_EEENS6_IJNS7_ILi128EEENS7_ILi160EEESA_EEELi128ENS_12float_e4m3_tEfNS_4arch4Sm90ELb0ELb0ELb0ELb0ELb1ELb0ELb0ELb1ELb1ELb1ELb1ELb0EEENS1_21CollectiveEpilogueFwdINS6_IJSA_SA_SB_EEES9_NS_10bfloat16_tESF_Li256ELb0ELb1ELb1ELb1EEENS1_19SingleTileSchedulerILb0ELb1ELb1ELi128EEEEEEEEEvNT_6ParamsE)
        /*00d4*/ 	.word	0x00000008


	//----- nvinfo : EIATTR_MIN_STACK_SIZE
	.align		4
.L_55:
        /*00d8*/ 	.byte	0x04, 0x12
        /*00da*/ 	.short	(.L_57 - .L_56)
	.align		4
.L_56:
        /*00dc*/ 	.word	index@(_ZN7cutlass13device_kernelIN5flash11enable_sm90INS1_16FlashAttnFwdSm90INS1_25CollectiveMainloopFwdSm90ILi2EN4cute5tupleIJNS5_1CILi1EEES8_S8_EEENS6_IJNS7_ILi128EEENS7_ILi160EEESA_EEELi128ENS_12float_e4m3_tEfNS_4arch4Sm90ELb0ELb0ELb0ELb0ELb1ELb0ELb0ELb1ELb1ELb1ELb1ELb0EEENS1_21CollectiveEpilogueFwdINS6_IJSA_SA_SB_EEES9_NS_10bfloat16_tESF_Li256ELb0ELb1ELb1ELb1EEENS1_19SingleTileSchedulerILb0ELb1ELb1ELi128EEEEEEEEEvNT_6ParamsE)
        /*00e0*/ 	.word	0x00000008


	//----- nvinfo : EIATTR_MIN_STACK_SIZE
	.align		4
.L_57:
        /*00e4*/ 	.byte	0x04, 0x12
        /*00e6*/ 	.short	(.L_59 - .L_58)
	.align		4
.L_58:
        /*00e8*/ 	.word	index@(_ZN7cutlass13device_kernelIN5flash11enable_sm90INS1_16FlashAttnFwdSm90INS1_25CollectiveMainloopFwdSm90ILi2EN4cute5tupleIJNS5_1CILi1EEES8_S8_EEENS6_IJNS7_ILi128EEENS7_ILi160EEESA_EEELi128ENS_12float_e4m3_tEfNS_4arch4Sm90ELb0ELb0ELb0ELb1ELb1ELb0ELb0ELb1ELb1ELb1ELb1ELb0EEENS1_21CollectiveEpilogueFwdINS6_IJSA_SA_SB_EEES9_NS_10bfloat16_tESF_Li256ELb1ELb1ELb1ELb1EEENS1_36VarlenDynamicPersistentTileSchedulerILi128ELi160ELi256ELi128ELb1ELb1ELb1ELb0ELb1ELb1EEEEEEEEEvNT_6ParamsE)
        /*00ec*/ 	.word	0x00000028


	//----- nvinfo : EIATTR_MIN_STACK_SIZE
	.align		4
.L_59:
        /*00f0*/ 	.byte	0x04, 0x12
        /*00f2*/ 	.short	(.L_61 - .L_60)
	.align		4
.L_60:
        /*00f4*/ 	.word	index@(_ZN7cutlass13device_kernelIN5flash11enable_sm90INS1_16FlashAttnFwdSm90INS1_25CollectiveMainloopFwdSm90ILi2EN4cute5tupleIJNS5_1CILi1EEES8_S8_EEENS6_IJNS7_ILi128EEENS7_ILi160EEESA_EEELi128ENS_12float_e4m3_tEfNS_4arch4Sm90ELb0ELb0ELb0ELb1ELb1ELb1ELb0ELb1ELb1ELb1ELb1ELb0EEENS1_21CollectiveEpilogueFwdINS6_IJSA_SA_SB_EEES9_NS_10bfloat16_tESF_Li256ELb1ELb1ELb1ELb1EEENS1_36VarlenDynamicPersistentTileSchedulerILi128ELi160ELi256ELi128ELb1ELb1ELb1ELb0ELb1ELb1EEEEEEEEEvNT_6ParamsE)
        /*00f8*/ 	.word	0x00000050


	//----- nvinfo : EIATTR_MIN_STACK_SIZE
	.align		4
.L_61:
        /*00fc*/ 	.byte	0x04, 0x12
        /*00fe*/ 	.short	(.L_63 - .L_62)
	.align		4
.L_62:
        /*0100*/ 	.word	index@(_ZN7cutlass13device_kernelIN5flash11enable_sm90INS1_16FlashAttnFwdSm90INS1_25CollectiveMainloopFwdSm90ILi2EN4cute5tupleIJNS5_1CILi1EEES8_S8_EEENS6_IJNS7_ILi128EEENS7_ILi160EEESA_EEELi128ENS_12float_e4m3_tEfNS_4arch4Sm90ELb0ELb1ELb0ELb0ELb1ELb0ELb0ELb1ELb1ELb1ELb1ELb0EEENS1_21CollectiveEpilogueFwdINS6_IJSA_SA_SB_EEES9_NS_10bfloat16_tESF_Li256ELb0ELb1ELb1ELb1EEENS1_19SingleTileSchedulerILb0ELb1ELb1ELi128EEEEEEEEEvNT_6ParamsE)
        /*0104*/ 	.word	0x00000008


	//----- nvinfo : EIATTR_MIN_STACK_SIZE
	.align		4
.L_63:
        /*0108*/ 	.byte	0x04, 0x12
        /*010a*/ 	.short	(.L_65 - .L_64)
	.align		4
.L_64:
        /*010c*/ 	.word	index@(_ZN7cutlass13device_kernelIN5flash11enable_sm90INS1_16FlashAttnFwdSm90INS1_25CollectiveMainloopFwdSm90ILi2EN4cute5tupleIJNS5_1CILi1EEES8_S8_EEENS6_IJNS7_ILi128EEENS7_ILi160EEESA_EEELi128ENS_12float_e4m3_tEfNS_4arch4Sm90ELb0ELb1ELb0ELb1ELb1ELb0ELb0ELb1ELb1ELb1ELb1ELb0EEENS1_21CollectiveEpilogueFwdINS6_IJSA_SA_SB_EEES9_NS_10bfloat16_tESF_Li256ELb1ELb1ELb1ELb1EEENS1_36VarlenDynamicPersistentTileSchedulerILi128ELi160ELi256ELi128ELb1ELb1ELb1ELb1ELb0ELb1EEEEEEEEEvNT_6ParamsE)
        /*0110*/ 	.word	0x00000020


	//----- nvinfo : EIATTR_MIN_STACK_SIZE
	.align		4
.L_65:
        /*0114*/ 	.byte	0x04, 0x12
        /*0116*/ 	.short	(.L_67 - .L_66)
	.align		4
.L_66:
        /*0118*/ 	.word	index@(_ZN7cutlass13device_kernelIN5flash11enable_sm90INS1_16FlashAttnFwdSm90INS1_25CollectiveMainloopFwdSm90ILi2EN4cute5tupleIJNS5_1CILi1EEES8_S8_EEENS6_IJNS7_ILi128EEENS7_ILi160EEESA_EEELi128ENS_12float_e4m3_tEfNS_4arch4Sm90ELb0ELb1ELb0ELb1ELb1ELb1ELb0ELb1ELb1ELb1ELb1ELb0EEENS1_21CollectiveEpilogueFwdINS6_IJSA_SA_SB_EEES9_NS_10bfloat16_tESF_Li256ELb1ELb1ELb1ELb1EEENS1_36VarlenDynamicPersistentTileSchedulerILi128ELi160ELi256ELi128ELb1ELb1ELb1ELb1ELb0ELb1EEEEEEEEEvNT_6ParamsE)
        /*011c*/ 	.word	0x00000038


	//----- nvinfo : EIATTR_MIN_STACK_SIZE
	.align		4
.L_67:
        /*0120*/ 	.byte	0x04, 0x12
        /*0122*/ 	.short	(.L_69 - .L_68)
	.align		4
.L_68:
        /*0124*/ 	.word	index@(_ZN7cutlass13device_kernelIN5flash11enable_sm90INS1_16FlashAttnFwdSm90INS1_25CollectiveMainloopFwdSm90ILi2EN4cute5tupleIJNS5_1CILi1EEES8_S8_EEENS6_IJNS7_ILi128EEENS7_ILi160EEESA_EEELi128ENS_12float_e4m3_tEfNS_4arch4Sm90ELb1ELb0ELb0ELb0ELb1ELb0ELb0ELb1ELb1ELb1ELb1ELb0EEENS1_21CollectiveEpilogueFwdINS6_IJSA_SA_SB_EEES9_NS_10bfloat16_tESF_Li256ELb0ELb1ELb1ELb1EEENS1_19SingleTileSchedulerILb0ELb1ELb1ELi128EEEEEEEEEvNT_6ParamsE)
        /*0128*/ 	.word	0x00000008


	//----- nvinfo : EIATTR_MIN_STACK_SIZE
	.align		4
.L_69:
        /*012c*/ 	.byte	0x04, 0x12
        /*012e*/ 	.short	(.L_71 - .L_70)
	.align		4
.L_70:
        /*0130*/ 	.word	index@(_ZN7cutlass13device_kernelIN5flash11enable_sm90INS1_16FlashAttnFwdSm90INS1_25CollectiveMainloopFwdSm90ILi2EN4cute5tupleIJNS5_1CILi1EEES8_S8_EEENS6_IJNS7_ILi128EEENS7_ILi160EEESA_EEELi128ENS_12float_e4m3_tEfNS_4arch4Sm90ELb1ELb0ELb0ELb1ELb1ELb0ELb0ELb1ELb1ELb1ELb1ELb0EEENS1_21CollectiveEpilogueFwdINS6_IJSA_SA_SB_EEES9_NS_10bfloat16_tESF_Li256ELb1ELb1ELb1ELb1EEENS1_36VarlenDynamicPersistentTileSchedulerILi128ELi160ELi256ELi128ELb1ELb1ELb1ELb1ELb1ELb1EEEEEEEEEvNT_6ParamsE)
        /*0134*/ 	.word	0x00000028


	//----- nvinfo : EIATTR_MIN_STACK_SIZE
	.align		4
.L_71:
        /*0138*/ 	.byte	0x04, 0x12
        /*013a*/ 	.short	(.L_73 - .L_72)
	.align		4
.L_72:
        /*013c*/ 	.word	index@(_ZN7cutlass13device_kernelIN5flash11enable_sm90INS1_16FlashAttnFwdSm90INS1_25CollectiveMainloopFwdSm90ILi2EN4cute5tupleIJNS5_1CILi1EEES8_S8_EEENS6_IJNS7_ILi128EEENS7_ILi160EEESA_EEELi128ENS_12float_e4m3_tEfNS_4arch4Sm90ELb1ELb0ELb0ELb1ELb1ELb1ELb0ELb1ELb1ELb1ELb1ELb0EEENS1_21CollectiveEpilogueFwdINS6_IJSA_SA_SB_EEES9_NS_10bfloat16_tESF_Li256ELb1ELb1ELb1ELb1EEENS1_36VarlenDynamicPersistentTileSchedulerILi128ELi160ELi256ELi128ELb1ELb1ELb1ELb1ELb1ELb1EEEEEEEEEvNT_6ParamsE)
        /*0140*/ 	.word	0x00000048
.L_73:


//--------------------- .nv.compat                --------------------------
	.section	.nv.compat,"",@"SHT_CUDA_COMPAT_INFO"
	.align	4
        /*0000*/ 	.byte	0x02, 0x09, 0x01, 0x00, 0x02, 0x02, 0x04, 0x00, 0x02, 0x05, 0x05, 0x00, 0x03, 0x07, 0x01, 0x01
        /*0010*/ 	.byte	0x02, 0x03, 0x01, 0x00, 0x02, 0x06, 0x01, 0x00, 0x04, 0x0b, 0x08, 0x00, 0x00, 0x00, 0x00, 0x00
        /*0020*/ 	.byte	0x00, 0x00, 0x00, 0x00


//--------------------- .nv.info._ZN7cutlass13device_kernelIN5flash11enable_sm90INS1_16FlashAttnFwdSm90INS1_25CollectiveMainloopFwdSm90ILi2EN4cute5tupleIJNS5_1CILi1EEES8_S8_EEENS6_IJNS7_ILi128EEENS7_ILi160EEESA_EEELi128ENS_12float_e4m3_tEfNS_4arch4Sm90ELb0ELb0ELb0ELb0ELb1ELb0ELb0ELb1ELb1ELb1ELb1ELb0EEENS1_21CollectiveEpilogueFwdINS6_IJSA_SA_SB_EEES9_NS_10bfloat16_tESF_Li256ELb0ELb1ELb1ELb1EEENS1_19SingleTileSchedulerILb0ELb1ELb1ELi128EEEEEEEEEvNT_6ParamsE --------------------------
	.section	.nv.info._ZN7cutlass13device_kernelIN5flash11enable_sm90INS1_16FlashAttnFwdSm90INS1_25CollectiveMainloopFwdSm90ILi2EN4cute5tupleIJNS5_1CILi1EEES8_S8_EEENS6_IJNS7_ILi128EEENS7_ILi160EEESA_EEELi128ENS_12float_e4m3_tEfNS_4arch4Sm90ELb0ELb0ELb0ELb0ELb1ELb0ELb0ELb1ELb1ELb1ELb1ELb0EEENS1_21CollectiveEpilogueFwdINS6_IJSA_SA_SB_EEES9_NS_10bfloat16_tESF_Li256ELb0ELb1ELb1ELb1EEENS1_19SingleTileSchedulerILb0ELb1ELb1ELi128EEEEEEEEEvNT_6ParamsE,"",@"SHT_CUDA_INFO"
	.sectionflags	@""
	.align	4


	//----- nvinfo : EIATTR_CUDA_API_VERSION
	.align		4
        /*0000*/ 	.byte	0x04, 0x37
        /*0002*/ 	.short	(.L_75 - .L_74)
.L_74:
        /*0004*/ 	.word	0x00000082


	//----- nvinfo : EIATTR_KPARAM_INFO
	.align		4
.L_75:
        /*0008*/ 	.byte	0x04, 0x17
        /*000a*/ 	.short	(.L_77 - .L_76)
.L_76:
        /*000c*/ 	.word	0x00000000
        /*0010*/ 	.short	0x0000
        /*0012*/ 	.short	0x0070
        /*0014*/ 	.byte	0x00, 0xf0, 0x01, 0x28


	//----- nvinfo : EIATTR_SPARSE_MMA_MASK
	.align		4
.L_77:
        /*0018*/ 	.byte	0x03, 0x50
        /*001a*/ 	.short	0x0000


	//----- nvinfo : EIATTR_MAXREG_COUNT
	.align		4
        /*001c*/ 	.byte	0x03, 0x1b
        /*001e*/ 	.short	0x00a8


	//----- nvinfo : EIATTR_NUM_BARRIERS
	.align		4
        /*0020*/ 	.byte	0x02, 0x4c
        /*0022*/ 	.byte	0x10
	.zero		1


	//----- nvinfo : EIATTR_EXTERNS
	.align		4
        /*0024*/ 	.byte	0x04, 0x0f
        /*0026*/ 	.short	(.L_79 - .L_78)


	//   ....[0]....
	.align		4
.L_78:
        /*0028*/ 	.word	index@(__assertfail)


	//----- nvinfo : EIATTR_ANNOTATIONS
	.align		4
.L_79:
        /*002c*/ 	.byte	0x04, 0x55
        /*002e*/ 	.short	(.L_81 - .L_80)


	//   ....[0]....
.L_80:
        /*0030*/ 	.word	0x00000001
        /*0034*/ 	.byte	0xa0, 0xb0, 0x00, 0x00, 0x01, 0x00, 0x00, 0x00, 0x90, 0xde, 0x00, 0x00, 0x01, 0x00, 0x00, 0x00
        /*0044*/ 	.byte	0x40, 0xe5, 0x00, 0x00


	//----- nvinfo : EIATTR_MERCURY_ISA_VERSION
	.align		4
.L_81:
        /*0048*/ 	.byte	0x03, 0x5f
        /*004a*/ 	.short	0x0101


	//----- nvinfo : EIATTR_INT_WARP_WIDE_INSTR_OFFSETS
	.align		4
        /*004c*/ 	.byte	0x04, 0x31
        /*004e*/ 	.short	(.L_83 - .L_82)


	//   ....[0]....
.L_82:
        /*0050*/ 	.word	0x000000c0


	//   ....[1]....
        /*0054*/ 	.word	0x000000d0


	//   ....[2]....
        /*0058*/ 	.word	0x00000170


	//----- nvinfo : EIATTR_COOP_GROUP_MASK_REGIDS
	.align		4
.L_83:
        /*005c*/ 	.byte	0x04, 0x29
        /*005e*/ 	.short	(.L_85 - .L_84)


	//   ....[0]....
.L_84:
        /*0060*/ 	.word	0xffffffff


	//   ....[1]....
        /*0064*/ 	.word	0xffffffff


	//   ....[2]....
        /*0068*/ 	.word	0xffffffff


	//   ....[3]....
        /*006c*/ 	.word	0xffffffff


	//   ....[4]....
        /*0070*/ 	.word	0xffffffff


	//   ....[5]....
        /*0074*/ 	.word	0xffffffff


	//   ....[6]....
        /*0078*/ 	.word	0xffffffff


	//   ....[7]....
        /*007c*/ 	.word	0xffffffff


	//   ....[8]....
        /*0080*/ 	.word	0xffffffff


	//   ....[9]....
        /*0084*/ 	.word	0xffffffff


	//   ....[10]....
        /*0088*/ 	.word	0xffffffff


	//   ....[11]....
        /*008c*/ 	.word	0xffffffff


	//   ....[12]....
        /*0090*/ 	.word	0xffffffff


	//   ....[13]....
        /*0094*/ 	.word	0xffffffff


	//   ....[14]....
        /*0098*/ 	.word	0xffffffff


	//   ....[15]....
        /*009c*/ 	.word	0xffffffff


	//   ....[16]....
        /*00a0*/ 	.word	0xffffffff


	//   ....[17]....
        /*00a4*/ 	.word	0xffffffff


	//   ....[18]....
        /*00a8*/ 	.word	0xffffffff


	//   ....[19]....
        /*00ac*/ 	.word	0xffffffff


	//   ....[20]....
        /*00b0*/ 	.word	0xffffffff


	//   ....[21]....
        /*00b4*/ 	.word	0xffffffff


	//   ....[22]....
        /*00b8*/ 	.word	0xffffffff


	//   ....[23]....
        /*00bc*/ 	.word	0xffffffff


	//   ....[24]....
        /*00c0*/ 	.word	0xffffffff


	//   ....[25]....
        /*00c4*/ 	.word	0xffffffff


	//   ....[26]....
        /*00c8*/ 	.word	0xffffffff


	//   ....[27]....
        /*00cc*/ 	.word	0xffffffff


	//   ....[28]....
        /*00d0*/ 	.word	0xffffffff


	//   ....[29]....
        /*00d4*/ 	.word	0xffffffff


	//   ....[30]....
        /*00d8*/ 	.word	0xffffffff


	//   ....[31]....
        /*00dc*/ 	.word	0xffffffff


	//   ....[32]....
        /*00e0*/ 	.word	0xffffffff


	//   ....[33]....
        /*00e4*/ 	.word	0xffffffff


	//   ....[34]....
        /*00e8*/ 	.word	0xffffffff


	//   ....[35]....
        /*00ec*/ 	.word	0xffffffff


	//   ....[36]....
        /*00f0*/ 	.word	0xffffffff


	//   ....[37]....
        /*00f4*/ 	.word	0xffffffff


	//   ....[38]....
        /*00f8*/ 	.word	0xffffffff


	//   ....[39]....
        /*00fc*/ 	.word	0xffffffff


	//   ....[40]....
        /*0100*/ 	.word	0xffffffff


	//   ....[41]....
        /*0104*/ 	.word	0xffffffff


	//   ....[42]....
        /*0108*/ 	.word	0xffffffff


	//   ....[43]....
        /*010c*/ 	.word	0xffffffff


	//   ....[44]....
        /*0110*/ 	.word	0xffffffff


	//   ....[45]....
        /*0114*/ 	.word	0xffffffff


	//   ....[46]....
        /*0118*/ 	.word	0xffffffff


	//   ....[47]....
        /*011c*/ 	.word	0xffffffff


	//   ....[48]....
        /*0120*/ 	.word	0xffffffff


	//   ....[49]....
        /*0124*/ 	.word	0xffffffff


	//   ....[50]....
        /*0128*/ 	.word	0xffffffff


	//   ....[51]....
        /*012c*/ 	.word	0xffffffff


	//   ....[52]....
        /*0130*/ 	.word	0xffffffff


	//   ....[53]....
        /*0134*/ 	.word	0xffffffff


	//   ....[54]....
        /*0138*/ 	.word	0xffffffff


	//   ....[55]....
        /*013c*/ 	.word	0xffffffff


	//   ....[56]....
        /*0140*/ 	.word	0xffffffff


	//   ....[57]....
        /*0144*/ 	.word	0xffffffff


	//   ....[58]....
        /*0148*/ 	.word	0xffffffff


	//   ....[59]....
        /*014c*/ 	.word	0xffffffff


	//   ....[60]....
        /*0150*/ 	.word	0xffffffff


	//   ....[61]....
        /*0154*/ 	.word	0xffffffff


	//   ....[62]....
        /*0158*/ 	.word	0xffffffff


	//   ....[63]....
        /*015c*/ 	.word	0xffffffff


	//   ....[64]....
        /*0160*/ 	.word	0xffffffff


	//   ....[65]....
        /*0164*/ 	.word	0xffffffff


	//   ....[66]....
        /*0168*/ 	.word	0xffffffff


	//   ....[67]....
        /*016c*/ 	.word	0xffffffff


	//   ....[68]....
        /*0170*/ 	.word	0xffffffff


	//   ....[69]....
        /*0174*/ 	.word	0xffffffff


	//   ....[70]....
        /*0178*/ 	.word	0xffffffff


	//   ....[71]....
        /*017c*/ 	.word	0xffffffff


	//   ....[72]....
        /*0180*/ 	.word	0xffffffff


	//   ....[73]....
        /*0184*/ 	.word	0xffffffff


	//   ....[74]....
        /*0188*/ 	.word	0xffffffff


	//   ....[75]....
        /*018c*/ 	.word	0xffffffff


	//   ....[76]....
        /*0190*/ 	.word	0xffffffff


	//   ....[77]....
        /*0194*/ 	.word	0xffffffff


	//   ....[78]....
        /*0198*/ 	.word	0xffffffff


	//   ....[79]....
        /*019c*/ 	.word	0xffffffff


	//   ....[80]....
        /*01a0*/ 	.word	0xffffffff


	//   ....[81]....
        /*01a4*/ 	.word	0xffffffff


	//   ....[82]....
        /*01a8*/ 	.word	0xffffffff


	//   ....[83]....
        /*01ac*/ 	.word	0xffffffff


	//   ....[84]....
        /*01b0*/ 	.word	0xffffffff


	//   ....[85]....
        /*01b4*/ 	.word	0xffffffff


	//   ....[86]....
        /*01b8*/ 	.word	0xffffffff


	//   ....[87]....
        /*01bc*/ 	.word	0xffffffff


	//   ....[88]....
        /*01c0*/ 	.word	0xffffffff


	//   ....[89]....
        /*01c4*/ 	.word	0xffffffff


	//   ....[90]....
        /*01c8*/ 	.word	0xffffffff


	//   ....[91]....
        /*01cc*/ 	.word	0xffffffff


	//   ....[92]....
        /*01d0*/ 	.word	0xffffffff


	//   ....[93]....
        /*01d4*/ 	.word	0xffffffff


	//   ....[94]....
        /*01d8*/ 	.word	0xffffffff


	//   ....[95]....
        /*01dc*/ 	.word	0xffffffff


	//   ....[96]....
        /*01e0*/ 	.word	0xffffffff


	//   ....[97]....
        /*01e4*/ 	.word	0xffffffff


	//   ....[98]....
        /*01e8*/ 	.word	0xffffffff


	//   ....[99]....
        /*01ec*/ 	.word	0xffffffff


	//   ....[100]....
        /*01f0*/ 	.word	0xffffffff


	//   ....[101]....
        /*01f4*/ 	.word	0xffffffff


	//   ....[102]....
        /*01f8*/ 	.word	0xffffffff


	//   ....[103]....
        /*01fc*/ 	.word	0xffffffff


	//   ....[104]....
        /*0200*/ 	.word	0xffffffff


	//   ....[105]....
        /*0204*/ 	.word	0xffffffff


	//   ....[106]....
        /*0208*/ 	.word	0xffffffff


	//   ....[107]....
        /*020c*/ 	.word	0xffffffff


	//   ....[108]....
        /*0210*/ 	.word	0xffffffff


	//   ....[109]....
        /*0214*/ 	.word	0xffffffff


	//   ....[110]....
        /*0218*/ 	.word	0xffffffff


	//   ....[111]....
        /*021c*/ 	.word	0xffffffff


	//   ....[112]....
        /*0220*/ 	.word	0xffffffff


	//   ....[113]....
        /*0224*/ 	.word	0xffffffff


	//   ....[114]....
        /*0228*/ 	.word	0xffffffff


	//   ....[115]....
        /*022c*/ 	.word	0xffffffff


	//   ....[116]....
        /*0230*/ 	.word	0xffffffff


	//   ....[117]....
        /*0234*/ 	.word	0xffffffff


	//   ....[118]....
        /*0238*/ 	.word	0xffffffff


	//   ....[119]....
        /*023c*/ 	.word	0xffffffff


	//   ....[120]....
        /*0240*/ 	.word	0xffffffff


	//   ....[121]....
        /*0244*/ 	.word	0xffffffff


	//   ....[122]....
        /*0248*/ 	.word	0xffffffff


	//   ....[123]....
        /*024c*/ 	.word	0xffffffff


	//   ....[124]....
        /*0250*/ 	.word	0xffffffff


	//   ....[125]....
        /*0254*/ 	.word	0xffffffff


	//   ....[126]....
        /*0258*/ 	.word	0xffffffff


	//   ....[127]....
        /*025c*/ 	.word	0xffffffff


	//   ....[128]....
        /*0260*/ 	.word	0xffffffff


	//   ....[129]....
        /*0264*/ 	.word	0xffffffff


	//   ....[130]....
        /*0268*/ 	.word	0xffffffff


	//   ....[131]....
        /*026c*/ 	.word	0xffffffff


	//   ....[132]....
        /*0270*/ 	.word	0xffffffff


	//   ....[133]....
        /*0274*/ 	.word	0xffffffff


	//   ....[134]....
        /*0278*/ 	.word	0xffffffff


	//   ....[135]....
        /*027c*/ 	.word	0xffffffff


	//   ....[136]....
        /*0280*/ 	.word	0xffffffff


	//   ....[137]....
        /*0284*/ 	.word	0xffffffff


	//   ....[138]....
        /*0288*/ 	.word	0xffffffff


	//   ....[139]....
        /*028c*/ 	.word	0xffffffff


	//   ....[140]....
        /*0290*/ 	.word	0xffffffff


	//   ....[141]....
        /*0294*/ 	.word	0xffffffff


	//   ....[142]....
        /*0298*/ 	.word	0xffffffff


	//   ....[143]....
        /*029c*/ 	.word	0xffffffff


	//   ....[144]....
        /*02a0*/ 	.word	0xffffffff


	//   ....[145]....
        /*02a4*/ 	.word	0xffffffff


	//   ....[146]....
        /*02a8*/ 	.word	0xffffffff


	//   ....[147]....
        /*02ac*/ 	.word	0xffffffff


	//   ....[148]....
        /*02b0*/ 	.word	0xffffffff


	//   ....[149]....
        /*02b4*/ 	.word	0xffffffff


	//   ....[150]....
        /*02b8*/ 	.word	0xffffffff


	//   ....[151]....
        /*02bc*/ 	.word	0xffffffff


	//   ....[152]....
        /*02c0*/ 	.word	0xffffffff


	//   ....[153]....
        /*02c4*/ 	.word	0xffffffff


	//   ....[154]....
        /*02c8*/ 	.word	0xffffffff


	//   ....[155]....
        /*02cc*/ 	.word	0xffffffff


	//   ....[156]....
        /*02d0*/ 	.word	0xffffffff


	//   ....[157]....
        /*02d4*/ 	.word	0xffffffff


	//   ....[158]....
        /*02d8*/ 	.word	0xffffffff


	//   ....[159]....
        /*02dc*/ 	.word	0xffffffff


	//   ....[160]....
        /*02e0*/ 	.word	0xffffffff


	//   ....[161]....
        /*02e4*/ 	.word	0xffffffff


	//   ....[162]....
        /*02e8*/ 	.word	0xffffffff


	//   ....[163]....
        /*02ec*/ 	.word	0xffffffff


	//   ....[164]....
        /*02f0*/ 	.word	0xffffffff


	//   ....[165]....
        /*02f4*/ 	.word	0xffffffff


	//   ....[166]....
        /*02f8*/ 	.word	0xffffffff


	//   ....[167]....
        /*02fc*/ 	.word	0xffffffff


	//   ....[168]....
        /*0300*/ 	.word	0xffffffff


	//   ....[169]....
        /*0304*/ 	.word	0xffffffff


	//   ....[170]....
        /*0308*/ 	.word	0xffffffff


	//   ....[171]....
        /*030c*/ 	.word	0xffffffff


	//   ....[172]....
        /*0310*/ 	.word	0xffffffff


	//   ....[173]....
        /*0314*/ 	.word	0xffffffff


	//   ....[174]....
        /*0318*/ 	.word	0xffffffff


	//   ....[175]....
        /*031c*/ 	.word	0xffffffff


	//   ....[176]....
        /*0320*/ 	.word	0xffffffff


	//   ....[177]....
        /*0324*/ 	.word	0xffffffff


	//   ....[178]....
        /*0328*/ 	.word	0xffffffff


	//   ....[179]....
        /*032c*/ 	.word	0xffffffff


	//   ....[180]....
        /*0330*/ 	.word	0xffffffff


	//   ....[181]....
        /*0334*/ 	.word	0xffffffff


	//   ....[182]....
        /*0338*/ 	.word	0xffffffff


	//   ....[183]....
        /*033c*/ 	.word	0xffffffff


	//   ....[184]....
        /*0340*/ 	.word	0xffffffff


	//   ....[185]....
        /*0344*/ 	.word	0xffffffff


	//   ....[186]....
        /*0348*/ 	.word	0xffffffff


	//   ....[187]....
        /*034c*/ 	.word	0xffffffff


	//   ....[188]....
        /*0350*/ 	.word	0xffffffff


	//   ....[189]....
        /*0354*/ 	.word	0x0500000f


	//   ....[190]....
        /*0358*/ 	.word	0x0500000f


	//   ....[191]....
        /*035c*/ 	.word	0x0500000f


	//   ....[192]....
        /*0360*/ 	.word	0x0500000f


	//   ....[193]....
        /*0364*/ 	.word	0x0500000f


	//   ....[194]....
        /*0368*/ 	.word	0x0500000f


	//   ....[195]....
        /*036c*/ 	.word	0x0500000f


	//   ....[196]....
        /*0370*/ 	.word	0x0500000f


	//   ....[197]....
        /*0374*/ 	.word	0x0500000f


	//   ....[198]....
        /*0378*/ 	.word	0x0500000f


	//   ....[199]....
        /*037c*/ 	.word	0x0500000f


	//   ....[200]....
        /*0380*/ 	.word	0x0500000f


	//   ....[201]....
        /*0384*/ 	.word	0x0500000f


	//   ....[202]....
        /*0388*/ 	.word	0x0500000f


	//   ....[203]....
        /*038c*/ 	.word	0x0500000f


	//   ....[204]....
        /*0390*/ 	.word	0x0500000f


	//   ....[205]....
        /*0394*/ 	.word	0x0500000f


	//   ....[206]....
        /*0398*/ 	.word	0x0500000f


	//   ....[207]....
        /*039c*/ 	.word	0x0500000f


	//   ....[208]....
        /*03a0*/ 	.word	0x0500000f


	//   ....[209]....
        /*03a4*/ 	.word	0x0500000f


	//   ....[210]....
        /*03a8*/ 	.word	0x0500000f


	//   ....[211]....
        /*03ac*/ 	.word	0x0500000f


	//   ....[212]....
        /*03b0*/ 	.word	0x0500000f


	//   ....[213]....
        /*03b4*/ 	.word	0x0500000f


	//   ....[214]....
        /*03b8*/ 	.word	0x0500000f


	//   ....[215]....
        /*03bc*/ 	.word	0x0500000f


	//   ....[216]....
        /*03c0*/ 	.word	0x0500000f


	//   ....[217]....
        /*03c4*/ 	.word	0x0500000f


	//   ....[218]....
        /*03c8*/ 	.word	0x0500000f


	//   ....[219]....
        /*03cc*/ 	.word	0x0500000f


	//   ....[220]....
        /*03d0*/ 	.word	0x0500000f


	//   ....[221]....
        /*03d4*/ 	.word	0x0500000f


	//   ....[222]....
        /*03d8*/ 	.word	0x0500000f


	//   ....[223]....
        /*03dc*/ 	.word	0x0500000f


	//   ....[224]....
        /*03e0*/ 	.word	0x0500000f


	//   ....[225]....
        /*03e4*/ 	.word	0x0500000f


	//   ....[226]....
        /*03e8*/ 	.word	0x0500000f


	//   ....[227]....
        /*03ec*/ 	.word	0x0500000f


	//   ....[228]....
        /*03f0*/ 	.word	0x0500000f


	//   ....[229]....
        /*03f4*/ 	.word	0x0500000f


	//   ....[230]....
        /*03f8*/ 	.word	0x0500000f


	//   ....[231]....
        /*03fc*/ 	.word	0x0500000f


	//   ....[232]....
        /*0400*/ 	.word	0x0500000f


	//   ....[233]....
        /*0404*/ 	.word	0x0500000f


	//   ....[234]....
        /*0408*/ 	.word	0x0500000f


	//   ....[235]....
        /*040c*/ 	.word	0x0500000f


	//   ....[236]....
        /*0410*/ 	.word	0x0500000f


	//   ....[237]....
        /*0414*/ 	.word	0x0500000f


	//   ....[238]....
        /*0418*/ 	.word	0x0500000f


	//   ....[239]....
        /*041c*/ 	.word	0x0500000f


	//   ....[240]....
        /*0420*/ 	.word	0x0500000f


	//   ....[241]....
        /*0424*/ 	.word	0x0500000f


	//   ....[242]....
        /*0428*/ 	.word	0x0500000f


	//   ....[243]....
        /*042c*/ 	.word	0x0500000f


	//   ....[244]....
        /*0430*/ 	.word	0x0500000f


	//   ....[245]....
        /*0434*/ 	.word	0x0500000f


	//   ....[246]....
        /*0438*/ 	.word	0x0500000f


	//   ....[247]....
        /*043c*/ 	.word	0x0500000f


	//   ....[248]....
        /*0440*/ 	.word	0x0500000f


	//   ....[249]....
        /*0444*/ 	.word	0x0500000f


	//   ....[250]....
        /*0448*/ 	.word	0x0500000f


	//   ....[251]....
        /*044c*/ 	.word	0x0500000f


	//   ....[252]....
        /*0450*/ 	.word	0x0500000f


	//   ....[253]....
        /*0454*/ 	.word	0x0500000f


	//   ....[254]....
        /*0458*/ 	.word	0x0500000f


	//   ....[255]....
        /*045c*/ 	.word	0x0500000f


	//   ....[0]....
        /*0460*/ 	.word	0x0500000f


	//   ....[1]....
        /*0464*/ 	.word	0x0500000f


	//   ....[2]....
        /*0468*/ 	.word	0x0500000f


	//   ....[3]....
        /*046c*/ 	.word	0x0500000f


	//   ....[4]....
        /*0470*/ 	.word	0x0500000f


	//   ....[5]....
        /*0474*/ 	.word	0x0500000f


	//   ....[6]....
        /*0478*/ 	.word	0x0500000f


	//   ....[7]....
        /*047c*/ 	.word	0x0500000f


	//   ....[8]....
        /*0480*/ 	.word	0x0500000f


	//   ....[9]....
        /*0484*/ 	.word	0x0500000f


	//   ....[10]....
        /*0488*/ 	.word	0x0500000f


	//   ....[11]....
        /*048c*/ 	.word	0x0500000f


	//   ....[12]....
        /*0490*/ 	.word	0x0500000f


	//   ....[13]....
        /*0494*/ 	.word	0x0500000f


	//   ....[14]....
        /*0498*/ 	.word	0x0500000f


	//   ....[15]....
        /*049c*/ 	.word	0x0500000f


	//   ....[16]....
        /*04a0*/ 	.word	0x0500000f


	//   ....[17]....
        /*04a4*/ 	.word	0x0500000f


	//   ....[18]....
        /*04a8*/ 	.word	0x0500000f


	//   ....[19]....
        /*04ac*/ 	.word	0x0500000f


	//   ....[20]....
        /*04b0*/ 	.word	0x0500000f


	//   ....[21]....
        /*04b4*/ 	.word	0x0500000f


	//   ....[22]....
        /*04b8*/ 	.word	0x0500000f


	//   ....[23]....
        /*04bc*/ 	.word	0x0500000f


	//   ....[24]....
        /*04c0*/ 	.word	0x0500000f


	//   ....[25]....
        /*04c4*/ 	.word	0x0500000f


	//   ....[26]....
        /*04c8*/ 	.word	0x0500000f


	//   ....[27]....
        /*04cc*/ 	.word	0x0500000f


	//   ....[28]....
        /*04d0*/ 	.word	0x0500000f


	//   ....[29]....
        /*04d4*/ 	.word	0x0500000f


	//----- nvinfo : EIATTR_COOP_GROUP_INSTR_OFFSETS
	.align		4
.L_85:
        /*04d8*/ 	.byte	0x04, 0x28
        /*04da*/ 	.short	(.L_87 - .L_86)


	//   ....[0]....
.L_86:
        /*04dc*/ 	.word	0x00000070


	//   ....[1]....
        /*04e0*/ 	.word	0x000000b0


	//   ....[2]....
        /*04e4*/ 	.word	0x000002d0


	//   ....[3]....
        /*04e8*/ 	.word	0x00000430


	//   ....[4]....
        /*04ec*/ 	.word	0x00000550


	//   ....[5]....
        /*04f0*/ 	.word	0x000006b0


	//   ....[6]....
        /*04f4*/ 	.word	0x000013c0


	//   ....[7]....
        /*04f8*/ 	.word	0x00002af0


	//   ....[8]....
        /*04fc*/ 	.word	0x00002bf0


	//   ....[9]....
        /*0500*/ 	.word	0x00003090


	//   ....[10]....
        /*0504*/ 	.word	0x00003140


	//   ....[11]....
        /*0508*/ 	.word	0x00005810


	//   ....[12]....
        /*050c*/ 	.word	0x00005820


	//   ....[13]....
        /*0510*/ 	.word	0x00005880


	//   ....[14]....
        /*0514*/ 	.word	0x000058a0


	//   ....[15]....
        /*0518*/ 	.word	0x00007380


	//   ....[16]....
        /*051c*/ 	.word	0x00007390


	//   ....[17]....
        /*0520*/ 	.word	0x00007410


	//   ....[18]....
        /*0524*/ 	.word	0x00007420


	//   ....[19]....
        /*0528*/ 	.word	0x000082d0


	//   ....[20]....
        /*052c*/ 	.word	0x000082e0


	//   ....[21]....
        /*0530*/ 	.word	0x000082f0


	//   ....[22]....
        /*0534*/ 	.word	0x00008310


	//   ....[23]....
        /*0538*/ 	.word	0x00008320


	//   ....[24]....
        /*053c*/ 	.word	0x00008330


	//   ....[25]....
        /*0540*/ 	.word	0x00008340


	//   ....[26]....
        /*0544*/ 	.word	0x00008360


	//   ....[27]....
        /*0548*/ 	.word	0x00008370


	//   ....[28]....
        /*054c*/ 	.word	0x00008380


	//   ....[29]....
        /*0550*/ 	.word	0x00008390


	//   ....[30]....
        /*0554*/ 	.word	0x000083a0


	//   ....[31]....
        /*0558*/ 	.word	0x000083b0


	//   ....[32]....
        /*055c*/ 	.word	0x000083d0


	//   ....[33]....
        /*0560*/ 	.word	0x000083e0


	//   ....[34]....
        /*0564*/ 	.word	0x000083f0


	//   ....[35]....
        /*0568*/ 	.word	0x00008400


	//   ....[36]....
        /*056c*/ 	.word	0x00008410


	//   ....[37]....
        /*0570*/ 	.word	0x00008420


	//   ....[38]....
        /*0574*/ 	.word	0x00008430


	//   ....[39]....
        /*0578*/ 	.word	0x00008440


	//   ....[40]....
        /*057c*/ 	.word	0x00008450


	//   ....[41]....
        /*0580*/ 	.word	0x00008460


	//   ....[42]....
        /*0584*/ 	.word	0x00008470


	//   ....[43]....
        /*0588*/ 	.word	0x00008480


	//   ....[44]....
        /*058c*/ 	.word	0x00008490


	//   ....[45]....
        /*0590*/ 	.word	0x000084a0


	//   ....[46]....
        /*0594*/ 	.word	0x000084c0


	//   ....[47]....
        /*0598*/ 	.word	0x000084d0


	//   ....[48]....
        /*059c*/ 	.word	0x000084e0


	//   ....[49]....
        /*05a0*/ 	.word	0x000084f0


	//   ....[50]....
        /*05a4*/ 	.word	0x00008500


	//   ....[51]....
        /*05a8*/ 	.word	0x00008510


	//   ....[52]....
        /*05ac*/ 	.word	0x00008520


	//   ....[53]....
        /*05b0*/ 	.word	0x00008530


	//   ....[54]....
        /*05b4*/ 	.word	0x00008540


	//   ....[55]....
        /*05b8*/ 	.word	0x00008550


	//   ....[56]....
        /*05bc*/ 	.word	0x00008570


	//   ....[57]....
        /*05c0*/ 	.word	0x00008580


	//   ....[58]....
        /*05c4*/ 	.word	0x00008590


	//   ....[59]....
        /*05c8*/ 	.word	0x000085a0


	//   ....[60]....
        /*05cc*/ 	.word	0x000085b0


	//   ....[61]....
        /*05d0*/ 	.word	0x000085c0


	//   ....[62]....
        /*05d4*/ 	.word	0x000085d0


	//   ....[63]....
        /*05d8*/ 	.word	0x000085e0


	//   ....[64]....
        /*05dc*/ 	.word	0x000085f0


	//   ....[65]....
        /*05e0*/ 	.word	0x00008600


	//   ....[66]....
        /*05e4*/ 	.word	0x00008610


	//   ....[67]....
        /*05e8*/ 	.word	0x00008620


	//   ....[68]....
        /*05ec*/ 	.word	0x00008630


	//   ....[69]....
        /*05f0*/ 	.word	0x00008660


	//   ....[70]....
        /*05f4*/ 	.word	0x00008690


	//   ....[71]....
        /*05f8*/ 	.word	0x000086c0


	//   ....[72]....
        /*05fc*/ 	.word	0x000086f0


	//   ....[73]....
        /*0600*/ 	.word	0x00008730


	//   ....[74]....
        /*0604*/ 	.word	0x00008760


	//   ....[75]....
        /*0608*/ 	.word	0x00008790


	//   ....[76]....
        /*060c*/ 	.word	0x000087c0


	//   ....[77]....
        /*0610*/ 	.word	0x000087f0


	//   ....[78]....
        /*0614*/ 	.word	0x00008800


	//   ....[79]....
        /*0618*/ 	.word	0x00008820


	//   ....[80]....
        /*061c*/ 	.word	0x00008830


	//   ....[81]....
        /*0620*/ 	.word	0x00008840


	//   ....[82]....
        /*0624*/ 	.word	0x00008850


	//   ....[83]....
        /*0628*/ 	.word	0x00008cc0


	//   ....[84]....
        /*062c*/ 	.word	0x00008d00


	//   ....[85]....
        /*0630*/ 	.word	0x00008d40


	//   ....[86]....
        /*0634*/ 	.word	0x00008d80


	//   ....[87]....
        /*0638*/ 	.word	0x00008db0


	//   ....[88]....
        /*063c*/ 	.word	0x00008df0


	//   ....[89]....
        /*0640*/ 	.word	0x000094a0


	//   ....[90]....
        /*0644*/ 	.word	0x000094d0


	//   ....[91]....
        /*0648*/ 	.word	0x0000a020


	//   ....[92]....
        /*064c*/ 	.word	0x0000b4e0


	//   ....[93]....
        /*0650*/ 	.word	0x0000b510


	//   ....[94]....
        /*0654*/ 	.word	0x0000b540


	//   ....[95]....
        /*0658*/ 	.word	0x0000b570


	//   ....[96]....
        /*065c*/ 	.word	0x0000b5a0


	//   ....[97]....
        /*0660*/ 	.word	0x0000b5e0


	//   ....[98]....
        /*0664*/ 	.word	0x0000b600


	//   ....[99]....
        /*0668*/ 	.word	0x0000b640


	//   ....[100]....
        /*066c*/ 	.word	0x0000b660


	//   ....[101]....
        /*0670*/ 	.word	0x0000b6a0


	//   ....[102]....
        /*0674*/ 	.word	0x0000b6c0


	//   ....[103]....
        /*0678*/ 	.word	0x0000b700


	//   ....[104]....
        /*067c*/ 	.word	0x0000b720


	//   ....[105]....
        /*0680*/ 	.word	0x0000b760


	//   ....[106]....
        /*0684*/ 	.word	0x0000b780


	//   ....[107]....
        /*0688*/ 	.word	0x0000b7c0


	//   ....[108]....
        /*068c*/ 	.word	0x0000b7d0


	//   ....[109]....
        /*0690*/ 	.word	0x0000b7e0


	//   ....[110]....
        /*0694*/ 	.word	0x0000b7f0


	//   ....[111]....
        /*0698*/ 	.word	0x0000b800


	//   ....[112]....
        /*069c*/ 	.word	0x0000bd20


	//   ....[113]....
        /*06a0*/ 	.word	0x0000bd50


	//   ....[114]....
        /*06a4*/ 	.word	0x0000bde0


	//   ....[115]....
        /*06a8*/ 	.word	0x0000be10


	//   ....[116]....
        /*06ac*/ 	.word	0x0000be30


	//   ....[117]....
        /*06b0*/ 	.word	0x0000be70


	//   ....[118]....
        /*06b4*/ 	.word	0x0000bea0


	//   ....[119]....
        /*06b8*/ 	.word	0x0000bef0


	//   ....[120]....
        /*06bc*/ 	.word	0x0000bf20


	//   ....[121]....
        /*06c0*/ 	.word	0x0000bf40


	//   ....[122]....
        /*06c4*/ 	.word	0x0000bfa0


	//   ....[123]....
        /*06c8*/ 	.word	0x0000bfc0


	//   ....[124]....
        /*06cc*/ 	.word	0x0000c020


	//   ....[125]....
        /*06d0*/ 	.word	0x0000c040


	//   ....[126]....
        /*06d4*/ 	.word	0x0000c080


	//   ....[127]....
        /*06d8*/ 	.word	0x0000c0a0


	//   ....[128]....
        /*06dc*/ 	.word	0x0000c0c0


	//   ....[129]....
        /*06e0*/ 	.word	0x0000c0f0


	//   ....[130]....
        /*06e4*/ 	.word	0x0000c110


	//   ....[131]....
        /*06e8*/ 	.word	0x0000c180


	//   ....[132]....
        /*06ec*/ 	.word	0x0000c6f0


	//   ....[133]....
        /*06f0*/ 	.word	0x0000c720


	//   ....[134]....
        /*06f4*/ 	.word	0x0000c750


	//   ....[135]....
        /*06f8*/ 	.word	0x0000c780


	//   ....[136]....
        /*06fc*/ 	.word	0x0000c7d0


	//   ....[137]....
        /*0700*/ 	.word	0x0000c7e0


	//   ....[138]....
        /*0704*/ 	.word	0x0000c830


	//   ....[139]....
        /*0708*/ 	.word	0x0000c860


	//   ....[140]....
        /*070c*/ 	.word	0x0000c8d0


	//   ....[141]....
        /*0710*/ 	.word	0x0000c900


	//   ....[142]....
        /*0714*/ 	.word	0x0000c920


	//   ....[143]....
        /*0718*/ 	.word	0x0000c950


	//   ....[144]....
        /*071c*/ 	.word	0x0000c990


	//   ....[145]....
        /*0720*/ 	.word	0x0000c9c0


	//   ....[146]....
        /*0724*/ 	.word	0x0000ca20


	//   ....[147]....
        /*0728*/ 	.word	0x0000ca50


	//   ....[148]....
        /*072c*/ 	.word	0x0000d2b0


	//   ....[149]....
        /*0730*/ 	.word	0x0000d2d0


	//   ....[150]....
        /*0734*/ 	.word	0x0000d2e0


	//   ....[151]....
        /*0738*/ 	.word	0x0000d2f0


	//   ....[152]....
        /*073c*/ 	.word	0x0000d300


	//   ....[153]....
        /*0740*/ 	.word	0x0000d350


	//   ....[154]....
        /*0744*/ 	.word	0x0000d370


	//   ....[155]....
        /*0748*/ 	.word	0x0000d390


	//   ....[156]....
        /*074c*/ 	.word	0x0000d3a0


	//   ....[157]....
        /*0750*/ 	.word	0x0000d3e0


	//   ....[158]....
        /*0754*/ 	.word	0x0000d3f0


	//   ....[159]....
        /*0758*/ 	.word	0x0000d430


	//   ....[160]....
        /*075c*/ 	.word	0x0000d440


	//   ....[161]....
        /*0760*/ 	.word	0x0000d480


	//   ....[162]....
        /*0764*/ 	.word	0x0000d490


	//   ....[163]....
        /*0768*/ 	.word	0x0000d4d0


	//   ....[164]....
        /*076c*/ 	.word	0x0000d4e0


	//   ....[165]....
        /*0770*/ 	.word	0x0000d4f0


	//   ....[166]....
        /*0774*/ 	.word	0x0000d530


	//   ....[167]....
        /*0778*/ 	.word	0x0000d550


	//   ....[168]....
        /*077c*/ 	.word	0x0000d930


	//   ....[169]....
        /*0780*/ 	.word	0x0000d950


	//   ....[170]....
        /*0784*/ 	.word	0x0000d970


	//   ....[171]....
        /*0788*/ 	.word	0x0000d980


	//   ....[172]....
        /*078c*/ 	.word	0x0000d990


	//   ....[173]....
        /*0790*/ 	.word	0x0000d9a0


	//   ....[174]....
        /*0794*/ 	.word	0x0000d9c0


	//   ....[175]....
        /*0798*/ 	.word	0x0000d9d0


	//   ....[176]....
        /*079c*/ 	.word	0x0000da10


	//   ....[177]....
        /*07a0*/ 	.word	0x0000da30


	//   ....[178]....
        /*07a4*/ 	.word	0x0000da60


	//   ....[179]....
        /*07a8*/ 	.word	0x0000da80


	//   ....[180]....
        /*07ac*/ 	.word	0x0000dab0


	//   ....[181]....
        /*07b0*/ 	.word	0x0000dad0


	//   ....[182]....
        /*07b4*/ 	.word	0x0000daf0


	//   ....[183]....
        /*07b8*/ 	.word	0x0000db10


	//   ....[184]....
        /*07bc*/ 	.word	0x0000db30


	//   ....[185]....
        /*07c0*/ 	.word	0x0000db60


	//   ....[186]....
        /*07c4*/ 	.word	0x0000dc00


	//   ....[187]....
        /*07c8*/ 	.word	0x0000dc20


	//   ....[188]....
        /*07cc*/ 	.word	0x0000ebc0


	//   ....[189]....
        /*07d0*/ 	.word	0x0000f0c0


	//   ....[190]....
        /*07d4*/ 	.word	0x0000f1b0


	//   ....[191]....
        /*07d8*/ 	.word	0x0000f290


	//   ....[192]....
        /*07dc*/ 	.word	0x0000f300


	//   ....[193]....
        /*07e0*/ 	.word	0x0000f3b0


	//   ....[194]....
        /*07e4*/ 	.word	0x0000f410


	//   ....[195]....
        /*07e8*/ 	.word	0x0000f4c0


	//   ....[196]....
        /*07ec*/ 	.word	0x0000f520


	//   ....[197]....
        /*07f0*/ 	.word	0x0000f5d0


	//   ....[198]....
        /*07f4*/ 	.word	0x0000f630


	//   ....[199]....
        /*07f8*/ 	.word	0x0000f6e0


	//   ....[200]....
        /*07fc*/ 	.word	0x0000f740


	//   ....[201]....
        /*0800*/ 	.word	0x0000f7f0


	//   ....[202]....
        /*0804*/ 	.word	0x0000f850


	//   ....[203]....
        /*0808*/ 	.word	0x0000f900


	//   ....[204]....
        /*080c*/ 	.word	0x0000f960


	//   ....[205]....
        /*0810*/ 	.word	0x0000fa20


	//   ....[206]....
        /*0814*/ 	.word	0x0000fab0


	//   ....[207]....
        /*0818*/ 	.word	0x0000fb50


	//   ....[208]....
        /*081c*/ 	.word	0x0000fbd0


	//   ....[209]....
        /*0820*/ 	.word	0x0000fcb0


	//   ....[210]....
        /*0824*/ 	.word	0x0000fe20


	//   ....[211]....
        /*0828*/ 	.word	0x0000fef0


	//   ....[212]....
        /*082c*/ 	.word	0x0000ffd0


	//   ....[213]....
        /*0830*/ 	.word	0x00010020


	//   ....[214]....
        /*0834*/ 	.word	0x000100f0


	//   ....[215]....
        /*0838*/ 	.word	0x00010140


	//   ....[216]....
        /*083c*/ 	.word	0x00010230


	//   ....[217]....
        /*0840*/ 	.word	0x00010280


	//   ....[218]....
        /*0844*/ 	.word	0x00010370


	//   ....[219]....
        /*0848*/ 	.word	0x000103c0


	//   ....[220]....
        /*084c*/ 	.word	0x00010440


	//   ....[221]....
        /*0850*/ 	.word	0x000104f0


	//   ....[222]....
        /*0854*/ 	.word	0x00010560


	//   ....[223]....
        /*0858*/ 	.word	0x00010610


	//   ....[224]....
        /*085c*/ 	.word	0x00010680


	//   ....[225]....
        /*0860*/ 	.word	0x00010730


	//   ....[226]....
        /*0864*/ 	.word	0x00010790


	//   ....[227]....
        /*0868*/ 	.word	0x00010850


	//   ....[228]....
        /*086c*/ 	.word	0x000108c0


	//   ....[229]....
        /*0870*/ 	.word	0x00010970


	//   ....[230]....
        /*0874*/ 	.word	0x00010a00


	//   ....[231]....
        /*0878*/ 	.word	0x00010a60


	//   ....[232]....
        /*087c*/ 	.word	0x00010b10


	//   ....[233]....
        /*0880*/ 	.word	0x00010bc0


	//   ....[234]....
        /*0884*/ 	.word	0x00010c20


	//   ....[235]....
        /*0888*/ 	.word	0x00010d00


	//   ....[236]....
        /*088c*/ 	.word	0x00010d70


	//   ....[237]....
        /*0890*/ 	.word	0x00010e40


	//   ....[238]....
        /*0894*/ 	.word	0x00010ea0


	//   ....[239]....
        /*0898*/ 	.word	0x00010f60


	//   ....[240]....
        /*089c*/ 	.word	0x00010fc0


	//   ....[241]....
        /*08a0*/ 	.word	0x00011080


	//   ....[242]....
        /*08a4*/ 	.word	0x000110e0


	//   ....[243]....
        /*08a8*/ 	.word	0x00011190


	//   ....[244]....
        /*08ac*/ 	.word	0x00011210


	//   ....[245]....
        /*08b0*/ 	.word	0x000112d0


	//   ....[246]....
        /*08b4*/ 	.word	0x00011410


	//   ....[247]....
        /*08b8*/ 	.word	0x000114b0


	//   ....[248]....
        /*08bc*/ 	.word	0x00011510


	//   ....[249]....
        /*08c0*/ 	.word	0x000115c0


	//   ....[250]....
        /*08c4*/ 	.word	0x00011650


	//   ....[251]....
        /*08c8*/ 	.word	0x000116e0


	//   ....[252]....
        /*08cc*/ 	.word	0x00011740


	//   ....[253]....
        /*08d0*/ 	.word	0x000117f0


	//   ....[254]....
        /*08d4*/ 	.word	0x00011850


	//   ....[255]....
        /*08d8*/ 	.word	0x00011900


	//   ....[0]....
        /*08dc*/ 	.word	0x00011960


	//   ....[1]....
        /*08e0*/ 	.word	0x00011a10


	//   ....[2]....
        /*08e4*/ 	.word	0x00011a70


	//   ....[3]....
        /*08e8*/ 	.word	0x00011b20


	//   ....[4]....
        /*08ec*/ 	.word	0x00011b80


	//   ....[5]....
        /*08f0*/ 	.word	0x00011c30


	//   ....[6]....
        /*08f4*/ 	.word	0x00011cc0


	//   ....[7]....
        /*08f8*/ 	.word	0x00011d50


	//   ....[8]....
        /*08fc*/ 	.word	0x00011db0


	//   ....[9]....
        /*0900*/ 	.word	0x00011e60


	//   ....[10]....
        /*0904*/ 	.word	0x00011f40


	//   ....[11]....
        /*0908*/ 	.word	0x00011fe0


	//   ....[12]....
        /*090c*/ 	.word	0x00012050


	//   ....[13]....
        /*0910*/ 	.word	0x000120f0


	//   ....[14]....
        /*0914*/ 	.word	0x00012150


	//   ....[15]....
        /*0918*/ 	.word	0x000121f0


	//   ....[16]....
        /*091c*/ 	.word	0x00012250


	//   ....[17]....
        /*0920*/ 	.word	0x00012300


	//   ....[18]....
        /*0924*/ 	.word	0x00012360


	//   ....[19]....
        /*0928*/ 	.word	0x00012400


	//   ....[20]....
        /*092c*/ 	.word	0x00012460


	//   ....[21]....
        /*0930*/ 	.word	0x00012510


	//   ....[22]....
        /*0934*/ 	.word	0x00012570


	//   ....[23]....
        /*0938*/ 	.word	0x00012610


	//   ....[24]....
        /*093c*/ 	.word	0x00012670


	//   ....[25]....
        /*0940*/ 	.word	0x00012720


	//   ....[26]....
        /*0944*/ 	.word	0x000127b0


	//   ....[27]....
        /*0948*/ 	.word	0x00012840


	//   ....[28]....
        /*094c*/ 	.word	0x000128a0


	//   ....[29]....
        /*0950*/ 	.word	0x00012940


	//----- nvinfo : EIATTR_REG_RECONFIG
	.align		4
.L_87:
        /*0954*/ 	.byte	0x01, 0x54
	.zero		2


	//----- nvinfo : EIATTR_SYSCALL_OFFSETS
	.align		4
        /*0958*/ 	.byte	0x04, 0x46
        /*095a*/ 	.short	(.L_89 - .L_88)


	//   ....[0]....
.L_88:
        /*095c*/ 	.word	0x00001580


	//   ....[1]....
        /*0960*/ 	.word	0x0000a770


	//   ....[2]....
        /*0964*/ 	.word	0x0000a8b0


	//   ....[3]....
        /*0968*/ 	.word	0x0000a9f0


	//   ....[4]....
        /*096c*/ 	.word	0x0000ab10


	//   ....[5]....
        /*0970*/ 	.word	0x0000c490


	//----- nvinfo : EIATTR_MBARRIER_INSTR_OFFSETS
	.align		4
.L_89:
        /*0974*/ 	.byte	0x04, 0x39
        /*0976*/ 	.short	(.L_91 - .L_90)


	//   ....[0]....
.L_90:
        /*0978*/ 	.word	0x00000180
        /*097c*/ 	.word	0x000000ff
        /*0980*/ 	.word	0x00022800
        /*0984*/ 	.short	0x0100
        /*0986*/ 	.byte	0x08
	.zero		1


	//   ....[1]....
        /*0988*/ 	.word	0x00000190
        /*098c*/ 	.word	0x000000ff
        /*0990*/ 	.word	0x00022820
        /*0994*/ 	.short	0x0100
        /*0996*/ 	.byte	0x08
	.zero		1


	//   ....[2]....
        /*0998*/ 	.word	0x00000280
        /*099c*/ 	.word	0x000000ff
        /*09a0*/ 	.word	0x00022830
        /*09a4*/ 	.short	0x0100
        /*09a6*/ 	.byte	0x08
	.zero		1


	//   ....[3]....
        /*09a8*/ 	.word	0x00000290
        /*09ac*/ 	.word	0x000000ff
        /*09b0*/ 	.word	0x00022840
        /*09b4*/ 	.short	0x0100
        /*09b6*/ 	.byte	0x08
	.zero		1


	//   ....[4]....
        /*09b8*/ 	.word	0x000002a0
        /*09bc*/ 	.word	0x000000ff
        /*09c0*/ 	.word	0x00022838
        /*09c4*/ 	.short	0x0100
        /*09c6*/ 	.byte	0x08
	.zero		1


	//   ....[5]....
        /*09c8*/ 	.word	0x000002b0
        /*09cc*/ 	.word	0x000000ff
        /*09d0*/ 	.word	0x00022848
        /*09d4*/ 	.short	0x0100
        /*09d6*/ 	.byte	0x08
	.zero		1


	//   ....[6]....
        /*09d8*/ 	.word	0x000003e0
        /*09dc*/ 	.word	0x000000ff
        /*09e0*/ 	.word	0x00022850
        /*09e4*/ 	.short	0x0100
        /*09e6*/ 	.byte	0x08
	.zero		1


	//   ....[7]....
        /*09e8*/ 	.word	0x000003f0
        /*09ec*/ 	.word	0x000000ff
        /*09f0*/ 	.word	0x00022860
        /*09f4*/ 	.short	0x0100
        /*09f6*/ 	.byte	0x08
	.zero		1


	//   ....[8]....
        /*09f8*/ 	.word	0x00000400
        /*09fc*/ 	.word	0x000000ff
        /*0a00*/ 	.word	0x00022858
        /*0a04*/ 	.short	0x0100
        /*0a06*/ 	.byte	0x08
	.zero		1


	//   ....[9]....
        /*0a08*/ 	.word	0x00000410
        /*0a0c*/ 	.word	0x000000ff
        /*0a10*/ 	.word	0x00022868
        /*0a14*/ 	.short	0x0100
        /*0a16*/ 	.byte	0x08
	.zero		1


	//   ....[10]....
        /*0a18*/ 	.word	0x00000500
        /*0a1c*/ 	.word	0x000000ff
        /*0a20*/ 	.word	0x00022870
        /*0a24*/ 	.short	0x0100
        /*0a26*/ 	.byte	0x06
	.zero		1


	//   ....[11]....
        /*0a28*/ 	.word	0x00000510
        /*0a2c*/ 	.word	0x000000ff
        /*0a30*/ 	.word	0x00022880
        /*0a34*/ 	.short	0x0100
        /*0a36*/ 	.byte	0x06
	.zero		1


	//   ....[12]....
        /*0a38*/ 	.word	0x00000520
        /*0a3c*/ 	.word	0x000000ff
        /*0a40*/ 	.word	0x00022878
        /*0a44*/ 	.short	0x0100
        /*0a46*/ 	.byte	0x06
	.zero		1


	//   ....[13]....
        /*0a48*/ 	.word	0x00000530
        /*0a4c*/ 	.word	0x000000ff
        /*0a50*/ 	.word	0x00022888
        /*0a54*/ 	.short	0x0100
        /*0a56*/ 	.byte	0x06
	.zero		1


	//   ....[14]....
        /*0a58*/ 	.word	0x00000660
        /*0a5c*/ 	.word	0x000000ff
        /*0a60*/ 	.word	0x00022890
        /*0a64*/ 	.short	0x0100
        /*0a66*/ 	.byte	0x08
	.zero		1


	//   ....[15]....
        /*0a68*/ 	.word	0x00000670
        /*0a6c*/ 	.word	0x000000ff
        /*0a70*/ 	.word	0x000228a0
        /*0a74*/ 	.short	0x0100
        /*0a76*/ 	.byte	0x08
	.zero		1


	//   ....[16]....
        /*0a78*/ 	.word	0x00000680
        /*0a7c*/ 	.word	0x000000ff
        /*0a80*/ 	.word	0x00022898
        /*0a84*/ 	.short	0x0100
        /*0a86*/ 	.byte	0x08
	.zero		1


	//   ....[17]....
        /*0a88*/ 	.word	0x00000690
        /*0a8c*/ 	.word	0x000000ff
        /*0a90*/ 	.word	0x000228a8
        /*0a94*/ 	.short	0x0100
        /*0a96*/ 	.byte	0x08
	.zero		1


	//   ....[18]....
        /*0a98*/ 	.word	0x000007d0
        /*0a9c*/ 	.word	0x000000ff
        /*0aa0*/ 	.word	0x000228b0
        /*0aa4*/ 	.short	0x0100
        /*0aa6*/ 	.byte	0x08
	.zero		1


	//   ....[19]....
        /*0aa8*/ 	.word	0x000007e0
        /*0aac*/ 	.word	0x000000ff
        /*0ab0*/ 	.word	0x000228c0
        /*0ab4*/ 	.short	0x0100
        /*0ab6*/ 	.byte	0x08
	.zero		1


	//   ....[20]....
        /*0ab8*/ 	.word	0x000007f0
        /*0abc*/ 	.word	0x000000ff
        /*0ac0*/ 	.word	0x000228b8
        /*0ac4*/ 	.short	0x0100
        /*0ac6*/ 	.byte	0x08
	.zero		1


	//   ....[21]....
        /*0ac8*/ 	.word	0x00000800
        /*0acc*/ 	.word	0x000000ff
        /*0ad0*/ 	.word	0x000228c8
        /*0ad4*/ 	.short	0x0100
        /*0ad6*/ 	.byte	0x08
	.zero		1


	//   ....[22]....
        /*0ad8*/ 	.word	0x000015a0
        /*0adc*/ 	.word	0x000000ff
        /*0ae0*/ 	.word	0x00022800
        /*0ae4*/ 	.short	0x010a
        /*0ae6*/ 	.byte	0x29
	.zero		1


	//   ....[23]....
        /*0ae8*/ 	.word	0x00001610
        /*0aec*/ 	.word	0x000000ff
        /*0af0*/ 	.word	0x00022830
        /*0af4*/ 	.short	0x010a
        /*0af6*/ 	.byte	0x29
	.zero		1


	//   ....[24]....
        /*0af8*/ 	.word	0x00001670
        /*0afc*/ 	.word	0x000000ff
        /*0b00*/ 	.word	0x00022830
        /*0b04*/ 	.short	0x010a
        /*0b06*/ 	.byte	0x29
	.zero		1


	//   ....[25]....
        /*0b08*/ 	.word	0x00002020
        /*0b0c*/ 	.word	0x000000ff
        /*0b10*/ 	.word	0x00000000
        /*0b14*/ 	.short	0x0101
        /*0b16*/ 	.byte	0x04
	.zero		1


	//   ....[26]....
        /*0b18*/ 	.word	0x00004740
        /*0b1c*/ 	.word	0x000000ff
        /*0b20*/ 	.word	0x00022830
        /*0b24*/ 	.short	0x010a
        /*0b26*/ 	.byte	0x04
	.zero		1


	//   ....[27]....
        /*0b28*/ 	.word	0x00004780
        /*0b2c*/ 	.word	0x000000ff
        /*0b30*/ 	.word	0x00022830
        /*0b34*/ 	.short	0x010a
        /*0b36*/ 	.byte	0x04
	.zero		1


	//   ....[28]....
        /*0b38*/ 	.word	0x00005070
        /*0b3c*/ 	.word	0x000000ff
        /*0b40*/ 	.word	0x00022850
        /*0b44*/ 	.short	0x010a
        /*0b46*/ 	.byte	0x04
	.zero		1


	//   ....[29]....
        /*0b48*/ 	.word	0x000050b0
        /*0b4c*/ 	.word	0x000000ff
        /*0b50*/ 	.word	0x00022850
        /*0b54*/ 	.short	0x010a
        /*0b56*/ 	.byte	0x04
	.zero		1


	//   ....[30]....
        /*0b58*/ 	.word	0x00005890
        /*0b5c*/ 	.word	0x000000ff
        /*0b60*/ 	.word	0x00000000
        /*0b64*/ 	.short	0x0101
        /*0b66*/ 	.byte	0x04
	.zero		1


	//   ....[31]....
        /*0b68*/ 	.word	0x000069c0
        /*0b6c*/ 	.word	0x000000ff
        /*0b70*/ 	.word	0x00000000
        /*0b74*/ 	.short	0x0101
        /*0b76*/ 	.byte	0x04
	.zero		1


	//   ....[32]....
        /*0b78*/ 	.word	0x00007030
        /*0b7c*/ 	.word	0x000000ff
        /*0b80*/ 	.word	0x00022850
        /*0b84*/ 	.short	0x010a
        /*0b86*/ 	.byte	0x09
	.zero		1


	//   ....[33]....
        /*0b88*/ 	.word	0x00007070
        /*0b8c*/ 	.word	0x000000ff
        /*0b90*/ 	.word	0x00022850
        /*0b94*/ 	.short	0x010a
        /*0b96*/ 	.byte	0x09
	.zero		1


	//   ....[34]....
        /*0b98*/ 	.word	0x00007700
        /*0b9c*/ 	.word	0x000000ff
        /*0ba0*/ 	.word	0x00000000
        /*0ba4*/ 	.short	0x0101
        /*0ba6*/ 	.byte	0x04
	.zero		1


	//   ....[35]....
        /*0ba8*/ 	.word	0x00008de0
        /*0bac*/ 	.word	0x000000ff
        /*0bb0*/ 	.word	0x00000000
        /*0bb4*/ 	.short	0x0101
        /*0bb6*/ 	.byte	0x04
	.zero		1


	//   ....[36]....
        /*0bb8*/ 	.word	0x0000b190
        /*0bbc*/ 	.word	0x000000ff
        /*0bc0*/ 	.word	0x00022880
        /*0bc4*/ 	.short	0x010a
        /*0bc6*/ 	.byte	0x2a
	.zero		1


	//   ....[37]....
        /*0bc8*/ 	.word	0x0000b9f0
        /*0bcc*/ 	.word	0x000000ff
        /*0bd0*/ 	.word	0x00022870
        /*0bd4*/ 	.short	0x0107
        /*0bd6*/ 	.byte	0x2a
	.zero		1


	//   ....[38]....
        /*0bd8*/ 	.word	0x0000ba80
        /*0bdc*/ 	.word	0x000000ff
        /*0be0*/ 	.word	0x00022870
        /*0be4*/ 	.short	0x0101
        /*0be6*/ 	.byte	0x2a
	.zero		1


	//   ....[39]....
        /*0be8*/ 	.word	0x0000bab0
        /*0bec*/ 	.word	0x000000ff
        /*0bf0*/ 	.word	0x00022840
        /*0bf4*/ 	.short	0x010a
        /*0bf6*/ 	.byte	0x2a
	.zero		1


	//   ....[40]....
        /*0bf8*/ 	.word	0x0000c230
        /*0bfc*/ 	.word	0x000000ff
        /*0c00*/ 	.word	0x00022830
        /*0c04*/ 	.short	0x0107
        /*0c06*/ 	.byte	0x2a
	.zero		1


	//   ....[41]....
        /*0c08*/ 	.word	0x0000c2c0
        /*0c0c*/ 	.word	0x000000ff
        /*0c10*/ 	.word	0x00022830
        /*0c14*/ 	.short	0x0101
        /*0c16*/ 	.byte	0x2a
	.zero		1


	//   ....[42]....
        /*0c18*/ 	.word	0x0000cb40
        /*0c1c*/ 	.word	0x000000ff
        /*0c20*/ 	.word	0x00022800
        /*0c24*/ 	.short	0x0107
        /*0c26*/ 	.byte	0x2a
	.zero		1


	//   ....[43]....
        /*0c28*/ 	.word	0x0000cb80
        /*0c2c*/ 	.word	0x000000ff
        /*0c30*/ 	.word	0x00022800
        /*0c34*/ 	.short	0x0101
        /*0c36*/ 	.byte	0x2a
	.zero		1


	//   ....[44]....
        /*0c38*/ 	.word	0x0000cb90
        /*0c3c*/ 	.word	0x000000ff
        /*0c40*/ 	.word	0x00022820
        /*0c44*/ 	.short	0x010a
        /*0c46*/ 	.byte	0x2a
	.zero		1


	//   ....[45]....
        /*0c48*/ 	.word	0x0000cfe0
        /*0c4c*/ 	.word	0x00000003
        /*0c50*/ 	.word	0x00022880
        /*0c54*/ 	.short	0x010a
        /*0c56*/ 	.byte	0x3f
	.zero		1


	//   ....[46]....
        /*0c58*/ 	.word	0x0000d620
        /*0c5c*/ 	.word	0x00000003
        /*0c60*/ 	.word	0x00022870
        /*0c64*/ 	.short	0x0107
        /*0c66*/ 	.byte	0x3f
	.zero		1


	//   ....[47]....
        /*0c68*/ 	.word	0x0000d6b0
        /*0c6c*/ 	.word	0x00000003
        /*0c70*/ 	.word	0x00022870
        /*0c74*/ 	.short	0x0101
        /*0c76*/ 	.byte	0x3f
	.zero		1


	//   ....[48]....
        /*0c78*/ 	.word	0x0000d6e0
        /*0c7c*/ 	.word	0x00000003
        /*0c80*/ 	.word	0x00022840
        /*0c84*/ 	.short	0x010a
        /*0c86*/ 	.byte	0x3f
	.zero		1


	//   ....[49]....
        /*0c88*/ 	.word	0x0000dcb0
        /*0c8c*/ 	.word	0x00000003
        /*0c90*/ 	.word	0x00022830
        /*0c94*/ 	.short	0x0107
        /*0c96*/ 	.byte	0x3f
	.zero		1


	//   ....[50]....
        /*0c98*/ 	.word	0x0000dd50
        /*0c9c*/ 	.word	0x00000003
        /*0ca0*/ 	.word	0x00022830
        /*0ca4*/ 	.short	0x0101
        /*0ca6*/ 	.byte	0x3f
	.zero		1


	//   ....[51]....
        /*0ca8*/ 	.word	0x0000ddd0
        /*0cac*/ 	.word	0x00000006
        /*0cb0*/ 	.word	0x00022870
        /*0cb4*/ 	.short	0x010a
        /*0cb6*/ 	.byte	0x3f
	.zero		1


	//   ....[52]....
        /*0cb8*/ 	.word	0x0000de60
        /*0cbc*/ 	.word	0x00000006
        /*0cc0*/ 	.word	0x00022860
        /*0cc4*/ 	.short	0x010a
        /*0cc6*/ 	.byte	0x3f
	.zero		1


	//   ....[53]....
        /*0cc8*/ 	.word	0x0000e350
        /*0ccc*/ 	.word	0x00000006
        /*0cd0*/ 	.word	0x00022850
        /*0cd4*/ 	.short	0x0101
        /*0cd6*/ 	.byte	0x3f
	.zero		1


	//   ....[54]....
        /*0cd8*/ 	.word	0x0000e3f0
        /*0cdc*/ 	.word	0x00000006
        /*0ce0*/ 	.word	0x00000000
        /*0ce4*/ 	.short	0x0101
        /*0ce6*/ 	.byte	0x3f
	.zero		1


	//   ....[55]....
        /*0ce8*/ 	.word	0x0000e4c0
        /*0cec*/ 	.word	0x00000003
        /*0cf0*/ 	.word	0x00022870
        /*0cf4*/ 	.short	0x010a
        /*0cf6*/ 	.byte	0x3f
	.zero		1


	//   ....[56]....
        /*0cf8*/ 	.word	0x0000e570
        /*0cfc*/ 	.word	0x00000003
        /*0d00*/ 	.word	0x00022860
        /*0d04*/ 	.short	0x010a
        /*0d06*/ 	.byte	0x3f
	.zero		1


	//   ....[57]....
        /*0d08*/ 	.word	0x0000ea50
        /*0d0c*/ 	.word	0x00000003
        /*0d10*/ 	.word	0x00022850
        /*0d14*/ 	.short	0x0101
        /*0d16*/ 	.byte	0x3f
	.zero		1


	//   ....[58]....
        /*0d18*/ 	.word	0x0000eae0
        /*0d1c*/ 	.word	0x00000003
        /*0d20*/ 	.word	0x00000000
        /*0d24*/ 	.short	0x0101
        /*0d26*/ 	.byte	0x3f
	.zero		1


	//   ....[59]....
        /*0d28*/ 	.word	0x0000eb70
        /*0d2c*/ 	.word	0x00000007
        /*0d30*/ 	.word	0x00022820
        /*0d34*/ 	.short	0x010a
        /*0d36*/ 	.byte	0x3f
	.zero		1


	//   ....[60]....
        /*0d38*/ 	.word	0x0000ec90
        /*0d3c*/ 	.word	0x00000005
        /*0d40*/ 	.word	0x00022840
        /*0d44*/ 	.short	0x010a
        /*0d46*/ 	.byte	0x3f
	.zero		1


	//   ....[61]....
        /*0d48*/ 	.word	0x0000ed30
        /*0d4c*/ 	.word	0x00000007
        /*0d50*/ 	.word	0x00022840
        /*0d54*/ 	.short	0x010a
        /*0d56*/ 	.byte	0x3f
	.zero		1


	//   ....[62]....
        /*0d58*/ 	.word	0x0000ed70
        /*0d5c*/ 	.word	0x00000005
        /*0d60*/ 	.word	0x00022860
        /*0d64*/ 	.short	0x010a
        /*0d66*/ 	.byte	0x3f
	.zero		1


	//   ....[63]....
        /*0d68*/ 	.word	0x0000edb0
        /*0d6c*/ 	.word	0x00000007
        /*0d70*/ 	.word	0x00022860
        /*0d74*/ 	.short	0x010a
        /*0d76*/ 	.byte	0x3f
	.zero		1


	//   ....[64]....
        /*0d78*/ 	.word	0x0000edf0
        /*0d7c*/ 	.word	0x00000005
        /*0d80*/ 	.word	0x00022880
        /*0d84*/ 	.short	0x010a
        /*0d86*/ 	.byte	0x3f
	.zero		1


	//   ....[65]....
        /*0d88*/ 	.word	0x0000ee30
        /*0d8c*/ 	.word	0x00000007
        /*0d90*/ 	.word	0x00022880
        /*0d94*/ 	.short	0x010a
        /*0d96*/ 	.byte	0x3f
	.zero		1


	//   ....[66]....
        /*0d98*/ 	.word	0x0000eea0
        /*0d9c*/ 	.word	0x00000003
        /*0da0*/ 	.word	0x00022800
        /*0da4*/ 	.short	0x010a
        /*0da6*/ 	.byte	0x3f
	.zero		1


	//   ....[67]....
        /*0da8*/ 	.word	0x0000ef00
        /*0dac*/ 	.word	0x00000005
        /*0db0*/ 	.word	0x00022830
        /*0db4*/ 	.short	0x010a
        /*0db6*/ 	.byte	0x3f
	.zero		1


	//   ....[68]....
        /*0db8*/ 	.word	0x0000ef60
        /*0dbc*/ 	.word	0x00000003
        /*0dc0*/ 	.word	0x00022830
        /*0dc4*/ 	.short	0x010a
        /*0dc6*/ 	.byte	0x3f
	.zero		1


	//   ....[69]....
        /*0dc8*/ 	.word	0x0000efc0
        /*0dcc*/ 	.word	0x0000000d
        /*0dd0*/ 	.word	0x00022850
        /*0dd4*/ 	.short	0x010a
        /*0dd6*/ 	.byte	0x3f
	.zero		1


	//   ....[70]....
        /*0dd8*/ 	.word	0x0000f020
        /*0ddc*/ 	.word	0x00000005
        /*0de0*/ 	.word	0x00022850
        /*0de4*/ 	.short	0x010a
        /*0de6*/ 	.byte	0x3f
	.zero		1


	//   ....[71]....
        /*0de8*/ 	.word	0x0000f100
        /*0dec*/ 	.word	0x00000003
        /*0df0*/ 	.word	0x00022880
        /*0df4*/ 	.short	0x010a
        /*0df6*/ 	.byte	0x3f
	.zero		1


	//   ....[72]....
        /*0df8*/ 	.word	0x0000fd70
        /*0dfc*/ 	.word	0x00000003
        /*0e00*/ 	.word	0x00022840
        /*0e04*/ 	.short	0x010a
        /*0e06*/ 	.byte	0x3f
	.zero		1


	//   ....[73]....
        /*0e08*/ 	.word	0x00011310
        /*0e0c*/ 	.word	0x00000003
        /*0e10*/ 	.word	0x00022820
        /*0e14*/ 	.short	0x010a
        /*0e16*/ 	.byte	0x3f
	.zero		1


	//   ....[74]....
        /*0e18*/ 	.word	0x00011360
        /*0e1c*/ 	.word	0x00000003
        /*0e20*/ 	.word	0x00022880
        /*0e24*/ 	.short	0x010a
        /*0e26*/ 	.byte	0x3f
	.zero		1


	//   ....[75]....
        /*0e28*/ 	.word	0x00011e90
        /*0e2c*/ 	.word	0x00000003
        /*0e30*/ 	.word	0x00022840
        /*0e34*/ 	.short	0x010a
        /*0e36*/ 	.byte	0x3f
	.zero		1


	//   ....[76]....
        /*0e38*/ 	.word	0x00012970
        /*0e3c*/ 	.word	0x00000006
        /*0e40*/ 	.word	0x00022870
        /*0e44*/ 	.short	0x010a
        /*0e46*/ 	.byte	0x3f
	.zero		1


	//   ....[77]....
        /*0e48*/ 	.word	0x000129c0
        /*0e4c*/ 	.word	0x00000006
        /*0e50*/ 	.word	0x00022860
        /*0e54*/ 	.short	0x010a
        /*0e56*/ 	.byte	0x3f
	.zero		1


	//   ....[78]....
        /*0e58*/ 	.word	0x00012a10
        /*0e5c*/ 	.word	0x00000003
        /*0e60*/ 	.word	0x00022870
        /*0e64*/ 	.short	0x010a
        /*0e66*/ 	.byte	0x3f
	.zero		1


	//   ....[79]....
        /*0e68*/ 	.word	0x00012a60
        /*0e6c*/ 	.word	0x00000003
        /*0e70*/ 	.word	0x00022860
        /*0e74*/ 	.short	0x010a
        /*0e76*/ 	.byte	0x3f
	.zero		1


	//   ....[80]....
        /*0e78*/ 	.word	0x00012ab0
        /*0e7c*/ 	.word	0x00000007
        /*0e80*/ 	.word	0x00022820
        /*0e84*/ 	.short	0x010a
        /*0e86*/ 	.byte	0x3f
	.zero		1


	//   ....[81]....
        /*0e88*/ 	.word	0x00012b00
        /*0e8c*/ 	.word	0x00000005
        /*0e90*/ 	.word	0x00022840
        /*0e94*/ 	.short	0x010a
        /*0e96*/ 	.byte	0x3f
	.zero		1


	//   ....[82]....
        /*0e98*/ 	.word	0x00012b50
        /*0e9c*/ 	.word	0x00000007
        /*0ea0*/ 	.word	0x00022840
        /*0ea4*/ 	.short	0x010a
        /*0ea6*/ 	.byte	0x3f
	.zero		1


	//   ....[83]....
        /*0ea8*/ 	.word	0x00012ba0
        /*0eac*/ 	.word	0x00000005
        /*0eb0*/ 	.word	0x00022860
        /*0eb4*/ 	.short	0x010a
        /*0eb6*/ 	.byte	0x3f
	.zero		1


	//   ....[84]....
        /*0eb8*/ 	.word	0x00012bf0
        /*0ebc*/ 	.word	0x00000007
        /*0ec0*/ 	.word	0x00022860
        /*0ec4*/ 	.short	0x010a
        /*0ec6*/ 	.byte	0x3f
	.zero		1


	//   ....[85]....
        /*0ec8*/ 	.word	0x00012c40
        /*0ecc*/ 	.word	0x00000005
        /*0ed0*/ 	.word	0x00022880
        /*0ed4*/ 	.short	0x010a
        /*0ed6*/ 	.byte	0x3f
	.zero		1


	//----- nvinfo : EIATTR_NUM_MBARRIERS
	.align		4
.L_91:
        /*0ed8*/ 	.byte	0x03, 0x38
        /*0eda*/ 	.short	0x0016


	//----- nvinfo : EIATTR_EXIT_INSTR_OFFSETS
	.align		4
        /*0edc*/ 	.byte	0x04, 0x1c
        /*0ede*/ 	.short	(.L_93 - .L_92)


	//   ....[0]....
.L_92:
        /*0ee0*/ 	.word	0x0000ee80


	//----- nvinfo : EIATTR_MAX_THREADS
	.align		4
.L_93:
        /*0ee4*/ 	.byte	0x04, 0x05
        /*0ee6*/ 	.short	(.L_95 - .L_94)
.L_94:
        /*0ee8*/ 	.word	0x00000180
        /*0eec*/ 	.word	0x00000001
        /*0ef0*/ 	.word	0x00000001


	//----- nvinfo : EIATTR_CRS_STACK_SIZE
	.align		4
.L_95:
        /*0ef4*/ 	.byte	0x04, 0x1e
        /*0ef6*/ 	.short	(.L_97 - .L_96)
.L_96:
        /*0ef8*/ 	.word	0x00000000


	//----- nvinfo : EIATTR_CBANK_PARAM_SIZE
	.align		4
.L_97:
        /*0efc*/ 	.byte	0x03, 0x19
        /*0efe*/ 	.short	0x0a70


	//----- nvinfo : EIATTR_PARAM_CBANK
	.align		4
        /*0f00*/ 	.byte	0x04, 0x0a
        /*0f02*/ 	.short	(.L_99 - .L_98)
	.align		4
.L_98:
        /*0f04*/ 	.word	index@(.nv.constant0._ZN7cutlass13device_kernelIN5flash11enable_sm90INS1_16FlashAttnFwdSm90INS1_25CollectiveMainloopFwdSm90ILi2EN4cute5tupleIJNS5_1CILi1EEES8_S8_EEENS6_IJNS7_ILi128EEENS7_ILi160EEESA_EEELi128ENS_12float_e4m3_tEfNS_4arch4Sm90ELb0ELb0ELb0ELb0ELb1ELb0ELb0ELb1ELb1ELb1ELb1ELb0EEENS1_21CollectiveEpilogueFwdINS6_IJSA_SA_SB_EEES9_NS_10bfloat16_tESF_Li256ELb0ELb1ELb1ELb1EEENS1_19SingleTileSchedulerILb0ELb1ELb1ELi128EEEEEEEEEvNT_6ParamsE)
        /*0f08*/ 	.short	0x0210
        /*0f0a*/ 	.short	0x0a70


	//----- nvinfo : EIATTR_SW_WAR
	.align		4
.L_99:
        /*0f0c*/ 	.byte	0x04, 0x36
        /*0f0e*/ 	.short	(.L_101 - .L_100)
.L_100:
        /*0f10*/ 	.word	0x00000008
.L_101:


//--------------------- .nv.info._ZN7cutlass13device_kernelIN5flash11enable_sm90INS1_16FlashAttnFwdSm90INS1_25CollectiveMainloopFwdSm90ILi2EN4cute5tupleIJNS5_1CILi1EEES8_S8_EEENS6_IJNS7_ILi128EEENS7_ILi160EEESA_EEELi128ENS_12float_e4m3_tEfNS_4arch4Sm90ELb0ELb0ELb0ELb1ELb1ELb0ELb0ELb1ELb1ELb1ELb1ELb0EEENS1_21CollectiveEpilogueFwdINS6_IJSA_SA_SB_EEES9_NS_10bfloat16_tESF_Li256ELb1ELb1ELb1ELb1EEENS1_36VarlenDynamicPersistentTileSchedulerILi128ELi160ELi256ELi128ELb1ELb1ELb1ELb0ELb1ELb1EEEEEEEEEvNT_6ParamsE --------------------------
	.section	.nv.info._ZN7cutlass13device_kernelIN5flash11enable_sm90INS1_16FlashAttnFwdSm90INS1_25CollectiveMainloopFwdSm90ILi2EN4cute5tupleIJNS5_1CILi1EEES8_S8_EEENS6_IJNS7_ILi128EEENS7_ILi160EEESA_EEELi128ENS_12float_e4m3_tEfNS_4arch4Sm90ELb0ELb0ELb0ELb1ELb1ELb0ELb0ELb1ELb1ELb1ELb1ELb0EEENS1_21CollectiveEpilogueFwdINS6_IJSA_SA_SB_EEES9_NS_10bfloat16_tESF_Li256ELb1ELb1ELb1ELb1EEENS1_36VarlenDynamicPersistentTileSchedulerILi128ELi160ELi256ELi128ELb1ELb1ELb1ELb0ELb1ELb1EEEEEEEEEvNT_6ParamsE,"",@"SHT_CUDA_INFO"
	.sectionflags	@""
	.align	4


	//----- nvinfo : EIATTR_CUDA_API_VERSION
	.align		4
        /*0000*/ 	.byte	0x04, 0x37
        /*0002*/ 	.short	(.L_103 - .L_102)
.L_102:
        /*0004*/ 	.word	0x00000082


	//----- nvinfo : EIATTR_KPARAM_INFO
	.align		4
.L_103:
        /*0008*/ 	.byte	0x04, 0x17
        /*000a*/ 	.short	(.L_105 - .L_104)
.L_104:
        /*000c*/ 	.word	0x00000000
        /*0010*/ 	.short	0x0000
        /*0012*/ 	.short	0x0070
        /*0014*/ 	.byte	0x00, 0xf0, 0x01, 0x2a


	//----- nvinfo : EIATTR_SPARSE_MMA_MASK
	.align		4
.L_105:
        /*0018*/ 	.byte	0x03, 0x50
        /*001a*/ 	.short	0x0000


	//----- nvinfo : EIATTR_MAXREG_COUNT
	.align		4
        /*001c*/ 	.byte	0x03, 0x1b
        /*001e*/ 	.short	0x00a8


	//----- nvinfo : EIATTR_NUM_BARRIERS
	.align		4
        /*0020*/ 	.byte	0x02, 0x4c
        /*0022*/ 	.byte	0x10
	.zero		1


	//----- nvinfo : EIATTR_EXTERNS
	.align		4
        /*0024*/ 	.byte	0x04, 0x0f
        /*0026*/ 	.short	(.L_107 - .L_106)


	//   ....[0]....
	.align		4
.L_106:
        /*0028*/ 	.word	index@(__assertfail)


	//----- nvinfo : EIATTR_ANNOTATIONS
	.align		4
.L_107:
        /*002c*/ 	.byte	0x04, 0x55
        /*002e*/ 	.short	(.L_109 - .L_108)


	//   ....[0]....
.L_108:
        /*0030*/ 	.word	0x00000001
        /*0034*/ 	.byte	0xf0, 0xbc, 0x00, 0x00, 0x01, 0x00, 0x00, 0x00, 0x10, 0xbd, 0x00, 0x00, 0x01, 0x00, 0x00, 0x00
        /* <DEDUP_REMOVED lines=24> */
        /*01c4*/ 	.byte	0x90, 0x28, 0x01, 0x00, 0x01, 0x00, 0x00, 0x00, 0x10, 0x29, 0x01, 0x00


	//----- nvinfo : EIATTR_MERCURY_ISA_VERSION
	.align		4
.L_109:
        /*01d0*/ 	.byte	0x03, 0x5f
        /*01d2*/ 	.short	0x0101


	//----- nvinfo : EIATTR_UNUSED_LOAD_BYTE_OFFSET
	.align		4
        /*01d4*/ 	.byte	0x04, 0x44
        /*01d6*/ 	.short	(.L_111 - .L_110)


	//   ....[0]....
.L_110:
        /*01d8*/ 	.word	0x00000980
        /*01dc*/ 	.word	0x0000fff0


	//   ....[1]....
        /*01e0*/ 	.word	0x00008120
        /*01e4*/ 	.word	0x0000fff0


	//----- nvinfo : EIATTR_INT_WARP_WIDE_INSTR_OFFSETS
	.align		4
.L_111:
        /*01e8*/ 	.byte	0x04, 0x31
        /*01ea*/ 	.short	(.L_113 - .L_112)


	//   ....[0]....
.L_112:
        /*01ec*/ 	.word	0x000000c0


	//   ....[1]....
        /*01f0*/ 	.word	0x000000d0


	//   ....[2]....
        /*01f4*/ 	.word	0x00000170


	//   ....[3]....
        /*01f8*/ 	.word	0x0000d420


	//   ....[4]....
        /*01fc*/ 	.word	0x0000d4b0


	//   ....[5]....
        /*0200*/ 	.word	0x000114b0


	//   ....[6]....
        /*0204*/ 	.word	0x00011540


	//----- nvinfo : EIATTR_COOP_GROUP_MASK_REGIDS
	.align		4
.L_113:
        /*0208*/ 	.byte	0x04, 0x29
        /*020a*/ 	.short	(.L_115 - .L_114)


	//   ....[0]....
.L_114:
        /*020c*/ 	.word	0xffffffff


	//   ....[1]....
        /*0210*/ 	.word	0xffffffff


	//   ....[2]....
        /*0214*/ 	.word	0xffffffff


	//   ....[3]....
        /*0218*/ 	.word	0xffffffff


	//   ....[4]....
        /*021c*/ 	.word	0xffffffff


	//   ....[5]....
        /*0220*/ 	.word	0xffffffff


	//   ....[6]....
        /*0224*/ 	.word	0xffffffff


	//   ....[7]....
        /*0228*/ 	.word	0xffffffff


	//   ....[8]....
        /*022c*/ 	.word	0xffffffff


	//   ....[9]....
        /*0230*/ 	.word	0xffffffff


	//   ....[10]....
        /*0234*/ 	.word	0xffffffff


	//   ....[11]....
        /*0238*/ 	.word	0xffffffff


	//   ....[12]....
        /*023c*/ 	.word	0xffffffff


	//   ....[13]....
        /*0240*/ 	.word	0xffffffff


	//   ....[14]....
        /*0244*/ 	.word	0xffffffff


	//   ....[15]....
        /*0248*/ 	.word	0xffffffff


	//   ....[16]....
        /*024c*/ 	.word	0xffffffff


	//   ....[17]....
        /*0250*/ 	.word	0xffffffff


	//   ....[18]....
        /*0254*/ 	.word	0xffffffff


	//   ....[19]....
        /*0258*/ 	.word	0xffffffff


	//   ....[20]....
        /*025c*/ 	.word	0xffffffff


	//   ....[21]....
        /*0260*/ 	.word	0xffffffff


	//   ....[22]....
        /*0264*/ 	.word	0xffffffff


	//   ....[23]....
        /*0268*/ 	.word	0xffffffff


	//   ....[24]....
        /*026c*/ 	.word	0xffffffff


	//   ....[25]....
        /*0270*/ 	.word	0xffffffff


	//   ....[26]....
        /*0274*/ 	.word	0xffffffff


	//   ....[27]....
        /*0278*/ 	.word	0xffffffff


	//   ....[28]....
        /*027c*/ 	.word	0xffffffff


	//   ....[29]....
        /*0280*/ 	.word	0xffffffff


	//   ....[30]....
        /*0284*/ 	.word	0xffffffff


	//   ....[31]....
        /*0288*/ 	.word	0xffffffff


	//   ....[32]....
        /*028c*/ 	.word	0xffffffff


	//   ....[33]....
        /*0290*/ 	.word	0xffffffff


	//   ....[34]....
        /*0294*/ 	.word	0xffffffff


	//   ....[35]....
        /*0298*/ 	.word	0xffffffff


	//   ....[36]....
        /*029c*/ 	.word	0xffffffff


	//   ....[37]....
        /*02a0*/ 	.word	0xffffffff


	//   ....[38]....
        /*02a4*/ 	.word	0xffffffff


	//   ....[39]....
        /*02a8*/ 	.word	0xffffffff


	//   ....[40]....
        /*02ac*/ 	.word	0xffffffff


	//   ....[41]....
        /*02b0*/ 	.word	0xffffffff


	//   ....[42]....
        /*02b4*/ 	.word	0xffffffff


	//   ....[43]....
        /*02b8*/ 	.word	0xffffffff


	//   ....[44]....
        /*02bc*/ 	.word	0xffffffff


	//   ....[45]....
        /*02c0*/ 	.word	0xffffffff


	//   ....[46]....
        /*02c4*/ 	.word	0xffffffff


	//   ....[47]....
        /*02c8*/ 	.word	0xffffffff


	//   ....[48]....
        /*02cc*/ 	.word	0xffffffff


	//   ....[49]....
        /*02d0*/ 	.word	0xffffffff


	//   ....[50]....
        /*02d4*/ 	.word	0xffffffff


	//   ....[51]....
        /*02d8*/ 	.word	0xffffffff


	//   ....[52]....
        /*02dc*/ 	.word	0xffffffff


	//   ....[53]....
        /*02e0*/ 	.word	0xffffffff


	//   ....[54]....
        /*02e4*/ 	.word	0xffffffff


	//   ....[55]....
        /*02e8*/ 	.word	0xffffffff


	//   ....[56]....
        /*02ec*/ 	.word	0xffffffff


	//   ....[57]....
        /*02f0*/ 	.word	0xffffffff


	//   ....[58]....
        /*02f4*/ 	.word	0xffffffff


	//   ....[59]....
        /*02f8*/ 	.word	0xffffffff


	//   ....[60]....
        /*02fc*/ 	.word	0xffffffff


	//   ....[61]....
        /*0300*/ 	.word	0xffffffff


	//   ....[62]....
        /*0304*/ 	.word	0xffffffff


	//   ....[63]....
        /*0308*/ 	.word	0xffffffff


	//   ....[64]....
        /*030c*/ 	.word	0xffffffff


	//   ....[65]....
        /*0310*/ 	.word	0xffffffff


	//   ....[66]....
        /*0314*/ 	.word	0xffffffff


	//   ....[67]....
        /*0318*/ 	.word	0xffffffff


	//   ....[68]....
        /*031c*/ 	.word	0xffffffff


	//   ....[69]....
        /*0320*/ 	.word	0xffffffff


	//   ....[70]....
        /*0324*/ 	.word	0xffffffff


	//   ....[71]....
        /*0328*/ 	.word	0xffffffff


	//   ....[72]....
        /*032c*/ 	.word	0xffffffff


	//   ....[73]....
        /*0330*/ 	.word	0xffffffff


	//   ....[74]....
        /*0334*/ 	.word	0xffffffff


	//   ....[75]....
        /*0338*/ 	.word	0xffffffff


	//   ....[76]....
        /*033c*/ 	.word	0xffffffff


	//   ....[77]....
        /*0340*/ 	.word	0xffffffff


	//   ....[78]....
        /*0344*/ 	.word	0xffffffff


	//   ....[79]....
        /*0348*/ 	.word	0xffffffff


	//   ....[80]....
        /*034c*/ 	.word	0xffffffff


	//   ....[81]....
        /*0350*/ 	.word	0xffffffff


	//   ....[82]....
        /*0354*/ 	.word	0xffffffff


	//   ....[83]....
        /*0358*/ 	.word	0xffffffff


	//   ....[84]....
        /*035c*/ 	.word	0xffffffff


	//   ....[85]....
        /*0360*/ 	.word	0xffffffff


	//   ....[86]....
        /*0364*/ 	.word	0xffffffff


	//   ....[87]....
        /*0368*/ 	.word	0xffffffff


	//   ....[88]....
        /*036c*/ 	.word	0xffffffff


	//   ....[89]....
        /*0370*/ 	.word	0xffffffff


	//   ....[90]....
        /*0374*/ 	.word	0xffffffff


	//   ....[91]....
        /*0378*/ 	.word	0xffffffff


	//   ....[92]....
        /*037c*/ 	.word	0xffffffff


	//   ....[93]....
        /*0380*/ 	.word	0xffffffff


	//   ....[94]....
        /*0384*/ 	.word	0xffffffff


	//   ....[95]....
        /*0388*/ 	.word	0xffffffff


	//   ....[96]....
        /*038c*/ 	.word	0xffffffff


	//   ....[97]....
        /*0390*/ 	.word	0xffffffff


	//   ....[98]....
        /*0394*/ 	.word	0xffffffff


	//   ....[99]....
        /*0398*/ 	.word	0xffffffff


	//   ....[100]....
        /*039c*/ 	.word	0xffffffff


	//   ....[101]....
        /*03a0*/ 	.word	0xffffffff


	//   ....[102]....
        /*03a4*/ 	.word	0xffffffff


	//   ....[103]....
        /*03a8*/ 	.word	0xffffffff


	//   ....[104]....
        /*03ac*/ 	.word	0xffffffff


	//   ....[105]....
        /*03b0*/ 	.word	0xffffffff


	//   ....[106]....
        /*03b4*/ 	.word	0xffffffff


	//   ....[107]....
        /*03b8*/ 	.word	0xffffffff


	//   ....[108]....
        /*03bc*/ 	.word	0xffffffff


	//   ....[109]....
        /*03c0*/ 	.word	0xffffffff


	//   ....[110]....
        /*03c4*/ 	.word	0xffffffff


	//   ....[111]....
        /*03c8*/ 	.word	0xffffffff


	//   ....[112]....
        /*03cc*/ 	.word	0xffffffff


	//   ....[113]....
        /*03d0*/ 	.word	0xffffffff


	//   ....[114]....
        /*03d4*/ 	.word	0xffffffff


	//   ....[115]....
        /*03d8*/ 	.word	0xffffffff


	//   ....[116]....
        /*03dc*/ 	.word	0xffffffff


	//   ....[117]....
        /*03e0*/ 	.word	0xffffffff


	//   ....[118]....
        /*03e4*/ 	.word	0xffffffff


	//   ....[119]....
        /*03e8*/ 	.word	0xffffffff


	//   ....[120]....
        /*03ec*/ 	.word	0xffffffff


	//   ....[121]....
        /*03f0*/ 	.word	0xffffffff


	//   ....[122]....
        /*03f4*/ 	.word	0xffffffff


	//   ....[123]....
        /*03f8*/ 	.word	0xffffffff


	//   ....[124]....
        /*03fc*/ 	.word	0xffffffff


	//   ....[125]....
        /*0400*/ 	.word	0xffffffff


	//   ....[126]....
        /*0404*/ 	.word	0xffffffff


	//   ....[127]....
        /*0408*/ 	.word	0xffffffff


	//   ....[128]....
        /*040c*/ 	.word	0xffffffff


	//   ....[129]....
        /*0410*/ 	.word	0xffffffff


	//   ....[130]....
        /*0414*/ 	.word	0xffffffff


	//   ....[131]....
        /*0418*/ 	.word	0xffffffff


	//   ....[132]....
        /*041c*/ 	.word	0xffffffff


	//   ....[133]....
        /*0420*/ 	.word	0xffffffff


	//   ....[134]....
        /*0424*/ 	.word	0xffffffff


	//   ....[135]....
        /*0428*/ 	.word	0xffffffff


	//   ....[136]....
        /*042c*/ 	.word	0xffffffff


	//   ....[137]....
        /*0430*/ 	.word	0xffffffff


	//   ....[138]....
        /*0434*/ 	.word	0xffffffff


	//   ....[139]....
        /*0438*/ 	.word	0xffffffff


	//   ....[140]....
        /*043c*/ 	.word	0xffffffff


	//   ....[141]....
        /*0440*/ 	.word	0xffffffff


	//   ....[142]....
        /*0444*/ 	.word	0xffffffff


	//   ....[143]....
        /*0448*/ 	.word	0xffffffff


	//   ....[144]....
        /*044c*/ 	.word	0xffffffff


	//   ....[145]....
        /*0450*/ 	.word	0xffffffff


	//   ....[146]....
        /*0454*/ 	.word	0xffffffff


	//   ....[147]....
        /*0458*/ 	.word	0xffffffff


	//   ....[148]....
        /*045c*/ 	.word	0xffffffff


	//   ....[149]....
        /*0460*/ 	.word	0xffffffff


	//   ....[150]....
        /*0464*/ 	.word	0xffffffff


	//   ....[151]....
        /*0468*/ 	.word	0xffffffff


	//   ....[152]....
        /*046c*/ 	.word	0xffffffff


	//   ....[153]....
        /*0470*/ 	.word	0xffffffff


	//   ....[154]....
        /*0474*/ 	.word	0xffffffff


	//   ....[155]....
        /*0478*/ 	.word	0xffffffff


	//   ....[156]....
        /*047c*/ 	.word	0xffffffff


	//   ....[157]....
        /*0480*/ 	.word	0xffffffff


	//   ....[158]....
        /*0484*/ 	.word	0xffffffff


	//   ....[159]....
        /*0488*/ 	.word	0xffffffff


	//   ....[160]....
        /*048c*/ 	.word	0xffffffff


	//   ....[161]....
        /*0490*/ 	.word	0xffffffff


	//   ....[162]....
        /*0494*/ 	.word	0xffffffff


	//   ....[163]....
        /*0498*/ 	.word	0xffffffff


	//   ....[164]....
        /*049c*/ 	.word	0xffffffff


	//   ....[165]....
        /*04a0*/ 	.word	0xffffffff


	//   ....[166]....
        /*04a4*/ 	.word	0xffffffff


	//   ....[167]....
        /*04a8*/ 	.word	0xffffffff


	//   ....[168]....
        /*04ac*/ 	.word	0xffffffff


	//   ....[169]....
        /*04b0*/ 	.word	0xffffffff


	//   ....[170]....
        /*04b4*/ 	.word	0xffffffff


	//   ....[171]....
        /*04b8*/ 	.word	0xffffffff


	//   ....[172]....
        /*04bc*/ 	.word	0xffffffff


	//   ....[173]....
        /*04c0*/ 	.word	0xffffffff


	//   ....[174]....
        /*04c4*/ 	.word	0xffffffff


	//   ....[175]....
        /*04c8*/ 	.word	0xffffffff


	//   ....[176]....
        /*04cc*/ 	.word	0xffffffff


	//   ....[177]....
        /*04d0*/ 	.word	0xffffffff


	//   ....[178]....
        /*04d4*/ 	.word	0xffffffff


	//   ....[179]....
        /*04d8*/ 	.word	0xffffffff


	//   ....[180]....
        /*04dc*/ 	.word	0xffffffff


	//   ....[181]....
        /*04e0*/ 	.word	0xffffffff


	//   ....[182]....
        /*04e4*/ 	.word	0xffffffff


	//   ....[183]....
        /*04e8*/ 	.word	0xffffffff


	//   ....[184]....
        /*04ec*/ 	.word	0xffffffff


	//   ....[185]....
        /*04f0*/ 	.word	0xffffffff


	//   ....[186]....
        /*04f4*/ 	.word	0xffffffff


	//   ....[187]....
        /*04f8*/ 	.word	0xffffffff


	//   ....[188]....
        /*04fc*/ 	.word	0xffffffff


	//   ....[189]....
        /*0500*/ 	.word	0xffffffff


	//   ....[190]....
        /*0504*/ 	.word	0xffffffff


	//   ....[191]....
        /*0508*/ 	.word	0xffffffff


	//   ....[192]....
        /*050c*/ 	.word	0xffffffff


	//   ....[193]....
        /*0510*/ 	.word	0xffffffff


	//   ....[194]....
        /*0514*/ 	.word	0xffffffff


	//   ....[195]....
        /*0518*/ 	.word	0xffffffff


	//   ....[196]....
        /*051c*/ 	.word	0xffffffff


	//   ....[197]....
        /*0520*/ 	.word	0xffffffff


	//   ....[198]....
        /*0524*/ 	.word	0xffffffff


	//   ....[199]....
        /*0528*/ 	.word	0xffffffff


	//   ....[200]....
        /*052c*/ 	.word	0xffffffff


	//   ....[201]....
        /*0530*/ 	.word	0xffffffff


	//   ....[202]....
        /*0534*/ 	.word	0xffffffff


	//   ....[203]....
        /*0538*/ 	.word	0xffffffff


	//   ....[204]....
        /*053c*/ 	.word	0xffffffff


	//   ....[205]....
        /*0540*/ 	.word	0xffffffff


	//   ....[206]....
        /*0544*/ 	.word	0xffffffff


	//   ....[207]....
        /*0548*/ 	.word	0xffffffff


	//   ....[208]....
        /*054c*/ 	.word	0xffffffff


	//   ....[209]....
        /*0550*/ 	.word	0xffffffff


	//   ....[210]....
        /*0554*/ 	.word	0xffffffff


	//   ....[211]....
        /*0558*/ 	.word	0xffffffff


	//   ....[212]....
        /*055c*/ 	.word	0xffffffff


	//   ....[213]....
        /*0560*/ 	.word	0xffffffff


	//   ....[214]....
        /*0564*/ 	.word	0xffffffff


	//   ....[215]....
        /*0568*/ 	.word	0xffffffff


	//   ....[216]....
        /*056c*/ 	.word	0xffffffff


	//   ....[217]....
        /*0570*/ 	.word	0xffffffff


	//   ....[218]....
        /*0574*/ 	.word	0xffffffff


	//   ....[219]....
        /*0578*/ 	.word	0xffffffff


	//   ....[220]....
        /*057c*/ 	.word	0xffffffff


	//   ....[221]....
        /*0580*/ 	.word	0xffffffff


	//   ....[222]....
        /*0584*/ 	.word	0xffffffff


	//   ....[223]....
        /*0588*/ 	.word	0xffffffff


	//   ....[224]....
        /*058c*/ 	.word	0xffffffff


	//   ....[225]....
        /*0590*/ 	.word	0xffffffff


	//   ....[226]....
        /*0594*/ 	.word	0xffffffff


	//   ....[227]....
        /*0598*/ 	.word	0xffffffff


	//   ....[228]....
        /*059c*/ 	.word	0xffffffff


	//   ....[229]....
        /*05a0*/ 	.word	0xffffffff


	//   ....[230]....
        /*05a4*/ 	.word	0xffffffff


	//   ....[231]....
        /*05a8*/ 	.word	0xffffffff


	//   ....[232]....
        /*05ac*/ 	.word	0xffffffff


	//   ....[233]....
        /*05b0*/ 	.word	0xffffffff


	//   ....[234]....
        /*05b4*/ 	.word	0xffffffff


	//   ....[235]....
        /*05b8*/ 	.word	0xffffffff


	//   ....[236]....
        /*05bc*/ 	.word	0xffffffff


	//   ....[237]....
        /*05c0*/ 	.word	0xffffffff


	//   ....[238]....
        /*05c4*/ 	.word	0xffffffff


	//   ....[239]....
        /*05c8*/ 	.word	0x0500000f


	//   ....[240]....
        /*05cc*/ 	.word	0x0500000f


	//   ....[241]....
        /*05d0*/ 	.word	0x0500000f


	//   ....[242]....
        /*05d4*/ 	.word	0x0500000f


	//   ....[243]....
        /*05d8*/ 	.word	0x0500000f


	//   ....[244]....
        /*05dc*/ 	.word	0x0500000f


	//   ....[245]....
        /*05e0*/ 	.word	0x0500000f


	//   ....[246]....
        /*05e4*/ 	.word	0x0500000f


	//   ....[247]....
        /*05e8*/ 	.word	0x0500000f


	//   ....[248]....
        /*05ec*/ 	.word	0x0500000f


	//   ....[249]....
        /*05f0*/ 	.word	0x0500000f


	//   ....[250]....
        /*05f4*/ 	.word	0x0500000f


	//   ....[251]....
        /*05f8*/ 	.word	0x0500000f


	//   ....[252]....
        /*05fc*/ 	.word	0x0500000f


	//   ....[253]....
        /*0600*/ 	.word	0x0500000f


	//   ....[254]....
        /*0604*/ 	.word	0x0500000f


	//   ....[255]....
        /*0608*/ 	.word	0x0500000f


	//   ....[0]....
        /*060c*/ 	.word	0x0500000f


	//   ....[1]....
        /*0610*/ 	.word	0x0500000f


	//   ....[2]....
        /*0614*/ 	.word	0x0500000f


	//   ....[3]....
        /*0618*/ 	.word	0x0500000f


	//   ....[4]....
        /*061c*/ 	.word	0x0500000f


	//   ....[5]....
        /*0620*/ 	.word	0x0500000f


	//   ....[6]....
        /*0624*/ 	.word	0x0500000f


	//   ....[7]....
        /*0628*/ 	.word	0x0500000f


	//   ....[8]....
        /*062c*/ 	.word	0x0500000f


	//   ....[9]....
        /*0630*/ 	.word	0x0500000f


	//   ....[10]....
        /*0634*/ 	.word	0x0500000f


	//   ....[11]....
        /*0638*/ 	.word	0x0500000f


	//   ....[12]....
        /*063c*/ 	.word	0x0500000f


	//   ....[13]....
        /*0640*/ 	.word	0x0500000f


	//   ....[14]....
        /*0644*/ 	.word	0x0500000f


	//   ....[15]....
        /*0648*/ 	.word	0x0500000f


	//   ....[16]....
        /*064c*/ 	.word	0x0500000f


	//   ....[17]....
        /*0650*/ 	.word	0x0500000f


	//   ....[18]....
        /*0654*/ 	.word	0x0500000f


	//   ....[19]....
        /*0658*/ 	.word	0x0500000f


	//   ....[20]....
        /*065c*/ 	.word	0x0500000f


	//   ....[21]....
        /*0660*/ 	.word	0x0500000f


	//   ....[22]....
        /*0664*/ 	.word	0x0500000f


	//   ....[23]....
        /*0668*/ 	.word	0x0500000f


	//   ....[24]....
        /*066c*/ 	.word	0x0500000f


	//   ....[25]....
        /*0670*/ 	.word	0x0500000f


	//   ....[26]....
        /*0674*/ 	.word	0x0500000f


	//   ....[27]....
        /*0678*/ 	.word	0x0500000f


	//   ....[28]....
        /*067c*/ 	.word	0x0500000f


	//   ....[29]....
        /*0680*/ 	.word	0x0500000f


	//   ....[30]....
        /*0684*/ 	.word	0x0500000f


	//   ....[31]....
        /*0688*/ 	.word	0x0500000f


	//   ....[32]....
        /*068c*/ 	.word	0x0500000f


	//   ....[33]....
        /*0690*/ 	.word	0x0500000f


	//   ....[34]....
        /*0694*/ 	.word	0x0500000f


	//   ....[35]....
        /*0698*/ 	.word	0x0500000f


	//   ....[36]....
        /*069c*/ 	.word	0x0500000f


	//   ....[37]....
        /*06a0*/ 	.word	0x0500000f


	//   ....[38]....
        /*06a4*/ 	.word	0x0500000f


	//   ....[39]....
        /*06a8*/ 	.word	0x0500000f


	//   ....[40]....
        /*06ac*/ 	.word	0x0500000f


	//   ....[41]....
        /*06b0*/ 	.word	0x0500000f


	//   ....[42]....
        /*06b4*/ 	.word	0x0500000f


	//   ....[43]....
        /*06b8*/ 	.word	0x0500000f


	//   ....[44]....
        /*06bc*/ 	.word	0x0500000f


	//   ....[45]....
        /*06c0*/ 	.word	0x0500000f


	//   ....[46]....
        /*06c4*/ 	.word	0x0500000f


	//   ....[47]....
        /*06c8*/ 	.word	0x0500000f


	//   ....[48]....
        /*06cc*/ 	.word	0x0500000f


	//   ....[49]....
        /*06d0*/ 	.word	0x0500000f


	//   ....[50]....
        /*06d4*/ 	.word	0x0500000f


	//   ....[51]....
        /*06d8*/ 	.word	0x0500000f


	//   ....[52]....
        /*06dc*/ 	.word	0x0500000f


	//   ....[53]....
        /*06e0*/ 	.word	0x0500000f


	//   ....[54]....
        /*06e4*/ 	.word	0x0500000f


	//   ....[55]....
        /*06e8*/ 	.word	0x0500000f


	//   ....[56]....
        /*06ec*/ 	.word	0x0500000f


	//   ....[57]....
        /*06f0*/ 	.word	0x0500000f


	//   ....[58]....
        /*06f4*/ 	.word	0x0500000f


	//   ....[59]....
        /*06f8*/ 	.word	0x0500000f


	//   ....[60]....
        /*06fc*/ 	.word	0x0500000f


	//   ....[61]....
        /*0700*/ 	.word	0x0500000f


	//   ....[62]....
        /*0704*/ 	.word	0x0500000f


	//   ....[63]....
        /*0708*/ 	.word	0x0500000f


	//   ....[64]....
        /*070c*/ 	.word	0x0500000f


	//   ....[65]....
        /*0710*/ 	.word	0x0500000f


	//   ....[66]....
        /*0714*/ 	.word	0x0500000f


	//   ....[67]....
        /*0718*/ 	.word	0x0500000f


	//   ....[68]....
        /*071c*/ 	.word	0x0500000f


	//   ....[69]....
        /*0720*/ 	.word	0x0500000f


	//   ....[70]....
        /*0724*/ 	.word	0x0500000f


	//   ....[71]....
        /*0728*/ 	.word	0x0500000f


	//   ....[72]....
        /*072c*/ 	.word	0x0500000f


	//   ....[73]....
        /*0730*/ 	.word	0x0500000f


	//   ....[74]....
        /*0734*/ 	.word	0x0500000f


	//   ....[75]....
        /*0738*/ 	.word	0x0500000f


	//   ....[76]....
        /*073c*/ 	.word	0x0500000f


	//   ....[77]....
        /*0740*/ 	.word	0x0500000f


	//   ....[78]....
        /*0744*/ 	.word	0x0500000f


	//   ....[79]....
        /*0748*/ 	.word	0x0500000f


	//   ....[80]....
        /*074c*/ 	.word	0x0500000f


	//----- nvinfo : EIATTR_COOP_GROUP_INSTR_OFFSETS
	.align		4
.L_115:
        /*0750*/ 	.byte	0x04, 0x28
        /*0752*/ 	.short	(.L_117 - .L_116)


	//   ....[0]....
.L_116:
        /*0754*/ 	.word	0x00000080


	//   ....[1]....
        /*0758*/ 	.word	0x00000090


	//   ....[2]....
        /*075c*/ 	.word	0x000002d0


	//   ....[3]....
        /*0760*/ 	.word	0x00000430


	//   ....[4]....
        /*0764*/ 	.word	0x00000550


	//   ....[5]....
        /*0768*/ 	.word	0x000006b0


	//   ....[6]....
        /*076c*/ 	.word	0x00001a50


	//   ....[7]....
        /*0770*/ 	.word	0x00003040


	//   ....[8]....
        /*0774*/ 	.word	0x00003140


	//   ....[9]....
        /*0778*/ 	.word	0x00003800


	//   ....[10]....
        /*077c*/ 	.word	0x000038b0


	//   ....[11]....
        /*0780*/ 	.word	0x00005eb0


	//   ....[12]....
        /*0784*/ 	.word	0x00005ec0


	//   ....[13]....
        /*0788*/ 	.word	0x00005ef0


	//   ....[14]....
        /*078c*/ 	.word	0x00005f00


	//   ....[15]....
        /*0790*/ 	.word	0x00007960


	//   ....[16]....
        /*0794*/ 	.word	0x00007970


	//   ....[17]....
        /*0798*/ 	.word	0x000079f0


	//   ....[18]....
        /*079c*/ 	.word	0x00007a00


	//   ....[19]....
        /*07a0*/ 	.word	0x00008990


	//   ....[20]....
        /*07a4*/ 	.word	0x000089a0


	//   ....[21]....
        /*07a8*/ 	.word	0x000089b0


	//   ....[22]....
        /*07ac*/ 	.word	0x000089c0


	//   ....[23]....
        /*07b0*/ 	.word	0x000089d0


	//   ....[24]....
        /*07b4*/ 	.word	0x000089e0


	//   ....[25]....
        /*07b8*/ 	.word	0x000089f0


	//   ....[26]....
        /*07bc*/ 	.word	0x00008a00


	//   ....[27]....
        /*07c0*/ 	.word	0x00008a10


	//   ....[28]....
        /*07c4*/ 	.word	0x00008a20


	//   ....[29]....
        /*07c8*/ 	.word	0x00008a30


	//   ....[30]....
        /*07cc*/ 	.word	0x00008a40


	//   ....[31]....
        /*07d0*/ 	.word	0x00008a50


	//   ....[32]....
        /*07d4*/ 	.word	0x00008a60


	//   ....[33]....
        /*07d8*/ 	.word	0x00008a70


	//   ....[34]....
        /*07dc*/ 	.word	0x00008a80


	//   ....[35]....
        /*07e0*/ 	.word	0x00008a90


	//   ....[36]....
        /*07e4*/ 	.word	0x00008aa0


	//   ....[37]....
        /*07e8*/ 	.word	0x00008ab0


	//   ....[38]....
        /*07ec*/ 	.word	0x00008ac0


	//   ....[39]....
        /*07f0*/ 	.word	0x00008ad0


	//   ....[40]....
        /*07f4*/ 	.word	0x00008ae0


	//   ....[41]....
        /*07f8*/ 	.word	0x00008af0


	//   ....[42]....
        /*07fc*/ 	.word	0x00008b00


	//   ....[43]....
        /*0800*/ 	.word	0x00008b10


	//   ....[44]....
        /*0804*/ 	.word	0x00008b20


	//   ....[45]....
        /*0808*/ 	.word	0x00008b30


	//   ....[46]....
        /*080c*/ 	.word	0x00008b40


	//   ....[47]....
        /*0810*/ 	.word	0x00008b50


	//   ....[48]....
        /*0814*/ 	.word	0x00008b60


	//   ....[49]....
        /*0818*/ 	.word	0x00008b70


	//   ....[50]....
        /*081c*/ 	.word	0x00008b80


	//   ....[51]....
        /*0820*/ 	.word	0x00008b90


	//   ....[52]....
        /*0824*/ 	.word	0x00008ba0


	//   ....[53]....
        /*0828*/ 	.word	0x00008bb0


	//   ....[54]....
        /*082c*/ 	.word	0x00008bc0


	//   ....[55]....
        /*0830*/ 	.word	0x00008bd0


	//   ....[56]....
        /*0834*/ 	.word	0x00008be0


	//   ....[57]....
        /*0838*/ 	.word	0x00008bf0


	//   ....[58]....
        /*083c*/ 	.word	0x00008c20


	//   ....[59]....
        /*0840*/ 	.word	0x00008c30


	//   ....[60]....
        /*0844*/ 	.word	0x00008c40


	//   ....[61]....
        /*0848*/ 	.word	0x00008c50


	//   ....[62]....
        /*084c*/ 	.word	0x00008c60


	//   ....[63]....
        /*0850*/ 	.word	0x00008c80


	//   ....[64]....
        /*0854*/ 	.word	0x00008c90


	//   ....[65]....
        /*0858*/ 	.word	0x00008ca0


	//   ....[66]....
        /*085c*/ 	.word	0x00008cb0


	//   ....[67]....
        /*0860*/ 	.word	0x00008cc0


	//   ....[68]....
        /*0864*/ 	.word	0x00008cd0


	//   ....[69]....
        /*0868*/ 	.word	0x00008ce0


	//   ....[70]....
        /*086c*/ 	.word	0x00008d10


	//   ....[71]....
        /*0870*/ 	.word	0x00008d30


	//   ....[72]....
        /*0874*/ 	.word	0x00008d60


	//   ....[73]....
        /*0878*/ 	.word	0x00008d90


	//   ....[74]....
        /*087c*/ 	.word	0x00008dc0


	//   ....[75]....
        /*0880*/ 	.word	0x00008df0


	//   ....[76]....
        /*0884*/ 	.word	0x00008e20


	//   ....[77]....
        /*0888*/ 	.word	0x00008e50


	//   ....[78]....
        /*088c*/ 	.word	0x00008e70


	//   ....[79]....
        /*0890*/ 	.word	0x00008ea0


	//   ....[80]....
        /*0894*/ 	.word	0x00008ed0


	//   ....[81]....
        /*0898*/ 	.word	0x00008f00


	//   ....[82]....
        /*089c*/ 	.word	0x00008f30


	//   ....[83]....
        /*08a0*/ 	.word	0x000098e0


	//   ....[84]....
        /*08a4*/ 	.word	0x00009920


	//   ....[85]....
        /*08a8*/ 	.word	0x00009950


	//   ....[86]....
        /*08ac*/ 	.word	0x00009970


	//   ....[87]....
        /*08b0*/ 	.word	0x0000a070


	//   ....[88]....
        /*08b4*/ 	.word	0x0000a0a0


	//   ....[89]....
        /*08b8*/ 	.word	0x0000a160


	//   ....[90]....
        /*08bc*/ 	.word	0x0000a180


	//   ....[91]....
        /*08c0*/ 	.word	0x0000a240


	//   ....[92]....
        /*08c4*/ 	.word	0x0000a260


	//   ....[93]....
        /*08c8*/ 	.word	0x0000a330


	//   ....[94]....
        /*08cc*/ 	.word	0x0000a350


	//   ....[95]....
        /*08d0*/ 	.word	0x0000a700


	//   ....[96]....
        /*08d4*/ 	.word	0x0000a710


	//   ....[97]....
        /*08d8*/ 	.word	0x0000ab40


	//   ....[98]....
        /*08dc*/ 	.word	0x0000ab50


	//   ....[99]....
        /*08e0*/ 	.word	0x0000b850


	//   ....[100]....
        /*08e4*/ 	.word	0x0000b880


	//   ....[101]....
        /*08e8*/ 	.word	0x0000b950


	//   ....[102]....
        /*08ec*/ 	.word	0x0000b970


	//   ....[103]....
        /*08f0*/ 	.word	0x0000ba30


	//   ....[104]....
        /*08f4*/ 	.word	0x0000ba50


	//   ....[105]....
        /*08f8*/ 	.word	0x0000bb20


	//   ....[106]....
        /*08fc*/ 	.word	0x0000bb40


	//   ....[107]....
        /*0900*/ 	.word	0x0000bc80


	//   ....[108]....
        /*0904*/ 	.word	0x0000bea0


	//   ....[109]....
        /*0908*/ 	.word	0x0000bed0


	//   ....[110]....
        /*090c*/ 	.word	0x0000bf00


	//   ....[111]....
        /*0910*/ 	.word	0x0000bf30


	//   ....[112]....
        /*0914*/ 	.word	0x0000bf60


	//   ....[113]....
        /*0918*/ 	.word	0x0000bfa0


	//   ....[114]....
        /*091c*/ 	.word	0x0000c120


	//   ....[115]....
        /*0920*/ 	.word	0x0000c150


	//   ....[116]....
        /*0924*/ 	.word	0x0000c180


	//   ....[117]....
        /*0928*/ 	.word	0x0000c1b0


	//   ....[118]....
        /*092c*/ 	.word	0x0000c1e0


	//   ....[119]....
        /*0930*/ 	.word	0x0000c210


	//   ....[120]....
        /*0934*/ 	.word	0x0000c2a0


	//   ....[121]....
        /*0938*/ 	.word	0x0000c2f0


	//   ....[122]....
        /*093c*/ 	.word	0x0000c300


	//   ....[123]....
        /*0940*/ 	.word	0x0000c3a0


	//   ....[124]....
        /*0944*/ 	.word	0x0000e310


	//   ....[125]....
        /*0948*/ 	.word	0x0000e340


	//   ....[126]....
        /*094c*/ 	.word	0x0000e3e0


	//   ....[127]....
        /*0950*/ 	.word	0x0000e3f0


	//   ....[128]....
        /*0954*/ 	.word	0x0000e440


	//   ....[129]....
        /*0958*/ 	.word	0x0000e450


	//   ....[130]....
        /*095c*/ 	.word	0x0000e4a0


	//   ....[131]....
        /*0960*/ 	.word	0x0000e4b0


	//   ....[132]....
        /*0964*/ 	.word	0x0000e500


	//   ....[133]....
        /*0968*/ 	.word	0x0000e510


	//   ....[134]....
        /*096c*/ 	.word	0x0000e560


	//   ....[135]....
        /*0970*/ 	.word	0x0000e570


	//   ....[136]....
        /*0974*/ 	.word	0x0000e5c0


	//   ....[137]....
        /*0978*/ 	.word	0x0000e5d0


	//   ....[138]....
        /*097c*/ 	.word	0x0000e5e0


	//   ....[139]....
        /*0980*/ 	.word	0x0000e630


	//   ....[140]....
        /*0984*/ 	.word	0x0000e680


	//   ....[141]....
        /*0988*/ 	.word	0x0000e690


	//   ....[142]....
        /*098c*/ 	.word	0x0000e6a0


	//   ....[143]....
        /*0990*/ 	.word	0x0000e700


	//   ....[144]....
        /*0994*/ 	.word	0x0000eb80


	//   ....[145]....
        /*0998*/ 	.word	0x0000ebb0


	//   ....[146]....
        /*099c*/ 	.word	0x0000ebe0


	//   ....[147]....
        /*09a0*/ 	.word	0x0000ec30


	//   ....[148]....
        /*09a4*/ 	.word	0x0000ec50


	//   ....[149]....
        /*09a8*/ 	.word	0x0000ecb0


	//   ....[150]....
        /*09ac*/ 	.word	0x0000ecf0


	//   ....[151]....
        /*09b0*/ 	.word	0x0000ed20


	//   ....[152]....
        /*09b4*/ 	.word	0x0000ed70


	//   ....[153]....
        /*09b8*/ 	.word	0x0000eda0


	//   ....[154]....
        /*09bc*/ 	.word	0x0000edf0


	//   ....[155]....
        /*09c0*/ 	.word	0x0000ee10


	//   ....[156]....
        /*09c4*/ 	.word	0x0000ee60


	//   ....[157]....
        /*09c8*/ 	.word	0x0000ee80


	//   ....[158]....
        /*09cc*/ 	.word	0x0000ee90


	//   ....[159]....
        /*09d0*/ 	.word	0x0000eed0


	//   ....[160]....
        /*09d4*/ 	.word	0x0000ef30


	//   ....[161]....
        /*09d8*/ 	.word	0x0000ef50


	//   ....[162]....
        /*09dc*/ 	.word	0x0000ef70


	//   ....[163]....
        /*09e0*/ 	.word	0x0000efc0


	//   ....[164]....
        /*09e4*/ 	.word	0x0000f670


	//   ....[165]....
        /*09e8*/ 	.word	0x0000f6a0


	//   ....[166]....
        /*09ec*/ 	.word	0x0000f6d0


	//   ....[167]....
        /*09f0*/ 	.word	0x0000f710


	//   ....[168]....
        /*09f4*/ 	.word	0x0000f760


	//   ....[169]....
        /*09f8*/ 	.word	0x0000f780


	//   ....[170]....
        /*09fc*/ 	.word	0x0000f7d0


	//   ....[171]....
        /*0a00*/ 	.word	0x0000f7f0


	//   ....[172]....
        /*0a04*/ 	.word	0x0000f840


	//   ....[173]....
        /*0a08*/ 	.word	0x0000f860


	//   ....[174]....
        /*0a0c*/ 	.word	0x0000f8b0


	//   ....[175]....
        /*0a10*/ 	.word	0x0000f8d0


	//   ....[176]....
        /*0a14*/ 	.word	0x0000f920


	//   ....[177]....
        /*0a18*/ 	.word	0x0000f940


	//   ....[178]....
        /*0a1c*/ 	.word	0x0000f970


	//   ....[179]....
        /*0a20*/ 	.word	0x0000f990


	//   ....[180]....
        /*0a24*/ 	.word	0x000102a0


	//   ....[181]....
        /*0a28*/ 	.word	0x000102c0


	//   ....[182]....
        /*0a2c*/ 	.word	0x000102d0


	//   ....[183]....
        /*0a30*/ 	.word	0x000102e0


	//   ....[184]....
        /*0a34*/ 	.word	0x000102f0


	//   ....[185]....
        /*0a38*/ 	.word	0x00010300


	//   ....[186]....
        /*0a3c*/ 	.word	0x00010360


	//   ....[187]....
        /*0a40*/ 	.word	0x000103a0


	//   ....[188]....
        /*0a44*/ 	.word	0x000103c0


	//   ....[189]....
        /*0a48*/ 	.word	0x000103d0


	//   ....[190]....
        /*0a4c*/ 	.word	0x00010410


	//   ....[191]....
        /*0a50*/ 	.word	0x00010420


	//   ....[192]....
        /*0a54*/ 	.word	0x00010460


	//   ....[193]....
        /*0a58*/ 	.word	0x00010470


	//   ....[194]....
        /*0a5c*/ 	.word	0x000104b0


	//   ....[195]....
        /*0a60*/ 	.word	0x000104c0


	//   ....[196]....
        /*0a64*/ 	.word	0x000104d0


	//   ....[197]....
        /*0a68*/ 	.word	0x000104e0


	//   ....[198]....
        /*0a6c*/ 	.word	0x000104f0


	//   ....[199]....
        /*0a70*/ 	.word	0x00010590


	//   ....[200]....
        /*0a74*/ 	.word	0x00010940


	//   ....[201]....
        /*0a78*/ 	.word	0x00010950


	//   ....[202]....
        /*0a7c*/ 	.word	0x00010960


	//   ....[203]....
        /*0a80*/ 	.word	0x00010970


	//   ....[204]....
        /*0a84*/ 	.word	0x00010980


	//   ....[205]....
        /*0a88*/ 	.word	0x00010990


	//   ....[206]....
        /*0a8c*/ 	.word	0x000109b0


	//   ....[207]....
        /*0a90*/ 	.word	0x00010a00


	//   ....[208]....
        /*0a94*/ 	.word	0x00010a40


	//   ....[209]....
        /*0a98*/ 	.word	0x00010a60


	//   ....[210]....
        /*0a9c*/ 	.word	0x00010a70


	//   ....[211]....
        /*0aa0*/ 	.word	0x00010ab0


	//   ....[212]....
        /*0aa4*/ 	.word	0x00010ac0


	//   ....[213]....
        /*0aa8*/ 	.word	0x00010b00


	//   ....[214]....
        /*0aac*/ 	.word	0x00010b10


	//   ....[215]....
        /*0ab0*/ 	.word	0x00010b50


	//   ....[216]....
        /*0ab4*/ 	.word	0x00010b60


	//   ....[217]....
        /*0ab8*/ 	.word	0x00010b70


	//   ....[218]....
        /*0abc*/ 	.word	0x00010b80


	//   ....[219]....
        /*0ac0*/ 	.word	0x00010b90


	//   ....[220]....
        /*0ac4*/ 	.word	0x00011eb0


	//   ....[221]....
        /*0ac8*/ 	.word	0x00011ee0


	//   ....[222]....
        /*0acc*/ 	.word	0x00011f10


	//   ....[223]....
        /*0ad0*/ 	.word	0x00011f40


	//   ....[224]....
        /*0ad4*/ 	.word	0x00011f70


	//   ....[225]....
        /*0ad8*/ 	.word	0x00011f80


	//   ....[226]....
        /*0adc*/ 	.word	0x00011fc0


	//   ....[227]....
        /*0ae0*/ 	.word	0x00011fd0


	//   ....[228]....
        /*0ae4*/ 	.word	0x00012140


	//   ....[229]....
        /*0ae8*/ 	.word	0x00012170


	//   ....[230]....
        /*0aec*/ 	.word	0x000121a0


	//   ....[231]....
        /*0af0*/ 	.word	0x000121d0


	//   ....[232]....
        /*0af4*/ 	.word	0x00012200


	//   ....[233]....
        /*0af8*/ 	.word	0x00012240


	//   ....[234]....
        /*0afc*/ 	.word	0x000122c0


	//   ....[235]....
        /*0b00*/ 	.word	0x00012310


	//   ....[236]....
        /*0b04*/ 	.word	0x00012320


	//   ....[237]....
        /*0b08*/ 	.word	0x000123b0


	//   ....[238]....
        /*0b0c*/ 	.word	0x00012a30


	//   ....[239]....
        /*0b10*/ 	.word	0x00012f80


	//   ....[240]....
        /*0b14*/ 	.word	0x00013060


	//   ....[241]....
        /*0b18*/ 	.word	0x00013150


	//   ....[242]....
        /*0b1c*/ 	.word	0x000131b0


	//   ....[243]....
        /*0b20*/ 	.word	0x00013270


	//   ....[244]....
        /*0b24*/ 	.word	0x000132d0


	//   ....[245]....
        /*0b28*/ 	.word	0x00013390


	//   ....[246]....
        /*0b2c*/ 	.word	0x000133f0


	//   ....[247]....
        /*0b30*/ 	.word	0x000134b0


	//   ....[248]....
        /*0b34*/ 	.word	0x00013510


	//   ....[249]....
        /*0b38*/ 	.word	0x000135d0


	//   ....[250]....
        /*0b3c*/ 	.word	0x00013630


	//   ....[251]....
        /*0b40*/ 	.word	0x000136f0


	//   ....[252]....
        /*0b44*/ 	.word	0x00013750


	//   ....[253]....
        /*0b48*/ 	.word	0x00013810


	//   ....[254]....
        /*0b4c*/ 	.word	0x00013870


	//   ....[255]....
        /*0b50*/ 	.word	0x00013930


	//   ....[0]....
        /*0b54*/ 	.word	0x00013990


	//   ....[1]....
        /*0b58*/ 	.word	0x00013a50


	//   ....[2]....
        /*0b5c*/ 	.word	0x00013ab0


	//   ....[3]....
        /*0b60*/ 	.word	0x00013b80


	//   ....[4]....
        /*0b64*/ 	.word	0x00013d40


	//   ....[5]....
        /*0b68*/ 	.word	0x00013dd0


	//   ....[6]....
        /*0b6c*/ 	.word	0x00013ea0


	//   ....[7]....
        /*0b70*/ 	.word	0x00013ef0


	//   ....[8]....
        /*0b74*/ 	.word	0x00013fc0


	//   ....[9]....
        /*0b78*/ 	.word	0x00014010


	//   ....[10]....
        /*0b7c*/ 	.word	0x00014090


	//   ....[11]....
        /*0b80*/ 	.word	0x00014140


	//   ....[12]....
        /*0b84*/ 	.word	0x000141c0


	//   ....[13]....
        /*0b88*/ 	.word	0x00014270


	//   ....[14]....
        /*0b8c*/ 	.word	0x000142f0


	//   ....[15]....
        /*0b90*/ 	.word	0x000143a0


	//   ....[16]....
        /*0b94*/ 	.word	0x00014420


	//   ....[17]....
        /*0b98*/ 	.word	0x000144c0


	//   ....[18]....
        /*0b9c*/ 	.word	0x00014540


	//   ....[19]....
        /*0ba0*/ 	.word	0x000145e0


	//   ....[20]....
        /*0ba4*/ 	.word	0x00014650


	//   ....[21]....
        /*0ba8*/ 	.word	0x00014700


	//   ....[22]....
        /*0bac*/ 	.word	0x00014780


	//   ....[23]....
        /*0bb0*/ 	.word	0x00014820


	//   ....[24]....
        /*0bb4*/ 	.word	0x000148c0


	//   ....[25]....
        /*0bb8*/ 	.word	0x00014930


	//   ....[26]....
        /*0bbc*/ 	.word	0x000149b0


	//   ....[27]....
        /*0bc0*/ 	.word	0x00014a60


	//   ....[28]....
        /*0bc4*/ 	.word	0x00014ac0


	//   ....[29]....
        /*0bc8*/ 	.word	0x00014b80


	//   ....[30]....
        /*0bcc*/ 	.word	0x00014be0


	//   ....[31]....
        /*0bd0*/ 	.word	0x00014ca0


	//   ....[32]....
        /*0bd4*/ 	.word	0x00014d00


	//   ....[33]....
        /*0bd8*/ 	.word	0x00014dc0


	//   ....[34]....
        /*0bdc*/ 	.word	0x00014e20


	//   ....[35]....
        /*0be0*/ 	.word	0x00014ed0


	//   ....[36]....
        /*0be4*/ 	.word	0x00014f30


	//   ....[37]....
        /*0be8*/ 	.word	0x00014ff0


	//   ....[38]....
        /*0bec*/ 	.word	0x00015050


	//   ....[39]....
        /*0bf0*/ 	.word	0x000150f0


	//   ....[40]....
        /*0bf4*/ 	.word	0x00015220


	//   ....[41]....
        /*0bf8*/ 	.word	0x000152c0


	//   ....[42]....
        /*0bfc*/ 	.word	0x00015320


	//   ....[43]....
        /*0c00*/ 	.word	0x000153d0


	//   ....[44]....
        /*0c04*/ 	.word	0x00015450


	//   ....[45]....
        /*0c08*/ 	.word	0x000154e0


	//   ....[46]....
        /*0c0c*/ 	.word	0x00015570


	//   ....[47]....
        /*0c10*/ 	.word	0x00015600


	//   ....[48]....
        /*0c14*/ 	.word	0x00015660


	//   ....[49]....
        /*0c18*/ 	.word	0x00015710


	//   ....[50]....
        /*0c1c*/ 	.word	0x00015770


	//   ....[51]....
        /*0c20*/ 	.word	0x00015820


	//   ....[52]....
        /*0c24*/ 	.word	0x00015880


	//   ....[53]....
        /*0c28*/ 	.word	0x00015930


	//   ....[54]....
        /*0c2c*/ 	.word	0x00015990


	//   ....[55]....
        /*0c30*/ 	.word	0x00015a40


	//   ....[56]....
        /*0c34*/ 	.word	0x00015aa0


	//   ....[57]....
        /*0c38*/ 	.word	0x00015b50


	//   ....[58]....
        /*0c3c*/ 	.word	0x00015bb0


	//   ....[59]....
        /*0c40*/ 	.word	0x00015c60


	//   ....[60]....
        /*0c44*/ 	.word	0x00015d50


	//   ....[61]....
        /*0c48*/ 	.word	0x00015de0


	//   ....[62]....
        /*0c4c*/ 	.word	0x00015e40


	//   ....[63]....
        /*0c50*/ 	.word	0x00015ef0


	//   ....[64]....
        /*0c54*/ 	.word	0x00015f70


	//   ....[65]....
        /*0c58*/ 	.word	0x00016000


	//   ....[66]....
        /*0c5c*/ 	.word	0x00016090


	//   ....[67]....
        /*0c60*/ 	.word	0x00016120


	//   ....[68]....
        /*0c64*/ 	.word	0x00016180


	//   ....[69]....
        /*0c68*/ 	.word	0x00016230


	//   ....[70]....
        /*0c6c*/ 	.word	0x00016290


	//   ....[71]....
        /*0c70*/ 	.word	0x00016340


	//   ....[72]....
        /*0c74*/ 	.word	0x000163a0


	//   ....[73]....
        /*0c78*/ 	.word	0x00016450


	//   ....[74]....
        /*0c7c*/ 	.word	0x000164b0


	//   ....[75]....
        /*0c80*/ 	.word	0x00016560


	//   ....[76]....
        /*0c84*/ 	.word	0x000165c0


	//   ....[77]....
        /*0c88*/ 	.word	0x00016670


	//   ....[78]....
        /*0c8c*/ 	.word	0x000166d0


	//   ....[79]....
        /*0c90*/ 	.word	0x00016780


	//   ....[80]....
        /*0c94*/ 	.word	0x000169d0


	//----- nvinfo : EIATTR_REG_RECONFIG
	.align		4
.L_117:
        /*0c98*/ 	.byte	0x01, 0x54
	.zero		2


	//----- nvinfo : EIATTR_SYSCALL_OFFSETS
	.align		4
        /*0c9c*/ 	.byte	0x04, 0x46
        /*0c9e*/ 	.short	(.L_119 - .L_118)


	//   ....[0]....
.L_118:
        /*0ca0*/ 	.word	0x00001c30


	//   ....[1]....
        /*0ca4*/ 	.word	0x0000d620


	//   ....[2]....
        /*0ca8*/ 	.word	0x0000d790


	//   ....[3]....
        /*0cac*/ 	.word	0x0000d8e0


	//   ....[4]....
        /*0cb0*/ 	.word	0x0000da20


	//   ....[5]....
        /*0cb4*/ 	.word	0x0000f310


	//----- nvinfo : EIATTR_MBARRIER_INSTR_OFFSETS
	.align		4
.L_119:
        /*0cb8*/ 	.byte	0x04, 0x39
        /*0cba*/ 	.short	(.L_121 - .L_120)


	//   ....[0]....
.L_120:
        /*0cbc*/ 	.word	0x00000180
        /*0cc0*/ 	.word	0x000000ff
        /*0cc4*/ 	.word	0x00022800
        /*0cc8*/ 	.short	0x0100
        /*0cca*/ 	.byte	0x08
	.zero		1


	//   ....[1]....
        /*0ccc*/ 	.word	0x00000190
        /*0cd0*/ 	.word	0x000000ff
        /*0cd4*/ 	.word	0x00022820
        /*0cd8*/ 	.short	0x0100
        /*0cda*/ 	.byte	0x08
	.zero		1


	//   ....[2]....
        /*0cdc*/ 	.word	0x00000280
        /*0ce0*/ 	.word	0x000000ff
        /*0ce4*/ 	.word	0x00022830
        /*0ce8*/ 	.short	0x0100
        /*0cea*/ 	.byte	0x08
	.zero		1


	//   ....[3]....
        /*0cec*/ 	.word	0x00000290
        /*0cf0*/ 	.word	0x000000ff
        /*0cf4*/ 	.word	0x00022840
        /*0cf8*/ 	.short	0x0100
        /*0cfa*/ 	.byte	0x08
	.zero		1


	//   ....[4]....
        /*0cfc*/ 	.word	0x000002a0
        /*0d00*/ 	.word	0x000000ff
        /*0d04*/ 	.word	0x00022838
        /*0d08*/ 	.short	0x0100
        /*0d0a*/ 	.byte	0x08
	.zero		1


	//   ....[5]....
        /*0d0c*/ 	.word	0x000002b0
        /*0d10*/ 	.word	0x000000ff
        /*0d14*/ 	.word	0x00022848
        /*0d18*/ 	.short	0x0100
        /*0d1a*/ 	.byte	0x08
	.zero		1


	//   ....[6]....
        /*0d1c*/ 	.word	0x000003e0
        /*0d20*/ 	.word	0x000000ff
        /*0d24*/ 	.word	0x00022850
        /*0d28*/ 	.short	0x0100
        /*0d2a*/ 	.byte	0x08
	.zero		1


	//   ....[7]....
        /*0d2c*/ 	.word	0x000003f0
        /*0d30*/ 	.word	0x000000ff
        /*0d34*/ 	.word	0x00022860
        /*0d38*/ 	.short	0x0100
        /*0d3a*/ 	.byte	0x08
	.zero		1


	//   ....[8]....
        /*0d3c*/ 	.word	0x00000400
        /*0d40*/ 	.word	0x000000ff
        /*0d44*/ 	.word	0x00022858
        /*0d48*/ 	.short	0x0100
        /*0d4a*/ 	.byte	0x08
	.zero		1


	//   ....[9]....
        /*0d4c*/ 	.word	0x00000410
        /*0d50*/ 	.word	0x000000ff
        /*0d54*/ 	.word	0x00022868
        /*0d58*/ 	.short	0x0100
        /*0d5a*/ 	.byte	0x08
	.zero		1


	//   ....[10]....
        /*0d5c*/ 	.word	0x00000500
        /*0d60*/ 	.word	0x000000ff
        /*0d64*/ 	.word	0x00022870
        /*0d68*/ 	.short	0x0100
        /*0d6a*/ 	.byte	0x06
	.zero		1


	//   ....[11]....
        /*0d6c*/ 	.word	0x00000510
        /*0d70*/ 	.word	0x000000ff
        /*0d74*/ 	.word	0x00022880
        /*0d78*/ 	.short	0x0100
        /*0d7a*/ 	.byte	0x06
	.zero		1


	//   ....[12]....
        /*0d7c*/ 	.word	0x00000520
        /*0d80*/ 	.word	0x000000ff
        /*0d84*/ 	.word	0x00022878
        /*0d88*/ 	.short	0x0100
        /*0d8a*/ 	.byte	0x06
	.zero		1


	//   ....[13]....
        /*0d8c*/ 	.word	0x00000530
        /*0d90*/ 	.word	0x000000ff
        /*0d94*/ 	.word	0x00022888
        /*0d98*/ 	.short	0x0100
        /*0d9a*/ 	.byte	0x06
	.zero		1


	//   ....[14]....
        /*0d9c*/ 	.word	0x00000660
        /*0da0*/ 	.word	0x000000ff
        /*0da4*/ 	.word	0x00022890
        /*0da8*/ 	.short	0x0100
        /*0daa*/ 	.byte	0x08
	.zero		1


	//   ....[15]....
        /*0dac*/ 	.word	0x00000670
        /*0db0*/ 	.word	0x000000ff
        /*0db4*/ 	.word	0x000228a0
        /*0db8*/ 	.short	0x0100
        /*0dba*/ 	.byte	0x08
	.zero		1


	//   ....[16]....
        /*0dbc*/ 	.word	0x00000680
        /*0dc0*/ 	.word	0x000000ff
        /*0dc4*/ 	.word	0x00022898
        /*0dc8*/ 	.short	0x0100
        /*0dca*/ 	.byte	0x08
	.zero		1


	//   ....[17]....
        /*0dcc*/ 	.word	0x00000690
        /*0dd0*/ 	.word	0x000000ff
        /*0dd4*/ 	.word	0x000228a8
        /*0dd8*/ 	.short	0x0100
        /*0dda*/ 	.byte	0x08
	.zero		1


	//   ....[18]....
        /*0ddc*/ 	.word	0x000007e0
        /*0de0*/ 	.word	0x000000ff
        /*0de4*/ 	.word	0x000228b0
        /*0de8*/ 	.short	0x0100
        /*0dea*/ 	.byte	0x08
	.zero		1


	//   ....[19]....
        /*0dec*/ 	.word	0x000007f0
        /*0df0*/ 	.word	0x000000ff
        /*0df4*/ 	.word	0x000228c0
        /*0df8*/ 	.short	0x0100
        /*0dfa*/ 	.byte	0x08
	.zero		1


	//   ....[20]....
        /*0dfc*/ 	.word	0x00000800
        /*0e00*/ 	.word	0x000000ff
        /*0e04*/ 	.word	0x000228b8
        /*0e08*/ 	.short	0x0100
        /*0e0a*/ 	.byte	0x08
	.zero		1


	//   ....[21]....
        /*0e0c*/ 	.word	0x00000810
        /*0e10*/ 	.word	0x000000ff
        /*0e14*/ 	.word	0x000228c8
        /*0e18*/ 	.short	0x0100
        /*0e1a*/ 	.byte	0x08
	.zero		1


	//   ....[22]....
        /*0e1c*/ 	.word	0x00001cb0
        /*0e20*/ 	.word	0x000000ff
        /*0e24*/ 	.word	0x00022800
        /*0e28*/ 	.short	0x010a
        /*0e2a*/ 	.byte	0x37
	.zero		1


	//   ....[23]....
        /*0e2c*/ 	.word	0x00001d30
        /*0e30*/ 	.word	0x00000004
        /*0e34*/ 	.word	0x00022830
        /*0e38*/ 	.short	0x010a
        /*0e3a*/ 	.byte	0x3f
	.zero		1


	//   ....[24]....
        /*0e3c*/ 	.word	0x00001d70
        /*0e40*/ 	.word	0x00000004
        /*0e44*/ 	.word	0x00022830
        /*0e48*/ 	.short	0x010a
        /*0e4a*/ 	.byte	0x3f
	.zero		1


	//   ....[25]....
        /*0e4c*/ 	.word	0x00002730
        /*0e50*/ 	.word	0x000000ff
        /*0e54*/ 	.word	0x00000000
        /*0e58*/ 	.short	0x0101
        /*0e5a*/ 	.byte	0x06
	.zero		1


	//   ....[26]....
        /*0e5c*/ 	.word	0x00004d90
        /*0e60*/ 	.word	0x000000ff
        /*0e64*/ 	.word	0x00022830
        /*0e68*/ 	.short	0x010a
        /*0e6a*/ 	.byte	0x06
	.zero		1


	//   ....[27]....
        /*0e6c*/ 	.word	0x00004dd0
        /*0e70*/ 	.word	0x000000ff
        /*0e74*/ 	.word	0x00022830
        /*0e78*/ 	.short	0x010a
        /*0e7a*/ 	.byte	0x06
	.zero		1


	//   ....[28]....
        /*0e7c*/ 	.word	0x00005690
        /*0e80*/ 	.word	0x000000ff
        /*0e84*/ 	.word	0x00022850
        /*0e88*/ 	.short	0x010a
        /*0e8a*/ 	.byte	0x06
	.zero		1


	//   ....[29]....
        /*0e8c*/ 	.word	0x000056d0
        /*0e90*/ 	.word	0x000000ff
        /*0e94*/ 	.word	0x00022850
        /*0e98*/ 	.short	0x010a
        /*0e9a*/ 	.byte	0x06
	.zero		1


	//   ....[30]....
        /*0e9c*/ 	.word	0x00005a50
        /*0ea0*/ 	.word	0x000000ff
        /*0ea4*/ 	.word	0x00000000
        /*0ea8*/ 	.short	0x0101
        /*0eaa*/ 	.byte	0x06
	.zero		1


	//   ....[31]....
        /*0eac*/ 	.word	0x00007020
        /*0eb0*/ 	.word	0x000000ff
        /*0eb4*/ 	.word	0x00000000
        /*0eb8*/ 	.short	0x0101
        /*0eba*/ 	.byte	0x06
	.zero		1


	//   ....[32]....
        /*0ebc*/ 	.word	0x000076b0
        /*0ec0*/ 	.word	0x000000ff
        /*0ec4*/ 	.word	0x00022850
        /*0ec8*/ 	.short	0x010a
        /*0eca*/ 	.byte	0x05
	.zero		1


	//   ....[33]....
        /*0ecc*/ 	.word	0x000076f0
        /*0ed0*/ 	.word	0x000000ff
        /*0ed4*/ 	.word	0x00022850
        /*0ed8*/ 	.short	0x010a
        /*0eda*/ 	.byte	0x05
	.zero		1


	//   ....[34]....
        /*0edc*/ 	.word	0x00007cf0
        /*0ee0*/ 	.word	0x000000ff
        /*0ee4*/ 	.word	0x00000000
        /*0ee8*/ 	.short	0x0101
        /*0eea*/ 	.byte	0x04
	.zero		1


	//   ....[35]....
        /*0eec*/ 	.word	0x0000a060
        /*0ef0*/ 	.word	0x00000003
        /*0ef4*/ 	.word	0x00000000
        /*0ef8*/ 	.short	0x0101
        /*0efa*/ 	.byte	0x3f
	.zero		1


	//   ....[36]....
        /*0efc*/ 	.word	0x0000a500
        /*0f00*/ 	.word	0x00000006
        /*0f04*/ 	.word	0x00000000
        /*0f08*/ 	.short	0x0101
        /*0f0a*/ 	.byte	0x3f
	.zero		1


	//   ....[37]....
        /*0f0c*/ 	.word	0x0000dfe0
        /*0f10*/ 	.word	0x00000000
        /*0f14*/ 	.word	0x00022880
        /*0f18*/ 	.short	0x010a
        /*0f1a*/ 	.byte	0x3f
	.zero		1


	//   ....[38]....
        /*0f1c*/ 	.word	0x0000e860
        /*0f20*/ 	.word	0x00000000
        /*0f24*/ 	.word	0x00022870
        /*0f28*/ 	.short	0x0107
        /*0f2a*/ 	.byte	0x3f
	.zero		1


	//   ....[39]....
        /*0f2c*/ 	.word	0x0000e920
        /*0f30*/ 	.word	0x00000000
        /*0f34*/ 	.word	0x00022870
        /*0f38*/ 	.short	0x0101
        /*0f3a*/ 	.byte	0x3f
	.zero		1


	//   ....[40]....
        /*0f3c*/ 	.word	0x0000e950
        /*0f40*/ 	.word	0x00000000
        /*0f44*/ 	.word	0x00022840
        /*0f48*/ 	.short	0x010a
        /*0f4a*/ 	.byte	0x3f
	.zero		1


	//   ....[41]....
        /*0f4c*/ 	.word	0x0000f060
        /*0f50*/ 	.word	0x00000000
        /*0f54*/ 	.word	0x00022830
        /*0f58*/ 	.short	0x0107
        /*0f5a*/ 	.byte	0x3f
	.zero		1


	//   ....[42]....
        /*0f5c*/ 	.word	0x0000f120
        /*0f60*/ 	.word	0x00000000
        /*0f64*/ 	.word	0x00022830
        /*0f68*/ 	.short	0x0101
        /*0f6a*/ 	.byte	0x3f
	.zero		1


	//   ....[43]....
        /*0f6c*/ 	.word	0x0000fa50
        /*0f70*/ 	.word	0x00000010
        /*0f74*/ 	.word	0x00022800
        /*0f78*/ 	.short	0x0107
        /*0f7a*/ 	.byte	0x3f
	.zero		1


	//   ....[44]....
        /*0f7c*/ 	.word	0x0000fb40
        /*0f80*/ 	.word	0x00000010
        /*0f84*/ 	.word	0x00022800
        /*0f88*/ 	.short	0x0101
        /*0f8a*/ 	.byte	0x3f
	.zero		1


	//   ....[45]....
        /*0f8c*/ 	.word	0x0000fb60
        /*0f90*/ 	.word	0x00000010
        /*0f94*/ 	.word	0x00022820
        /*0f98*/ 	.short	0x010a
        /*0f9a*/ 	.byte	0x3f
	.zero		1


	//   ....[46]....
        /*0f9c*/ 	.word	0x00010030
        /*0fa0*/ 	.word	0x00000000
        /*0fa4*/ 	.word	0x00022880
        /*0fa8*/ 	.short	0x010a
        /*0faa*/ 	.byte	0x3f
	.zero		1


	//   ....[47]....
        /*0fac*/ 	.word	0x00010610
        /*0fb0*/ 	.word	0x00000000
        /*0fb4*/ 	.word	0x00022870
        /*0fb8*/ 	.short	0x0107
        /*0fba*/ 	.byte	0x3f
	.zero		1


	//   ....[48]....
        /*0fbc*/ 	.word	0x000106d0
        /*0fc0*/ 	.word	0x00000000
        /*0fc4*/ 	.word	0x00022870
        /*0fc8*/ 	.short	0x0101
        /*0fca*/ 	.byte	0x3f
	.zero		1


	//   ....[49]....
        /*0fcc*/ 	.word	0x00010700
        /*0fd0*/ 	.word	0x00000000
        /*0fd4*/ 	.word	0x00022840
        /*0fd8*/ 	.short	0x010a
        /*0fda*/ 	.byte	0x3f
	.zero		1


	//   ....[50]....
        /*0fdc*/ 	.word	0x00010ca0
        /*0fe0*/ 	.word	0x00000000
        /*0fe4*/ 	.word	0x00022830
        /*0fe8*/ 	.short	0x0107
        /*0fea*/ 	.byte	0x3f
	.zero		1


	//   ....[51]....
        /*0fec*/ 	.word	0x00010d60
        /*0ff0*/ 	.word	0x00000000
        /*0ff4*/ 	.word	0x00022830
        /*0ff8*/ 	.short	0x0101
        /*0ffa*/ 	.byte	0x3f
	.zero		1


	//   ....[52]....
        /*0ffc*/ 	.word	0x00010df0
        /*1000*/ 	.word	0x00000012
        /*1004*/ 	.word	0x00022870
        /*1008*/ 	.short	0x010a
        /*100a*/ 	.byte	0x3f
	.zero		1


	//   ....[53]....
        /*100c*/ 	.word	0x00010e80
        /*1010*/ 	.word	0x00000012
        /*1014*/ 	.word	0x00022860
        /*1018*/ 	.short	0x010a
        /*101a*/ 	.byte	0x3f
	.zero		1


	//   ....[54]....
        /*101c*/ 	.word	0x00011380
        /*1020*/ 	.word	0x00000012
        /*1024*/ 	.word	0x00022850
        /*1028*/ 	.short	0x0101
        /*102a*/ 	.byte	0x3f
	.zero		1


	//   ....[55]....
        /*102c*/ 	.word	0x00011410
        /*1030*/ 	.word	0x00000012
        /*1034*/ 	.word	0x00000000
        /*1038*/ 	.short	0x0101
        /*103a*/ 	.byte	0x3f
	.zero		1


	//   ....[56]....
        /*103c*/ 	.word	0x000115e0
        /*1040*/ 	.word	0x00000011
        /*1044*/ 	.word	0x00022870
        /*1048*/ 	.short	0x010a
        /*104a*/ 	.byte	0x3f
	.zero		1


	//   ....[57]....
        /*104c*/ 	.word	0x00011670
        /*1050*/ 	.word	0x00000011
        /*1054*/ 	.word	0x00022860
        /*1058*/ 	.short	0x010a
        /*105a*/ 	.byte	0x3f
	.zero		1


	//   ....[58]....
        /*105c*/ 	.word	0x00011b70
        /*1060*/ 	.word	0x00000011
        /*1064*/ 	.word	0x00022850
        /*1068*/ 	.short	0x0101
        /*106a*/ 	.byte	0x3f
	.zero		1


	//   ....[59]....
        /*106c*/ 	.word	0x00011c30
        /*1070*/ 	.word	0x00000011
        /*1074*/ 	.word	0x00000000
        /*1078*/ 	.short	0x0101
        /*107a*/ 	.byte	0x3f
	.zero		1


	//   ....[60]....
        /*107c*/ 	.word	0x000129b0
        /*1080*/ 	.word	0x00000007
        /*1084*/ 	.word	0x00022820
        /*1088*/ 	.short	0x010a
        /*108a*/ 	.byte	0x3f
	.zero		1


	//   ....[61]....
        /*108c*/ 	.word	0x00012b30
        /*1090*/ 	.word	0x00000005
        /*1094*/ 	.word	0x00022840
        /*1098*/ 	.short	0x010a
        /*109a*/ 	.byte	0x3f
	.zero		1


	//   ....[62]....
        /*109c*/ 	.word	0x00012bd0
        /*10a0*/ 	.word	0x00000003
        /*10a4*/ 	.word	0x00022840
        /*10a8*/ 	.short	0x010a
        /*10aa*/ 	.byte	0x3f
	.zero		1


	//   ....[63]....
        /*10ac*/ 	.word	0x00012c10
        /*10b0*/ 	.word	0x00000005
        /*10b4*/ 	.word	0x00022860
        /*10b8*/ 	.short	0x010a
        /*10ba*/ 	.byte	0x3f
	.zero		1


	//   ....[64]....
        /*10bc*/ 	.word	0x00012c50
        /*10c0*/ 	.word	0x00000003
        /*10c4*/ 	.word	0x00022860
        /*10c8*/ 	.short	0x010a
        /*10ca*/ 	.byte	0x3f
	.zero		1


	//   ....[65]....
        /*10cc*/ 	.word	0x00012c90
        /*10d0*/ 	.word	0x00000005
        /*10d4*/ 	.word	0x00022880
        /*10d8*/ 	.short	0x010a
        /*10da*/ 	.byte	0x3f
	.zero		1


	//   ....[66]....
        /*10dc*/ 	.word	0x00012cd0
        /*10e0*/ 	.word	0x00000003
        /*10e4*/ 	.word	0x00022880
        /*10e8*/ 	.short	0x010a
        /*10ea*/ 	.byte	0x3f
	.zero		1


	//   ....[67]....
        /*10ec*/ 	.word	0x00012d40
        /*10f0*/ 	.word	0x00000003
        /*10f4*/ 	.word	0x00022800
        /*10f8*/ 	.short	0x010a
        /*10fa*/ 	.byte	0x3f
	.zero		1


	//   ....[68]....
        /*10fc*/ 	.word	0x00012d90
        /*1100*/ 	.word	0x00000004
        /*1104*/ 	.word	0x00022830
        /*1108*/ 	.short	0x010a
        /*110a*/ 	.byte	0x3f
	.zero		1


	//   ....[69]....
        /*110c*/ 	.word	0x00012df0
        /*1110*/ 	.word	0x00000006
        /*1114*/ 	.word	0x00022830
        /*1118*/ 	.short	0x010a
        /*111a*/ 	.byte	0x3f
	.zero		1


	//   ....[70]....
        /*111c*/ 	.word	0x00012e50
        /*1120*/ 	.word	0x00000006
        /*1124*/ 	.word	0x00022850
        /*1128*/ 	.short	0x010a
        /*112a*/ 	.byte	0x3f
	.zero		1


	//   ....[71]....
        /*112c*/ 	.word	0x00012eb0
        /*1130*/ 	.word	0x00000007
        /*1134*/ 	.word	0x00022850
        /*1138*/ 	.short	0x010a
        /*113a*/ 	.byte	0x3f
	.zero		1


	//   ....[72]....
        /*113c*/ 	.word	0x00012fb0
        /*1140*/ 	.word	0x00000000
        /*1144*/ 	.word	0x00022880
        /*1148*/ 	.short	0x010a
        /*114a*/ 	.byte	0x3f
	.zero		1


	//   ....[73]....
        /*114c*/ 	.word	0x00013c90
        /*1150*/ 	.word	0x00000000
        /*1154*/ 	.word	0x00022840
        /*1158*/ 	.short	0x010a
        /*115a*/ 	.byte	0x3f
	.zero		1


	//   ....[74]....
        /*115c*/ 	.word	0x00015120
        /*1160*/ 	.word	0x00000010
        /*1164*/ 	.word	0x00022820
        /*1168*/ 	.short	0x010a
        /*116a*/ 	.byte	0x3f
	.zero		1


	//   ....[75]....
        /*116c*/ 	.word	0x00015170
        /*1170*/ 	.word	0x00000000
        /*1174*/ 	.word	0x00022880
        /*1178*/ 	.short	0x010a
        /*117a*/ 	.byte	0x3f
	.zero		1


	//   ....[76]....
        /*117c*/ 	.word	0x00015ca0
        /*1180*/ 	.word	0x00000000
        /*1184*/ 	.word	0x00022840
        /*1188*/ 	.short	0x010a
        /*118a*/ 	.byte	0x3f
	.zero		1


	//   ....[77]....
        /*118c*/ 	.word	0x000167b0
        /*1190*/ 	.word	0x00000012
        /*1194*/ 	.word	0x00022870
        /*1198*/ 	.short	0x010a
        /*119a*/ 	.byte	0x3f
	.zero		1


	//   ....[78]....
        /*119c*/ 	.word	0x00016800
        /*11a0*/ 	.word	0x00000012
        /*11a4*/ 	.word	0x00022860
        /*11a8*/ 	.short	0x010a
        /*11aa*/ 	.byte	0x3f
	.zero		1


	//   ....[79]....
        /*11ac*/ 	.word	0x00016850
        /*11b0*/ 	.word	0x00000011
        /*11b4*/ 	.word	0x00022870
        /*11b8*/ 	.short	0x010a
        /*11ba*/ 	.byte	0x3f
	.zero		1


	//   ....[80]....
        /*11bc*/ 	.word	0x000168a0
        /*11c0*/ 	.word	0x00000011
        /*11c4*/ 	.word	0x00022860
        /*11c8*/ 	.short	0x010a
        /*11ca*/ 	.byte	0x3f
	.zero		1


	//   ....[81]....
        /*11cc*/ 	.word	0x000168f0
        /*11d0*/ 	.word	0x00000007
        /*11d4*/ 	.word	0x00022820
        /*11d8*/ 	.short	0x010a
        /*11da*/ 	.byte	0x3f
	.zero		1


	//   ....[82]....
        /*11dc*/ 	.word	0x00016a90
        /*11e0*/ 	.word	0x00000005
        /*11e4*/ 	.word	0x00022840
        /*11e8*/ 	.short	0x010a
        /*11ea*/ 	.byte	0x3f
	.zero		1


	//   ....[83]....
        /*11ec*/ 	.word	0x00016ae0
        /*11f0*/ 	.word	0x00000003
        /*11f4*/ 	.word	0x00022840
        /*11f8*/ 	.short	0x010a
        /*11fa*/ 	.byte	0x3f
	.zero		1


	//   ....[84]....
        /*11fc*/ 	.word	0x00016b30
        /*1200*/ 	.word	0x00000005
        /*1204*/ 	.word	0x00022860
        /*1208*/ 	.short	0x010a
        /*120a*/ 	.byte	0x3f
	.zero		1


	//   ....[85]....
        /*120c*/ 	.word	0x00016b80
        /*1210*/ 	.word	0x00000003
        /*1214*/ 	.word	0x00022860
        /*1218*/ 	.short	0x010a
        /*121a*/ 	.byte	0x3f
	.zero		1


	//   ....[86]....
        /*121c*/ 	.word	0x00016bd0
        /*1220*/ 	.word	0x00000005
        /*1224*/ 	.word	0x00022880
        /*1228*/ 	.short	0x010a
        /*122a*/ 	.byte	0x3f
	.zero		1


	//----- nvinfo : EIATTR_NUM_MBARRIERS
	.align		4
.L_121:
        /*122c*/ 	.byte	0x03, 0x38
        /*122e*/ 	.short	0x0016


	//----- nvinfo : EIATTR_EXIT_INSTR_OFFSETS
	.align		4
        /*1230*/ 	.byte	0x04, 0x1c
        /*1232*/ 	.short	(.L_123 - .L_122)


	//   ....[0]....
.L_122:
        /*1234*/ 	.word	0x000009c0


	//   ....[1]....
        /*1238*/ 	.word	0x0000bc30


	//   ....[2]....
        /*123c*/ 	.word	0x00012d20


	//----- nvinfo : EIATTR_MAX_THREADS
	.align		4
.L_123:
        /*1240*/ 	.byte	0x04, 0x05
        /*1242*/ 	.short	(.L_125 - .L_124)
.L_124:
        /*1244*/ 	.word	0x00000180
        /*1248*/ 	.word	0x00000001
        /*124c*/ 	.word	0x00000001


	//----- nvinfo : EIATTR_CRS_STACK_SIZE
	.align		4
.L_125:
        /*1250*/ 	.byte	0x04, 0x1e
        /*1252*/ 	.short	(.L_127 - .L_126)
.L_126:
        /*1254*/ 	.word	0x00000000


	//----- nvinfo : EIATTR_CBANK_PARAM_SIZE
	.align		4
.L_127:
        /*1258*/ 	.byte	0x03, 0x19
        /*125a*/ 	.short	0x0af0


	//----- nvinfo : EIATTR_PARAM_CBANK
	.align		4
        /*125c*/ 	.byte	0x04, 0x0a
        /*125e*/ 	.short	(.L_129 - .L_128)
	.align		4
.L_128:
        /*1260*/ 	.word	index@(.nv.constant0._ZN7cutlass13device_kernelIN5flash11enable_sm90INS1_16FlashAttnFwdSm90INS1_25CollectiveMainloopFwdSm90ILi2EN4cute5tupleIJNS5_1CILi1EEES8_S8_EEENS6_IJNS7_ILi128EEENS7_ILi160EEESA_EEELi128ENS_12float_e4m3_tEfNS_4arch4Sm90ELb0ELb0ELb0ELb1ELb1ELb0ELb0ELb1ELb1ELb1ELb1ELb0EEENS1_21CollectiveEpilogueFwdINS6_IJSA_SA_SB_EEES9_NS_10bfloat16_tESF_Li256ELb1ELb1ELb1ELb1EEENS1_36VarlenDynamicPersistentTileSchedulerILi128ELi160ELi256ELi128ELb1ELb1ELb1ELb0ELb1ELb1EEEEEEEEEvNT_6ParamsE)
        /*1264*/ 	.short	0x0210
        /*1266*/ 	.short	0x0af0


	//----- nvinfo : EIATTR_SW_WAR
	.align		4
.L_129:
        /*1268*/ 	.byte	0x04, 0x36
        /*126a*/ 	.short	(.L_131 - .L_130)
.L_130:
        /*126c*/ 	.word	0x00000008
.L_131:


//--------------------- .nv.info._ZN7cutlass13device_kernelIN5flash11enable_sm90INS1_16FlashAttnFwdSm90INS1_25CollectiveMainloopFwdSm90ILi2EN4cute5tupleIJNS5_1CILi1EEES8_S8_EEENS6_IJNS7_ILi128EEENS7_ILi160EEESA_EEELi128ENS_12float_e4m3_tEfNS_4arch4Sm90ELb0ELb0ELb0ELb1ELb1ELb1ELb0ELb1ELb1ELb1ELb1ELb0EEENS1_21CollectiveEpilogueFwdINS6_IJSA_SA_SB_EEES9_NS_10bfloat16_tESF_Li256ELb1ELb1ELb1ELb1EEENS1_36VarlenDynamicPersistentTileSchedulerILi128ELi160ELi256ELi128ELb1ELb1ELb1ELb0ELb1ELb1EEEEEEEEEvNT_6ParamsE --------------------------
	.section	.nv.info._ZN7cutlass13device_kernelIN5flash11enable_sm90INS1_16FlashAttnFwdSm90INS1_25CollectiveMainloopFwdSm90ILi2EN4cute5tupleIJNS5_1CILi1EEES8_S8_EEENS6_IJNS7_ILi128EEENS7_ILi160EEESA_EEELi128ENS_12float_e4m3_tEfNS_4arch4Sm90ELb0ELb0ELb0ELb1ELb1ELb1ELb0ELb1ELb1ELb1ELb1ELb0EEENS1_21CollectiveEpilogueFwdINS6_IJSA_SA_SB_EEES9_NS_10bfloat16_tESF_Li256ELb1ELb1ELb1ELb1EEENS1_36VarlenDynamicPersistentTileSchedulerILi128ELi160ELi256ELi128ELb1ELb1ELb1ELb0ELb1ELb1EEEEEEEEEvNT_6ParamsE,"",@"SHT_CUDA_INFO"
	.sectionflags	@""
	.align	4


	//----- nvinfo : EIATTR_CUDA_API_VERSION
	.align		4
        /*0000*/ 	.byte	0x04, 0x37
        /*0002*/ 	.short	(.L_133 - .L_132)
.L_132:
        /*0004*/ 	.word	0x00000082


	//----- nvinfo : EIATTR_KPARAM_INFO
	.align		4
.L_133:
        /*0008*/ 	.byte	0x04, 0x17
        /*000a*/ 	.short	(.L_135 - .L_134)
.L_134:
        /*000c*/ 	.word	0x00000000
        /*0010*/ 	.short	0x0000
        /*0012*/ 	.short	0x0070
        /*0014*/ 	.byte	0x00, 0xf0, 0x01, 0x2a


	//----- nvinfo : EIATTR_SPARSE_MMA_MASK
	.align		4
.L_135:
        /*0018*/ 	.byte	0x03, 0x50
        /*001a*/ 	.short	0x0000


	//----- nvinfo : EIATTR_MAXREG_COUNT
	.align		4
        /*001c*/ 	.byte	0x03, 0x1b
        /*001e*/ 	.short	0x00a8


	//----- nvinfo : EIATTR_NUM_BARRIERS
	.align		4
        /*0020*/ 	.byte	0x02, 0x4c
        /*0022*/ 	.byte	0x10
	.zero		1


	//----- nvinfo : EIATTR_EXTERNS
	.align		4
        /*0024*/ 	.byte	0x04, 0x0f
        /*0026*/ 	.short	(.L_137 - .L_136)


	//   ....[0]....
	.align		4
.L_136:
        /*0028*/ 	.word	index@(__assertfail)


	//----- nvinfo : EIATTR_ANNOTATIONS
	.align		4
.L_137:
        /*002c*/ 	.byte	0x04, 0x55
        /*002e*/ 	.short	(.L_139 - .L_138)


	//   ....[0]....
.L_138:
        /* <DEDUP_REMOVED lines=29> */
        /*01f4*/ 	.byte	0xa0, 0x5d, 0x02, 0x00


	//----- nvinfo : EIATTR_MERCURY_ISA_VERSION
	.align		4
.L_139:
        /*01f8*/ 	.byte	0x03, 0x5f
        /*01fa*/ 	.short	0x0101


	//----- nvinfo : EIATTR_UNUSED_LOAD_BYTE_OFFSET
	.align		4
        /*01fc*/ 	.byte	0x04, 0x44
        /*01fe*/ 	.short	(.L_141 - .L_140)


	//   ....[0]....
.L_140:
        /*0200*/ 	.word	0x00000aa0
        /*0204*/ 	.word	0x0000fff0


	//   ....[1]....
        /*0208*/ 	.word	0x00014ff0
        /*020c*/ 	.word	0x0000fff0


	//----- nvinfo : EIATTR_INT_WARP_WIDE_INSTR_OFFSETS
	.align		4
.L_141:
        /*0210*/ 	.byte	0x04, 0x31
        /*0212*/ 	.short	(.L_143 - .L_142)


	//   ....[0]....
.L_142:
        /*0214*/ 	.word	0x00000130


	//   ....[1]....
        /*0218*/ 	.word	0x00000170


	//   ....[2]....
        /*021c*/ 	.word	0x000001e0


	//   ....[3]....
        /*0220*/ 	.word	0x0001b9a0


	//   ....[4]....
        /*0224*/ 	.word	0x0001ba30


	//   ....[5]....
        /*0228*/ 	.word	0x0001fb20


	//   ....[6]....
        /*022c*/ 	.word	0x0001fbb0


	//----- nvinfo : EIATTR_COOP_GROUP_MASK_REGIDS
	.align		4
.L_143:
        /*0230*/ 	.byte	0x04, 0x29
        /*0232*/ 	.short	(.L_145 - .L_144)


	//   ....[0]....
.L_144:
        /*0234*/ 	.word	0xffffffff


	//   ....[1]....
        /*0238*/ 	.word	0xffffffff


	//   ....[2]....
        /*023c*/ 	.word	0xffffffff


	//   ....[3]....
        /*0240*/ 	.word	0xffffffff


	//   ....[4]....
        /*0244*/ 	.word	0xffffffff


	//   ....[5]....
        /*0248*/ 	.word	0xffffffff


	//   ....[6]....
        /*024c*/ 	.word	0xffffffff


	//   ....[7]....
        /*0250*/ 	.word	0xffffffff


	//   ....[8]....
        /*0254*/ 	.word	0xffffffff


	//   ....[9]....
        /*0258*/ 	.word	0xffffffff


	//   ....[10]....
        /*025c*/ 	.word	0xffffffff


	//   ....[11]....
        /*0260*/ 	.word	0xffffffff


	//   ....[12]....
        /*0264*/ 	.word	0xffffffff


	//   ....[13]....
        /*0268*/ 	.word	0xffffffff


	//   ....[14]....
        /*026c*/ 	.word	0xffffffff


	//   ....[15]....
        /*0270*/ 	.word	0xffffffff


	//   ....[16]....
        /*0274*/ 	.word	0xffffffff


	//   ....[17]....
        /*0278*/ 	.word	0xffffffff


	//   ....[18]....
        /*027c*/ 	.word	0xffffffff


	//   ....[19]....
        /*0280*/ 	.word	0xffffffff


	//   ....[20]....
        /*0284*/ 	.word	0xffffffff


	//   ....[21]....
        /*0288*/ 	.word	0xffffffff


	//   ....[22]....
        /*028c*/ 	.word	0xffffffff


	//   ....[23]....
        /*0290*/ 	.word	0xffffffff


	//   ....[24]....
        /*0294*/ 	.word	0xffffffff


	//   ....[25]....
        /*0298*/ 	.word	0xffffffff


	//   ....[26]....
        /*029c*/ 	.word	0xffffffff


	//   ....[27]....
        /*02a0*/ 	.word	0xffffffff


	//   ....[28]....
        /*02a4*/ 	.word	0xffffffff


	//   ....[29]....
        /*02a8*/ 	.word	0xffffffff


	//   ....[30]....
        /*02ac*/ 	.word	0xffffffff


	//   ....[31]....
        /*02b0*/ 	.word	0xffffffff


	//   ....[32]....
        /*02b4*/ 	.word	0xffffffff


	//   ....[33]....
        /*02b8*/ 	.word	0xffffffff


	//   ....[34]....
        /*02bc*/ 	.word	0xffffffff


	//   ....[35]....
        /*02c0*/ 	.word	0xffffffff


	//   ....[36]....
        /*02c4*/ 	.word	0xffffffff


	//   ....[37]....
        /*02c8*/ 	.word	0xffffffff


	//   ....[38]....
        /*02cc*/ 	.word	0xffffffff


	//   ....[39]....
        /*02d0*/ 	.word	0xffffffff


	//   ....[40]....
        /*02d4*/ 	.word	0xffffffff


	//   ....[41]....
        /*02d8*/ 	.word	0xffffffff


	//   ....[42]....
        /*02dc*/ 	.word	0xffffffff


	//   ....[43]....
        /*02e0*/ 	.word	0xffffffff


	//   ....[44]....
        /*02e4*/ 	.word	0xffffffff


	//   ....[45]....
        /*02e8*/ 	.word	0xffffffff


	//   ....[46]....
        /*02ec*/ 	.word	0xffffffff


	//   ....[47]....
        /*02f0*/ 	.word	0xffffffff


	//   ....[48]....
        /*02f4*/ 	.word	0xffffffff


	//   ....[49]....
        /*02f8*/ 	.word	0xffffffff


	//   ....[50]....
        /*02fc*/ 	.word	0xffffffff


	//   ....[51]....
        /*0300*/ 	.word	0xffffffff


	//   ....[52]....
        /*0304*/ 	.word	0xffffffff


	//   ....[53]....
        /*0308*/ 	.word	0xffffffff


	//   ....[54]....
        /*030c*/ 	.word	0xffffffff


	//   ....[55]....
        /*0310*/ 	.word	0xffffffff


	//   ....[56]....
        /*0314*/ 	.word	0xffffffff


	//   ....[57]....
        /*0318*/ 	.word	0xffffffff


	//   ....[58]....
        /*031c*/ 	.word	0xffffffff


	//   ....[59]....
        /*0320*/ 	.word	0xffffffff


	//   ....[60]....
        /*0324*/ 	.word	0xffffffff


	//   ....[61]....
        /*0328*/ 	.word	0xffffffff


	//   ....[62]....
        /*032c*/ 	.word	0xffffffff


	//   ....[63]....
        /*0330*/ 	.word	0xffffffff


	//   ....[64]....
        /*0334*/ 	.word	0xffffffff


	//   ....[65]....
        /*0338*/ 	.word	0xffffffff


	//   ....[66]....
        /*033c*/ 	.word	0xffffffff


	//   ....[67]....
        /*0340*/ 	.word	0xffffffff


	//   ....[68]....
        /*0344*/ 	.word	0xffffffff


	//   ....[69]....
        /*0348*/ 	.word	0xffffffff


	//   ....[70]....
        /*034c*/ 	.word	0xffffffff


	//   ....[71]....
        /*0350*/ 	.word	0xffffffff


	//   ....[72]....
        /*0354*/ 	.word	0xffffffff


	//   ....[73]....
        /*0358*/ 	.word	0xffffffff


	//   ....[74]....
        /*035c*/ 	.word	0xffffffff


	//   ....[75]....
        /*0360*/ 	.word	0xffffffff


	//   ....[76]....
        /*0364*/ 	.word	0xffffffff


	//   ....[77]....
        /*0368*/ 	.word	0xffffffff


	//   ....[78]....
        /*036c*/ 	.word	0xffffffff


	//   ....[79]....
        /*0370*/ 	.word	0xffffffff


	//   ....[80]....
        /*0374*/ 	.word	0xffffffff


	//   ....[81]....
        /*0378*/ 	.word	0xffffffff


	//   ....[82]....
        /*037c*/ 	.word	0xffffffff


	//   ....[83]....
        /*0380*/ 	.word	0xffffffff


	//   ....[84]....
        /*0384*/ 	.word	0xffffffff


	//   ....[85]....
        /*0388*/ 	.word	0xffffffff


	//   ....[86]....
        /*038c*/ 	.word	0xffffffff


	//   ....[87]....
        /*0390*/ 	.word	0xffffffff


	//   ....[88]....
        /*0394*/ 	.word	0xffffffff


	//   ....[89]....
        /*0398*/ 	.word	0xffffffff


	//   ....[90]....
        /*039c*/ 	.word	0xffffffff


	//   ....[91]....
        /*03a0*/ 	.word	0xffffffff


	//   ....[92]....
        /*03a4*/ 	.word	0xffffffff


	//   ....[93]....
        /*03a8*/ 	.word	0xffffffff


	//   ....[94]....
        /*03ac*/ 	.word	0xffffffff


	//   ....[95]....
        /*03b0*/ 	.word	0xffffffff


	//   ....[96]....
        /*03b4*/ 	.word	0xffffffff


	//   ....[97]....
        /*03b8*/ 	.word	0xffffffff


	//   ....[98]....
        /*03bc*/ 	.word	0xffffffff


	//   ....[99]....
        /*03c0*/ 	.word	0xffffffff


	//   ....[100]....
        /*03c4*/ 	.word	0xffffffff


	//   ....[101]....
        /*03c8*/ 	.word	0xffffffff


	//   ....[102]....
        /*03cc*/ 	.word	0xffffffff


	//   ....[103]....
        /*03d0*/ 	.word	0xffffffff


	//   ....[104]....
        /*03d4*/ 	.word	0xffffffff


	//   ....[105]....
        /*03d8*/ 	.word	0xffffffff


	//   ....[106]....
        /*03dc*/ 	.word	0xffffffff


	//   ....[107]....
        /*03e0*/ 	.word	0xffffffff


	//   ....[108]....
        /*03e4*/ 	.word	0xffffffff


	//   ....[109]....
        /*03e8*/ 	.word	0xffffffff


	//   ....[110]....
        /*03ec*/ 	.word	0xffffffff


	//   ....[111]....
        /*03f0*/ 	.word	0xffffffff


	//   ....[112]....
        /*03f4*/ 	.word	0xffffffff


	//   ....[113]....
        /*03f8*/ 	.word	0xffffffff


	//   ....[114]....
        /*03fc*/ 	.word	0xffffffff


	//   ....[115]....
        /*0400*/ 	.word	0xffffffff


	//   ....[116]....
        /*0404*/ 	.word	0xffffffff


	//   ....[117]....
        /*0408*/ 	.word	0xffffffff


	//   ....[118]....
        /*040c*/ 	.word	0xffffffff


	//   ....[119]....
        /*0410*/ 	.word	0xffffffff


	//   ....[120]....
        /*0414*/ 	.word	0xffffffff


	//   ....[121]....
        /*0418*/ 	.word	0xffffffff


	//   ....[122]....
        /*041c*/ 	.word	0xffffffff


	//   ....[123]....
        /*0420*/ 	.word	0xffffffff


	//   ....[124]....
        /*0424*/ 	.word	0xffffffff


	//   ....[125]....
        /*0428*/ 	.word	0xffffffff


	//   ....[126]....
        /*042c*/ 	.word	0xffffffff


	//   ....[127]....
        /*0430*/ 	.word	0xffffffff


	//   ....[128]....
        /*0434*/ 	.word	0xffffffff


	//   ....[129]....
        /*0438*/ 	.word	0xffffffff


	//   ....[130]....
        /*043c*/ 	.word	0xffffffff


	//   ....[131]....
        /*0440*/ 	.word	0xffffffff


	//   ....[132]....
        /*0444*/ 	.word	0xffffffff


	//   ....[133]....
        /*0448*/ 	.word	0xffffffff


	//   ....[134]....
        /*044c*/ 	.word	0xffffffff


	//   ....[135]....
        /*0450*/ 	.word	0xffffffff


	//   ....[136]....
        /*0454*/ 	.word	0xffffffff


	//   ....[137]....
        /*0458*/ 	.word	0xffffffff


	//   ....[138]....
        /*045c*/ 	.word	0xffffffff


	//   ....[139]....
        /*0460*/ 	.word	0xffffffff


	//   ....[140]....
        /*0464*/ 	.word	0xffffffff


	//   ....[141]....
        /*0468*/ 	.word	0xffffffff


	//   ....[142]....
        /*046c*/ 	.word	0xffffffff


	//   ....[143]....
        /*0470*/ 	.word	0xffffffff


	//   ....[144]....
        /*0474*/ 	.word	0xffffffff


	//   ....[145]....
        /*0478*/ 	.word	0xffffffff


	//   ....[146]....
        /*047c*/ 	.word	0xffffffff


	//   ....[147]....
        /*0480*/ 	.word	0xffffffff


	//   ....[148]....
        /*0484*/ 	.word	0xffffffff


	//   ....[149]....
        /*0488*/ 	.word	0xffffffff


	//   ....[150]....
        /*048c*/ 	.word	0xffffffff


	//   ....[151]....
        /*0490*/ 	.word	0xffffffff


	//   ....[152]....
        /*0494*/ 	.word	0xffffffff


	//   ....[153]....
        /*0498*/ 	.word	0xffffffff


	//   ....[154]....
        /*049c*/ 	.word	0xffffffff


	//   ....[155]....
        /*04a0*/ 	.word	0xffffffff


	//   ....[156]....
        /*04a4*/ 	.word	0xffffffff


	//   ....[157]....
        /*04a8*/ 	.word	0xffffffff


	//   ....[158]....
        /*04ac*/ 	.word	0xffffffff


	//   ....[159]....
        /*04b0*/ 	.word	0xffffffff


	//   ....[160]....
        /*04b4*/ 	.word	0xffffffff


	//   ....[161]....
        /*04b8*/ 	.word	0xffffffff


	//   ....[162]....
        /*04bc*/ 	.word	0xffffffff


	//   ....[163]....
        /*04c0*/ 	.word	0xffffffff


	//   ....[164]....
        /*04c4*/ 	.word	0xffffffff


	//   ....[165]....
        /*04c8*/ 	.word	0xffffffff


	//   ....[166]....
        /*04cc*/ 	.word	0xffffffff


	//   ....[167]....
        /*04d0*/ 	.word	0xffffffff


	//   ....[168]....
        /*04d4*/ 	.word	0xffffffff


	//   ....[169]....
        /*04d8*/ 	.word	0xffffffff


	//   ....[170]....
        /*04dc*/ 	.word	0xffffffff


	//   ....[171]....
        /*04e0*/ 	.word	0xffffffff


	//   ....[172]....
        /*04e4*/ 	.word	0xffffffff


	//   ....[173]....
        /*04e8*/ 	.word	0xffffffff


	//   ....[174]....
        /*04ec*/ 	.word	0xffffffff


	//   ....[175]....
        /*04f0*/ 	.word	0xffffffff


	//   ....[176]....
        /*04f4*/ 	.word	0xffffffff


	//   ....[177]....
        /*04f8*/ 	.word	0xffffffff


	//   ....[178]....
        /*04fc*/ 	.word	0xffffffff


	//   ....[179]....
        /*0500*/ 	.word	0xffffffff


	//   ....[180]....
        /*0504*/ 	.word	0xffffffff


	//   ....[181]....
        /*0508*/ 	.word	0xffffffff


	//   ....[182]....
        /*050c*/ 	.word	0xffffffff


	//   ....[183]....
        /*0510*/ 	.word	0xffffffff


	//   ....[184]....
        /*0514*/ 	.word	0xffffffff


	//   ....[185]....
        /*0518*/ 	.word	0xffffffff


	//   ....[186]....
        /*051c*/ 	.word	0xffffffff


	//   ....[187]....
        /*0520*/ 	.word	0xffffffff


	//   ....[188]....
        /*0524*/ 	.word	0xffffffff


	//   ....[189]....
        /*0528*/ 	.word	0xffffffff


	//   ....[190]....
        /*052c*/ 	.word	0xffffffff


	//   ....[191]....
        /*0530*/ 	.word	0xffffffff


	//   ....[192]....
        /*0534*/ 	.word	0xffffffff


	//   ....[193]....
        /*0538*/ 	.word	0xffffffff


	//   ....[194]....
        /*053c*/ 	.word	0xffffffff


	//   ....[195]....
        /*0540*/ 	.word	0xffffffff


	//   ....[196]....
        /*0544*/ 	.word	0xffffffff


	//   ....[197]....
        /*0548*/ 	.word	0xffffffff


	//   ....[198]....
        /*054c*/ 	.word	0xffffffff


	//   ....[199]....
        /*0550*/ 	.word	0xffffffff


	//   ....[200]....
        /*0554*/ 	.word	0xffffffff


	//   ....[201]....
        /*0558*/ 	.word	0xffffffff


	//   ....[202]....
        /*055c*/ 	.word	0xffffffff


	//   ....[203]....
        /*0560*/ 	.word	0xffffffff


	//   ....[204]....
        /*0564*/ 	.word	0xffffffff


	//   ....[205]....
        /*0568*/ 	.word	0xffffffff


	//   ....[206]....
        /*056c*/ 	.word	0xffffffff


	//   ....[207]....
        /*0570*/ 	.word	0xffffffff


	//   ....[208]....
        /*0574*/ 	.word	0xffffffff


	//   ....[209]....
        /*0578*/ 	.word	0xffffffff


	//   ....[210]....
        /*057c*/ 	.word	0xffffffff


	//   ....[211]....
        /*0580*/ 	.word	0xffffffff


	//   ....[212]....
        /*0584*/ 	.word	0xffffffff


	//   ....[213]....
        /*0588*/ 	.word	0xffffffff


	//   ....[214]....
        /*058c*/ 	.word	0xffffffff


	//   ....[215]....
        /*0590*/ 	.word	0xffffffff


	//   ....[216]....
        /*0594*/ 	.word	0xffffffff


	//   ....[217]....
        /*0598*/ 	.word	0xffffffff


	//   ....[218]....
        /*059c*/ 	.word	0xffffffff


	//   ....[219]....
        /*05a0*/ 	.word	0xffffffff


	//   ....[220]....
        /*05a4*/ 	.word	0xffffffff


	//   ....[221]....
        /*05a8*/ 	.word	0xffffffff


	//   ....[222]....
        /*05ac*/ 	.word	0xffffffff


	//   ....[223]....
        /*05b0*/ 	.word	0xffffffff


	//   ....[224]....
        /*05b4*/ 	.word	0xffffffff


	//   ....[225]....
        /*05b8*/ 	.word	0xffffffff


	//   ....[226]....
        /*05bc*/ 	.word	0xffffffff


	//   ....[227]....
        /*05c0*/ 	.word	0xffffffff


	//   ....[228]....
        /*05c4*/ 	.word	0xffffffff


	//   ....[229]....
        /*05c8*/ 	.word	0xffffffff


	//   ....[230]....
        /*05cc*/ 	.word	0xffffffff


	//   ....[231]....
        /*05d0*/ 	.word	0xffffffff


	//   ....[232]....
        /*05d4*/ 	.word	0xffffffff


	//   ....[233]....
        /*05d8*/ 	.word	0xffffffff


	//   ....[234]....
        /*05dc*/ 	.word	0xffffffff


	//   ....[235]....
        /*05e0*/ 	.word	0xffffffff


	//   ....[236]....
        /*05e4*/ 	.word	0xffffffff


	//   ....[237]....
        /*05e8*/ 	.word	0xffffffff


	//   ....[238]....
        /*05ec*/ 	.word	0xffffffff


	//   ....[239]....
        /*05f0*/ 	.word	0xffffffff


	//   ....[240]....
        /*05f4*/ 	.word	0xffffffff


	//   ....[241]....
        /*05f8*/ 	.word	0xffffffff


	//   ....[242]....
        /*05fc*/ 	.word	0xffffffff


	//   ....[243]....
        /*0600*/ 	.word	0xffffffff


	//   ....[244]....
        /*0604*/ 	.word	0xffffffff


	//   ....[245]....
        /*0608*/ 	.word	0xffffffff


	//   ....[246]....
        /*060c*/ 	.word	0xffffffff


	//   ....[247]....
        /*0610*/ 	.word	0xffffffff


	//   ....[248]....
        /*0614*/ 	.word	0xffffffff


	//   ....[249]....
        /*0618*/ 	.word	0xffffffff


	//   ....[250]....
        /*061c*/ 	.word	0xffffffff


	//   ....[251]....
        /*0620*/ 	.word	0xffffffff


	//   ....[252]....
        /*0624*/ 	.word	0xffffffff


	//   ....[253]....
        /*0628*/ 	.word	0xffffffff


	//   ....[254]....
        /*062c*/ 	.word	0xffffffff


	//   ....[255]....
        /*0630*/ 	.word	0xffffffff


	//   ....[0]....
        /*0634*/ 	.word	0xffffffff


	//   ....[1]....
        /*0638*/ 	.word	0xffffffff


	//   ....[2]....
        /*063c*/ 	.word	0xffffffff


	//   ....[3]....
        /*0640*/ 	.word	0xffffffff


	//   ....[4]....
        /*0644*/ 	.word	0xffffffff


	//   ....[5]....
        /*0648*/ 	.word	0xffffffff


	//   ....[6]....
        /*064c*/ 	.word	0xffffffff


	//   ....[7]....
        /*0650*/ 	.word	0xffffffff


	//   ....[8]....
        /*0654*/ 	.word	0xffffffff


	//   ....[9]....
        /*0658*/ 	.word	0xffffffff


	//   ....[10]....
        /*065c*/ 	.word	0xffffffff


	//   ....[11]....
        /*0660*/ 	.word	0xffffffff


	//   ....[12]....
        /*0664*/ 	.word	0xffffffff


	//   ....[13]....
        /*0668*/ 	.word	0xffffffff


	//   ....[14]....
        /*066c*/ 	.word	0xffffffff


	//   ....[15]....
        /*0670*/ 	.word	0xffffffff


	//   ....[16]....
        /*0674*/ 	.word	0xffffffff


	//   ....[17]....
        /*0678*/ 	.word	0x0500000f


	//   ....[18]....
        /*067c*/ 	.word	0x0500000f


	//   ....[19]....
        /*0680*/ 	.word	0x0500000f


	//   ....[20]....
        /*0684*/ 	.word	0x0500000f


	//   ....[21]....
        /*0688*/ 	.word	0x0500000f


	//   ....[22]....
        /*068c*/ 	.word	0x0500000f


	//   ....[23]....
        /*0690*/ 	.word	0x0500000f


	//   ....[24]....
        /*0694*/ 	.word	0x0500000f


	//   ....[25]....
        /*0698*/ 	.word	0x0500000f


	//   ....[26]....
        /*069c*/ 	.word	0x0500000f


	//   ....[27]....
        /*06a0*/ 	.word	0x0500000f


	//   ....[28]....
        /*06a4*/ 	.word	0x0500000f


	//   ....[29]....
        /*06a8*/ 	.word	0x0500000f


	//   ....[30]....
        /*06ac*/ 	.word	0x0500000f


	//   ....[31]....
        /*06b0*/ 	.word	0x0500000f


	//   ....[32]....
        /*06b4*/ 	.word	0x0500000f


	//   ....[33]....
        /*06b8*/ 	.word	0x0500000f


	//   ....[34]....
        /*06bc*/ 	.word	0x0500000f


	//   ....[35]....
        /*06c0*/ 	.word	0x0500000f


	//   ....[36]....
        /*06c4*/ 	.word	0x0500000f


	//   ....[37]....
        /*06c8*/ 	.word	0x0500000f


	//   ....[38]....
        /*06cc*/ 	.word	0x0500000f


	//   ....[39]....
        /*06d0*/ 	.word	0x0500000f


	//   ....[40]....
        /*06d4*/ 	.word	0x0500000f


	//   ....[41]....
        /*06d8*/ 	.word	0x0500000f


	//   ....[42]....
        /*06dc*/ 	.word	0x0500000f


	//   ....[43]....
        /*06e0*/ 	.word	0x0500000f


	//   ....[44]....
        /*06e4*/ 	.word	0x0500000f


	//   ....[45]....
        /*06e8*/ 	.word	0x0500000f


	//   ....[46]....
        /*06ec*/ 	.word	0x0500000f


	//   ....[47]....
        /*06f0*/ 	.word	0x0500000f


	//   ....[48]....
        /*06f4*/ 	.word	0x0500000f


	//   ....[49]....
        /*06f8*/ 	.word	0x0500000f


	//   ....[50]....
        /*06fc*/ 	.word	0x0500000f


	//   ....[51]....
        /*0700*/ 	.word	0x0500000f


	//   ....[52]....
        /*0704*/ 	.word	0x0500000f


	//   ....[53]....
        /*0708*/ 	.word	0x0500000f


	//   ....[54]....
        /*070c*/ 	.word	0x0500000f


	//   ....[55]....
        /*0710*/ 	.word	0x0500000f


	//   ....[56]....
        /*0714*/ 	.word	0x0500000f


	//   ....[57]....
        /*0718*/ 	.word	0x0500000f


	//   ....[58]....
        /*071c*/ 	.word	0x0500000f


	//   ....[59]....
        /*0720*/ 	.word	0x0500000f


	//   ....[60]....
        /*0724*/ 	.word	0x0500000f


	//   ....[61]....
        /*0728*/ 	.word	0x0500000f


	//   ....[62]....
        /*072c*/ 	.word	0x0500000f


	//   ....[63]....
        /*0730*/ 	.word	0x0500000f


	//   ....[64]....
        /*0734*/ 	.word	0x0500000f


	//   ....[65]....
        /*0738*/ 	.word	0x0500000f


	//   ....[66]....
        /*073c*/ 	.word	0x0500000f


	//   ....[67]....
        /*0740*/ 	.word	0x0500000f


	//   ....[68]....
        /*0744*/ 	.word	0x0500000f


	//   ....[69]....
        /*0748*/ 	.word	0x0500000f


	//   ....[70]....
        /*074c*/ 	.word	0x0500000f


	//   ....[71]....
        /*0750*/ 	.word	0x0500000f


	//   ....[72]....
        /*0754*/ 	.word	0x0500000f


	//   ....[73]....
        /*0758*/ 	.word	0x0500000f


	//   ....[74]....
        /*075c*/ 	.word	0x0500000f


	//   ....[75]....
        /*0760*/ 	.word	0x0500000f


	//   ....[76]....
        /*0764*/ 	.word	0x0500000f


	//   ....[77]....
        /*0768*/ 	.word	0x0500000f


	//   ....[78]....
        /*076c*/ 	.word	0x0500000f


	//   ....[79]....
        /*0770*/ 	.word	0x0500000f


	//   ....[80]....
        /*0774*/ 	.word	0x0500000f


	//   ....[81]....
        /*0778*/ 	.word	0x0500000f


	//   ....[82]....
        /*077c*/ 	.word	0x0500000f


	//   ....[83]....
        /*0780*/ 	.word	0x0500000f


	//   ....[84]....
        /*0784*/ 	.word	0x0500000f


	//   ....[85]....
        /*0788*/ 	.word	0x0500000f


	//   ....[86]....
        /*078c*/ 	.word	0x0500000f


	//   ....[87]....
        /*0790*/ 	.word	0x0500000f


	//   ....[88]....
        /*0794*/ 	.word	0x0500000f


	//   ....[89]....
        /*0798*/ 	.word	0x0500000f


	//   ....[90]....
        /*079c*/ 	.word	0x0500000f


	//   ....[91]....
        /*07a0*/ 	.word	0x0500000f


	//   ....[92]....
        /*07a4*/ 	.word	0x0500000f


	//   ....[93]....
        /*07a8*/ 	.word	0x0500000f


	//   ....[94]....
        /*07ac*/ 	.word	0x0500000f


	//   ....[95]....
        /*07b0*/ 	.word	0x0500000f


	//   ....[96]....
        /*07b4*/ 	.word	0x0500000f


	//   ....[97]....
        /*07b8*/ 	.word	0x0500000f


	//   ....[98]....
        /*07bc*/ 	.word	0x0500000f


	//   ....[99]....
        /*07c0*/ 	.word	0x0500000f


	//   ....[100]....
        /*07c4*/ 	.word	0x0500000f


	//   ....[101]....
        /*07c8*/ 	.word	0x0500000f


	//   ....[102]....
        /*07cc*/ 	.word	0x0500000f


	//   ....[103]....
        /*07d0*/ 	.word	0x0500000f


	//   ....[104]....
        /*07d4*/ 	.word	0x0500000f


	//   ....[105]....
        /*07d8*/ 	.word	0x0500000f


	//   ....[106]....
        /*07dc*/ 	.word	0x0500000f


	//   ....[107]....
        /*07e0*/ 	.word	0x0500000f


	//   ....[108]....
        /*07e4*/ 	.word	0x0500000f


	//   ....[109]....
        /*07e8*/ 	.word	0x0500000f


	//   ....[110]....
        /*07ec*/ 	.word	0x0500000f


	//   ....[111]....
        /*07f0*/ 	.word	0x0500000f


	//   ....[112]....
        /*07f4*/ 	.word	0x0500000f


	//   ....[113]....
        /*07f8*/ 	.word	0x0500000f


	//   ....[114]....
        /*07fc*/ 	.word	0x0500000f


	//   ....[115]....
        /*0800*/ 	.word	0x0500000f


	//   ....[116]....
        /*0804*/ 	.word	0x0500000f


	//   ....[117]....
        /*0808*/ 	.word	0x0500000f


	//   ....[118]....
        /*080c*/ 	.word	0x0500000f


	//   ....[119]....
        /*0810*/ 	.word	0x0500000f


	//   ....[120]....
        /*0814*/ 	.word	0x0500000f


	//   ....[121]....
        /*0818*/ 	.word	0x0500000f


	//   ....[122]....
        /*081c*/ 	.word	0x0500000f


	//   ....[123]....
        /*0820*/ 	.word	0x0500000f


	//   ....[124]....
        /*0824*/ 	.word	0x0500000f


	//   ....[125]....
        /*0828*/ 	.word	0x0500000f


	//   ....[126]....
        /*082c*/ 	.word	0x0500000f


	//   ....[127]....
        /*0830*/ 	.word	0x0500000f


	//   ....[128]....
        /*0834*/ 	.word	0x0500000f


	//   ....[129]....
        /*0838*/ 	.word	0x0500000f


	//   ....[130]....
        /*083c*/ 	.word	0x0500000f


	//   ....[131]....
        /*0840*/ 	.word	0x0500000f


	//   ....[132]....
        /*0844*/ 	.word	0x0500000f


	//   ....[133]....
        /*0848*/ 	.word	0x0500000f


	//   ....[134]....
        /*084c*/ 	.word	0x0500000f


	//   ....[135]....
        /*0850*/ 	.word	0x0500000f


	//   ....[136]....
        /*0854*/ 	.word	0x0500000f


	//   ....[137]....
        /*0858*/ 	.word	0x0500000f


	//   ....[138]....
        /*085c*/ 	.word	0x0500000f


	//   ....[139]....
        /*0860*/ 	.word	0x0500000f


	//   ....[140]....
        /*0864*/ 	.word	0x0500000f


	//   ....[141]....
        /*0868*/ 	.word	0x0500000f


	//   ....[142]....
        /*086c*/ 	.word	0x0500000f


	//   ....[143]....
        /*0870*/ 	.word	0x0500000f


	//   ....[144]....
        /*0874*/ 	.word	0x0500000f


	//   ....[145]....
        /*0878*/ 	.word	0x0500000f


	//   ....[146]....
        /*087c*/ 	.word	0x0500000f


	//   ....[147]....
        /*0880*/ 	.word	0x0500000f


	//   ....[148]....
        /*0884*/ 	.word	0x0500000f


	//   ....[149]....
        /*0888*/ 	.word	0x0500000f


	//   ....[150]....
        /*088c*/ 	.word	0x0500000f


	//   ....[151]....
        /*0890*/ 	.word	0x0500000f


	//   ....[152]....
        /*0894*/ 	.word	0x0500000f


	//   ....[153]....
        /*0898*/ 	.word	0x0500000f


	//   ....[154]....
        /*089c*/ 	.word	0x0500000f


	//   ....[155]....
        /*08a0*/ 	.word	0x0500000f


	//   ....[156]....
        /*08a4*/ 	.word	0x0500000f


	//   ....[157]....
        /*08a8*/ 	.word	0x0500000f


	//   ....[158]....
        /*08ac*/ 	.word	0x0500000f


	//   ....[159]....
        /*08b0*/ 	.word	0x0500000f


	//   ....[160]....
        /*08b4*/ 	.word	0x0500000f


	//   ....[161]....
        /*08b8*/ 	.word	0x0500000f


	//   ....[162]....
        /*08bc*/ 	.word	0x0500000f


	//   ....[163]....
        /*08c0*/ 	.word	0x0500000f


	//   ....[164]....
        /*08c4*/ 	.word	0x0500000f


	//   ....[165]....
        /*08c8*/ 	.word	0x0500000f


	//   ....[166]....
        /*08cc*/ 	.word	0x0500000f


	//   ....[167]....
        /*08d0*/ 	.word	0x0500000f


	//   ....[168]....
        /*08d4*/ 	.word	0x0500000f


	//   ....[169]....
        /*08d8*/ 	.word	0x0500000f


	//   ....[170]....
        /*08dc*/ 	.word	0x0500000f


	//   ....[171]....
        /*08e0*/ 	.word	0x0500000f


	//   ....[172]....
        /*08e4*/ 	.word	0x0500000f


	//   ....[173]....
        /*08e8*/ 	.word	0x0500000f


	//   ....[174]....
        /*08ec*/ 	.word	0x0500000f


	//   ....[175]....
        /*08f0*/ 	.word	0x0500000f


	//   ....[176]....
        /*08f4*/ 	.word	0x0500000f


	//   ....[177]....
        /*08f8*/ 	.word	0x0500000f


	//   ....[178]....
        /*08fc*/ 	.word	0x0500000f


	//   ....[179]....
        /*0900*/ 	.word	0x0500000f


	//   ....[180]....
        /*0904*/ 	.word	0x0500000f


	//   ....[181]....
        /*0908*/ 	.word	0x0500000f


	//   ....[182]....
        /*090c*/ 	.word	0x0500000f


	//   ....[183]....
        /*0910*/ 	.word	0x0500000f


	//   ....[184]....
        /*0914*/ 	.word	0x0500000f


	//   ....[185]....
        /*0918*/ 	.word	0x0500000f


	//   ....[186]....
        /*091c*/ 	.word	0x0500000f


	//   ....[187]....
        /*0920*/ 	.word	0x0500000f


	//   ....[188]....
        /*0924*/ 	.word	0x0500000f


	//   ....[189]....
        /*0928*/ 	.word	0x0500000f


	//   ....[190]....
        /*092c*/ 	.word	0x0500000f


	//   ....[191]....
        /*0930*/ 	.word	0x0500000f


	//   ....[192]....
        /*0934*/ 	.word	0x0500000f


	//   ....[193]....
        /*0938*/ 	.word	0x0500000f


	//   ....[194]....
        /*093c*/ 	.word	0x0500000f


	//   ....[195]....
        /*0940*/ 	.word	0x0500000f


	//   ....[196]....
        /*0944*/ 	.word	0x0500000f


	//   ....[197]....
        /*0948*/ 	.word	0x0500000f


	//   ....[198]....
        /*094c*/ 	.word	0x0500000f


	//   ....[199]....
        /*0950*/ 	.word	0x0500000f


	//   ....[200]....
        /*0954*/ 	.word	0x0500000f


	//   ....[201]....
        /*0958*/ 	.word	0x0500000f


	//   ....[202]....
        /*095c*/ 	.word	0x0500000f


	//   ....[203]....
        /*0960*/ 	.word	0x0500000f


	//   ....[204]....
        /*0964*/ 	.word	0x0500000f


	//   ....[205]....
        /*0968*/ 	.word	0x0500000f


	//   ....[206]....
        /*096c*/ 	.word	0x0500000f


	//   ....[207]....
        /*0970*/ 	.word	0x0500000f


	//   ....[208]....
        /*0974*/ 	.word	0x0500000f


	//   ....[209]....
        /*0978*/ 	.word	0x0500000f


	//   ....[210]....
        /*097c*/ 	.word	0x0500000f


	//   ....[211]....
        /*0980*/ 	.word	0x0500000f


	//   ....[212]....
        /*0984*/ 	.word	0x0500000f


	//   ....[213]....
        /*0988*/ 	.word	0x0500000f


	//   ....[214]....
        /*098c*/ 	.word	0x0500000f


	//   ....[215]....
        /*0990*/ 	.word	0x0500000f


	//   ....[216]....
        /*0994*/ 	.word	0x0500000f


	//   ....[217]....
        /*0998*/ 	.word	0x0500000f


	//   ....[218]....
        /*099c*/ 	.word	0x0500000f


	//   ....[219]....
        /*09a0*/ 	.word	0x0500000f


	//   ....[220]....
        /*09a4*/ 	.word	0x0500000f


	//   ....[221]....
        /*09a8*/ 	.word	0x0500000f


	//   ....[222]....
        /*09ac*/ 	.word	0x0500000f


	//   ....[223]....
        /*09b0*/ 	.word	0x0500000f


	//   ....[224]....
        /*09b4*/ 	.word	0x0500000f


	//   ....[225]....
        /*09b8*/ 	.word	0x0500000f


	//   ....[226]....
        /*09bc*/ 	.word	0x0500000f


	//   ....[227]....
        /*09c0*/ 	.word	0x0500000f


	//   ....[228]....
        /*09c4*/ 	.word	0x0500000f


	//   ....[229]....
        /*09c8*/ 	.word	0x0500000f


	//   ....[230]....
        /*09cc*/ 	.word	0x0500000f


	//   ....[231]....
        /*09d0*/ 	.word	0x0500000f


	//   ....[232]....
        /*09d4*/ 	.word	0x0500000f


	//   ....[233]....
        /*09d8*/ 	.word	0x0500000f


	//   ....[234]....
        /*09dc*/ 	.word	0x0500000f


	//   ....[235]....
        /*09e0*/ 	.word	0x0500000f


	//   ....[236]....
        /*09e4*/ 	.word	0x0500000f


	//   ....[237]....
        /*09e8*/ 	.word	0x0500000f


	//   ....[238]....
        /*09ec*/ 	.word	0x0500000f


	//   ....[239]....
        /*09f0*/ 	.word	0x0500000f


	//   ....[240]....
        /*09f4*/ 	.word	0x0500000f


	//   ....[241]....
        /*09f8*/ 	.word	0x0500000f


	//   ....[242]....
        /*09fc*/ 	.word	0x0500000f


	//   ....[243]....
        /*0a00*/ 	.word	0x0500000f


	//   ....[244]....
        /*0a04*/ 	.word	0x0500000f


	//----- nvinfo : EIATTR_COOP_GROUP_INSTR_OFFSETS
	.align		4
.L_145:
        /*0a08*/ 	.byte	0x04, 0x28
        /*0a0a*/ 	.short	(.L_147 - .L_146)


	//   ....[0]....
.L_146:
        /*0a0c*/ 	.word	0x00000070


	//   ....[1]....
        /*0a10*/ 	.word	0x00000140


	//   ....[2]....
        /*0a14*/ 	.word	0x00000190


	//   ....[3]....
        /*0a18*/ 	.word	0x000003c0


	//   ....[4]....
        /*0a1c*/ 	.word	0x00000520


	//   ....[5]....
        /*0a20*/ 	.word	0x00000640


	//   ....[6]....
        /*0a24*/ 	.word	0x000007a0


	//   ....[7]....
        /*0a28*/ 	.word	0x00002e70


	//   ....[8]....
        /*0a2c*/ 	.word	0x00002e80


	//   ....[9]....
        /*0a30*/ 	.word	0x00003d10


	//   ....[10]....
        /*0a34*/ 	.word	0x00003d20


	//   ....[11]....
        /*0a38*/ 	.word	0x00004bb0


	//   ....[12]....
        /*0a3c*/ 	.word	0x00004bc0


	//   ....[13]....
        /*0a40*/ 	.word	0x00005f40


	//   ....[14]....
        /*0a44*/ 	.word	0x00005f50


	//   ....[15]....
        /*0a48*/ 	.word	0x00006e20


	//   ....[16]....
        /*0a4c*/ 	.word	0x00006e30


	//   ....[17]....
        /*0a50*/ 	.word	0x00007d70


	//   ....[18]....
        /*0a54*/ 	.word	0x00007d80


	//   ....[19]....
        /*0a58*/ 	.word	0x00008ec0


	//   ....[20]....
        /*0a5c*/ 	.word	0x00008ed0


	//   ....[21]....
        /*0a60*/ 	.word	0x00008fe0


	//   ....[22]....
        /*0a64*/ 	.word	0x00008ff0


	//   ....[23]....
        /*0a68*/ 	.word	0x00009110


	//   ....[24]....
        /*0a6c*/ 	.word	0x00009120


	//   ....[25]....
        /*0a70*/ 	.word	0x00009490


	//   ....[26]....
        /*0a74*/ 	.word	0x000094b0


	//   ....[27]....
        /*0a78*/ 	.word	0x00009590


	//   ....[28]....
        /*0a7c*/ 	.word	0x000095b0


	//   ....[29]....
        /*0a80*/ 	.word	0x00009690


	//   ....[30]....
        /*0a84*/ 	.word	0x000096b0


	//   ....[31]....
        /*0a88*/ 	.word	0x0000a090


	//   ....[32]....
        /*0a8c*/ 	.word	0x0000a600


	//   ....[33]....
        /*0a90*/ 	.word	0x0000a610


	//   ....[34]....
        /*0a94*/ 	.word	0x0000a620


	//   ....[35]....
        /*0a98*/ 	.word	0x0000a630


	//   ....[36]....
        /*0a9c*/ 	.word	0x0000c500


	//   ....[37]....
        /*0aa0*/ 	.word	0x0000c510


	//   ....[38]....
        /*0aa4*/ 	.word	0x0000c520


	//   ....[39]....
        /*0aa8*/ 	.word	0x0000c530


	//   ....[40]....
        /*0aac*/ 	.word	0x0000fb20


	//   ....[41]....
        /*0ab0*/ 	.word	0x0000fc20


	//   ....[42]....
        /*0ab4*/ 	.word	0x0000fee0


	//   ....[43]....
        /*0ab8*/ 	.word	0x000100b0


	//   ....[44]....
        /*0abc*/ 	.word	0x00012a90


	//   ....[45]....
        /*0ac0*/ 	.word	0x00012ab0


	//   ....[46]....
        /*0ac4*/ 	.word	0x000130b0


	//   ....[47]....
        /*0ac8*/ 	.word	0x00013110


	//   ....[48]....
        /*0acc*/ 	.word	0x00014820


	//   ....[49]....
        /*0ad0*/ 	.word	0x00014830


	//   ....[50]....
        /*0ad4*/ 	.word	0x000148b0


	//   ....[51]....
        /*0ad8*/ 	.word	0x000148c0


	//   ....[52]....
        /*0adc*/ 	.word	0x00015450


	//   ....[53]....
        /*0ae0*/ 	.word	0x00015490


	//   ....[54]....
        /*0ae4*/ 	.word	0x000154c0


	//   ....[55]....
        /*0ae8*/ 	.word	0x000154f0


	//   ....[56]....
        /*0aec*/ 	.word	0x00015520


	//   ....[57]....
        /*0af0*/ 	.word	0x00015550


	//   ....[58]....
        /*0af4*/ 	.word	0x00015580


	//   ....[59]....
        /*0af8*/ 	.word	0x000155b0


	//   ....[60]....
        /*0afc*/ 	.word	0x000155e0


	//   ....[61]....
        /*0b00*/ 	.word	0x00015610


	//   ....[62]....
        /*0b04*/ 	.word	0x00015640


	//   ....[63]....
        /*0b08*/ 	.word	0x00015670


	//   ....[64]....
        /*0b0c*/ 	.word	0x000156a0


	//   ....[65]....
        /*0b10*/ 	.word	0x000156d0


	//   ....[66]....
        /*0b14*/ 	.word	0x00015700


	//   ....[67]....
        /*0b18*/ 	.word	0x00015730


	//   ....[68]....
        /*0b1c*/ 	.word	0x00015760


	//   ....[69]....
        /*0b20*/ 	.word	0x00015790


	//   ....[70]....
        /*0b24*/ 	.word	0x000157c0


	//   ....[71]....
        /*0b28*/ 	.word	0x000157f0


	//   ....[72]....
        /*0b2c*/ 	.word	0x00015820


	//   ....[73]....
        /*0b30*/ 	.word	0x00015850


	//   ....[74]....
        /*0b34*/ 	.word	0x00015880


	//   ....[75]....
        /*0b38*/ 	.word	0x000158b0


	//   ....[76]....
        /*0b3c*/ 	.word	0x000158e0


	//   ....[77]....
        /*0b40*/ 	.word	0x00015910


	//   ....[78]....
        /*0b44*/ 	.word	0x00015940


	//   ....[79]....
        /*0b48*/ 	.word	0x00015970


	//   ....[80]....
        /*0b4c*/ 	.word	0x000159a0


	//   ....[81]....
        /*0b50*/ 	.word	0x000159d0


	//   ....[82]....
        /*0b54*/ 	.word	0x00015a00


	//   ....[83]....
        /*0b58*/ 	.word	0x00015a30


	//   ....[84]....
        /*0b5c*/ 	.word	0x00015a60


	//   ....[85]....
        /*0b60*/ 	.word	0x00015a90


	//   ....[86]....
        /*0b64*/ 	.word	0x00015ac0


	//   ....[87]....
        /*0b68*/ 	.word	0x00015af0


	//   ....[88]....
        /*0b6c*/ 	.word	0x00015b20


	//   ....[89]....
        /*0b70*/ 	.word	0x00015b50


	//   ....[90]....
        /*0b74*/ 	.word	0x00015b80


	//   ....[91]....
        /*0b78*/ 	.word	0x00015bb0


	//   ....[92]....
        /*0b7c*/ 	.word	0x00015be0


	//   ....[93]....
        /*0b80*/ 	.word	0x00015bf0


	//   ....[94]....
        /*0b84*/ 	.word	0x00015c00


	//   ....[95]....
        /*0b88*/ 	.word	0x00015c10


	//   ....[96]....
        /*0b8c*/ 	.word	0x00015c20


	//   ....[97]....
        /*0b90*/ 	.word	0x00015c30


	//   ....[98]....
        /*0b94*/ 	.word	0x00015c40


	//   ....[99]....
        /*0b98*/ 	.word	0x00015c50


	//   ....[100]....
        /*0b9c*/ 	.word	0x00015c80


	//   ....[101]....
        /*0ba0*/ 	.word	0x00015cb0


	//   ....[102]....
        /*0ba4*/ 	.word	0x00015ce0


	//   ....[103]....
        /*0ba8*/ 	.word	0x00015d10


	//   ....[104]....
        /*0bac*/ 	.word	0x00015d40


	//   ....[105]....
        /*0bb0*/ 	.word	0x00015d70


	//   ....[106]....
        /*0bb4*/ 	.word	0x00015da0


	//   ....[107]....
        /*0bb8*/ 	.word	0x00015dd0


	//   ....[108]....
        /*0bbc*/ 	.word	0x00015e00


	//   ....[109]....
        /*0bc0*/ 	.word	0x00015e30


	//   ....[110]....
        /*0bc4*/ 	.word	0x00015e60


	//   ....[111]....
        /*0bc8*/ 	.word	0x00015e90


	//   ....[112]....
        /*0bcc*/ 	.word	0x00015ec0


	//   ....[113]....
        /*0bd0*/ 	.word	0x00015ef0


	//   ....[114]....
        /*0bd4*/ 	.word	0x00015f20


	//   ....[115]....
        /*0bd8*/ 	.word	0x00015f50


	//   ....[116]....
        /*0bdc*/ 	.word	0x00016780


	//   ....[117]....
        /*0be0*/ 	.word	0x000167a0


	//   ....[118]....
        /*0be4*/ 	.word	0x000167b0


	//   ....[119]....
        /*0be8*/ 	.word	0x000167c0


	//   ....[120]....
        /*0bec*/ 	.word	0x00016eb0


	//   ....[121]....
        /*0bf0*/ 	.word	0x00016ec0


	//   ....[122]....
        /*0bf4*/ 	.word	0x00016ff0


	//   ....[123]....
        /*0bf8*/ 	.word	0x00017000


	//   ....[124]....
        /*0bfc*/ 	.word	0x00017130


	//   ....[125]....
        /*0c00*/ 	.word	0x00017140


	//   ....[126]....
        /*0c04*/ 	.word	0x00017270


	//   ....[127]....
        /*0c08*/ 	.word	0x00017280


	//   ....[128]....
        /*0c0c*/ 	.word	0x000176b0


	//   ....[129]....
        /*0c10*/ 	.word	0x000176c0


	//   ....[130]....
        /*0c14*/ 	.word	0x00017ea0


	//   ....[131]....
        /*0c18*/ 	.word	0x00017eb0


	//   ....[132]....
        /*0c1c*/ 	.word	0x00018dc0


	//   ....[133]....
        /*0c20*/ 	.word	0x00018dd0


	//   ....[134]....
        /*0c24*/ 	.word	0x00018f10


	//   ....[135]....
        /*0c28*/ 	.word	0x00018f20


	//   ....[136]....
        /*0c2c*/ 	.word	0x00019050


	//   ....[137]....
        /*0c30*/ 	.word	0x00019060


	//   ....[138]....
        /*0c34*/ 	.word	0x00019190


	//   ....[139]....
        /*0c38*/ 	.word	0x000191a0


	//   ....[140]....
        /*0c3c*/ 	.word	0x00019320


	//   ....[141]....
        /*0c40*/ 	.word	0x00019510


	//   ....[142]....
        /*0c44*/ 	.word	0x00019540


	//   ....[143]....
        /*0c48*/ 	.word	0x00019570


	//   ....[144]....
        /*0c4c*/ 	.word	0x000195a0


	//   ....[145]....
        /*0c50*/ 	.word	0x000195d0


	//   ....[146]....
        /*0c54*/ 	.word	0x00019600


	//   ....[147]....
        /*0c58*/ 	.word	0x00019790


	//   ....[148]....
        /*0c5c*/ 	.word	0x000197c0


	//   ....[149]....
        /*0c60*/ 	.word	0x000197f0


	//   ....[150]....
        /*0c64*/ 	.word	0x00019820


	//   ....[151]....
        /*0c68*/ 	.word	0x00019850


	//   ....[152]....
        /*0c6c*/ 	.word	0x00019880


	//   ....[153]....
        /*0c70*/ 	.word	0x00019910


	//   ....[154]....
        /*0c74*/ 	.word	0x00019940


	//   ....[155]....
        /*0c78*/ 	.word	0x00019950


	//   ....[156]....
        /*0c7c*/ 	.word	0x000199e0


	//   ....[157]....
        /*0c80*/ 	.word	0x0001aaf0


	//   ....[158]....
        /*0c84*/ 	.word	0x0001c850


	//   ....[159]....
        /*0c88*/ 	.word	0x0001c880


	//   ....[160]....
        /*0c8c*/ 	.word	0x0001c900


	//   ....[161]....
        /*0c90*/ 	.word	0x0001c920


	//   ....[162]....
        /*0c94*/ 	.word	0x0001c960


	//   ....[163]....
        /*0c98*/ 	.word	0x0001c980


	//   ....[164]....
        /*0c9c*/ 	.word	0x0001c9c0


	//   ....[165]....
        /*0ca0*/ 	.word	0x0001c9e0


	//   ....[166]....
        /*0ca4*/ 	.word	0x0001ca20


	//   ....[167]....
        /*0ca8*/ 	.word	0x0001ca40


	//   ....[168]....
        /*0cac*/ 	.word	0x0001ca80


	//   ....[169]....
        /*0cb0*/ 	.word	0x0001caa0


	//   ....[170]....
        /*0cb4*/ 	.word	0x0001cae0


	//   ....[171]....
        /*0cb8*/ 	.word	0x0001caf0


	//   ....[172]....
        /*0cbc*/ 	.word	0x0001cb10


	//   ....[173]....
        /*0cc0*/ 	.word	0x0001cb20


	//   ....[174]....
        /*0cc4*/ 	.word	0x0001cba0


	//   ....[175]....
        /*0cc8*/ 	.word	0x0001cbc0


	//   ....[176]....
        /*0ccc*/ 	.word	0x0001cbd0


	//   ....[177]....
        /*0cd0*/ 	.word	0x0001cc10


	//   ....[178]....
        /*0cd4*/ 	.word	0x0001d0d0


	//   ....[179]....
        /*0cd8*/ 	.word	0x0001d0f0


	//   ....[180]....
        /*0cdc*/ 	.word	0x0001d210


	//   ....[181]....
        /*0ce0*/ 	.word	0x0001d220


	//   ....[182]....
        /*0ce4*/ 	.word	0x0001d2a0


	//   ....[183]....
        /*0ce8*/ 	.word	0x0001d2b0


	//   ....[184]....
        /*0cec*/ 	.word	0x0001d330


	//   ....[185]....
        /*0cf0*/ 	.word	0x0001d340


	//   ....[186]....
        /*0cf4*/ 	.word	0x0001d3c0


	//   ....[187]....
        /*0cf8*/ 	.word	0x0001d3d0


	//   ....[188]....
        /*0cfc*/ 	.word	0x0001d440


	//   ....[189]....
        /*0d00*/ 	.word	0x0001d450


	//   ....[190]....
        /*0d04*/ 	.word	0x0001d4c0


	//   ....[191]....
        /*0d08*/ 	.word	0x0001d4d0


	//   ....[192]....
        /*0d0c*/ 	.word	0x0001d4e0


	//   ....[193]....
        /*0d10*/ 	.word	0x0001d550


	//   ....[194]....
        /*0d14*/ 	.word	0x0001d560


	//   ....[195]....
        /*0d18*/ 	.word	0x0001d570


	//   ....[196]....
        /*0d1c*/ 	.word	0x0001d5a0


	//   ....[197]....
        /*0d20*/ 	.word	0x0001d5c0


	//   ....[198]....
        /*0d24*/ 	.word	0x0001dc80


	//   ....[199]....
        /*0d28*/ 	.word	0x0001dcb0


	//   ....[200]....
        /*0d2c*/ 	.word	0x0001dcf0


	//   ....[201]....
        /*0d30*/ 	.word	0x0001dd10


	//   ....[202]....
        /*0d34*/ 	.word	0x0001dd30


	//   ....[203]....
        /*0d38*/ 	.word	0x0001ddf0


	//   ....[204]....
        /*0d3c*/ 	.word	0x0001de30


	//   ....[205]....
        /*0d40*/ 	.word	0x0001de80


	//   ....[206]....
        /*0d44*/ 	.word	0x0001dec0


	//   ....[207]....
        /*0d48*/ 	.word	0x0001df00


	//   ....[208]....
        /*0d4c*/ 	.word	0x0001df40


	//   ....[209]....
        /*0d50*/ 	.word	0x0001df80


	//   ....[210]....
        /*0d54*/ 	.word	0x0001dfd0


	//   ....[211]....
        /*0d58*/ 	.word	0x0001dff0


	//   ....[212]....
        /*0d5c*/ 	.word	0x0001e000


	//   ....[213]....
        /*0d60*/ 	.word	0x0001e040


	//   ....[214]....
        /*0d64*/ 	.word	0x0001e940


	//   ....[215]....
        /*0d68*/ 	.word	0x0001e960


	//   ....[216]....
        /*0d6c*/ 	.word	0x0001e970


	//   ....[217]....
        /*0d70*/ 	.word	0x0001e980


	//   ....[218]....
        /*0d74*/ 	.word	0x0001e9d0


	//   ....[219]....
        /*0d78*/ 	.word	0x0001e9f0


	//   ....[220]....
        /*0d7c*/ 	.word	0x0001ea10


	//   ....[221]....
        /*0d80*/ 	.word	0x0001ea20


	//   ....[222]....
        /*0d84*/ 	.word	0x0001ea60


	//   ....[223]....
        /*0d88*/ 	.word	0x0001ea70


	//   ....[224]....
        /*0d8c*/ 	.word	0x0001eab0


	//   ....[225]....
        /*0d90*/ 	.word	0x0001eac0


	//   ....[226]....
        /*0d94*/ 	.word	0x0001eb00


	//   ....[227]....
        /*0d98*/ 	.word	0x0001eb10


	//   ....[228]....
        /*0d9c*/ 	.word	0x0001eb50


	//   ....[229]....
        /*0da0*/ 	.word	0x0001eb60


	//   ....[230]....
        /*0da4*/ 	.word	0x0001eb70


	//   ....[231]....
        /*0da8*/ 	.word	0x0001ebb0


	//   ....[232]....
        /*0dac*/ 	.word	0x0001ebd0


	//   ....[233]....
        /*0db0*/ 	.word	0x0001ec30


	//   ....[234]....
        /*0db4*/ 	.word	0x0001efd0


	//   ....[235]....
        /*0db8*/ 	.word	0x0001efe0


	//   ....[236]....
        /*0dbc*/ 	.word	0x0001eff0


	//   ....[237]....
        /*0dc0*/ 	.word	0x0001f000


	//   ....[238]....
        /*0dc4*/ 	.word	0x0001f010


	//   ....[239]....
        /*0dc8*/ 	.word	0x0001f060


	//   ....[240]....
        /*0dcc*/ 	.word	0x0001f080


	//   ....[241]....
        /*0dd0*/ 	.word	0x0001f0a0


	//   ....[242]....
        /*0dd4*/ 	.word	0x0001f0b0


	//   ....[243]....
        /*0dd8*/ 	.word	0x0001f0f0


	//   ....[244]....
        /*0ddc*/ 	.word	0x0001f100


	//   ....[245]....
        /*0de0*/ 	.word	0x0001f140


	//   ....[246]....
        /*0de4*/ 	.word	0x0001f150


	//   ....[247]....
        /*0de8*/ 	.word	0x0001f190


	//   ....[248]....
        /*0dec*/ 	.word	0x0001f1a0


	//   ....[249]....
        /*0df0*/ 	.word	0x0001f1e0


	//   ....[250]....
        /*0df4*/ 	.word	0x0001f1f0


	//   ....[251]....
        /*0df8*/ 	.word	0x0001f200


	//   ....[252]....
        /*0dfc*/ 	.word	0x0001f240


	//   ....[253]....
        /*0e00*/ 	.word	0x0001f260


	//   ....[254]....
        /*0e04*/ 	.word	0x00020460


	//   ....[255]....
        /*0e08*/ 	.word	0x00020490


	//   ....[0]....
        /*0e0c*/ 	.word	0x00020500


	//   ....[1]....
        /*0e10*/ 	.word	0x00020530


	//   ....[2]....
        /*0e14*/ 	.word	0x00020560


	//   ....[3]....
        /*0e18*/ 	.word	0x00020590


	//   ....[4]....
        /*0e1c*/ 	.word	0x000205c0


	//   ....[5]....
        /*0e20*/ 	.word	0x000205f0


	//   ....[6]....
        /*0e24*/ 	.word	0x00020790


	//   ....[7]....
        /*0e28*/ 	.word	0x000207c0


	//   ....[8]....
        /*0e2c*/ 	.word	0x000207f0


	//   ....[9]....
        /*0e30*/ 	.word	0x00020820


	//   ....[10]....
        /*0e34*/ 	.word	0x00020850


	//   ....[11]....
        /*0e38*/ 	.word	0x00020880


	//   ....[12]....
        /*0e3c*/ 	.word	0x00020940


	//   ....[13]....
        /*0e40*/ 	.word	0x00020960


	//   ....[14]....
        /*0e44*/ 	.word	0x00020970


	//   ....[15]....
        /*0e48*/ 	.word	0x000209d0


	//   ....[16]....
        /*0e4c*/ 	.word	0x00021010


	//   ....[17]....
        /*0e50*/ 	.word	0x000213d0


	//   ....[18]....
        /*0e54*/ 	.word	0x00021460


	//   ....[19]....
        /*0e58*/ 	.word	0x000214f0


	//   ....[20]....
        /*0e5c*/ 	.word	0x00021580


	//   ....[21]....
        /*0e60*/ 	.word	0x00021610


	//   ....[22]....
        /*0e64*/ 	.word	0x000216a0


	//   ....[23]....
        /*0e68*/ 	.word	0x00021780


	//   ....[24]....
        /*0e6c*/ 	.word	0x00021810


	//   ....[25]....
        /*0e70*/ 	.word	0x000218b0


	//   ....[26]....
        /*0e74*/ 	.word	0x00021940


	//   ....[27]....
        /*0e78*/ 	.word	0x000219d0


	//   ....[28]....
        /*0e7c*/ 	.word	0x00021a60


	//   ....[29]....
        /*0e80*/ 	.word	0x00021b40


	//   ....[30]....
        /*0e84*/ 	.word	0x00021bd0


	//   ....[31]....
        /*0e88*/ 	.word	0x00021c60


	//   ....[32]....
        /*0e8c*/ 	.word	0x00021cf0


	//   ....[33]....
        /*0e90*/ 	.word	0x00021d80


	//   ....[34]....
        /*0e94*/ 	.word	0x00021e10


	//   ....[35]....
        /*0e98*/ 	.word	0x00021f40


	//   ....[36]....
        /*0e9c*/ 	.word	0x00021ff0


	//   ....[37]....
        /*0ea0*/ 	.word	0x00022080


	//   ....[38]....
        /*0ea4*/ 	.word	0x000220d0


	//   ....[39]....
        /*0ea8*/ 	.word	0x00022120


	//   ....[40]....
        /*0eac*/ 	.word	0x00022200


	//   ....[41]....
        /*0eb0*/ 	.word	0x00022290


	//   ....[42]....
        /*0eb4*/ 	.word	0x000222e0


	//   ....[43]....
        /*0eb8*/ 	.word	0x00022330


	//   ....[44]....
        /*0ebc*/ 	.word	0x00022580


	//   ....[45]....
        /*0ec0*/ 	.word	0x00022690


	//   ....[46]....
        /*0ec4*/ 	.word	0x000227c0


	//   ....[47]....
        /*0ec8*/ 	.word	0x000228d0


	//   ....[48]....
        /*0ecc*/ 	.word	0x00022a00


	//   ....[49]....
        /*0ed0*/ 	.word	0x00022af0


	//   ....[50]....
        /*0ed4*/ 	.word	0x00022b50


	//   ....[51]....
        /*0ed8*/ 	.word	0x00022ba0


	//   ....[52]....
        /*0edc*/ 	.word	0x00022c00


	//   ....[53]....
        /*0ee0*/ 	.word	0x00022c50


	//   ....[54]....
        /*0ee4*/ 	.word	0x00022cb0


	//   ....[55]....
        /*0ee8*/ 	.word	0x00022d20


	//   ....[56]....
        /*0eec*/ 	.word	0x00022da0


	//   ....[57]....
        /*0ef0*/ 	.word	0x00022e10


	//   ....[58]....
        /*0ef4*/ 	.word	0x00022e90


	//   ....[59]....
        /*0ef8*/ 	.word	0x00022ee0


	//   ....[60]....
        /*0efc*/ 	.word	0x00022f60


	//   ....[61]....
        /*0f00*/ 	.word	0x00022fd0


	//   ....[62]....
        /*0f04*/ 	.word	0x00023030


	//   ....[63]....
        /*0f08*/ 	.word	0x00023080


	//   ....[64]....
        /*0f0c*/ 	.word	0x00023100


	//   ....[65]....
        /*0f10*/ 	.word	0x00023150


	//   ....[66]....
        /*0f14*/ 	.word	0x000231b0


	//   ....[67]....
        /*0f18*/ 	.word	0x00023200


	//   ....[68]....
        /*0f1c*/ 	.word	0x00023260


	//   ....[69]....
        /*0f20*/ 	.word	0x000232e0


	//   ....[70]....
        /*0f24*/ 	.word	0x00023340


	//   ....[71]....
        /*0f28*/ 	.word	0x00023390


	//   ....[72]....
        /*0f2c*/ 	.word	0x00023410


	//   ....[73]....
        /*0f30*/ 	.word	0x00023480


	//   ....[74]....
        /*0f34*/ 	.word	0x000234e0


	//   ....[75]....
        /*0f38*/ 	.word	0x00023530


	//   ....[76]....
        /*0f3c*/ 	.word	0x000235b0


	//   ....[77]....
        /*0f40*/ 	.word	0x00023600


	//   ....[78]....
        /*0f44*/ 	.word	0x00023680


	//   ....[79]....
        /*0f48*/ 	.word	0x000236f0


	//   ....[80]....
        /*0f4c*/ 	.word	0x00023770


	//   ....[81]....
        /*0f50*/ 	.word	0x000237c0


	//   ....[82]....
        /*0f54*/ 	.word	0x00023840


	//   ....[83]....
        /*0f58*/ 	.word	0x00023890


	//   ....[84]....
        /*0f5c*/ 	.word	0x000238f0


	//   ....[85]....
        /*0f60*/ 	.word	0x00023960


	//   ....[86]....
        /*0f64*/ 	.word	0x000239d0


	//   ....[87]....
        /*0f68*/ 	.word	0x00023a40


	//   ....[88]....
        /*0f6c*/ 	.word	0x00023aa0


	//   ....[89]....
        /*0f70*/ 	.word	0x00023b00


	//   ....[90]....
        /*0f74*/ 	.word	0x00023b90


	//   ....[91]....
        /*0f78*/ 	.word	0x00023bf0


	//   ....[92]....
        /*0f7c*/ 	.word	0x00023c70


	//   ....[93]....
        /*0f80*/ 	.word	0x00023ce0


	//   ....[94]....
        /*0f84*/ 	.word	0x00023d40


	//   ....[95]....
        /*0f88*/ 	.word	0x00023d90


	//   ....[96]....
        /*0f8c*/ 	.word	0x00023e10


	//   ....[97]....
        /*0f90*/ 	.word	0x00023e80


	//   ....[98]....
        /*0f94*/ 	.word	0x00023ee0


	//   ....[99]....
        /*0f98*/ 	.word	0x00023f30


	//   ....[100]....
        /*0f9c*/ 	.word	0x00023fb0


	//   ....[101]....
        /*0fa0*/ 	.word	0x00024020


	//   ....[102]....
        /*0fa4*/ 	.word	0x00024080


	//   ....[103]....
        /*0fa8*/ 	.word	0x000240d0


	//   ....[104]....
        /*0fac*/ 	.word	0x00024150


	//   ....[105]....
        /*0fb0*/ 	.word	0x000241c0


	//   ....[106]....
        /*0fb4*/ 	.word	0x00024220


	//   ....[107]....
        /*0fb8*/ 	.word	0x00024270


	//   ....[108]....
        /*0fbc*/ 	.word	0x000242f0


	//   ....[109]....
        /*0fc0*/ 	.word	0x00024340


	//   ....[110]....
        /*0fc4*/ 	.word	0x000243d0


	//   ....[111]....
        /*0fc8*/ 	.word	0x00024460


	//   ....[112]....
        /*0fcc*/ 	.word	0x000244f0


	//   ....[113]....
        /*0fd0*/ 	.word	0x00024580


	//   ....[114]....
        /*0fd4*/ 	.word	0x00024610


	//   ....[115]....
        /*0fd8*/ 	.word	0x000246a0


	//   ....[116]....
        /*0fdc*/ 	.word	0x00024720


	//   ....[117]....
        /*0fe0*/ 	.word	0x00024770


	//   ....[118]....
        /*0fe4*/ 	.word	0x00024810


	//   ....[119]....
        /*0fe8*/ 	.word	0x000248a0


	//   ....[120]....
        /*0fec*/ 	.word	0x00024920


	//   ....[121]....
        /*0ff0*/ 	.word	0x00024970


	//   ....[122]....
        /*0ff4*/ 	.word	0x00024a00


	//   ....[123]....
        /*0ff8*/ 	.word	0x00024a90


	//   ....[124]....
        /*0ffc*/ 	.word	0x00024b20


	//   ....[125]....
        /*1000*/ 	.word	0x00024bb0


	//   ....[126]....
        /*1004*/ 	.word	0x00024c40


	//   ....[127]....
        /*1008*/ 	.word	0x00024cd0


	//   ....[128]....
        /*100c*/ 	.word	0x00024d90


	//   ....[129]....
        /*1010*/ 	.word	0x00025070


	//   ....[130]....
        /*1014*/ 	.word	0x00025170


	//   ....[131]....
        /*1018*/ 	.word	0x00025240


	//   ....[132]....
        /*101c*/ 	.word	0x000252e0


	//   ....[133]....
        /*1020*/ 	.word	0x00025380


	//   ....[134]....
        /*1024*/ 	.word	0x00025400


	//   ....[135]....
        /*1028*/ 	.word	0x000254a0


	//   ....[136]....
        /*102c*/ 	.word	0x00025530


	//   ....[137]....
        /*1030*/ 	.word	0x000255c0


	//   ....[138]....
        /*1034*/ 	.word	0x00025640


	//   ....[139]....
        /*1038*/ 	.word	0x000256e0


	//   ....[140]....
        /*103c*/ 	.word	0x00025760


	//   ....[141]....
        /*1040*/ 	.word	0x00025800


	//   ....[142]....
        /*1044*/ 	.word	0x00025880


	//   ....[143]....
        /*1048*/ 	.word	0x00025920


	//   ....[144]....
        /*104c*/ 	.word	0x000259a0


	//   ....[145]....
        /*1050*/ 	.word	0x00025a40


	//   ....[146]....
        /*1054*/ 	.word	0x00025aa0


	//   ....[147]....
        /*1058*/ 	.word	0x00025b60


	//   ....[148]....
        /*105c*/ 	.word	0x00025bc0


	//   ....[149]....
        /*1060*/ 	.word	0x00025c90


	//   ....[150]....
        /*1064*/ 	.word	0x00025e60


	//   ....[151]....
        /*1068*/ 	.word	0x00025ef0


	//   ....[152]....
        /*106c*/ 	.word	0x00025ff0


	//   ....[153]....
        /*1070*/ 	.word	0x00026040


	//   ....[154]....
        /*1074*/ 	.word	0x00026140


	//   ....[155]....
        /*1078*/ 	.word	0x00026190


	//   ....[156]....
        /*107c*/ 	.word	0x00026290


	//   ....[157]....
        /*1080*/ 	.word	0x000262e0


	//   ....[158]....
        /*1084*/ 	.word	0x00026340


	//   ....[159]....
        /*1088*/ 	.word	0x00026430


	//   ....[160]....
        /*108c*/ 	.word	0x00026530


	//   ....[161]....
        /*1090*/ 	.word	0x00026580


	//   ....[162]....
        /*1094*/ 	.word	0x000265e0


	//   ....[163]....
        /*1098*/ 	.word	0x000266c0


	//   ....[164]....
        /*109c*/ 	.word	0x00026720


	//   ....[165]....
        /*10a0*/ 	.word	0x00026800


	//   ....[166]....
        /*10a4*/ 	.word	0x00026860


	//   ....[167]....
        /*10a8*/ 	.word	0x00026910


	//   ....[168]....
        /*10ac*/ 	.word	0x00026970


	//   ....[169]....
        /*10b0*/ 	.word	0x00026a20


	//   ....[170]....
        /*10b4*/ 	.word	0x00026ae0


	//   ....[171]....
        /*10b8*/ 	.word	0x00026b40


	//   ....[172]....
        /*10bc*/ 	.word	0x00026ba0


	//   ....[173]....
        /*10c0*/ 	.word	0x00026c70


	//   ....[174]....
        /*10c4*/ 	.word	0x00026cd0


	//   ....[175]....
        /*10c8*/ 	.word	0x00026dd0


	//   ....[176]....
        /*10cc*/ 	.word	0x00026e50


	//   ....[177]....
        /*10d0*/ 	.word	0x00026f10


	//   ....[178]....
        /*10d4*/ 	.word	0x00026f90


	//   ....[179]....
        /*10d8*/ 	.word	0x00027040


	//   ....[180]....
        /*10dc*/ 	.word	0x000270c0


	//   ....[181]....
        /*10e0*/ 	.word	0x00027170


	//   ....[182]....
        /*10e4*/ 	.word	0x00027200


	//   ....[183]....
        /*10e8*/ 	.word	0x00027290


	//   ....[184]....
        /*10ec*/ 	.word	0x00027310


	//   ....[185]....
        /*10f0*/ 	.word	0x000273a0


	//   ....[186]....
        /*10f4*/ 	.word	0x000274d0


	//   ....[187]....
        /*10f8*/ 	.word	0x00027570


	//   ....[188]....
        /*10fc*/ 	.word	0x000275d0


	//   ....[189]....
        /*1100*/ 	.word	0x00027680


	//   ....[190]....
        /*1104*/ 	.word	0x00027710


	//   ....[191]....
        /*1108*/ 	.word	0x000277a0


	//   ....[192]....
        /*110c*/ 	.word	0x00027800


	//   ....[193]....
        /*1110*/ 	.word	0x000278b0


	//   ....[194]....
        /*1114*/ 	.word	0x00027910


	//   ....[195]....
        /*1118*/ 	.word	0x000279c0


	//   ....[196]....
        /*111c*/ 	.word	0x00027a20


	//   ....[197]....
        /*1120*/ 	.word	0x00027ad0


	//   ....[198]....
        /*1124*/ 	.word	0x00027b30


	//   ....[199]....
        /*1128*/ 	.word	0x00027be0


	//   ....[200]....
        /*112c*/ 	.word	0x00027c40


	//   ....[201]....
        /*1130*/ 	.word	0x00027cf0


	//   ....[202]....
        /*1134*/ 	.word	0x00027d80


	//   ....[203]....
        /*1138*/ 	.word	0x00027e10


	//   ....[204]....
        /*113c*/ 	.word	0x00027e70


	//   ....[205]....
        /*1140*/ 	.word	0x00027f20


	//   ....[206]....
        /*1144*/ 	.word	0x00028010


	//   ....[207]....
        /*1148*/ 	.word	0x000280a0


	//   ....[208]....
        /*114c*/ 	.word	0x00028100


	//   ....[209]....
        /*1150*/ 	.word	0x000281b0


	//   ....[210]....
        /*1154*/ 	.word	0x00028210


	//   ....[211]....
        /*1158*/ 	.word	0x000282c0


	//   ....[212]....
        /*115c*/ 	.word	0x00028320


	//   ....[213]....
        /*1160*/ 	.word	0x000283d0


	//   ....[214]....
        /*1164*/ 	.word	0x00028430


	//   ....[215]....
        /*1168*/ 	.word	0x000284e0


	//   ....[216]....
        /*116c*/ 	.word	0x00028540


	//   ....[217]....
        /*1170*/ 	.word	0x000285f0


	//   ....[218]....
        /*1174*/ 	.word	0x00028650


	//   ....[219]....
        /*1178*/ 	.word	0x00028700


	//   ....[220]....
        /*117c*/ 	.word	0x00028760


	//   ....[221]....
        /*1180*/ 	.word	0x00028810


	//   ....[222]....
        /*1184*/ 	.word	0x00028870


	//   ....[223]....
        /*1188*/ 	.word	0x00028920


	//   ....[224]....
        /*118c*/ 	.word	0x00028980


	//   ....[225]....
        /*1190*/ 	.word	0x00028a30


	//   ....[226]....
        /*1194*/ 	.word	0x00028c00


	//   ....[227]....
        /*1198*/ 	.word	0x00028ca0


	//   ....[228]....
        /*119c*/ 	.word	0x00028e20


	//   ....[229]....
        /*11a0*/ 	.word	0x00028e90


	//   ....[230]....
        /*11a4*/ 	.word	0x00028f00


	//   ....[231]....
        /*11a8*/ 	.word	0x00028f70


	//   ....[232]....
        /*11ac*/ 	.word	0x00028fe0


	//   ....[233]....
        /*11b0*/ 	.word	0x00029060


	//   ....[234]....
        /*11b4*/ 	.word	0x000290e0


	//   ....[235]....
        /*11b8*/ 	.word	0x00029170


	//   ....[236]....
        /*11bc*/ 	.word	0x000291e0


	//   ....[237]....
        /*11c0*/ 	.word	0x00029250


	//   ....[238]....
        /*11c4*/ 	.word	0x000292c0


	//   ....[239]....
        /*11c8*/ 	.word	0x00029340


	//   ....[240]....
        /*11cc*/ 	.word	0x000293b0


	//   ....[241]....
        /*11d0*/ 	.word	0x00029450


	//   ....[242]....
        /*11d4*/ 	.word	0x000294a0


	//   ....[243]....
        /*11d8*/ 	.word	0x00029530


	//   ....[244]....
        /*11dc*/ 	.word	0x00029660


	//----- nvinfo : EIATTR_REG_RECONFIG
	.align		4
.L_147:
        /*11e0*/ 	.byte	0x01, 0x54
	.zero		2


	//----- nvinfo : EIATTR_SYSCALL_OFFSETS
	.align		4
        /*11e4*/ 	.byte	0x04, 0x46
        /*11e6*/ 	.short	(.L_149 - .L_148)


	//   ....[0]....
.L_148:
        /*11e8*/ 	.word	0x00001c20


	//   ....[1]....
        /*11ec*/ 	.word	0x00001d70


	//   ....[2]....
        /*11f0*/ 	.word	0x0000a230


	//   ....[3]....
        /*11f4*/ 	.word	0x0000a570


	//   ....[4]....
        /*11f8*/ 	.word	0x0001bb90


	//   ....[5]....
        /*11fc*/ 	.word	0x0001bd00


	//   ....[6]....
        /*1200*/ 	.word	0x0001be50


	//   ....[7]....
        /*1204*/ 	.word	0x0001bf90


	//   ....[8]....
        /*1208*/ 	.word	0x0001d950


	//----- nvinfo : EIATTR_MBARRIER_INSTR_OFFSETS
	.align		4
.L_149:
        /*120c*/ 	.byte	0x04, 0x39
        /*120e*/ 	.short	(.L_151 - .L_150)


	//   ....[0]....
.L_150:
        /*1210*/ 	.word	0x00000270
        /*1214*/ 	.word	0x000000ff
        /*1218*/ 	.word	0x00022800
        /*121c*/ 	.short	0x0100
        /*121e*/ 	.byte	0x08
	.zero		1


	//   ....[1]....
        /*1220*/ 	.word	0x00000280
        /*1224*/ 	.word	0x000000ff
        /*1228*/ 	.word	0x00022820
        /*122c*/ 	.short	0x0100
        /*122e*/ 	.byte	0x08
	.zero		1


	//   ....[2]....
        /*1230*/ 	.word	0x00000370
        /*1234*/ 	.word	0x000000ff
        /*1238*/ 	.word	0x00022830
        /*123c*/ 	.short	0x0100
        /*123e*/ 	.byte	0x08
	.zero		1


	//   ....[3]....
        /*1240*/ 	.word	0x00000380
        /*1244*/ 	.word	0x000000ff
        /*1248*/ 	.word	0x00022840
        /*124c*/ 	.short	0x0100
        /*124e*/ 	.byte	0x08
	.zero		1


	//   ....[4]....
        /*1250*/ 	.word	0x00000390
        /*1254*/ 	.word	0x000000ff
        /*1258*/ 	.word	0x00022838
        /*125c*/ 	.short	0x0100
        /*125e*/ 	.byte	0x08
	.zero		1


	//   ....[5]....
        /*1260*/ 	.word	0x000003a0
        /*1264*/ 	.word	0x000000ff
        /*1268*/ 	.word	0x00022848
        /*126c*/ 	.short	0x0100
        /*126e*/ 	.byte	0x08
	.zero		1


	//   ....[6]....
        /*1270*/ 	.word	0x000004d0
        /*1274*/ 	.word	0x000000ff
        /*1278*/ 	.word	0x00022850
        /*127c*/ 	.short	0x0100
        /*127e*/ 	.byte	0x08
	.zero		1


	//   ....[7]....
        /*1280*/ 	.word	0x000004e0
        /*1284*/ 	.word	0x000000ff
        /*1288*/ 	.word	0x00022860
        /*128c*/ 	.short	0x0100
        /*128e*/ 	.byte	0x08
	.zero		1


	//   ....[8]....
        /*1290*/ 	.word	0x000004f0
        /*1294*/ 	.word	0x000000ff
        /*1298*/ 	.word	0x00022858
        /*129c*/ 	.short	0x0100
        /*129e*/ 	.byte	0x08
	.zero		1


	//   ....[9]....
        /*12a0*/ 	.word	0x00000500
        /*12a4*/ 	.word	0x000000ff
        /*12a8*/ 	.word	0x00022868
        /*12ac*/ 	.short	0x0100
        /*12ae*/ 	.byte	0x08
	.zero		1


	//   ....[10]....
        /*12b0*/ 	.word	0x000005f0
        /*12b4*/ 	.word	0x000000ff
        /*12b8*/ 	.word	0x00022870
        /*12bc*/ 	.short	0x0100
        /*12be*/ 	.byte	0x06
	.zero		1


	//   ....[11]....
        /*12c0*/ 	.word	0x00000600
        /*12c4*/ 	.word	0x000000ff
        /*12c8*/ 	.word	0x00022880
        /*12cc*/ 	.short	0x0100
        /*12ce*/ 	.byte	0x06
	.zero		1


	//   ....[12]....
        /*12d0*/ 	.word	0x00000610
        /*12d4*/ 	.word	0x000000ff
        /*12d8*/ 	.word	0x00022878
        /*12dc*/ 	.short	0x0100
        /*12de*/ 	.byte	0x06
	.zero		1


	//   ....[13]....
        /*12e0*/ 	.word	0x00000620
        /*12e4*/ 	.word	0x000000ff
        /*12e8*/ 	.word	0x00022888
        /*12ec*/ 	.short	0x0100
        /*12ee*/ 	.byte	0x06
	.zero		1


	//   ....[14]....
        /*12f0*/ 	.word	0x00000750
        /*12f4*/ 	.word	0x000000ff
        /*12f8*/ 	.word	0x00022890
        /*12fc*/ 	.short	0x0100
        /*12fe*/ 	.byte	0x08
	.zero		1


	//   ....[15]....
        /*1300*/ 	.word	0x00000760
        /*1304*/ 	.word	0x000000ff
        /*1308*/ 	.word	0x000228a0
        /*130c*/ 	.short	0x0100
        /*130e*/ 	.byte	0x08
	.zero		1


	//   ....[16]....
        /*1310*/ 	.word	0x00000770
        /*1314*/ 	.word	0x000000ff
        /*1318*/ 	.word	0x00022898
        /*131c*/ 	.short	0x0100
        /*131e*/ 	.byte	0x08
	.zero		1


	//   ....[17]....
        /*1320*/ 	.word	0x00000780
        /*1324*/ 	.word	0x000000ff
        /*1328*/ 	.word	0x000228a8
        /*132c*/ 	.short	0x0100
        /*132e*/ 	.byte	0x08
	.zero		1


	//   ....[18]....
        /*1330*/ 	.word	0x000008c0
        /*1334*/ 	.word	0x000000ff
        /*1338*/ 	.word	0x000228b0
        /*133c*/ 	.short	0x0100
        /*133e*/ 	.byte	0x08
	.zero		1


	//   ....[19]....
        /*1340*/ 	.word	0x000008d0
        /*1344*/ 	.word	0x000000ff
        /*1348*/ 	.word	0x000228c0
        /*134c*/ 	.short	0x0100
        /*134e*/ 	.byte	0x08
	.zero		1


	//   ....[20]....
        /*1350*/ 	.word	0x000008e0
        /*1354*/ 	.word	0x000000ff
        /*1358*/ 	.word	0x000228b8
        /*135c*/ 	.short	0x0100
        /*135e*/ 	.byte	0x08
	.zero		1


	//   ....[21]....
        /*1360*/ 	.word	0x000008f0
        /*1364*/ 	.word	0x000000ff
        /*1368*/ 	.word	0x000228c8
        /*136c*/ 	.short	0x0100
        /*136e*/ 	.byte	0x08
	.zero		1


	//   ....[22]....
        /*1370*/ 	.word	0x00002e20
        /*1374*/ 	.word	0x00000058
        /*1378*/ 	.word	0x00022890
        /*137c*/ 	.short	0x010a
        /*137e*/ 	.byte	0x3f
	.zero		1


	//   ....[23]....
        /*1380*/ 	.word	0x00005ee0
        /*1384*/ 	.word	0x00000058
        /*1388*/ 	.word	0x00022890
        /*138c*/ 	.short	0x010a
        /*138e*/ 	.byte	0x3f
	.zero		1


	//   ....[24]....
        /*1390*/ 	.word	0x00008d20
        /*1394*/ 	.word	0x00000058
        /*1398*/ 	.word	0x00022890
        /*139c*/ 	.short	0x010a
        /*139e*/ 	.byte	0x3f
	.zero		1


	//   ....[25]....
        /*13a0*/ 	.word	0x000092e0
        /*13a4*/ 	.word	0x00000004
        /*13a8*/ 	.word	0x00000000
        /*13ac*/ 	.short	0x0101
        /*13ae*/ 	.byte	0x3f
	.zero		1


	//   ....[26]....
        /*13b0*/ 	.word	0x00009320
        /*13b4*/ 	.word	0x00000058
        /*13b8*/ 	.word	0x000228b0
        /*13bc*/ 	.short	0x010a
        /*13be*/ 	.byte	0x3f
	.zero		1


	//   ....[27]....
        /*13c0*/ 	.word	0x00009830
        /*13c4*/ 	.word	0x00000058
        /*13c8*/ 	.word	0x00000000
        /*13cc*/ 	.short	0x0101
        /*13ce*/ 	.byte	0x3f
	.zero		1


	//   ....[28]....
        /*13d0*/ 	.word	0x0000a2d0
        /*13d4*/ 	.word	0x00000012
        /*13d8*/ 	.word	0x00022800
        /*13dc*/ 	.short	0x010a
        /*13de*/ 	.byte	0x3f
	.zero		1


	//   ....[29]....
        /*13e0*/ 	.word	0x0000a320
        /*13e4*/ 	.word	0x00000012
        /*13e8*/ 	.word	0x00022800
        /*13ec*/ 	.short	0x010a
        /*13ee*/ 	.byte	0x3f
	.zero		1


	//   ....[30]....
        /*13f0*/ 	.word	0x0000a9c0
        /*13f4*/ 	.word	0x00000012
        /*13f8*/ 	.word	0x00022800
        /*13fc*/ 	.short	0x010a
        /*13fe*/ 	.byte	0x3f
	.zero		1


	//   ....[31]....
        /*1400*/ 	.word	0x0000c790
        /*1404*/ 	.word	0x00000012
        /*1408*/ 	.word	0x00022800
        /*140c*/ 	.short	0x010a
        /*140e*/ 	.byte	0x3f
	.zero		1


	//   ....[32]....
        /*1410*/ 	.word	0x0000e3b0
        /*1414*/ 	.word	0x00000003
        /*1418*/ 	.word	0x00022830
        /*141c*/ 	.short	0x010a
        /*141e*/ 	.byte	0x3f
	.zero		1


	//   ....[33]....
        /*1420*/ 	.word	0x0000e440
        /*1424*/ 	.word	0x00000003
        /*1428*/ 	.word	0x00022830
        /*142c*/ 	.short	0x010a
        /*142e*/ 	.byte	0x3f
	.zero		1


	//   ....[34]....
        /*1430*/ 	.word	0x00010530
        /*1434*/ 	.word	0x00000043
        /*1438*/ 	.word	0x00000000
        /*143c*/ 	.short	0x0101
        /*143e*/ 	.byte	0x3f
	.zero		1


	//   ....[35]....
        /*1440*/ 	.word	0x00011710
        /*1444*/ 	.word	0x0000000d
        /*1448*/ 	.word	0x00022830
        /*144c*/ 	.short	0x010a
        /*144e*/ 	.byte	0x3f
	.zero		1


	//   ....[36]....
        /*1450*/ 	.word	0x00011760
        /*1454*/ 	.word	0x0000000d
        /*1458*/ 	.word	0x00022830
        /*145c*/ 	.short	0x010a
        /*145e*/ 	.byte	0x3f
	.zero		1


	//   ....[37]....
        /*1460*/ 	.word	0x00012480
        /*1464*/ 	.word	0x0000000d
        /*1468*/ 	.word	0x00022850
        /*146c*/ 	.short	0x010a
        /*146e*/ 	.byte	0x3f
	.zero		1


	//   ....[38]....
        /*1470*/ 	.word	0x000124c0
        /*1474*/ 	.word	0x0000000d
        /*1478*/ 	.word	0x00022850
        /*147c*/ 	.short	0x010a
        /*147e*/ 	.byte	0x3f
	.zero		1


	//   ....[39]....
        /*1480*/ 	.word	0x00012800
        /*1484*/ 	.word	0x0000000c
        /*1488*/ 	.word	0x00000000
        /*148c*/ 	.short	0x0101
        /*148e*/ 	.byte	0x3f
	.zero		1


	//   ....[40]....
        /*1490*/ 	.word	0x00013e10
        /*1494*/ 	.word	0x00000067
        /*1498*/ 	.word	0x00000000
        /*149c*/ 	.short	0x0101
        /*149e*/ 	.byte	0x3f
	.zero		1


	//   ....[41]....
        /*14a0*/ 	.word	0x000144e0
        /*14a4*/ 	.word	0x0000000f
        /*14a8*/ 	.word	0x00022850
        /*14ac*/ 	.short	0x010a
        /*14ae*/ 	.byte	0x3f
	.zero		1


	//   ....[42]....
        /*14b0*/ 	.word	0x00014560
        /*14b4*/ 	.word	0x0000000f
        /*14b8*/ 	.word	0x00022850
        /*14bc*/ 	.short	0x010a
        /*14be*/ 	.byte	0x3f
	.zero		1


	//   ....[43]....
        /*14c0*/ 	.word	0x00014b60
        /*14c4*/ 	.word	0x00000002
        /*14c8*/ 	.word	0x00000000
        /*14cc*/ 	.short	0x0101
        /*14ce*/ 	.byte	0x3f
	.zero		1


	//   ....[44]....
        /*14d0*/ 	.word	0x00016dd0
        /*14d4*/ 	.word	0x00000000
        /*14d8*/ 	.word	0x00000000
        /*14dc*/ 	.short	0x0101
        /*14de*/ 	.byte	0x3f
	.zero		1


	//   ....[45]....
        /*14e0*/ 	.word	0x000175b0
        /*14e4*/ 	.word	0x00000008
        /*14e8*/ 	.word	0x00000000
        /*14ec*/ 	.short	0x0101
        /*14ee*/ 	.byte	0x3f
	.zero		1


	//   ....[46]....
        /*14f0*/ 	.word	0x0001abd0
        /*14f4*/ 	.word	0x00000017
        /*14f8*/ 	.word	0x00022820
        /*14fc*/ 	.short	0x010a
        /*14fe*/ 	.byte	0x3f
	.zero		1


	//   ....[47]....
        /*1500*/ 	.word	0x0001ac80
        /*1504*/ 	.word	0x00000008
        /*1508*/ 	.word	0x000228a0
        /*150c*/ 	.short	0x010a
        /*150e*/ 	.byte	0x3f
	.zero		1


	//   ....[48]....
        /*1510*/ 	.word	0x0001aeb0
        /*1514*/ 	.word	0x00000008
        /*1518*/ 	.word	0x000228c0
        /*151c*/ 	.short	0x010a
        /*151e*/ 	.byte	0x3f
	.zero		1


	//   ....[49]....
        /*1520*/ 	.word	0x0001b200
        /*1524*/ 	.word	0x00000008
        /*1528*/ 	.word	0x000228a0
        /*152c*/ 	.short	0x010a
        /*152e*/ 	.byte	0x3f
	.zero		1


	//   ....[50]....
        /*1530*/ 	.word	0x0001b420
        /*1534*/ 	.word	0x00000008
        /*1538*/ 	.word	0x000228c0
        /*153c*/ 	.short	0x010a
        /*153e*/ 	.byte	0x3f
	.zero		1


	//   ....[51]....
        /*1540*/ 	.word	0x0001c500
        /*1544*/ 	.word	0x00000004
        /*1548*/ 	.word	0x00022880
        /*154c*/ 	.short	0x010a
        /*154e*/ 	.byte	0x3f
	.zero		1


	//   ....[52]....
        /*1550*/ 	.word	0x0001cd90
        /*1554*/ 	.word	0x00000004
        /*1558*/ 	.word	0x00022870
        /*155c*/ 	.short	0x0107
        /*155e*/ 	.byte	0x3f
	.zero		1


	//   ....[53]....
        /*1560*/ 	.word	0x0001ce40
        /*1564*/ 	.word	0x00000004
        /*1568*/ 	.word	0x00022870
        /*156c*/ 	.short	0x0101
        /*156e*/ 	.byte	0x3f
	.zero		1


	//   ....[54]....
        /*1570*/ 	.word	0x0001ce90
        /*1574*/ 	.word	0x00000004
        /*1578*/ 	.word	0x00022840
        /*157c*/ 	.short	0x010a
        /*157e*/ 	.byte	0x3f
	.zero		1


	//   ....[55]....
        /*1580*/ 	.word	0x0001d680
        /*1584*/ 	.word	0x00000004
        /*1588*/ 	.word	0x00022830
        /*158c*/ 	.short	0x0107
        /*158e*/ 	.byte	0x3f
	.zero		1


	//   ....[56]....
        /*1590*/ 	.word	0x0001d760
        /*1594*/ 	.word	0x00000004
        /*1598*/ 	.word	0x00022830
        /*159c*/ 	.short	0x0101
        /*159e*/ 	.byte	0x3f
	.zero		1


	//   ....[57]....
        /*15a0*/ 	.word	0x0001e0f0
        /*15a4*/ 	.word	0x00000017
        /*15a8*/ 	.word	0x00022800
        /*15ac*/ 	.short	0x0107
        /*15ae*/ 	.byte	0x3f
	.zero		1


	//   ....[58]....
        /*15b0*/ 	.word	0x0001e1f0
        /*15b4*/ 	.word	0x00000017
        /*15b8*/ 	.word	0x00022800
        /*15bc*/ 	.short	0x0101
        /*15be*/ 	.byte	0x3f
	.zero		1


	//   ....[59]....
        /*15c0*/ 	.word	0x0001e220
        /*15c4*/ 	.word	0x00000017
        /*15c8*/ 	.word	0x00022820
        /*15cc*/ 	.short	0x010a
        /*15ce*/ 	.byte	0x3f
	.zero		1


	//   ....[60]....
        /*15d0*/ 	.word	0x0001e6d0
        /*15d4*/ 	.word	0x00000000
        /*15d8*/ 	.word	0x00022880
        /*15dc*/ 	.short	0x010a
        /*15de*/ 	.byte	0x3f
	.zero		1


	//   ....[61]....
        /*15e0*/ 	.word	0x0001ecb0
        /*15e4*/ 	.word	0x00000000
        /*15e8*/ 	.word	0x00022870
        /*15ec*/ 	.short	0x0107
        /*15ee*/ 	.byte	0x3f
	.zero		1


	//   ....[62]....
        /*15f0*/ 	.word	0x0001ed60
        /*15f4*/ 	.word	0x00000000
        /*15f8*/ 	.word	0x00022870
        /*15fc*/ 	.short	0x0101
        /*15fe*/ 	.byte	0x3f
	.zero		1


	//   ....[63]....
        /*1600*/ 	.word	0x0001ed90
        /*1604*/ 	.word	0x00000000
        /*1608*/ 	.word	0x00022840
        /*160c*/ 	.short	0x010a
        /*160e*/ 	.byte	0x3f
	.zero		1


	//   ....[64]....
        /*1610*/ 	.word	0x0001f330
        /*1614*/ 	.word	0x00000000
        /*1618*/ 	.word	0x00022830
        /*161c*/ 	.short	0x0107
        /*161e*/ 	.byte	0x3f
	.zero		1


	//   ....[65]....
        /*1620*/ 	.word	0x0001f3e0
        /*1624*/ 	.word	0x00000000
        /*1628*/ 	.word	0x00022830
        /*162c*/ 	.short	0x0101
        /*162e*/ 	.byte	0x3f
	.zero		1


	//   ....[66]....
        /*1630*/ 	.word	0x0001f470
        /*1634*/ 	.word	0x00000003
        /*1638*/ 	.word	0x00022870
        /*163c*/ 	.short	0x010a
        /*163e*/ 	.byte	0x3f
	.zero		1


	//   ....[67]....
        /*1640*/ 	.word	0x0001f4f0
        /*1644*/ 	.word	0x00000003
        /*1648*/ 	.word	0x00022860
        /*164c*/ 	.short	0x010a
        /*164e*/ 	.byte	0x3f
	.zero		1


	//   ....[68]....
        /*1650*/ 	.word	0x0001f9f0
        /*1654*/ 	.word	0x00000003
        /*1658*/ 	.word	0x00022850
        /*165c*/ 	.short	0x0101
        /*165e*/ 	.byte	0x3f
	.zero		1


	//   ....[69]....
        /*1660*/ 	.word	0x0001fa80
        /*1664*/ 	.word	0x00000003
        /*1668*/ 	.word	0x00000000
        /*166c*/ 	.short	0x0101
        /*166e*/ 	.byte	0x3f
	.zero		1


	//   ....[70]....
        /*1670*/ 	.word	0x0001fc40
        /*1674*/ 	.word	0x00000011
        /*1678*/ 	.word	0x00022870
        /*167c*/ 	.short	0x010a
        /*167e*/ 	.byte	0x3f
	.zero		1


	//   ....[71]....
        /*1680*/ 	.word	0x0001fcb0
        /*1684*/ 	.word	0x00000011
        /*1688*/ 	.word	0x00022860
        /*168c*/ 	.short	0x010a
        /*168e*/ 	.byte	0x3f
	.zero		1


	//   ....[72]....
        /*1690*/ 	.word	0x000201c0
        /*1694*/ 	.word	0x00000011
        /*1698*/ 	.word	0x00022850
        /*169c*/ 	.short	0x0101
        /*169e*/ 	.byte	0x3f
	.zero		1


	//   ....[73]....
        /*16a0*/ 	.word	0x00020280
        /*16a4*/ 	.word	0x00000011
        /*16a8*/ 	.word	0x00000000
        /*16ac*/ 	.short	0x0101
        /*16ae*/ 	.byte	0x3f
	.zero		1


	//   ....[74]....
        /*16b0*/ 	.word	0x00020f90
        /*16b4*/ 	.word	0x00000004
        /*16b8*/ 	.word	0x00022820
        /*16bc*/ 	.short	0x010a
        /*16be*/ 	.byte	0x3f
	.zero		1


	//   ....[75]....
        /*16c0*/ 	.word	0x00021120
        /*16c4*/ 	.word	0x00000005
        /*16c8*/ 	.word	0x00022840
        /*16cc*/ 	.short	0x010a
        /*16ce*/ 	.byte	0x3f
	.zero		1


	//   ....[76]....
        /*16d0*/ 	.word	0x000211c0
        /*16d4*/ 	.word	0x0000001f
        /*16d8*/ 	.word	0x00022840
        /*16dc*/ 	.short	0x010a
        /*16de*/ 	.byte	0x3f
	.zero		1


	//   ....[77]....
        /*16e0*/ 	.word	0x00021200
        /*16e4*/ 	.word	0x00000005
        /*16e8*/ 	.word	0x00022860
        /*16ec*/ 	.short	0x010a
        /*16ee*/ 	.byte	0x3f
	.zero		1


	//   ....[78]....
        /*16f0*/ 	.word	0x00021240
        /*16f4*/ 	.word	0x0000001f
        /*16f8*/ 	.word	0x00022860
        /*16fc*/ 	.short	0x010a
        /*16fe*/ 	.byte	0x3f
	.zero		1


	//   ....[79]....
        /*1700*/ 	.word	0x00021280
        /*1704*/ 	.word	0x00000005
        /*1708*/ 	.word	0x00022880
        /*170c*/ 	.short	0x010a
        /*170e*/ 	.byte	0x3f
	.zero		1


	//   ....[80]....
        /*1710*/ 	.word	0x000212c0
        /*1714*/ 	.word	0x0000001f
        /*1718*/ 	.word	0x00022880
        /*171c*/ 	.short	0x010a
        /*171e*/ 	.byte	0x3f
	.zero		1


	//   ....[81]....
        /*1720*/ 	.word	0x00021320
        /*1724*/ 	.word	0x00000058
        /*1728*/ 	.word	0x00022890
        /*172c*/ 	.short	0x010a
        /*172e*/ 	.byte	0x3f
	.zero		1


	//   ....[82]....
        /*1730*/ 	.word	0x000216d0
        /*1734*/ 	.word	0x00000058
        /*1738*/ 	.word	0x00022890
        /*173c*/ 	.short	0x010a
        /*173e*/ 	.byte	0x3f
	.zero		1


	//   ....[83]....
        /*1740*/ 	.word	0x00021a90
        /*1744*/ 	.word	0x00000058
        /*1748*/ 	.word	0x00022890
        /*174c*/ 	.short	0x010a
        /*174e*/ 	.byte	0x3f
	.zero		1


	//   ....[84]....
        /*1750*/ 	.word	0x00021e40
        /*1754*/ 	.word	0x00000058
        /*1758*/ 	.word	0x000228b0
        /*175c*/ 	.short	0x010a
        /*175e*/ 	.byte	0x3f
	.zero		1


	//   ....[85]....
        /*1760*/ 	.word	0x00022150
        /*1764*/ 	.word	0x00000012
        /*1768*/ 	.word	0x00022800
        /*176c*/ 	.short	0x010a
        /*176e*/ 	.byte	0x3f
	.zero		1


	//   ....[86]....
        /*1770*/ 	.word	0x00022360
        /*1774*/ 	.word	0x00000012
        /*1778*/ 	.word	0x00022800
        /*177c*/ 	.short	0x010a
        /*177e*/ 	.byte	0x3f
	.zero		1


	//   ....[87]....
        /*1780*/ 	.word	0x000223b0
        /*1784*/ 	.word	0x00000003
        /*1788*/ 	.word	0x00022830
        /*178c*/ 	.short	0x010a
        /*178e*/ 	.byte	0x3f
	.zero		1


	//   ....[88]....
        /*1790*/ 	.word	0x00022400
        /*1794*/ 	.word	0x0000000d
        /*1798*/ 	.word	0x00022830
        /*179c*/ 	.short	0x010a
        /*179e*/ 	.byte	0x3f
	.zero		1


	//   ....[89]....
        /*17a0*/ 	.word	0x00022450
        /*17a4*/ 	.word	0x0000000d
        /*17a8*/ 	.word	0x00022850
        /*17ac*/ 	.short	0x010a
        /*17ae*/ 	.byte	0x3f
	.zero		1


	//   ....[90]....
        /*17b0*/ 	.word	0x000224a0
        /*17b4*/ 	.word	0x0000000f
        /*17b8*/ 	.word	0x00022850
        /*17bc*/ 	.short	0x010a
        /*17be*/ 	.byte	0x3f
	.zero		1


	//   ....[91]....
        /*17c0*/ 	.word	0x00024e50
        /*17c4*/ 	.word	0x00000017
        /*17c8*/ 	.word	0x00022820
        /*17cc*/ 	.short	0x010a
        /*17ce*/ 	.byte	0x3f
	.zero		1


	//   ....[92]....
        /*17d0*/ 	.word	0x00024ea0
        /*17d4*/ 	.word	0x00000008
        /*17d8*/ 	.word	0x000228a0
        /*17dc*/ 	.short	0x010a
        /*17de*/ 	.byte	0x3f
	.zero		1


	//   ....[93]....
        /*17e0*/ 	.word	0x00024ef0
        /*17e4*/ 	.word	0x00000008
        /*17e8*/ 	.word	0x000228c0
        /*17ec*/ 	.short	0x010a
        /*17ee*/ 	.byte	0x3f
	.zero		1


	//   ....[94]....
        /*17f0*/ 	.word	0x00024f40
        /*17f4*/ 	.word	0x00000008
        /*17f8*/ 	.word	0x000228a0
        /*17fc*/ 	.short	0x010a
        /*17fe*/ 	.byte	0x3f
	.zero		1


	//   ....[95]....
        /*1800*/ 	.word	0x00024f90
        /*1804*/ 	.word	0x00000008
        /*1808*/ 	.word	0x000228c0
        /*180c*/ 	.short	0x010a
        /*180e*/ 	.byte	0x3f
	.zero		1


	//   ....[96]....
        /*1810*/ 	.word	0x000250c0
        /*1814*/ 	.word	0x00000004
        /*1818*/ 	.word	0x00022880
        /*181c*/ 	.short	0x010a
        /*181e*/ 	.byte	0x3f
	.zero		1


	//   ....[97]....
        /*1820*/ 	.word	0x00025db0
        /*1824*/ 	.word	0x00000004
        /*1828*/ 	.word	0x00022840
        /*182c*/ 	.short	0x010a
        /*182e*/ 	.byte	0x3f
	.zero		1


	//   ....[98]....
        /*1830*/ 	.word	0x000273d0
        /*1834*/ 	.word	0x00000017
        /*1838*/ 	.word	0x00022820
        /*183c*/ 	.short	0x010a
        /*183e*/ 	.byte	0x3f
	.zero		1


	//   ....[99]....
        /*1840*/ 	.word	0x00027420
        /*1844*/ 	.word	0x00000000
        /*1848*/ 	.word	0x00022880
        /*184c*/ 	.short	0x010a
        /*184e*/ 	.byte	0x3f
	.zero		1


	//   ....[100]....
        /*1850*/ 	.word	0x00027f60
        /*1854*/ 	.word	0x00000000
        /*1858*/ 	.word	0x00022840
        /*185c*/ 	.short	0x010a
        /*185e*/ 	.byte	0x3f
	.zero		1


	//   ....[101]....
        /*1860*/ 	.word	0x00028a60
        /*1864*/ 	.word	0x00000003
        /*1868*/ 	.word	0x00022870
        /*186c*/ 	.short	0x010a
        /*186e*/ 	.byte	0x3f
	.zero		1


	//   ....[102]....
        /*1870*/ 	.word	0x00028ab0
        /*1874*/ 	.word	0x00000003
        /*1878*/ 	.word	0x00022860
        /*187c*/ 	.short	0x010a
        /*187e*/ 	.byte	0x3f
	.zero		1


	//   ....[103]....
        /*1880*/ 	.word	0x00028b00
        /*1884*/ 	.word	0x00000011
        /*1888*/ 	.word	0x00022870
        /*188c*/ 	.short	0x010a
        /*188e*/ 	.byte	0x3f
	.zero		1


	//   ....[104]....
        /*1890*/ 	.word	0x00028b50
        /*1894*/ 	.word	0x00000011
        /*1898*/ 	.word	0x00022860
        /*189c*/ 	.short	0x010a
        /*189e*/ 	.byte	0x3f
	.zero		1


	//   ....[105]....
        /*18a0*/ 	.word	0x00029580
        /*18a4*/ 	.word	0x00000004
        /*18a8*/ 	.word	0x00022820
        /*18ac*/ 	.short	0x010a
        /*18ae*/ 	.byte	0x3f
	.zero		1


	//   ....[106]....
        /*18b0*/ 	.word	0x00029720
        /*18b4*/ 	.word	0x00000005
        /*18b8*/ 	.word	0x00022840
        /*18bc*/ 	.short	0x010a
        /*18be*/ 	.byte	0x3f
	.zero		1


	//   ....[107]....
        /*18c0*/ 	.word	0x00029770
        /*18c4*/ 	.word	0x0000001f
        /*18c8*/ 	.word	0x00022840
        /*18cc*/ 	.short	0x010a
        /*18ce*/ 	.byte	0x3f
	.zero		1


	//   ....[108]....
        /*18d0*/ 	.word	0x000297c0
        /*18d4*/ 	.word	0x00000005
        /*18d8*/ 	.word	0x00022860
        /*18dc*/ 	.short	0x010a
        /*18de*/ 	.byte	0x3f
	.zero		1


	//   ....[109]....
        /*18e0*/ 	.word	0x00029810
        /*18e4*/ 	.word	0x0000001f
        /*18e8*/ 	.word	0x00022860
        /*18ec*/ 	.short	0x010a
        /*18ee*/ 	.byte	0x3f
	.zero		1


	//   ....[110]....
        /*18f0*/ 	.word	0x00029860
        /*18f4*/ 	.word	0x00000005
        /*18f8*/ 	.word	0x00022880
        /*18fc*/ 	.short	0x010a
        /*18fe*/ 	.byte	0x3f
	.zero		1


	//----- nvinfo : EIATTR_NUM_MBARRIERS
	.align		4
.L_151:
        /*1900*/ 	.byte	0x03, 0x38
        /*1902*/ 	.short	0x0016


	//----- nvinfo : EIATTR_EXIT_INSTR_OFFSETS
	.align		4
        /*1904*/ 	.byte	0x04, 0x1c
        /*1906*/ 	.short	(.L_153 - .L_152)


	//   ....[0]....
.L_152:
        /*1908*/ 	.word	0x00021310


	//----- nvinfo : EIATTR_MAX_THREADS
	.align		4
.L_153:
        /*190c*/ 	.byte	0x04, 0x05
        /*190e*/ 	.short	(.L_155 - .L_154)
.L_154:
        /*1910*/ 	.word	0x00000180
        /*1914*/ 	.word	0x00000001
        /*1918*/ 	.word	0x00000001


	//----- nvinfo : EIATTR_CRS_STACK_SIZE
	.align		4
.L_155:
        /*191c*/ 	.byte	0x04, 0x1e
        /*191e*/ 	.short	(.L_157 - .L_156)
.L_156:
        /*1920*/ 	.word	0x00000000


	//----- nvinfo : EIATTR_CBANK_PARAM_SIZE
	.align		4
.L_157:
        /*1924*/ 	.byte	0x03, 0x19
        /*1926*/ 	.short	0x0af0


	//----- nvinfo : EIATTR_PARAM_CBANK
	.align		4
        /*1928*/ 	.byte	0x04, 0x0a
        /*192a*/ 	.short	(.L_159 - .L_158)
	.align		4
.L_158:
        /*192c*/ 	.word	index@(.nv.constant0._ZN7cutlass13device_kernelIN5flash11enable_sm90INS1_16FlashAttnFwdSm90INS1_25CollectiveMainloopFwdSm90ILi2EN4cute5tupleIJNS5_1CILi1EEES8_S8_EEENS6_IJNS7_ILi128EEENS7_ILi160EEESA_EEELi128ENS_12float_e4m3_tEfNS_4arch4Sm90ELb0ELb0ELb0ELb1ELb1ELb1ELb0ELb1ELb1ELb1ELb1ELb0EEENS1_21CollectiveEpilogueFwdINS6_IJSA_SA_SB_EEES9_NS_10bfloat16_tESF_Li256ELb1ELb1ELb1ELb1EEENS1_36VarlenDynamicPersistentTileSchedulerILi128ELi160ELi256ELi128ELb1ELb1ELb1ELb0ELb1ELb1EEEEEEEEEvNT_6ParamsE)
        /*1930*/ 	.short	0x0210
        /*1932*/ 	.short	0x0af0


	//----- nvinfo : EIATTR_SW_WAR
	.align		4
.L_159:
        /*1934*/ 	.byte	0x04, 0x36
        /*1936*/ 	.short	(.L_161 - .L_160)
.L_160:
        /*1938*/ 	.word	0x00000008
.L_161:


//--------------------- .nv.info._ZN7cutlass13device_kernelIN5flash11enable_sm90INS1_16FlashAttnFwdSm90INS1_25CollectiveMainloopFwdSm90ILi2EN4cute5tupleIJNS5_1CILi1EEES8_S8_EEENS6_IJNS7_ILi128EEENS7_ILi160EEESA_EEELi128ENS_12float_e4m3_tEfNS_4arch4Sm90ELb0ELb1ELb0ELb0ELb1ELb0ELb0ELb1ELb1ELb1ELb1ELb0EEENS1_21CollectiveEpilogueFwdINS6_IJSA_SA_SB_EEES9_NS_10bfloat16_tESF_Li256ELb0ELb1ELb1ELb1EEENS1_19SingleTileSchedulerILb0ELb1ELb1ELi128EEEEEEEEEvNT_6ParamsE --------------------------
	.section	.nv.info._ZN7cutlass13device_kernelIN5flash11enable_sm90INS1_16FlashAttnFwdSm90INS1_25CollectiveMainloopFwdSm90ILi2EN4cute5tupleIJNS5_1CILi1EEES8_S8_EEENS6_IJNS7_ILi128EEENS7_ILi160EEESA_EEELi128ENS_12float_e4m3_tEfNS_4arch4Sm90ELb0ELb1ELb0ELb0ELb1ELb0ELb0ELb1ELb1ELb1ELb1ELb0EEENS1_21CollectiveEpilogueFwdINS6_IJSA_SA_SB_EEES9_NS_10bfloat16_tESF_Li256ELb0ELb1ELb1ELb1EEENS1_19SingleTileSchedulerILb0ELb1ELb1ELi128EEEEEEEEEvNT_6ParamsE,"",@"SHT_CUDA_INFO"
	.sectionflags	@""
	.align	4


	//----- nvinfo : EIATTR_CUDA_API_VERSION
	.align		4
        /*0000*/ 	.byte	0x04, 0x37
        /*0002*/ 	.short	(.L_163 - .L_162)
.L_162:
        /*0004*/ 	.word	0x00000082


	//----- nvinfo : EIATTR_KPARAM_INFO
	.align		4
.L_163:
        /*0008*/ 	.byte	0x04, 0x17
        /*000a*/ 	.short	(.L_165 - .L_164)
.L_164:
        /*000c*/ 	.word	0x00000000
        /*0010*/ 	.short	0x0000
        /*0012*/ 	.short	0x0070
        /*0014*/ 	.byte	0x00, 0xf0, 0x01, 0x28


	//----- nvinfo : EIATTR_SPARSE_MMA_MASK
	.align		4
.L_165:
        /*0018*/ 	.byte	0x03, 0x50
        /*001a*/ 	.short	0x0000


	//----- nvinfo : EIATTR_MAXREG_COUNT
	.align		4
        /*001c*/ 	.byte	0x03, 0x1b
        /*001e*/ 	.short	0x00a8


	//----- nvinfo : EIATTR_NUM_BARRIERS
	.align		4
        /*0020*/ 	.byte	0x02, 0x4c
        /*0022*/ 	.byte	0x10
	.zero		1


	//----- nvinfo : EIATTR_EXTERNS
	.align		4
        /*0024*/ 	.byte	0x04, 0x0f
        /*0026*/ 	.short	(.L_167 - .L_166)


	//   ....[0]....
	.align		4
.L_166:
        /*0028*/ 	.word	index@(__assertfail)


	//----- nvinfo : EIATTR_ANNOTATIONS
	.align		4
.L_167:
        /*002c*/ 	.byte	0x04, 0x55
        /*002e*/ 	.short	(.L_169 - .L_168)


	//   ....[0]....
.L_168:
        /*0030*/ 	.word	0x00000001
        /*0034*/ 	.byte	0x10, 0x5c, 0x01, 0x00, 0x01, 0x00, 0x00, 0x00, 0x40, 0x8a, 0x01, 0x00, 0x01, 0x00, 0x00, 0x00
        /*0044*/ 	.byte	0xf0, 0x90, 0x01, 0x00


	//----- nvinfo : EIATTR_MERCURY_ISA_VERSION
	.align		4
.L_169:
        /*0048*/ 	.byte	0x03, 0x5f
        /*004a*/ 	.short	0x0101


	//----- nvinfo : EIATTR_INT_WARP_WIDE_INSTR_OFFSETS
	.align		4
        /*004c*/ 	.byte	0x04, 0x31
        /*004e*/ 	.short	(.L_171 - .L_170)


	//   ....[0]....
.L_170:
        /*0050*/ 	.word	0x000000c0


	//   ....[1]....
        /*0054*/ 	.word	0x000000d0


	//   ....[2]....
        /*0058*/ 	.word	0x00000170


	//----- nvinfo : EIATTR_COOP_GROUP_MASK_REGIDS
	.align		4
.L_171:
        /*005c*/ 	.byte	0x04, 0x29
        /*005e*/ 	.short	(.L_173 - .L_172)


	//   ....[0]....
.L_172:
        /*0060*/ 	.word	0xffffffff


	//   ....[1]....
        /*0064*/ 	.word	0xffffffff


	//   ....[2]....
        /*0068*/ 	.word	0xffffffff


	//   ....[3]....
        /*006c*/ 	.word	0xffffffff


	//   ....[4]....
        /*0070*/ 	.word	0xffffffff


	//   ....[5]....
        /*0074*/ 	.word	0xffffffff


	//   ....[6]....
        /*0078*/ 	.word	0xffffffff


	//   ....[7]....
        /*007c*/ 	.word	0xffffffff


	//   ....[8]....
        /*0080*/ 	.word	0xffffffff


	//   ....[9]....
        /*0084*/ 	.word	0xffffffff


	//   ....[10]....
        /*0088*/ 	.word	0xffffffff


	//   ....[11]....
        /*008c*/ 	.word	0xffffffff


	//   ....[12]....
        /*0090*/ 	.word	0xffffffff


	//   ....[13]....
        /*0094*/ 	.word	0xffffffff


	//   ....[14]....
        /*0098*/ 	.word	0xffffffff


	//   ....[15]....
        /*009c*/ 	.word	0xffffffff


	//   ....[16]....
        /*00a0*/ 	.word	0xffffffff


	//   ....[17]....
        /*00a4*/ 	.word	0xffffffff


	//   ....[18]....
        /*00a8*/ 	.word	0xffffffff


	//   ....[19]....
        /*00ac*/ 	.word	0xffffffff


	//   ....[20]....
        /*00b0*/ 	.word	0xffffffff


	//   ....[21]....
        /*00b4*/ 	.word	0xffffffff


	//   ....[22]....
        /*00b8*/ 	.word	0xffffffff


	//   ....[23]....
        /*00bc*/ 	.word	0xffffffff


	//   ....[24]....
        /*00c0*/ 	.word	0xffffffff


	//   ....[25]....
        /*00c4*/ 	.word	0xffffffff


	//   ....[26]....
        /*00c8*/ 	.word	0xffffffff


	//   ....[27]....
        /*00cc*/ 	.word	0xffffffff


	//   ....[28]....
        /*00d0*/ 	.word	0xffffffff


	//   ....[29]....
        /*00d4*/ 	.word	0xffffffff


	//   ....[30]....
        /*00d8*/ 	.word	0xffffffff


	//   ....[31]....
        /*00dc*/ 	.word	0xffffffff


	//   ....[32]....
        /*00e0*/ 	.word	0xffffffff


	//   ....[33]....
        /*00e4*/ 	.word	0xffffffff


	//   ....[34]....
        /*00e8*/ 	.word	0xffffffff


	//   ....[35]....
        /*00ec*/ 	.word	0xffffffff


	//   ....[36]....
        /*00f0*/ 	.word	0xffffffff


	//   ....[37]....
        /*00f4*/ 	.word	0xffffffff


	//   ....[38]....
        /*00f8*/ 	.word	0xffffffff


	//   ....[39]....
        /*00fc*/ 	.word	0xffffffff


	//   ....[40]....
        /*0100*/ 	.word	0xffffffff


	//   ....[41]....
        /*0104*/ 	.word	0xffffffff


	//   ....[42]....
        /*0108*/ 	.word	0xffffffff


	//   ....[43]....
        /*010c*/ 	.word	0xffffffff


	//   ....[44]....
        /*0110*/ 	.word	0xffffffff


	//   ....[45]....
        /*0114*/ 	.word	0xffffffff


	//   ....[46]....
        /*0118*/ 	.word	0xffffffff


	//   ....[47]....
        /*011c*/ 	.word	0xffffffff


	//   ....[48]....
        /*0120*/ 	.word	0xffffffff


	//   ....[49]....
        /*0124*/ 	.word	0xffffffff


	//   ....[50]....
        /*0128*/ 	.word	0xffffffff


	//   ....[51]....
        /*012c*/ 	.word	0xffffffff


	//   ....[52]....
        /*0130*/ 	.word	0xffffffff


	//   ....[53]....
        /*0134*/ 	.word	0xffffffff


	//   ....[54]....
        /*0138*/ 	.word	0xffffffff


	//   ....[55]....
        /*013c*/ 	.word	0xffffffff


	//   ....[56]....
        /*0140*/ 	.word	0xffffffff


	//   ....[57]....
        /*0144*/ 	.word	0xffffffff


	//   ....[58]....
        /*0148*/ 	.word	0xffffffff


	//   ....[59]....
        /*014c*/ 	.word	0xffffffff


	//   ....[60]....
        /*0150*/ 	.word	0xffffffff


	//   ....[61]....
        /*0154*/ 	.word	0xffffffff


	//   ....[62]....
        /*0158*/ 	.word	0xffffffff


	//   ....[63]....
        /*015c*/ 	.word	0xffffffff


	//   ....[64]....
        /*0160*/ 	.word	0xffffffff


	//   ....[65]....
        /*0164*/ 	.word	0xffffffff


	//   ....[66]....
        /*0168*/ 	.word	0xffffffff


	//   ....[67]....
        /*016c*/ 	.word	0xffffffff


	//   ....[68]....
        /*0170*/ 	.word	0xffffffff


	//   ....[69]....
        /*0174*/ 	.word	0xffffffff


	//   ....[70]....
        /*0178*/ 	.word	0xffffffff


	//   ....[71]....
        /*017c*/ 	.word	0xffffffff


	//   ....[72]....
        /*0180*/ 	.word	0xffffffff


	//   ....[73]....
        /*0184*/ 	.word	0xffffffff


	//   ....[74]....
        /*0188*/ 	.word	0xffffffff


	//   ....[75]....
        /*018c*/ 	.word	0xffffffff


	//   ....[76]....
        /*0190*/ 	.word	0xffffffff


	//   ....[77]....
        /*0194*/ 	.word	0xffffffff


	//   ....[78]....
        /*0198*/ 	.word	0xffffffff


	//   ....[79]....
        /*019c*/ 	.word	0xffffffff


	//   ....[80]....
        /*01a0*/ 	.word	0xffffffff


	//   ....[81]....
        /*01a4*/ 	.word	0xffffffff


	//   ....[82]....
        /*01a8*/ 	.word	0xffffffff


	//   ....[83]....
        /*01ac*/ 	.word	0xffffffff


	//   ....[84]....
        /*01b0*/ 	.word	0xffffffff


	//   ....[85]....
        /*01b4*/ 	.word	0xffffffff


	//   ....[86]....
        /*01b8*/ 	.word	0xffffffff


	//   ....[87]....
        /*01bc*/ 	.word	0xffffffff


	//   ....[88]....
        /*01c0*/ 	.word	0xffffffff


	//   ....[89]....
        /*01c4*/ 	.word	0xffffffff


	//   ....[90]....
        /*01c8*/ 	.word	0xffffffff


	//   ....[91]....
        /*01cc*/ 	.word	0xffffffff


	//   ....[92]....
        /*01d0*/ 	.word	0xffffffff


	//   ....[93]....
        /*01d4*/ 	.word	0xffffffff


	//   ....[94]....
        /*01d8*/ 	.word	0xffffffff


	//   ....[95]....
        /*01dc*/ 	.word	0xffffffff


	//   ....[96]....
        /*01e0*/ 	.word	0xffffffff


	//   ....[97]....
        /*01e4*/ 	.word	0xffffffff


	//   ....[98]....
        /*01e8*/ 	.word	0xffffffff


	//   ....[99]....
        /*01ec*/ 	.word	0xffffffff


	//   ....[100]....
        /*01f0*/ 	.word	0xffffffff


	//   ....[101]....
        /*01f4*/ 	.word	0xffffffff


	//   ....[102]....
        /*01f8*/ 	.word	0xffffffff


	//   ....[103]....
        /*01fc*/ 	.word	0xffffffff


	//   ....[104]....
        /*0200*/ 	.word	0xffffffff


	//   ....[105]....
        /*0204*/ 	.word	0xffffffff


	//   ....[106]....
        /*0208*/ 	.word	0xffffffff


	//   ....[107]....
        /*020c*/ 	.word	0xffffffff


	//   ....[108]....
        /*0210*/ 	.word	0xffffffff


	//   ....[109]....
        /*0214*/ 	.word	0xffffffff


	//   ....[110]....
        /*0218*/ 	.word	0xffffffff


	//   ....[111]....
        /*021c*/ 	.word	0xffffffff


	//   ....[112]....
        /*0220*/ 	.word	0xffffffff


	//   ....[113]....
        /*0224*/ 	.word	0xffffffff


	//   ....[114]....
        /*0228*/ 	.word	0xffffffff


	//   ....[115]....
        /*022c*/ 	.word	0xffffffff


	//   ....[116]....
        /*0230*/ 	.word	0xffffffff


	//   ....[117]....
        /*0234*/ 	.word	0xffffffff


	//   ....[118]....
        /*0238*/ 	.word	0xffffffff


	//   ....[119]....
        /*023c*/ 	.word	0xffffffff


	//   ....[120]....
        /*0240*/ 	.word	0xffffffff


	//   ....[121]....
        /*0244*/ 	.word	0xffffffff


	//   ....[122]....
        /*0248*/ 	.word	0xffffffff


	//   ....[123]....
        /*024c*/ 	.word	0xffffffff


	//   ....[124]....
        /*0250*/ 	.word	0xffffffff


	//   ....[125]....
        /*0254*/ 	.word	0xffffffff


	//   ....[126]....
        /*0258*/ 	.word	0xffffffff


	//   ....[127]....
        /*025c*/ 	.word	0xffffffff


	//   ....[128]....
        /*0260*/ 	.word	0xffffffff


	//   ....[129]....
        /*0264*/ 	.word	0xffffffff


	//   ....[130]....
        /*0268*/ 	.word	0xffffffff


	//   ....[131]....
        /*026c*/ 	.word	0xffffffff


	//   ....[132]....
        /*0270*/ 	.word	0xffffffff


	//   ....[133]....
        /*0274*/ 	.word	0xffffffff


	//   ....[134]....
        /*0278*/ 	.word	0xffffffff


	//   ....[135]....
        /*027c*/ 	.word	0xffffffff


	//   ....[136]....
        /*0280*/ 	.word	0xffffffff


	//   ....[137]....
        /*0284*/ 	.word	0xffffffff


	//   ....[138]....
        /*0288*/ 	.word	0xffffffff


	//   ....[139]....
        /*028c*/ 	.word	0xffffffff


	//   ....[140]....
        /*0290*/ 	.word	0xffffffff


	//   ....[141]....
        /*0294*/ 	.word	0xffffffff


	//   ....[142]....
        /*0298*/ 	.word	0xffffffff


	//   ....[143]....
        /*029c*/ 	.word	0xffffffff


	//   ....[144]....
        /*02a0*/ 	.word	0xffffffff


	//   ....[145]....
        /*02a4*/ 	.word	0xffffffff


	//   ....[146]....
        /*02a8*/ 	.word	0xffffffff


	//   ....[147]....
        /*02ac*/ 	.word	0xffffffff


	//   ....[148]....
        /*02b0*/ 	.word	0xffffffff


	//   ....[149]....
        /*02b4*/ 	.word	0xffffffff


	//   ....[150]....
        /*02b8*/ 	.word	0xffffffff


	//   ....[151]....
        /*02bc*/ 	.word	0xffffffff


	//   ....[152]....
        /*02c0*/ 	.word	0xffffffff


	//   ....[153]....
        /*02c4*/ 	.word	0xffffffff


	//   ....[154]....
        /*02c8*/ 	.word	0xffffffff


	//   ....[155]....
        /*02cc*/ 	.word	0xffffffff


	//   ....[156]....
        /*02d0*/ 	.word	0xffffffff


	//   ....[157]....
        /*02d4*/ 	.word	0xffffffff


	//   ....[158]....
        /*02d8*/ 	.word	0xffffffff


	//   ....[159]....
        /*02dc*/ 	.word	0xffffffff


	//   ....[160]....
        /*02e0*/ 	.word	0xffffffff


	//   ....[161]....
        /*02e4*/ 	.word	0xffffffff


	//   ....[162]....
        /*02e8*/ 	.word	0xffffffff


	//   ....[163]....
        /*02ec*/ 	.word	0xffffffff


	//   ....[164]....
        /*02f0*/ 	.word	0xffffffff


	//   ....[165]....
        /*02f4*/ 	.word	0xffffffff


	//   ....[166]....
        /*02f8*/ 	.word	0xffffffff


	//   ....[167]....
        /*02fc*/ 	.word	0xffffffff


	//   ....[168]....
        /*0300*/ 	.word	0xffffffff


	//   ....[169]....
        /*0304*/ 	.word	0xffffffff


	//   ....[170]....
        /*0308*/ 	.word	0xffffffff


	//   ....[171]....
        /*030c*/ 	.word	0xffffffff


	//   ....[172]....
        /*0310*/ 	.word	0xffffffff


	//   ....[173]....
        /*0314*/ 	.word	0xffffffff


	//   ....[174]....
        /*0318*/ 	.word	0xffffffff


	//   ....[175]....
        /*031c*/ 	.word	0xffffffff


	//   ....[176]....
        /*0320*/ 	.word	0xffffffff


	//   ....[177]....
        /*0324*/ 	.word	0xffffffff


	//   ....[178]....
        /*0328*/ 	.word	0xffffffff


	//   ....[179]....
        /*032c*/ 	.word	0xffffffff


	//   ....[180]....
        /*0330*/ 	.word	0xffffffff


	//   ....[181]....
        /*0334*/ 	.word	0xffffffff


	//   ....[182]....
        /*0338*/ 	.word	0xffffffff


	//   ....[183]....
        /*033c*/ 	.word	0xffffffff


	//   ....[184]....
        /*0340*/ 	.word	0xffffffff


	//   ....[185]....
        /*0344*/ 	.word	0xffffffff


	//   ....[186]....
        /*0348*/ 	.word	0xffffffff


	//   ....[187]....
        /*034c*/ 	.word	0xffffffff


	//   ....[188]....
        /*0350*/ 	.word	0xffffffff


	//   ....[189]....
        /*0354*/ 	.word	0xffffffff


	//   ....[190]....
        /*0358*/ 	.word	0xffffffff


	//   ....[191]....
        /*035c*/ 	.word	0xffffffff


	//   ....[192]....
        /*0360*/ 	.word	0xffffffff


	//   ....[193]....
        /*0364*/ 	.word	0xffffffff


	//   ....[194]....
        /*0368*/ 	.word	0xffffffff


	//   ....[195]....
        /*036c*/ 	.word	0xffffffff


	//   ....[196]....
        /*0370*/ 	.word	0xffffffff


	//   ....[197]....
        /*0374*/ 	.word	0xffffffff


	//   ....[198]....
        /*0378*/ 	.word	0xffffffff


	//   ....[199]....
        /*037c*/ 	.word	0xffffffff


	//   ....[200]....
        /*0380*/ 	.word	0xffffffff


	//   ....[201]....
        /*0384*/ 	.word	0xffffffff


	//   ....[202]....
        /*0388*/ 	.word	0xffffffff


	//   ....[203]....
        /*038c*/ 	.word	0x0500000f


	//   ....[204]....
        /*0390*/ 	.word	0x0500000f


	//   ....[205]....
        /*0394*/ 	.word	0x0500000f


	//   ....[206]....
        /*0398*/ 	.word	0x0500000f


	//   ....[207]....
        /*039c*/ 	.word	0x0500000f


	//   ....[208]....
        /*03a0*/ 	.word	0x0500000f


	//   ....[209]....
        /*03a4*/ 	.word	0x0500000f


	//   ....[210]....
        /*03a8*/ 	.word	0x0500000f


	//   ....[211]....
        /*03ac*/ 	.word	0x0500000f


	//   ....[212]....
        /*03b0*/ 	.word	0x0500000f


	//   ....[213]....
        /*03b4*/ 	.word	0x0500000f


	//   ....[214]....
        /*03b8*/ 	.word	0x0500000f


	//   ....[215]....
        /*03bc*/ 	.word	0x0500000f


	//   ....[216]....
        /*03c0*/ 	.word	0x0500000f


	//   ....[217]....
        /*03c4*/ 	.word	0x0500000f


	//   ....[218]....
        /*03c8*/ 	.word	0x0500000f


	//   ....[219]....
        /*03cc*/ 	.word	0x0500000f


	//   ....[220]....
        /*03d0*/ 	.word	0x0500000f


	//   ....[221]....
        /*03d4*/ 	.word	0x0500000f


	//   ....[222]....
        /*03d8*/ 	.word	0x0500000f


	//   ....[223]....
        /*03dc*/ 	.word	0x0500000f


	//   ....[224]....
        /*03e0*/ 	.word	0x0500000f


	//   ....[225]....
        /*03e4*/ 	.word	0x0500000f


	//   ....[226]....
        /*03e8*/ 	.word	0x0500000f


	//   ....[227]....
        /*03ec*/ 	.word	0x0500000f


	//   ....[228]....
        /*03f0*/ 	.word	0x0500000f


	//   ....[229]....
        /*03f4*/ 	.word	0x0500000f


	//   ....[230]....
        /*03f8*/ 	.word	0x0500000f


	//   ....[231]....
        /*03fc*/ 	.word	0x0500000f


	//   ....[232]....
        /*0400*/ 	.word	0x0500000f


	//   ....[233]....
        /*0404*/ 	.word	0x0500000f


	//   ....[234]....
        /*0408*/ 	.word	0x0500000f


	//   ....[235]....
        /*040c*/ 	.word	0x0500000f


	//   ....[236]....
        /*0410*/ 	.word	0x0500000f


	//   ....[237]....
        /*0414*/ 	.word	0x0500000f


	//   ....[238]....
        /*0418*/ 	.word	0x0500000f


	//   ....[239]....
        /*041c*/ 	.word	0x0500000f


	//   ....[240]....
        /*0420*/ 	.word	0x0500000f


	//   ....[241]....
        /*0424*/ 	.word	0x0500000f


	//   ....[242]....
        /*0428*/ 	.word	0x0500000f


	//   ....[243]....
        /*042c*/ 	.word	0x0500000f


	//   ....[244]....
        /*0430*/ 	.word	0x0500000f


	//   ....[245]....
        /*0434*/ 	.word	0x0500000f


	//   ....[246]....
        /*0438*/ 	.word	0x0500000f


	//   ....[247]....
        /*043c*/ 	.word	0x0500000f


	//   ....[248]....
        /*0440*/ 	.word	0x0500000f


	//   ....[249]....
        /*0444*/ 	.word	0x0500000f


	//   ....[250]....
        /*0448*/ 	.word	0x0500000f


	//   ....[251]....
        /*044c*/ 	.word	0x0500000f


	//   ....[252]....
        /*0450*/ 	.word	0x0500000f


	//   ....[253]....
        /*0454*/ 	.word	0x0500000f


	//   ....[254]....
        /*0458*/ 	.word	0x0500000f


	//   ....[255]....
        /*045c*/ 	.word	0x0500000f


	//   ....[0]....
        /*0460*/ 	.word	0x0500000f


	//   ....[1]....
        /*0464*/ 	.word	0x0500000f


	//   ....[2]....
        /*0468*/ 	.word	0x0500000f


	//   ....[3]....
        /*046c*/ 	.word	0x0500000f


	//   ....[4]....
        /*0470*/ 	.word	0x0500000f


	//   ....[5]....
        /*0474*/ 	.word	0x0500000f


	//   ....[6]....
        /*0478*/ 	.word	0x0500000f


	//   ....[7]....
        /*047c*/ 	.word	0x0500000f


	//   ....[8]....
        /*0480*/ 	.word	0x0500000f


	//   ....[9]....
        /*0484*/ 	.word	0x0500000f


	//   ....[10]....
        /*0488*/ 	.word	0x0500000f


	//   ....[11]....
        /*048c*/ 	.word	0x0500000f


	//   ....[12]....
        /*0490*/ 	.word	0x0500000f


	//   ....[13]....
        /*0494*/ 	.word	0x0500000f


	//   ....[14]....
        /*0498*/ 	.word	0x0500000f


	//   ....[15]....
        /*049c*/ 	.word	0x0500000f


	//   ....[16]....
        /*04a0*/ 	.word	0x0500000f


	//   ....[17]....
        /*04a4*/ 	.word	0x0500000f


	//   ....[18]....
        /*04a8*/ 	.word	0x0500000f


	//   ....[19]....
        /*04ac*/ 	.word	0x0500000f


	//   ....[20]....
        /*04b0*/ 	.word	0x0500000f


	//   ....[21]....
        /*04b4*/ 	.word	0x0500000f


	//   ....[22]....
        /*04b8*/ 	.word	0x0500000f


	//   ....[23]....
        /*04bc*/ 	.word	0x0500000f


	//   ....[24]....
        /*04c0*/ 	.word	0x0500000f


	//   ....[25]....
        /*04c4*/ 	.word	0x0500000f


	//   ....[26]....
        /*04c8*/ 	.word	0x0500000f


	//   ....[27]....
        /*04cc*/ 	.word	0x0500000f


	//   ....[28]....
        /*04d0*/ 	.word	0x0500000f


	//   ....[29]....
        /*04d4*/ 	.word	0x0500000f


	//   ....[30]....
        /*04d8*/ 	.word	0x0500000f


	//   ....[31]....
        /*04dc*/ 	.word	0x0500000f


	//   ....[32]....
        /*04e0*/ 	.word	0x0500000f


	//   ....[33]....
        /*04e4*/ 	.word	0x0500000f


	//   ....[34]....
        /*04e8*/ 	.word	0x0500000f


	//   ....[35]....
        /*04ec*/ 	.word	0x0500000f


	//   ....[36]....
        /*04f0*/ 	.word	0x0500000f


	//   ....[37]....
        /*04f4*/ 	.word	0x0500000f


	//   ....[38]....
        /*04f8*/ 	.word	0x0500000f


	//   ....[39]....
        /*04fc*/ 	.word	0x0500000f


	//   ....[40]....
        /*0500*/ 	.word	0x0500000f


	//   ....[41]....
        /*0504*/ 	.word	0x0500000f


	//   ....[42]....
        /*0508*/ 	.word	0x0500000f


	//   ....[43]....
        /*050c*/ 	.word	0x0500000f


	//----- nvinfo : EIATTR_COOP_GROUP_INSTR_OFFSETS
	.align		4
.L_173:
        /*0510*/ 	.byte	0x04, 0x28
        /*0512*/ 	.short	(.L_175 - .L_174)


	//   ....[0]....
.L_174:
        /*0514*/ 	.word	0x00000080


	//   ....[1]....
        /*0518*/ 	.word	0x00000090


	//   ....[2]....
        /*051c*/ 	.word	0x000002d0


	//   ....[3]....
        /*0520*/ 	.word	0x00000430


	//   ....[4]....
        /*0524*/ 	.word	0x00000550


	//   ....[5]....
        /*0528*/ 	.word	0x000006b0


	//   ....[6]....
        /*052c*/ 	.word	0x00001820


	//   ....[7]....
        /*0530*/ 	.word	0x00002650


	//   ....[8]....
        /*0534*/ 	.word	0x000028c0


	//   ....[9]....
        /*0538*/ 	.word	0x00003d40


	//   ....[10]....
        /*053c*/ 	.word	0x00004270


	//   ....[11]....
        /*0540*/ 	.word	0x000049f0


	//   ....[12]....
        /*0544*/ 	.word	0x00004a40


	//   ....[13]....
        /*0548*/ 	.word	0x00006bf0


	//   ....[14]....
        /*054c*/ 	.word	0x00007c40


	//   ....[15]....
        /*0550*/ 	.word	0x00008460


	//   ....[16]....
        /*0554*/ 	.word	0x00008570


	//   ....[17]....
        /*0558*/ 	.word	0x000090c0


	//   ....[18]....
        /*055c*/ 	.word	0x00009110


	//   ....[19]....
        /*0560*/ 	.word	0x0000b910


	//   ....[20]....
        /*0564*/ 	.word	0x0000b920


	//   ....[21]....
        /*0568*/ 	.word	0x0000b950


	//   ....[22]....
        /*056c*/ 	.word	0x0000b960


	//   ....[23]....
        /*0570*/ 	.word	0x0000de20


	//   ....[24]....
        /*0574*/ 	.word	0x0000e020


	//   ....[25]....
        /*0578*/ 	.word	0x0000f680


	//   ....[26]....
        /*057c*/ 	.word	0x0000f790


	//   ....[27]....
        /*0580*/ 	.word	0x000102e0


	//   ....[28]....
        /*0584*/ 	.word	0x00010340


	//   ....[29]....
        /*0588*/ 	.word	0x00011a50


	//   ....[30]....
        /*058c*/ 	.word	0x00011a60


	//   ....[31]....
        /*0590*/ 	.word	0x00011ae0


	//   ....[32]....
        /*0594*/ 	.word	0x00011af0


	//   ....[33]....
        /*0598*/ 	.word	0x00012990


	//   ....[34]....
        /*059c*/ 	.word	0x000129a0


	//   ....[35]....
        /*05a0*/ 	.word	0x000129b0


	//   ....[36]....
        /*05a4*/ 	.word	0x000129d0


	//   ....[37]....
        /*05a8*/ 	.word	0x000129e0


	//   ....[38]....
        /*05ac*/ 	.word	0x000129f0


	//   ....[39]....
        /*05b0*/ 	.word	0x00012a00


	//   ....[40]....
        /*05b4*/ 	.word	0x00012a20


	//   ....[41]....
        /*05b8*/ 	.word	0x00012a30


	//   ....[42]....
        /*05bc*/ 	.word	0x00012a40


	//   ....[43]....
        /*05c0*/ 	.word	0x00012a50


	//   ....[44]....
        /*05c4*/ 	.word	0x00012a60


	//   ....[45]....
        /*05c8*/ 	.word	0x00012a70


	//   ....[46]....
        /*05cc*/ 	.word	0x00012a90


	//   ....[47]....
        /*05d0*/ 	.word	0x00012aa0


	//   ....[48]....
        /*05d4*/ 	.word	0x00012ab0


	//   ....[49]....
        /*05d8*/ 	.word	0x00012ac0


	//   ....[50]....
        /*05dc*/ 	.word	0x00012ad0


	//   ....[51]....
        /*05e0*/ 	.word	0x00012ae0


	//   ....[52]....
        /*05e4*/ 	.word	0x00012af0


	//   ....[53]....
        /*05e8*/ 	.word	0x00012b00


	//   ....[54]....
        /*05ec*/ 	.word	0x00012b10


	//   ....[55]....
        /*05f0*/ 	.word	0x00012b20


	//   ....[56]....
        /*05f4*/ 	.word	0x00012b30


	//   ....[57]....
        /*05f8*/ 	.word	0x00012b40


	//   ....[58]....
        /*05fc*/ 	.word	0x00012b50


	//   ....[59]....
        /*0600*/ 	.word	0x00012b60


	//   ....[60]....
        /*0604*/ 	.word	0x00012b70


	//   ....[61]....
        /*0608*/ 	.word	0x00012b90


	//   ....[62]....
        /*060c*/ 	.word	0x00012ba0


	//   ....[63]....
        /*0610*/ 	.word	0x00012bb0


	//   ....[64]....
        /*0614*/ 	.word	0x00012bc0


	//   ....[65]....
        /*0618*/ 	.word	0x00012bd0


	//   ....[66]....
        /*061c*/ 	.word	0x00012bf0


	//   ....[67]....
        /*0620*/ 	.word	0x00012c00


	//   ....[68]....
        /*0624*/ 	.word	0x00012c20


	//   ....[69]....
        /*0628*/ 	.word	0x00012c30


	//   ....[70]....
        /*062c*/ 	.word	0x00012c40


	//   ....[71]....
        /*0630*/ 	.word	0x00012c50


	//   ....[72]....
        /*0634*/ 	.word	0x00012c70


	//   ....[73]....
        /*0638*/ 	.word	0x00012c80


	//   ....[74]....
        /*063c*/ 	.word	0x00012c90


	//   ....[75]....
        /*0640*/ 	.word	0x00012ca0


	//   ....[76]....
        /*0644*/ 	.word	0x00012cb0


	//   ....[77]....
        /*0648*/ 	.word	0x00012cc0


	//   ....[78]....
        /*064c*/ 	.word	0x00012cd0


	//   ....[79]....
        /*0650*/ 	.word	0x00012ce0


	//   ....[80]....
        /*0654*/ 	.word	0x00012d00


	//   ....[81]....
        /*0658*/ 	.word	0x00012d30


	//   ....[82]....
        /*065c*/ 	.word	0x00012d60


	//   ....[83]....
        /*0660*/ 	.word	0x00012d90


	//   ....[84]....
        /*0664*/ 	.word	0x00012dc0


	//   ....[85]....
        /*0668*/ 	.word	0x00012df0


	//   ....[86]....
        /*066c*/ 	.word	0x00012e10


	//   ....[87]....
        /*0670*/ 	.word	0x00012e20


	//   ....[88]....
        /*0674*/ 	.word	0x00012e30


	//   ....[89]....
        /*0678*/ 	.word	0x00012e40


	//   ....[90]....
        /*067c*/ 	.word	0x00012e50


	//   ....[91]....
        /*0680*/ 	.word	0x00012e80


	//   ....[92]....
        /*0684*/ 	.word	0x00012eb0


	//   ....[93]....
        /*0688*/ 	.word	0x00012ee0


	//   ....[94]....
        /*068c*/ 	.word	0x00012ef0


	//   ....[95]....
        /*0690*/ 	.word	0x00012f00


	//   ....[96]....
        /*0694*/ 	.word	0x00012f10


	//   ....[97]....
        /*0698*/ 	.word	0x00013380


	//   ....[98]....
        /*069c*/ 	.word	0x000133c0


	//   ....[99]....
        /*06a0*/ 	.word	0x00013400


	//   ....[100]....
        /*06a4*/ 	.word	0x00013430


	//   ....[101]....
        /*06a8*/ 	.word	0x00013480


	//   ....[102]....
        /*06ac*/ 	.word	0x000134b0


	//   ....[103]....
        /*06b0*/ 	.word	0x00013b70


	//   ....[104]....
        /*06b4*/ 	.word	0x00013ba0


	//   ....[105]....
        /*06b8*/ 	.word	0x000146f0


	//   ....[106]....
        /*06bc*/ 	.word	0x00016050


	//   ....[107]....
        /*06c0*/ 	.word	0x00016090


	//   ....[108]....
        /*06c4*/ 	.word	0x000160c0


	//   ....[109]....
        /*06c8*/ 	.word	0x000160f0


	//   ....[110]....
        /*06cc*/ 	.word	0x00016100


	//   ....[111]....
        /*06d0*/ 	.word	0x00016110


	//   ....[112]....
        /*06d4*/ 	.word	0x00016130


	//   ....[113]....
        /*06d8*/ 	.word	0x00016180


	//   ....[114]....
        /*06dc*/ 	.word	0x000161a0


	//   ....[115]....
        /*06e0*/ 	.word	0x000161e0


	//   ....[116]....
        /*06e4*/ 	.word	0x00016200


	//   ....[117]....
        /*06e8*/ 	.word	0x00016240


	//   ....[118]....
        /*06ec*/ 	.word	0x00016260


	//   ....[119]....
        /*06f0*/ 	.word	0x000162a0


	//   ....[120]....
        /*06f4*/ 	.word	0x000162c0


	//   ....[121]....
        /*06f8*/ 	.word	0x000162f0


	//   ....[122]....
        /*06fc*/ 	.word	0x00016310


	//   ....[123]....
        /*0700*/ 	.word	0x00016330


	//   ....[124]....
        /*0704*/ 	.word	0x00016360


	//   ....[125]....
        /*0708*/ 	.word	0x00016380


	//   ....[126]....
        /*070c*/ 	.word	0x00016890


	//   ....[127]....
        /*0710*/ 	.word	0x000168c0


	//   ....[128]....
        /*0714*/ 	.word	0x00016950


	//   ....[129]....
        /*0718*/ 	.word	0x00016980


	//   ....[130]....
        /*071c*/ 	.word	0x000169a0


	//   ....[131]....
        /*0720*/ 	.word	0x000169e0


	//   ....[132]....
        /*0724*/ 	.word	0x00016a10


	//   ....[133]....
        /*0728*/ 	.word	0x00016a60


	//   ....[134]....
        /*072c*/ 	.word	0x00016a90


	//   ....[135]....
        /*0730*/ 	.word	0x00016ab0


	//   ....[136]....
        /*0734*/ 	.word	0x00016b10


	//   ....[137]....
        /*0738*/ 	.word	0x00016b30


	//   ....[138]....
        /*073c*/ 	.word	0x00016b80


	//   ....[139]....
        /*0740*/ 	.word	0x00016ba0


	//   ....[140]....
        /*0744*/ 	.word	0x00016bf0


	//   ....[141]....
        /*0748*/ 	.word	0x00016c10


	//   ....[142]....
        /*074c*/ 	.word	0x00016c50


	//   ....[143]....
        /*0750*/ 	.word	0x00016c70


	//   ....[144]....
        /*0754*/ 	.word	0x00016cc0


	//   ....[145]....
        /*0758*/ 	.word	0x00016cf0


	//   ....[146]....
        /*075c*/ 	.word	0x00017280


	//   ....[147]....
        /*0760*/ 	.word	0x000172b0


	//   ....[148]....
        /*0764*/ 	.word	0x000172e0


	//   ....[149]....
        /*0768*/ 	.word	0x00017310


	//   ....[150]....
        /*076c*/ 	.word	0x00017360


	//   ....[151]....
        /*0770*/ 	.word	0x000173b0


	//   ....[152]....
        /*0774*/ 	.word	0x000173e0


	//   ....[153]....
        /*0778*/ 	.word	0x00017400


	//   ....[154]....
        /*077c*/ 	.word	0x00017460


	//   ....[155]....
        /*0780*/ 	.word	0x00017480


	//   ....[156]....
        /*0784*/ 	.word	0x000174e0


	//   ....[157]....
        /*0788*/ 	.word	0x000174f0


	//   ....[158]....
        /*078c*/ 	.word	0x00017520


	//   ....[159]....
        /*0790*/ 	.word	0x00017550


	//   ....[160]....
        /*0794*/ 	.word	0x000175b0


	//   ....[161]....
        /*0798*/ 	.word	0x000175e0


	//   ....[162]....
        /*079c*/ 	.word	0x00017e60


	//   ....[163]....
        /*07a0*/ 	.word	0x00017e80


	//   ....[164]....
        /*07a4*/ 	.word	0x00017e90


	//   ....[165]....
        /*07a8*/ 	.word	0x00017ea0


	//   ....[166]....
        /*07ac*/ 	.word	0x00017eb0


	//   ....[167]....
        /*07b0*/ 	.word	0x00017f00


	//   ....[168]....
        /*07b4*/ 	.word	0x00017f20


	//   ....[169]....
        /*07b8*/ 	.word	0x00017f40


	//   ....[170]....
        /*07bc*/ 	.word	0x00017f50


	//   ....[171]....
        /*07c0*/ 	.word	0x00017f90


	//   ....[172]....
        /*07c4*/ 	.word	0x00017fa0


	//   ....[173]....
        /*07c8*/ 	.word	0x00017fe0


	//   ....[174]....
        /*07cc*/ 	.word	0x00017ff0


	//   ....[175]....
        /*07d0*/ 	.word	0x00018030


	//   ....[176]....
        /*07d4*/ 	.word	0x00018040


	//   ....[177]....
        /*07d8*/ 	.word	0x00018080


	//   ....[178]....
        /*07dc*/ 	.word	0x00018090


	//   ....[179]....
        /*07e0*/ 	.word	0x000180a0


	//   ....[180]....
        /*07e4*/ 	.word	0x000180e0


	//   ....[181]....
        /*07e8*/ 	.word	0x00018100


	//   ....[182]....
        /*07ec*/ 	.word	0x000184e0


	//   ....[183]....
        /*07f0*/ 	.word	0x00018500


	//   ....[184]....
        /*07f4*/ 	.word	0x00018520


	//   ....[185]....
        /*07f8*/ 	.word	0x00018530


	//   ....[186]....
        /*07fc*/ 	.word	0x00018540


	//   ....[187]....
        /*0800*/ 	.word	0x00018550


	//   ....[188]....
        /*0804*/ 	.word	0x00018570


	//   ....[189]....
        /*0808*/ 	.word	0x00018580


	//   ....[190]....
        /*080c*/ 	.word	0x000185c0


	//   ....[191]....
        /*0810*/ 	.word	0x000185e0


	//   ....[192]....
        /*0814*/ 	.word	0x00018610


	//   ....[193]....
        /*0818*/ 	.word	0x00018630


	//   ....[194]....
        /*081c*/ 	.word	0x00018660


	//   ....[195]....
        /*0820*/ 	.word	0x00018680


	//   ....[196]....
        /*0824*/ 	.word	0x000186a0


	//   ....[197]....
        /*0828*/ 	.word	0x000186c0


	//   ....[198]....
        /*082c*/ 	.word	0x000186e0


	//   ....[199]....
        /*0830*/ 	.word	0x00018710


	//   ....[200]....
        /*0834*/ 	.word	0x000187b0


	//   ....[201]....
        /*0838*/ 	.word	0x000187d0


	//   ....[202]....
        /*083c*/ 	.word	0x00019770


	//   ....[203]....
        /*0840*/ 	.word	0x00019df0


	//   ....[204]....
        /*0844*/ 	.word	0x00019ee0


	//   ....[205]....
        /*0848*/ 	.word	0x00019fd0


	//   ....[206]....
        /*084c*/ 	.word	0x0001a030


	//   ....[207]....
        /*0850*/ 	.word	0x0001a0e0


	//   ....[208]....
        /*0854*/ 	.word	0x0001a170


	//   ....[209]....
        /*0858*/ 	.word	0x0001a210


	//   ....[210]....
        /*085c*/ 	.word	0x0001a290


	//   ....[211]....
        /*0860*/ 	.word	0x0001a330


	//   ....[212]....
        /*0864*/ 	.word	0x0001a3c0


	//   ....[213]....
        /*0868*/ 	.word	0x0001a460


	//   ....[214]....
        /*086c*/ 	.word	0x0001a4e0


	//   ....[215]....
        /*0870*/ 	.word	0x0001a580


	//   ....[216]....
        /*0874*/ 	.word	0x0001a610


	//   ....[217]....
        /*0878*/ 	.word	0x0001a6b0


	//   ....[218]....
        /*087c*/ 	.word	0x0001a730


	//   ....[219]....
        /*0880*/ 	.word	0x0001a7d0


	//   ....[220]....
        /*0884*/ 	.word	0x0001a860


	//   ....[221]....
        /*0888*/ 	.word	0x0001a900


	//   ....[222]....
        /*088c*/ 	.word	0x0001a980


	//   ....[223]....
        /*0890*/ 	.word	0x0001aa60


	//   ....[224]....
        /*0894*/ 	.word	0x0001abd0


	//   ....[225]....
        /*0898*/ 	.word	0x0001aca0


	//   ....[226]....
        /*089c*/ 	.word	0x0001ad80


	//   ....[227]....
        /*08a0*/ 	.word	0x0001add0


	//   ....[228]....
        /*08a4*/ 	.word	0x0001aea0


	//   ....[229]....
        /*08a8*/ 	.word	0x0001aef0


	//   ....[230]....
        /*08ac*/ 	.word	0x0001afe0


	//   ....[231]....
        /*08b0*/ 	.word	0x0001b030


	//   ....[232]....
        /*08b4*/ 	.word	0x0001b120


	//   ....[233]....
        /*08b8*/ 	.word	0x0001b170


	//   ....[234]....
        /*08bc*/ 	.word	0x0001b1e0


	//   ....[235]....
        /*08c0*/ 	.word	0x0001b2a0


	//   ....[236]....
        /*08c4*/ 	.word	0x0001b310


	//   ....[237]....
        /*08c8*/ 	.word	0x0001b3c0


	//   ....[238]....
        /*08cc*/ 	.word	0x0001b430


	//   ....[239]....
        /*08d0*/ 	.word	0x0001b4e0


	//   ....[240]....
        /*08d4*/ 	.word	0x0001b540


	//   ....[241]....
        /*08d8*/ 	.word	0x0001b600


	//   ....[242]....
        /*08dc*/ 	.word	0x0001b660


	//   ....[243]....
        /*08e0*/ 	.word	0x0001b720


	//   ....[244]....
        /*08e4*/ 	.word	0x0001b7b0


	//   ....[245]....
        /*08e8*/ 	.word	0x0001b810


	//   ....[246]....
        /*08ec*/ 	.word	0x0001b8c0


	//   ....[247]....
        /*08f0*/ 	.word	0x0001b960


	//   ....[248]....
        /*08f4*/ 	.word	0x0001b9c0


	//   ....[249]....
        /*08f8*/ 	.word	0x0001bab0


	//   ....[250]....
        /*08fc*/ 	.word	0x0001bb20


	//   ....[251]....
        /*0900*/ 	.word	0x0001bbf0


	//   ....[252]....
        /*0904*/ 	.word	0x0001bc50


	//   ....[253]....
        /*0908*/ 	.word	0x0001bd10


	//   ....[254]....
        /*090c*/ 	.word	0x0001bd70


	//   ....[255]....
        /*0910*/ 	.word	0x0001be30


	//   ....[0]....
        /*0914*/ 	.word	0x0001be90


	//   ....[1]....
        /*0918*/ 	.word	0x0001bf40


	//   ....[2]....
        /*091c*/ 	.word	0x0001bfc0


	//   ....[3]....
        /*0920*/ 	.word	0x0001c080


	//   ....[4]....
        /*0924*/ 	.word	0x0001c1c0


	//   ....[5]....
        /*0928*/ 	.word	0x0001c260


	//   ....[6]....
        /*092c*/ 	.word	0x0001c2c0


	//   ....[7]....
        /*0930*/ 	.word	0x0001c370


	//   ....[8]....
        /*0934*/ 	.word	0x0001c400


	//   ....[9]....
        /*0938*/ 	.word	0x0001c490


	//   ....[10]....
        /*093c*/ 	.word	0x0001c4f0


	//   ....[11]....
        /*0940*/ 	.word	0x0001c5a0


	//   ....[12]....
        /*0944*/ 	.word	0x0001c600


	//   ....[13]....
        /*0948*/ 	.word	0x0001c6b0


	//   ....[14]....
        /*094c*/ 	.word	0x0001c710


	//   ....[15]....
        /*0950*/ 	.word	0x0001c7c0


	//   ....[16]....
        /*0954*/ 	.word	0x0001c820


	//   ....[17]....
        /*0958*/ 	.word	0x0001c8d0


	//   ....[18]....
        /*095c*/ 	.word	0x0001c930


	//   ....[19]....
        /*0960*/ 	.word	0x0001c9e0


	//   ....[20]....
        /*0964*/ 	.word	0x0001ca70


	//   ....[21]....
        /*0968*/ 	.word	0x0001cb00


	//   ....[22]....
        /*096c*/ 	.word	0x0001cb60


	//   ....[23]....
        /*0970*/ 	.word	0x0001cc10


	//   ....[24]....
        /*0974*/ 	.word	0x0001ccf0


	//   ....[25]....
        /*0978*/ 	.word	0x0001cd90


	//   ....[26]....
        /*097c*/ 	.word	0x0001ce00


	//   ....[27]....
        /*0980*/ 	.word	0x0001cea0


	//   ....[28]....
        /*0984*/ 	.word	0x0001cf00


	//   ....[29]....
        /*0988*/ 	.word	0x0001cfa0


	//   ....[30]....
        /*098c*/ 	.word	0x0001d000


	//   ....[31]....
        /*0990*/ 	.word	0x0001d0b0


	//   ....[32]....
        /*0994*/ 	.word	0x0001d110


	//   ....[33]....
        /*0998*/ 	.word	0x0001d1b0


	//   ....[34]....
        /*099c*/ 	.word	0x0001d210


	//   ....[35]....
        /*09a0*/ 	.word	0x0001d2c0


	//   ....[36]....
        /*09a4*/ 	.word	0x0001d320


	//   ....[37]....
        /*09a8*/ 	.word	0x0001d3c0


	//   ....[38]....
        /*09ac*/ 	.word	0x0001d420


	//   ....[39]....
        /*09b0*/ 	.word	0x0001d4d0


	//   ....[40]....
        /*09b4*/ 	.word	0x0001d560


	//   ....[41]....
        /*09b8*/ 	.word	0x0001d5f0


	//   ....[42]....
        /*09bc*/ 	.word	0x0001d650


	//   ....[43]....
        /*09c0*/ 	.word	0x0001d6f0


	//----- nvinfo : EIATTR_REG_RECONFIG
	.align		4
.L_175:
        /*09c4*/ 	.byte	0x01, 0x54
	.zero		2


	//----- nvinfo : EIATTR_SYSCALL_OFFSETS
	.align		4
        /*09c8*/ 	.byte	0x04, 0x46
        /*09ca*/ 	.short	(.L_177 - .L_176)


	//   ....[0]....
.L_176:
        /*09cc*/ 	.word	0x000019e0


	//   ....[1]....
        /*09d0*/ 	.word	0x000152e0


	//   ....[2]....
        /*09d4*/ 	.word	0x00015420


	//   ....[3]....
        /*09d8*/ 	.word	0x00015560


	//   ....[4]....
        /*09dc*/ 	.word	0x00015680


	//   ....[5]....
        /*09e0*/ 	.word	0x00017000


	//----- nvinfo : EIATTR_MBARRIER_INSTR_OFFSETS
	.align		4
.L_177:
        /*09e4*/ 	.byte	0x04, 0x39
        /*09e6*/ 	.short	(.L_179 - .L_178)


	//   ....[0]....
.L_178:
        /*09e8*/ 	.word	0x00000180
        /*09ec*/ 	.word	0x000000ff
        /*09f0*/ 	.word	0x00022800
        /*09f4*/ 	.short	0x0100
        /*09f6*/ 	.byte	0x08
	.zero		1


	//   ....[1]....
        /*09f8*/ 	.word	0x00000190
        /*09fc*/ 	.word	0x000000ff
        /*0a00*/ 	.word	0x00022820
        /*0a04*/ 	.short	0x0100
        /*0a06*/ 	.byte	0x08
	.zero		1


	//   ....[2]....
        /*0a08*/ 	.word	0x00000280
        /*0a0c*/ 	.word	0x000000ff
        /*0a10*/ 	.word	0x00022830
        /*0a14*/ 	.short	0x0100
        /*0a16*/ 	.byte	0x08
	.zero		1


	//   ....[3]....
        /*0a18*/ 	.word	0x00000290
        /*0a1c*/ 	.word	0x000000ff
        /*0a20*/ 	.word	0x00022840
        /*0a24*/ 	.short	0x0100
        /*0a26*/ 	.byte	0x08
	.zero		1


	//   ....[4]....
        /*0a28*/ 	.word	0x000002a0
        /*0a2c*/ 	.word	0x000000ff
        /*0a30*/ 	.word	0x00022838
        /*0a34*/ 	.short	0x0100
        /*0a36*/ 	.byte	0x08
	.zero		1


	//   ....[5]....
        /*0a38*/ 	.word	0x000002b0
        /*0a3c*/ 	.word	0x000000ff
        /*0a40*/ 	.word	0x00022848
        /*0a44*/ 	.short	0x0100
        /*0a46*/ 	.byte	0x08
	.zero		1


	//   ....[6]....
        /*0a48*/ 	.word	0x000003e0
        /*0a4c*/ 	.word	0x000000ff
        /*0a50*/ 	.word	0x00022850
        /*0a54*/ 	.short	0x0100
        /*0a56*/ 	.byte	0x08
	.zero		1


	//   ....[7]....
        /*0a58*/ 	.word	0x000003f0
        /*0a5c*/ 	.word	0x000000ff
        /*0a60*/ 	.word	0x00022860
        /*0a64*/ 	.short	0x0100
        /*0a66*/ 	.byte	0x08
	.zero		1


	//   ....[8]....
        /*0a68*/ 	.word	0x00000400
        /*0a6c*/ 	.word	0x000000ff
        /*0a70*/ 	.word	0x00022858
        /*0a74*/ 	.short	0x0100
        /*0a76*/ 	.byte	0x08
	.zero		1


	//   ....[9]....
        /*0a78*/ 	.word	0x00000410
        /*0a7c*/ 	.word	0x000000ff
        /*0a80*/ 	.word	0x00022868
        /*0a84*/ 	.short	0x0100
        /*0a86*/ 	.byte	0x08
	.zero		1


	//   ....[10]....
        /*0a88*/ 	.word	0x00000500
        /*0a8c*/ 	.word	0x000000ff
        /*0a90*/ 	.word	0x00022870
        /*0a94*/ 	.short	0x0100
        /*0a96*/ 	.byte	0x06
	.zero		1


	//   ....[11]....
        /*0a98*/ 	.word	0x00000510
        /*0a9c*/ 	.word	0x000000ff
        /*0aa0*/ 	.word	0x00022880
        /*0aa4*/ 	.short	0x0100
        /*0aa6*/ 	.byte	0x06
	.zero		1


	//   ....[12]....
        /*0aa8*/ 	.word	0x00000520
        /*0aac*/ 	.word	0x000000ff
        /*0ab0*/ 	.word	0x00022878
        /*0ab4*/ 	.short	0x0100
        /*0ab6*/ 	.byte	0x06
	.zero		1


	//   ....[13]....
        /*0ab8*/ 	.word	0x00000530
        /*0abc*/ 	.word	0x000000ff
        /*0ac0*/ 	.word	0x00022888
        /*0ac4*/ 	.short	0x0100
        /*0ac6*/ 	.byte	0x06
	.zero		1


	//   ....[14]....
        /*0ac8*/ 	.word	0x00000660
        /*0acc*/ 	.word	0x000000ff
        /*0ad0*/ 	.word	0x00022890
        /*0ad4*/ 	.short	0x0100
        /*0ad6*/ 	.byte	0x08
	.zero		1


	//   ....[15]....
        /*0ad8*/ 	.word	0x00000670
        /*0adc*/ 	.word	0x000000ff
        /*0ae0*/ 	.word	0x000228a0
        /*0ae4*/ 	.short	0x0100
        /*0ae6*/ 	.byte	0x08
	.zero		1


	//   ....[16]....
        /*0ae8*/ 	.word	0x00000680
        /*0aec*/ 	.word	0x000000ff
        /*0af0*/ 	.word	0x00022898
        /*0af4*/ 	.short	0x0100
        /*0af6*/ 	.byte	0x08
	.zero		1


	//   ....[17]....
        /*0af8*/ 	.word	0x00000690
        /*0afc*/ 	.word	0x000000ff
        /*0b00*/ 	.word	0x000228a8
        /*0b04*/ 	.short	0x0100
        /*0b06*/ 	.byte	0x08
	.zero		1


	//   ....[18]....
        /*0b08*/ 	.word	0x000007d0
        /*0b0c*/ 	.word	0x000000ff
        /*0b10*/ 	.word	0x000228b0
        /*0b14*/ 	.short	0x0100
        /*0b16*/ 	.byte	0x08
	.zero		1


	//   ....[19]....
        /*0b18*/ 	.word	0x000007e0
        /*0b1c*/ 	.word	0x000000ff
        /*0b20*/ 	.word	0x000228c0
        /*0b24*/ 	.short	0x0100
        /*0b26*/ 	.byte	0x08
	.zero		1


	//   ....[20]....
        /*0b28*/ 	.word	0x000007f0
        /*0b2c*/ 	.word	0x000000ff
        /*0b30*/ 	.word	0x000228b8
        /*0b34*/ 	.short	0x0100
        /*0b36*/ 	.byte	0x08
	.zero		1


	//   ....[21]....
        /*0b38*/ 	.word	0x00000800
        /*0b3c*/ 	.word	0x000000ff
        /*0b40*/ 	.word	0x000228c8
        /*0b44*/ 	.short	0x0100
        /*0b46*/ 	.byte	0x08
	.zero		1


	//   ....[22]....
        /*0b48*/ 	.word	0x00001a00
        /*0b4c*/ 	.word	0x000000ff
        /*0b50*/ 	.word	0x00022800
        /*0b54*/ 	.short	0x010a
        /*0b56*/ 	.byte	0x29
	.zero		1


	//   ....[23]....
        /*0b58*/ 	.word	0x00001a70
        /*0b5c*/ 	.word	0x000000ff
        /*0b60*/ 	.word	0x00022830
        /*0b64*/ 	.short	0x010a
        /*0b66*/ 	.byte	0x29
	.zero		1


	//   ....[24]....
        /*0b68*/ 	.word	0x00001ad0
        /*0b6c*/ 	.word	0x000000ff
        /*0b70*/ 	.word	0x00022830
        /*0b74*/ 	.short	0x010a
        /*0b76*/ 	.byte	0x29
	.zero		1


	//   ....[25]....
        /*0b78*/ 	.word	0x00002680
        /*0b7c*/ 	.word	0x000000ff
        /*0b80*/ 	.word	0x00000000
        /*0b84*/ 	.short	0x0101
        /*0b86*/ 	.byte	0x06
	.zero		1


	//   ....[26]....
        /*0b88*/ 	.word	0x00005f80
        /*0b8c*/ 	.word	0x000000ff
        /*0b90*/ 	.word	0x00022830
        /*0b94*/ 	.short	0x010a
        /*0b96*/ 	.byte	0x06
	.zero		1


	//   ....[27]....
        /*0b98*/ 	.word	0x00005fc0
        /*0b9c*/ 	.word	0x000000ff
        /*0ba0*/ 	.word	0x00022830
        /*0ba4*/ 	.short	0x010a
        /*0ba6*/ 	.byte	0x06
	.zero		1


	//   ....[28]....
        /*0ba8*/ 	.word	0x00006870
        /*0bac*/ 	.word	0x000000ff
        /*0bb0*/ 	.word	0x00022850
        /*0bb4*/ 	.short	0x010a
        /*0bb6*/ 	.byte	0x06
	.zero		1


	//   ....[29]....
        /*0bb8*/ 	.word	0x000068b0
        /*0bbc*/ 	.word	0x000000ff
        /*0bc0*/ 	.word	0x00022850
        /*0bc4*/ 	.short	0x010a
        /*0bc6*/ 	.byte	0x06
	.zero		1


	//   ....[30]....
        /*0bc8*/ 	.word	0x00006bc0
        /*0bcc*/ 	.word	0x000000ff
        /*0bd0*/ 	.word	0x00000000
        /*0bd4*/ 	.short	0x0101
        /*0bd6*/ 	.byte	0x06
	.zero		1


	//   ....[31]....
        /*0bd8*/ 	.word	0x00009e80
        /*0bdc*/ 	.word	0x000000ff
        /*0be0*/ 	.word	0x00000000
        /*0be4*/ 	.short	0x0101
        /*0be6*/ 	.byte	0x06
	.zero		1


	//   ....[32]....
        /*0be8*/ 	.word	0x0000a860
        /*0bec*/ 	.word	0x000000ff
        /*0bf0*/ 	.word	0x00022830
        /*0bf4*/ 	.short	0x010a
        /*0bf6*/ 	.byte	0x06
	.zero		1


	//   ....[33]....
        /*0bf8*/ 	.word	0x0000a8a0
        /*0bfc*/ 	.word	0x000000ff
        /*0c00*/ 	.word	0x00022830
        /*0c04*/ 	.short	0x010a
        /*0c06*/ 	.byte	0x06
	.zero		1


	//   ....[34]....
        /*0c08*/ 	.word	0x0000b150
        /*0c0c*/ 	.word	0x000000ff
        /*0c10*/ 	.word	0x00022850
        /*0c14*/ 	.short	0x010a
        /*0c16*/ 	.byte	0x06
	.zero		1


	//   ....[35]....
        /*0c18*/ 	.word	0x0000b190
        /*0c1c*/ 	.word	0x000000ff
        /*0c20*/ 	.word	0x00022850
        /*0c24*/ 	.short	0x010a
        /*0c26*/ 	.byte	0x06
	.zero		1


	//   ....[36]....
        /*0c28*/ 	.word	0x0000b4a0
        /*0c2c*/ 	.word	0x000000ff
        /*0c30*/ 	.word	0x00000000
        /*0c34*/ 	.short	0x0101
        /*0c36*/ 	.byte	0x06
	.zero		1


	//   ....[37]....
        /*0c38*/ 	.word	0x0000ca70
        /*0c3c*/ 	.word	0x000000ff
        /*0c40*/ 	.word	0x00000000
        /*0c44*/ 	.short	0x0101
        /*0c46*/ 	.byte	0x06
	.zero		1


	//   ....[38]....
        /*0c48*/ 	.word	0x0000d200
        /*0c4c*/ 	.word	0x000000ff
        /*0c50*/ 	.word	0x00022830
        /*0c54*/ 	.short	0x010a
        /*0c56*/ 	.byte	0x06
	.zero		1


	//   ....[39]....
        /*0c58*/ 	.word	0x0000d240
        /*0c5c*/ 	.word	0x000000ff
        /*0c60*/ 	.word	0x00022830
        /*0c64*/ 	.short	0x010a
        /*0c66*/ 	.byte	0x06
	.zero		1


	//   ....[40]....
        /*0c68*/ 	.word	0x0000dab0
        /*0c6c*/ 	.word	0x000000ff
        /*0c70*/ 	.word	0x00022850
        /*0c74*/ 	.short	0x010a
        /*0c76*/ 	.byte	0x06
	.zero		1


	//   ....[41]....
        /*0c78*/ 	.word	0x0000daf0
        /*0c7c*/ 	.word	0x000000ff
        /*0c80*/ 	.word	0x00022850
        /*0c84*/ 	.short	0x010a
        /*0c86*/ 	.byte	0x06
	.zero		1


	//   ....[42]....
        /*0c88*/ 	.word	0x0000ddf0
        /*0c8c*/ 	.word	0x000000ff
        /*0c90*/ 	.word	0x00000000
        /*0c94*/ 	.short	0x0101
        /*0c96*/ 	.byte	0x06
	.zero		1


	//   ....[43]....
        /*0c98*/ 	.word	0x000110a0
        /*0c9c*/ 	.word	0x000000ff
        /*0ca0*/ 	.word	0x00000000
        /*0ca4*/ 	.short	0x0101
        /*0ca6*/ 	.byte	0x06
	.zero		1


	//   ....[44]....
        /*0ca8*/ 	.word	0x00011710
        /*0cac*/ 	.word	0x000000ff
        /*0cb0*/ 	.word	0x00022850
        /*0cb4*/ 	.short	0x010a
        /*0cb6*/ 	.byte	0x09
	.zero		1


	//   ....[45]....
        /*0cb8*/ 	.word	0x00011750
        /*0cbc*/ 	.word	0x000000ff
        /*0cc0*/ 	.word	0x00022850
        /*0cc4*/ 	.short	0x010a
        /*0cc6*/ 	.byte	0x09
	.zero		1


	//   ....[46]....
        /*0cc8*/ 	.word	0x00011dd0
        /*0ccc*/ 	.word	0x000000ff
        /*0cd0*/ 	.word	0x00000000
        /*0cd4*/ 	.short	0x0101
        /*0cd6*/ 	.byte	0x04
	.zero		1


	//   ....[47]....
        /*0cd8*/ 	.word	0x00013470
        /*0cdc*/ 	.word	0x000000ff
        /*0ce0*/ 	.word	0x00000000
        /*0ce4*/ 	.short	0x0101
        /*0ce6*/ 	.byte	0x04
	.zero		1


	//   ....[48]....
        /*0ce8*/ 	.word	0x00015d00
        /*0cec*/ 	.word	0x000000ff
        /*0cf0*/ 	.word	0x00022880
        /*0cf4*/ 	.short	0x010a
        /*0cf6*/ 	.byte	0x2e
	.zero		1


	//   ....[49]....
        /*0cf8*/ 	.word	0x00016560
        /*0cfc*/ 	.word	0x000000ff
        /*0d00*/ 	.word	0x00022870
        /*0d04*/ 	.short	0x0107
        /*0d06*/ 	.byte	0x2e
	.zero		1


	//   ....[50]....
        /*0d08*/ 	.word	0x000165f0
        /*0d0c*/ 	.word	0x000000ff
        /*0d10*/ 	.word	0x00022870
        /*0d14*/ 	.short	0x0101
        /*0d16*/ 	.byte	0x2e
	.zero		1


	//   ....[51]....
        /*0d18*/ 	.word	0x00016620
        /*0d1c*/ 	.word	0x000000ff
        /*0d20*/ 	.word	0x00022840
        /*0d24*/ 	.short	0x010a
        /*0d26*/ 	.byte	0x2e
	.zero		1


	//   ....[52]....
        /*0d28*/ 	.word	0x00016da0
        /*0d2c*/ 	.word	0x000000ff
        /*0d30*/ 	.word	0x00022830
        /*0d34*/ 	.short	0x0107
        /*0d36*/ 	.byte	0x2e
	.zero		1


	//   ....[53]....
        /*0d38*/ 	.word	0x00016e30
        /*0d3c*/ 	.word	0x000000ff
        /*0d40*/ 	.word	0x00022830
        /*0d44*/ 	.short	0x0101
        /*0d46*/ 	.byte	0x2e
	.zero		1


	//   ....[54]....
        /*0d48*/ 	.word	0x000176d0
        /*0d4c*/ 	.word	0x000000ff
        /*0d50*/ 	.word	0x00022800
        /*0d54*/ 	.short	0x0107
        /*0d56*/ 	.byte	0x2e
	.zero		1


	//   ....[55]....
        /*0d58*/ 	.word	0x00017710
        /*0d5c*/ 	.word	0x000000ff
        /*0d60*/ 	.word	0x00022800
        /*0d64*/ 	.short	0x0101
        /*0d66*/ 	.byte	0x2e
	.zero		1


	//   ....[56]....
        /*0d68*/ 	.word	0x00017720
        /*0d6c*/ 	.word	0x000000ff
        /*0d70*/ 	.word	0x00022820
        /*0d74*/ 	.short	0x010a
        /*0d76*/ 	.byte	0x2e
	.zero		1


	//   ....[57]....
        /*0d78*/ 	.word	0x00017b90
        /*0d7c*/ 	.word	0x00000003
        /*0d80*/ 	.word	0x00022880
        /*0d84*/ 	.short	0x010a
        /*0d86*/ 	.byte	0x3f
	.zero		1


	//   ....[58]....
        /*0d88*/ 	.word	0x000181d0
        /*0d8c*/ 	.word	0x00000003
        /*0d90*/ 	.word	0x00022870
        /*0d94*/ 	.short	0x0107
        /*0d96*/ 	.byte	0x3f
	.zero		1


	//   ....[59]....
        /*0d98*/ 	.word	0x00018260
        /*0d9c*/ 	.word	0x00000003
        /*0da0*/ 	.word	0x00022870
        /*0da4*/ 	.short	0x0101
        /*0da6*/ 	.byte	0x3f
	.zero		1


	//   ....[60]....
        /*0da8*/ 	.word	0x00018290
        /*0dac*/ 	.word	0x00000003
        /*0db0*/ 	.word	0x00022840
        /*0db4*/ 	.short	0x010a
        /*0db6*/ 	.byte	0x3f
	.zero		1


	//   ....[61]....
        /*0db8*/ 	.word	0x00018860
        /*0dbc*/ 	.word	0x00000003
        /*0dc0*/ 	.word	0x00022830
        /*0dc4*/ 	.short	0x0107
        /*0dc6*/ 	.byte	0x3f
	.zero		1


	//   ....[62]....
        /*0dc8*/ 	.word	0x00018900
        /*0dcc*/ 	.word	0x00000003
        /*0dd0*/ 	.word	0x00022830
        /*0dd4*/ 	.short	0x0101
        /*0dd6*/ 	.byte	0x3f
	.zero		1


	//   ....[63]....
        /*0dd8*/ 	.word	0x00018980
        /*0ddc*/ 	.word	0x00000006
        /*0de0*/ 	.word	0x00022870
        /*0de4*/ 	.short	0x010a
        /*0de6*/ 	.byte	0x3f
	.zero		1


	//   ....[64]....
        /*0de8*/ 	.word	0x00018a10
        /*0dec*/ 	.word	0x00000006
        /*0df0*/ 	.word	0x00022860
        /*0df4*/ 	.short	0x010a
        /*0df6*/ 	.byte	0x3f
	.zero		1


	//   ....[65]....
        /*0df8*/ 	.word	0x00018f00
        /*0dfc*/ 	.word	0x00000006
        /*0e00*/ 	.word	0x00022850
        /*0e04*/ 	.short	0x0101
        /*0e06*/ 	.byte	0x3f
	.zero		1


	//   ....[66]....
        /*0e08*/ 	.word	0x00018fa0
        /*0e0c*/ 	.word	0x00000006
        /*0e10*/ 	.word	0x00000000
        /*0e14*/ 	.short	0x0101
        /*0e16*/ 	.byte	0x3f
	.zero		1


	//   ....[67]....
        /*0e18*/ 	.word	0x00019070
        /*0e1c*/ 	.word	0x00000003
        /*0e20*/ 	.word	0x00022870
        /*0e24*/ 	.short	0x010a
        /*0e26*/ 	.byte	0x3f
	.zero		1


	//   ....[68]....
        /*0e28*/ 	.word	0x00019120
        /*0e2c*/ 	.word	0x00000003
        /*0e30*/ 	.word	0x00022860
        /*0e34*/ 	.short	0x010a
        /*0e36*/ 	.byte	0x3f
	.zero		1


	//   ....[69]....
        /*0e38*/ 	.word	0x00019600
        /*0e3c*/ 	.word	0x00000003
        /*0e40*/ 	.word	0x00022850
        /*0e44*/ 	.short	0x0101
        /*0e46*/ 	.byte	0x3f
	.zero		1


	//   ....[70]....
        /*0e48*/ 	.word	0x00019690
        /*0e4c*/ 	.word	0x00000003
        /*0e50*/ 	.word	0x00000000
        /*0e54*/ 	.short	0x0101
        /*0e56*/ 	.byte	0x3f
	.zero		1


	//   ....[71]....
        /*0e58*/ 	.word	0x00019720
        /*0e5c*/ 	.word	0x00000007
        /*0e60*/ 	.word	0x00022820
        /*0e64*/ 	.short	0x010a
        /*0e66*/ 	.byte	0x3f
	.zero		1


	//   ....[72]....
        /*0e68*/ 	.word	0x00019840
        /*0e6c*/ 	.word	0x00000005
        /*0e70*/ 	.word	0x00022840
        /*0e74*/ 	.short	0x010a
        /*0e76*/ 	.byte	0x3f
	.zero		1


	//   ....[73]....
        /*0e78*/ 	.word	0x000198e0
        /*0e7c*/ 	.word	0x00000007
        /*0e80*/ 	.word	0x00022840
        /*0e84*/ 	.short	0x010a
        /*0e86*/ 	.byte	0x3f
	.zero		1


	//   ....[74]....
        /*0e88*/ 	.word	0x00019920
        /*0e8c*/ 	.word	0x00000005
        /*0e90*/ 	.word	0x00022860
        /*0e94*/ 	.short	0x010a
        /*0e96*/ 	.byte	0x3f
	.zero		1


	//   ....[75]....
        /*0e98*/ 	.word	0x00019960
        /*0e9c*/ 	.word	0x00000007
        /*0ea0*/ 	.word	0x00022860
        /*0ea4*/ 	.short	0x010a
        /*0ea6*/ 	.byte	0x3f
	.zero		1


	//   ....[76]....
        /*0ea8*/ 	.word	0x000199a0
        /*0eac*/ 	.word	0x00000005
        /*0eb0*/ 	.word	0x00022880
        /*0eb4*/ 	.short	0x010a
        /*0eb6*/ 	.byte	0x3f
	.zero		1


	//   ....[77]....
        /*0eb8*/ 	.word	0x000199e0
        /*0ebc*/ 	.word	0x00000007
        /*0ec0*/ 	.word	0x00022880
        /*0ec4*/ 	.short	0x010a
        /*0ec6*/ 	.byte	0x3f
	.zero		1


	//   ....[78]....
        /*0ec8*/ 	.word	0x00019a50
        /*0ecc*/ 	.word	0x00000003
        /*0ed0*/ 	.word	0x00022800
        /*0ed4*/ 	.short	0x010a
        /*0ed6*/ 	.byte	0x3f
	.zero		1


	//   ....[79]....
        /*0ed8*/ 	.word	0x00019ab0
        /*0edc*/ 	.word	0x00000003
        /*0ee0*/ 	.word	0x00022830
        /*0ee4*/ 	.short	0x010a
        /*0ee6*/ 	.byte	0x3f
	.zero		1


	//   ....[80]....
        /*0ee8*/ 	.word	0x00019b10
        /*0eec*/ 	.word	0x0000000e
        /*0ef0*/ 	.word	0x00022830
        /*0ef4*/ 	.short	0x010a
        /*0ef6*/ 	.byte	0x3f
	.zero		1


	//   ....[81]....
        /*0ef8*/ 	.word	0x00019b70
        /*0efc*/ 	.word	0x0000000e
        /*0f00*/ 	.word	0x00022850
        /*0f04*/ 	.short	0x010a
        /*0f06*/ 	.byte	0x3f
	.zero		1


	//   ....[82]....
        /*0f08*/ 	.word	0x00019bd0
        /*0f0c*/ 	.word	0x0000000e
        /*0f10*/ 	.word	0x00022830
        /*0f14*/ 	.short	0x010a
        /*0f16*/ 	.byte	0x3f
	.zero		1


	//   ....[83]....
        /*0f18*/ 	.word	0x00019c30
        /*0f1c*/ 	.word	0x0000000e
        /*0f20*/ 	.word	0x00022850
        /*0f24*/ 	.short	0x010a
        /*0f26*/ 	.byte	0x3f
	.zero		1


	//   ....[84]....
        /*0f28*/ 	.word	0x00019c90
        /*0f2c*/ 	.word	0x00000014
        /*0f30*/ 	.word	0x00022830
        /*0f34*/ 	.short	0x010a
        /*0f36*/ 	.byte	0x3f
	.zero		1


	//   ....[85]....
        /*0f38*/ 	.word	0x00019cf0
        /*0f3c*/ 	.word	0x00000014
        /*0f40*/ 	.word	0x00022850
        /*0f44*/ 	.short	0x010a
        /*0f46*/ 	.byte	0x3f
	.zero		1


	//   ....[86]....
        /*0f48*/ 	.word	0x00019d50
        /*0f4c*/ 	.word	0x00000005
        /*0f50*/ 	.word	0x00022850
        /*0f54*/ 	.short	0x010a
        /*0f56*/ 	.byte	0x3f
	.zero		1


	//   ....[87]....
        /*0f58*/ 	.word	0x00019e30
        /*0f5c*/ 	.word	0x00000003
        /*0f60*/ 	.word	0x00022880
        /*0f64*/ 	.short	0x010a
        /*0f66*/ 	.byte	0x3f
	.zero		1


	//   ....[88]....
        /*0f68*/ 	.word	0x0001ab20
        /*0f6c*/ 	.word	0x00000003
        /*0f70*/ 	.word	0x00022840
        /*0f74*/ 	.short	0x010a
        /*0f76*/ 	.byte	0x3f
	.zero		1


	//   ....[89]....
        /*0f78*/ 	.word	0x0001c0c0
        /*0f7c*/ 	.word	0x00000003
        /*0f80*/ 	.word	0x00022820
        /*0f84*/ 	.short	0x010a
        /*0f86*/ 	.byte	0x3f
	.zero		1


	//   ....[90]....
        /*0f88*/ 	.word	0x0001c110
        /*0f8c*/ 	.word	0x00000003
        /*0f90*/ 	.word	0x00022880
        /*0f94*/ 	.short	0x010a
        /*0f96*/ 	.byte	0x3f
	.zero		1


	//   ....[91]....
        /*0f98*/ 	.word	0x0001cc40
        /*0f9c*/ 	.word	0x00000003
        /*0fa0*/ 	.word	0x00022840
        /*0fa4*/ 	.short	0x010a
        /*0fa6*/ 	.byte	0x3f
	.zero		1


	//   ....[92]....
        /*0fa8*/ 	.word	0x0001d720
        /*0fac*/ 	.word	0x00000006
        /*0fb0*/ 	.word	0x00022870
        /*0fb4*/ 	.short	0x010a
        /*0fb6*/ 	.byte	0x3f
	.zero		1


	//   ....[93]....
        /*0fb8*/ 	.word	0x0001d770
        /*0fbc*/ 	.word	0x00000006
        /*0fc0*/ 	.word	0x00022860
        /*0fc4*/ 	.short	0x010a
        /*0fc6*/ 	.byte	0x3f
	.zero		1


	//   ....[94]....
        /*0fc8*/ 	.word	0x0001d7c0
        /*0fcc*/ 	.word	0x00000003
        /*0fd0*/ 	.word	0x00022870
        /*0fd4*/ 	.short	0x010a
        /*0fd6*/ 	.byte	0x3f
	.zero		1


	//   ....[95]....
        /*0fd8*/ 	.word	0x0001d810
        /*0fdc*/ 	.word	0x00000003
        /*0fe0*/ 	.word	0x00022860
        /*0fe4*/ 	.short	0x010a
        /*0fe6*/ 	.byte	0x3f
	.zero		1


	//   ....[96]....
        /*0fe8*/ 	.word	0x0001d860
        /*0fec*/ 	.word	0x00000007
        /*0ff0*/ 	.word	0x00022820
        /*0ff4*/ 	.short	0x010a
        /*0ff6*/ 	.byte	0x3f
	.zero		1


	//   ....[97]....
        /*0ff8*/ 	.word	0x0001d8b0
        /*0ffc*/ 	.word	0x00000005
        /*1000*/ 	.word	0x00022840
        /*1004*/ 	.short	0x010a
        /*1006*/ 	.byte	0x3f
	.zero		1


	//   ....[98]....
        /*1008*/ 	.word	0x0001d900
        /*100c*/ 	.word	0x00000007
        /*1010*/ 	.word	0x00022840
        /*1014*/ 	.short	0x010a
        /*1016*/ 	.byte	0x3f
	.zero		1


	//   ....[99]....
        /*1018*/ 	.word	0x0001d950
        /*101c*/ 	.word	0x00000005
        /*1020*/ 	.word	0x00022860
        /*1024*/ 	.short	0x010a
        /*1026*/ 	.byte	0x3f
	.zero		1


	//   ....[100]....
        /*1028*/ 	.word	0x0001d9a0
        /*102c*/ 	.word	0x00000007
        /*1030*/ 	.word	0x00022860
        /*1034*/ 	.short	0x010a
        /*1036*/ 	.byte	0x3f
	.zero		1


	//   ....[101]....
        /*1038*/ 	.word	0x0001d9f0
        /*103c*/ 	.word	0x00000005
        /*1040*/ 	.word	0x00022880
        /*1044*/ 	.short	0x010a
        /*1046*/ 	.byte	0x3f
	.zero		1


	//----- nvinfo : EIATTR_NUM_MBARRIERS
	.align		4
.L_179:
        /*1048*/ 	.byte	0x03, 0x38
        /*104a*/ 	.short	0x0016


	//----- nvinfo : EIATTR_EXIT_INSTR_OFFSETS
	.align		4
        /*104c*/ 	.byte	0x04, 0x1c
        /*104e*/ 	.short	(.L_181 - .L_180)


	//   ....[0]....
.L_180:
        /*1050*/ 	.word	0x00019a30


	//----- nvinfo : EIATTR_MAX_THREADS
	.align		4
.L_181:
        /*1054*/ 	.byte	0x04, 0x05
        /*1056*/ 	.short	(.L_183 - .L_182)
.L_182:
        /*1058*/ 	.word	0x00000180
        /*105c*/ 	.word	0x00000001
        /*1060*/ 	.word	0x00000001


	//----- nvinfo : EIATTR_CRS_STACK_SIZE
	.align		4
.L_183:
        /*1064*/ 	.byte	0x04, 0x1e
        /*1066*/ 	.short	(.L_185 - .L_184)
.L_184:
        /*1068*/ 	.word	0x00000000


	//----- nvinfo : EIATTR_CBANK_PARAM_SIZE
	.align		4
.L_185:
        /*106c*/ 	.byte	0x03, 0x19
        /*106e*/ 	.short	0x0a70


	//----- nvinfo : EIATTR_PARAM_CBANK
	.align		4
        /*1070*/ 	.byte	0x04, 0x0a
        /*1072*/ 	.short	(.L_187 - .L_186)
	.align		4
.L_186:
        /*1074*/ 	.word	index@(.nv.constant0._ZN7cutlass13device_kernelIN5flash11enable_sm90INS1_16FlashAttnFwdSm90INS1_25CollectiveMainloopFwdSm90ILi2EN4cute5tupleIJNS5_1CILi1EEES8_S8_EEENS6_IJNS7_ILi128EEENS7_ILi160EEESA_EEELi128ENS_12float_e4m3_tEfNS_4arch4Sm90ELb0ELb1ELb0ELb0ELb1ELb0ELb0ELb1ELb1ELb1ELb1ELb0EEENS1_21CollectiveEpilogueFwdINS6_IJSA_SA_SB_EEES9_NS_10bfloat16_tESF_Li256ELb0ELb1ELb1ELb1EEENS1_19SingleTileSchedulerILb0ELb1ELb1ELi128EEEEEEEEEvNT_6ParamsE)
        /*1078*/ 	.short	0x0210
        /*107a*/ 	.short	0x0a70


	//----- nvinfo : EIATTR_SW_WAR
	.align		4
.L_187:
        /*107c*/ 	.byte	0x04, 0x36
        /*107e*/ 	.short	(.L_189 - .L_188)
.L_188:
        /*1080*/ 	.word	0x00000008
.L_189:


//--------------------- .nv.info._ZN7cutlass13device_kernelIN5flash11enable_sm90INS1_16FlashAttnFwdSm90INS1_25CollectiveMainloopFwdSm90ILi2EN4cute5tupleIJNS5_1CILi1EEES8_S8_EEENS6_IJNS7_ILi128EEENS7_ILi160EEESA_EEELi128ENS_12float_e4m3_tEfNS_4arch4Sm90ELb0ELb1ELb0ELb1ELb1ELb0ELb0ELb1ELb1ELb1ELb1ELb0EEENS1_21CollectiveEpilogueFwdINS6_IJSA_SA_SB_EEES9_NS_10bfloat16_tESF_Li256ELb1ELb1ELb1ELb1EEENS1_36VarlenDynamicPersistentTileSchedulerILi128ELi160ELi256ELi128ELb1ELb1ELb1ELb1ELb0ELb1EEEEEEEEEvNT_6ParamsE --------------------------
	.section	.nv.info._ZN7cutlass13device_kernelIN5flash11enable_sm90INS1_16FlashAttnFwdSm90INS1_25CollectiveMainloopFwdSm90ILi2EN4cute5tupleIJNS5_1CILi1EEES8_S8_EEENS6_IJNS7_ILi128EEENS7_ILi160EEESA_EEELi128ENS_12float_e4m3_tEfNS_4arch4Sm90ELb0ELb1ELb0ELb1ELb1ELb0ELb0ELb1ELb1ELb1ELb1ELb0EEENS1_21CollectiveEpilogueFwdINS6_IJSA_SA_SB_EEES9_NS_10bfloat16_tESF_Li256ELb1ELb1ELb1ELb1EEENS1_36VarlenDynamicPersistentTileSchedulerILi128ELi160ELi256ELi128ELb1ELb1ELb1ELb1ELb0ELb1EEEEEEEEEvNT_6ParamsE,"",@"SHT_CUDA_INFO"
	.sectionflags	@""
	.align	4


	//----- nvinfo : EIATTR_CUDA_API_VERSION
	.align		4
        /*0000*/ 	.byte	0x04, 0x37
        /*0002*/ 	.short	(.L_191 - .L_190)
.L_190:
        /*0004*/ 	.word	0x00000082


	//----- nvinfo : EIATTR_KPARAM_INFO
	.align		4
.L_191:
        /*0008*/ 	.byte	0x04, 0x17
        /*000a*/ 	.short	(.L_193 - .L_192)
.L_192:
        /*000c*/ 	.word	0x00000000
        /*0010*/ 	.short	0x0000
        /*0012*/ 	.short	0x0070
        /*0014*/ 	.byte	0x00, 0xf0, 0x01, 0x2a


	//----- nvinfo : EIATTR_SPARSE_MMA_MASK
	.align		4
.L_193:
        /*0018*/ 	.byte	0x03, 0x50
        /*001a*/ 	.short	0x0000


	//----- nvinfo : EIATTR_MAXREG_COUNT
	.align		4
        /*001c*/ 	.byte	0x03, 0x1b
        /*001e*/ 	.short	0x00a8


	//----- nvinfo : EIATTR_NUM_BARRIERS
	.align		4
        /*0020*/ 	.byte	0x02, 0x4c
        /*0022*/ 	.byte	0x10
	.zero		1


	//----- nvinfo : EIATTR_EXTERNS
	.align		4
        /*0024*/ 	.byte	0x04, 0x0f
        /*0026*/ 	.short	(.L_195 - .L_194)


	//   ....[0]....
	.align		4
.L_194:
        /*0028*/ 	.word	index@(__assertfail)


	//----- nvinfo : EIATTR_ANNOTATIONS
	.align		4
.L_195:
        /*002c*/ 	.byte	0x04, 0x55
        /*002e*/ 	.short	(.L_197 - .L_196)


	//   ....[0]....
.L_196:
        /* <DEDUP_REMOVED lines=24> */


	//----- nvinfo : EIATTR_MERCURY_ISA_VERSION
	.align		4
.L_197:
        /*0198*/ 	.byte	0x03, 0x5f
        /*019a*/ 	.short	0x0101


	//----- nvinfo : EIATTR_UNUSED_LOAD_BYTE_OFFSET
	.align		4
        /*019c*/ 	.byte	0x04, 0x44
        /*019e*/ 	.short	(.L_199 - .L_198)


	//   ....[0]....
.L_198:
        /*01a0*/ 	.word	0x00000980
        /*01a4*/ 	.word	0x0000fff0


	//   ....[1]....
        /*01a8*/ 	.word	0x000126d0
        /*01ac*/ 	.word	0x0000fff0


	//----- nvinfo : EIATTR_INT_WARP_WIDE_INSTR_OFFSETS
	.align		4
.L_199:
        /*01b0*/ 	.byte	0x04, 0x31
        /*01b2*/ 	.short	(.L_201 - .L_200)


	//   ....[0]....
.L_200:
        /*01b4*/ 	.word	0x000000c0


	//   ....[1]....
        /*01b8*/ 	.word	0x000000d0


	//   ....[2]....
        /*01bc*/ 	.word	0x00000170


	//   ....[3]....
        /*01c0*/ 	.word	0x000183c0


	//   ....[4]....
        /*01c4*/ 	.word	0x00018450


	//   ....[5]....
        /*01c8*/ 	.word	0x0001c4b0


	//   ....[6]....
        /*01cc*/ 	.word	0x0001c540


	//----- nvinfo : EIATTR_COOP_GROUP_MASK_REGIDS
	.align		4
.L_201:
        /*01d0*/ 	.byte	0x04, 0x29
        /*01d2*/ 	.short	(.L_203 - .L_202)


	//   ....[0]....
.L_202:
        /*01d4*/ 	.word	0xffffffff


	//   ....[1]....
        /*01d8*/ 	.word	0xffffffff


	//   ....[2]....
        /*01dc*/ 	.word	0xffffffff


	//   ....[3]....
        /*01e0*/ 	.word	0xffffffff


	//   ....[4]....
        /*01e4*/ 	.word	0xffffffff


	//   ....[5]....
        /*01e8*/ 	.word	0xffffffff


	//   ....[6]....
        /*01ec*/ 	.word	0xffffffff


	//   ....[7]....
        /*01f0*/ 	.word	0xffffffff


	//   ....[8]....
        /*01f4*/ 	.word	0xffffffff


	//   ....[9]....
        /*01f8*/ 	.word	0xffffffff


	//   ....[10]....
        /*01fc*/ 	.word	0xffffffff


	//   ....[11]....
        /*0200*/ 	.word	0xffffffff


	//   ....[12]....
        /*0204*/ 	.word	0xffffffff


	//   ....[13]....
        /*0208*/ 	.word	0xffffffff


	//   ....[14]....
        /*020c*/ 	.word	0xffffffff


	//   ....[15]....
        /*0210*/ 	.word	0xffffffff


	//   ....[16]....
        /*0214*/ 	.word	0xffffffff


	//   ....[17]....
        /*0218*/ 	.word	0xffffffff


	//   ....[18]....
        /*021c*/ 	.word	0xffffffff


	//   ....[19]....
        /*0220*/ 	.word	0xffffffff


	//   ....[20]....
        /*0224*/ 	.word	0xffffffff


	//   ....[21]....
        /*0228*/ 	.word	0xffffffff


	//   ....[22]....
        /*022c*/ 	.word	0xffffffff


	//   ....[23]....
        /*0230*/ 	.word	0xffffffff


	//   ....[24]....
        /*0234*/ 	.word	0xffffffff


	//   ....[25]....
        /*0238*/ 	.word	0xffffffff


	//   ....[26]....
        /*023c*/ 	.word	0xffffffff


	//   ....[27]....
        /*0240*/ 	.word	0xffffffff


	//   ....[28]....
        /*0244*/ 	.word	0xffffffff


	//   ....[29]....
        /*0248*/ 	.word	0xffffffff


	//   ....[30]....
        /*024c*/ 	.word	0xffffffff


	//   ....[31]....
        /*0250*/ 	.word	0xffffffff


	//   ....[32]....
        /*0254*/ 	.word	0xffffffff


	//   ....[33]....
        /*0258*/ 	.word	0xffffffff


	//   ....[34]....
        /*025c*/ 	.word	0xffffffff


	//   ....[35]....
        /*0260*/ 	.word	0xffffffff


	//   ....[36]....
        /*0264*/ 	.word	0xffffffff


	//   ....[37]....
        /*0268*/ 	.word	0xffffffff


	//   ....[38]....
        /*026c*/ 	.word	0xffffffff


	//   ....[39]....
        /*0270*/ 	.word	0xffffffff


	//   ....[40]....
        /*0274*/ 	.word	0xffffffff


	//   ....[41]....
        /*0278*/ 	.word	0xffffffff


	//   ....[42]....
        /*027c*/ 	.word	0xffffffff


	//   ....[43]....
        /*0280*/ 	.word	0xffffffff


	//   ....[44]....
        /*0284*/ 	.word	0xffffffff


	//   ....[45]....
        /*0288*/ 	.word	0xffffffff


	//   ....[46]....
        /*028c*/ 	.word	0xffffffff


	//   ....[47]....
        /*0290*/ 	.word	0xffffffff


	//   ....[48]....
        /*0294*/ 	.word	0xffffffff


	//   ....[49]....
        /*0298*/ 	.word	0xffffffff


	//   ....[50]....
        /*029c*/ 	.word	0xffffffff


	//   ....[51]....
        /*02a0*/ 	.word	0xffffffff


	//   ....[52]....
        /*02a4*/ 	.word	0xffffffff


	//   ....[53]....
        /*02a8*/ 	.word	0xffffffff


	//   ....[54]....
        /*02ac*/ 	.word	0xffffffff


	//   ....[55]....
        /*02b0*/ 	.word	0xffffffff


	//   ....[56]....
        /*02b4*/ 	.word	0xffffffff


	//   ....[57]....
        /*02b8*/ 	.word	0xffffffff


	//   ....[58]....
        /*02bc*/ 	.word	0xffffffff


	//   ....[59]....
        /*02c0*/ 	.word	0xffffffff


	//   ....[60]....
        /*02c4*/ 	.word	0xffffffff


	//   ....[61]....
        /*02c8*/ 	.word	0xffffffff


	//   ....[62]....
        /*02cc*/ 	.word	0xffffffff


	//   ....[63]....
        /*02d0*/ 	.word	0xffffffff


	//   ....[64]....
        /*02d4*/ 	.word	0xffffffff


	//   ....[65]....
        /*02d8*/ 	.word	0xffffffff


	//   ....[66]....
        /*02dc*/ 	.word	0xffffffff


	//   ....[67]....
        /*02e0*/ 	.word	0xffffffff


	//   ....[68]....
        /*02e4*/ 	.word	0xffffffff


	//   ....[69]....
        /*02e8*/ 	.word	0xffffffff


	//   ....[70]....
        /*02ec*/ 	.word	0xffffffff


	//   ....[71]....
        /*02f0*/ 	.word	0xffffffff


	//   ....[72]....
        /*02f4*/ 	.word	0xffffffff


	//   ....[73]....
        /*02f8*/ 	.word	0xffffffff


	//   ....[74]....
        /*02fc*/ 	.word	0xffffffff


	//   ....[75]....
        /*0300*/ 	.word	0xffffffff


	//   ....[76]....
        /*0304*/ 	.word	0xffffffff


	//   ....[77]....
        /*0308*/ 	.word	0xffffffff


	//   ....[78]....
        /*030c*/ 	.word	0xffffffff


	//   ....[79]....
        /*0310*/ 	.word	0xffffffff


	//   ....[80]....
        /*0314*/ 	.word	0xffffffff


	//   ....[81]....
        /*0318*/ 	.word	0xffffffff


	//   ....[82]....
        /*031c*/ 	.word	0xffffffff


	//   ....[83]....
        /*0320*/ 	.word	0xffffffff


	//   ....[84]....
        /*0324*/ 	.word	0xffffffff


	//   ....[85]....
        /*0328*/ 	.word	0xffffffff


	//   ....[86]....
        /*032c*/ 	.word	0xffffffff


	//   ....[87]....
        /*0330*/ 	.word	0xffffffff


	//   ....[88]....
        /*0334*/ 	.word	0xffffffff


	//   ....[89]....
        /*0338*/ 	.word	0xffffffff


	//   ....[90]....
        /*033c*/ 	.word	0xffffffff


	//   ....[91]....
        /*0340*/ 	.word	0xffffffff


	//   ....[92]....
        /*0344*/ 	.word	0xffffffff


	//   ....[93]....
        /*0348*/ 	.word	0xffffffff


	//   ....[94]....
        /*034c*/ 	.word	0xffffffff


	//   ....[95]....
        /*0350*/ 	.word	0xffffffff


	//   ....[96]....
        /*0354*/ 	.word	0xffffffff


	//   ....[97]....
        /*0358*/ 	.word	0xffffffff


	//   ....[98]....
        /*035c*/ 	.word	0xffffffff


	//   ....[99]....
        /*0360*/ 	.word	0xffffffff


	//   ....[100]....
        /*0364*/ 	.word	0xffffffff


	//   ....[101]....
        /*0368*/ 	.word	0xffffffff


	//   ....[102]....
        /*036c*/ 	.word	0xffffffff


	//   ....[103]....
        /*0370*/ 	.word	0xffffffff


	//   ....[104]....
        /*0374*/ 	.word	0xffffffff


	//   ....[105]....
        /*0378*/ 	.word	0xffffffff


	//   ....[106]....
        /*037c*/ 	.word	0xffffffff


	//   ....[107]....
        /*0380*/ 	.word	0xffffffff


	//   ....[108]....
        /*0384*/ 	.word	0xffffffff


	//   ....[109]....
        /*0388*/ 	.word	0xffffffff


	//   ....[110]....
        /*038c*/ 	.word	0xffffffff


	//   ....[111]....
        /*0390*/ 	.word	0xffffffff


	//   ....[112]....
        /*0394*/ 	.word	0xffffffff


	//   ....[113]....
        /*0398*/ 	.word	0xffffffff


	//   ....[114]....
        /*039c*/ 	.word	0xffffffff


	//   ....[115]....
        /*03a0*/ 	.word	0xffffffff


	//   ....[116]....
        /*03a4*/ 	.word	0xffffffff


	//   ....[117]....
        /*03a8*/ 	.word	0xffffffff


	//   ....[118]....
        /*03ac*/ 	.word	0xffffffff


	//   ....[119]....
        /*03b0*/ 	.word	0xffffffff


	//   ....[120]....
        /*03b4*/ 	.word	0xffffffff


	//   ....[121]....
        /*03b8*/ 	.word	0xffffffff


	//   ....[122]....
        /*03bc*/ 	.word	0xffffffff


	//   ....[123]....
        /*03c0*/ 	.word	0xffffffff


	//   ....[124]....
        /*03c4*/ 	.word	0xffffffff


	//   ....[125]....
        /*03c8*/ 	.word	0xffffffff


	//   ....[126]....
        /*03cc*/ 	.word	0xffffffff


	//   ....[127]....
        /*03d0*/ 	.word	0xffffffff


	//   ....[128]....
        /*03d4*/ 	.word	0xffffffff


	//   ....[129]....
        /*03d8*/ 	.word	0xffffffff


	//   ....[130]....
        /*03dc*/ 	.word	0xffffffff


	//   ....[131]....
        /*03e0*/ 	.word	0xffffffff


	//   ....[132]....
        /*03e4*/ 	.word	0xffffffff


	//   ....[133]....
        /*03e8*/ 	.word	0xffffffff


	//   ....[134]....
        /*03ec*/ 	.word	0xffffffff


	//   ....[135]....
        /*03f0*/ 	.word	0xffffffff


	//   ....[136]....
        /*03f4*/ 	.word	0xffffffff


	//   ....[137]....
        /*03f8*/ 	.word	0xffffffff


	//   ....[138]....
        /*03fc*/ 	.word	0xffffffff


	//   ....[139]....
        /*0400*/ 	.word	0xffffffff


	//   ....[140]....
        /*0404*/ 	.word	0xffffffff


	//   ....[141]....
        /*0408*/ 	.word	0xffffffff


	//   ....[142]....
        /*040c*/ 	.word	0xffffffff


	//   ....[143]....
        /*0410*/ 	.word	0xffffffff


	//   ....[144]....
        /*0414*/ 	.word	0xffffffff


	//   ....[145]....
        /*0418*/ 	.word	0xffffffff


	//   ....[146]....
        /*041c*/ 	.word	0xffffffff


	//   ....[147]....
        /*0420*/ 	.word	0xffffffff


	//   ....[148]....
        /*0424*/ 	.word	0xffffffff


	//   ....[149]....
        /*0428*/ 	.word	0xffffffff


	//   ....[150]....
        /*042c*/ 	.word	0xffffffff


	//   ....[151]....
        /*0430*/ 	.word	0xffffffff


	//   ....[152]....
        /*0434*/ 	.word	0xffffffff


	//   ....[153]....
        /*0438*/ 	.word	0xffffffff


	//   ....[154]....
        /*043c*/ 	.word	0xffffffff


	//   ....[155]....
        /*0440*/ 	.word	0xffffffff


	//   ....[156]....
        /*0444*/ 	.word	0xffffffff


	//   ....[157]....
        /*0448*/ 	.word	0xffffffff


	//   ....[158]....
        /*044c*/ 	.word	0xffffffff


	//   ....[159]....
        /*0450*/ 	.word	0xffffffff


	//   ....[160]....
        /*0454*/ 	.word	0xffffffff


	//   ....[161]....
        /*0458*/ 	.word	0xffffffff


	//   ....[162]....
        /*045c*/ 	.word	0xffffffff


	//   ....[163]....
        /*0460*/ 	.word	0xffffffff


	//   ....[164]....
        /*0464*/ 	.word	0xffffffff


	//   ....[165]....
        /*0468*/ 	.word	0xffffffff


	//   ....[166]....
        /*046c*/ 	.word	0xffffffff


	//   ....[167]....
        /*0470*/ 	.word	0xffffffff


	//   ....[168]....
        /*0474*/ 	.word	0xffffffff


	//   ....[169]....
        /*0478*/ 	.word	0xffffffff


	//   ....[170]....
        /*047c*/ 	.word	0xffffffff


	//   ....[171]....
        /*0480*/ 	.word	0xffffffff


	//   ....[172]....
        /*0484*/ 	.word	0xffffffff


	//   ....[173]....
        /*0488*/ 	.word	0xffffffff


	//   ....[174]....
        /*048c*/ 	.word	0xffffffff


	//   ....[175]....
        /*0490*/ 	.word	0xffffffff


	//   ....[176]....
        /*0494*/ 	.word	0xffffffff


	//   ....[177]....
        /*0498*/ 	.word	0xffffffff


	//   ....[178]....
        /*049c*/ 	.word	0xffffffff


	//   ....[179]....
        /*04a0*/ 	.word	0xffffffff


	//   ....[180]....
        /*04a4*/ 	.word	0xffffffff


	//   ....[181]....
        /*04a8*/ 	.word	0xffffffff


	//   ....[182]....
        /*04ac*/ 	.word	0xffffffff


	//   ....[183]....
        /*04b0*/ 	.word	0xffffffff


	//   ....[184]....
        /*04b4*/ 	.word	0xffffffff


	//   ....[185]....
        /*04b8*/ 	.word	0xffffffff


	//   ....[186]....
        /*04bc*/ 	.word	0xffffffff


	//   ....[187]....
        /*04c0*/ 	.word	0xffffffff


	//   ....[188]....
        /*04c4*/ 	.word	0xffffffff


	//   ....[189]....
        /*04c8*/ 	.word	0xffffffff


	//   ....[190]....
        /*04cc*/ 	.word	0xffffffff


	//   ....[191]....
        /*04d0*/ 	.word	0xffffffff


	//   ....[192]....
        /*04d4*/ 	.word	0xffffffff


	//   ....[193]....
        /*04d8*/ 	.word	0xffffffff


	//   ....[194]....
        /*04dc*/ 	.word	0xffffffff


	//   ....[195]....
        /*04e0*/ 	.word	0xffffffff


	//   ....[196]....
        /*04e4*/ 	.word	0xffffffff


	//   ....[197]....
        /*04e8*/ 	.word	0xffffffff


	//   ....[198]....
        /*04ec*/ 	.word	0xffffffff


	//   ....[199]....
        /*04f0*/ 	.word	0xffffffff


	//   ....[200]....
        /*04f4*/ 	.word	0xffffffff


	//   ....[201]....
        /*04f8*/ 	.word	0xffffffff


	//   ....[202]....
        /*04fc*/ 	.word	0xffffffff


	//   ....[203]....
        /*0500*/ 	.word	0xffffffff


	//   ....[204]....
        /*0504*/ 	.word	0xffffffff


	//   ....[205]....
        /*0508*/ 	.word	0xffffffff


	//   ....[206]....
        /*050c*/ 	.word	0xffffffff


	//   ....[207]....
        /*0510*/ 	.word	0xffffffff


	//   ....[208]....
        /*0514*/ 	.word	0xffffffff


	//   ....[209]....
        /*0518*/ 	.word	0xffffffff


	//   ....[210]....
        /*051c*/ 	.word	0xffffffff


	//   ....[211]....
        /*0520*/ 	.word	0xffffffff


	//   ....[212]....
        /*0524*/ 	.word	0xffffffff


	//   ....[213]....
        /*0528*/ 	.word	0xffffffff


	//   ....[214]....
        /*052c*/ 	.word	0xffffffff


	//   ....[215]....
        /*0530*/ 	.word	0xffffffff


	//   ....[216]....
        /*0534*/ 	.word	0xffffffff


	//   ....[217]....
        /*0538*/ 	.word	0xffffffff


	//   ....[218]....
        /*053c*/ 	.word	0xffffffff


	//   ....[219]....
        /*0540*/ 	.word	0xffffffff


	//   ....[220]....
        /*0544*/ 	.word	0xffffffff


	//   ....[221]....
        /*0548*/ 	.word	0xffffffff


	//   ....[222]....
        /*054c*/ 	.word	0xffffffff


	//   ....[223]....
        /*0550*/ 	.word	0xffffffff


	//   ....[224]....
        /*0554*/ 	.word	0xffffffff


	//   ....[225]....
        /*0558*/ 	.word	0xffffffff


	//   ....[226]....
        /*055c*/ 	.word	0xffffffff


	//   ....[227]....
        /*0560*/ 	.word	0xffffffff


	//   ....[228]....
        /*0564*/ 	.word	0xffffffff


	//   ....[229]....
        /*0568*/ 	.word	0xffffffff


	//   ....[230]....
        /*056c*/ 	.word	0xffffffff


	//   ....[231]....
        /*0570*/ 	.word	0xffffffff


	//   ....[232]....
        /*0574*/ 	.word	0xffffffff


	//   ....[233]....
        /*0578*/ 	.word	0xffffffff


	//   ....[234]....
        /*057c*/ 	.word	0xffffffff


	//   ....[235]....
        /*0580*/ 	.word	0xffffffff


	//   ....[236]....
        /*0584*/ 	.word	0xffffffff


	//   ....[237]....
        /*0588*/ 	.word	0xffffffff


	//   ....[238]....
        /*058c*/ 	.word	0xffffffff


	//   ....[239]....
        /*0590*/ 	.word	0xffffffff


	//   ....[240]....
        /*0594*/ 	.word	0xffffffff


	//   ....[241]....
        /*0598*/ 	.word	0xffffffff


	//   ....[242]....
        /*059c*/ 	.word	0xffffffff


	//   ....[243]....
        /*05a0*/ 	.word	0xffffffff


	//   ....[244]....
        /*05a4*/ 	.word	0xffffffff


	//   ....[245]....
        /*05a8*/ 	.word	0xffffffff


	//   ....[246]....
        /*05ac*/ 	.word	0xffffffff


	//   ....[247]....
        /*05b0*/ 	.word	0xffffffff


	//   ....[248]....
        /*05b4*/ 	.word	0xffffffff


	//   ....[249]....
        /*05b8*/ 	.word	0xffffffff


	//   ....[250]....
        /*05bc*/ 	.word	0xffffffff


	//   ....[251]....
        /*05c0*/ 	.word	0xffffffff


	//   ....[252]....
        /*05c4*/ 	.word	0xffffffff


	//   ....[253]....
        /*05c8*/ 	.word	0x0500000f


	//   ....[254]....
        /*05cc*/ 	.word	0x0500000f


	//   ....[255]....
        /*05d0*/ 	.word	0x0500000f


	//   ....[0]....
        /*05d4*/ 	.word	0x0500000f


	//   ....[1]....
        /*05d8*/ 	.word	0x0500000f


	//   ....[2]....
        /*05dc*/ 	.word	0x0500000f


	//   ....[3]....
        /*05e0*/ 	.word	0x0500000f


	//   ....[4]....
        /*05e4*/ 	.word	0x0500000f


	//   ....[5]....
        /*05e8*/ 	.word	0x0500000f


	//   ....[6]....
        /*05ec*/ 	.word	0x0500000f


	//   ....[7]....
        /*05f0*/ 	.word	0x0500000f


	//   ....[8]....
        /*05f4*/ 	.word	0x0500000f


	//   ....[9]....
        /*05f8*/ 	.word	0x0500000f


	//   ....[10]....
        /*05fc*/ 	.word	0x0500000f


	//   ....[11]....
        /*0600*/ 	.word	0x0500000f


	//   ....[12]....
        /*0604*/ 	.word	0x0500000f


	//   ....[13]....
        /*0608*/ 	.word	0x0500000f


	//   ....[14]....
        /*060c*/ 	.word	0x0500000f


	//   ....[15]....
        /*0610*/ 	.word	0x0500000f


	//   ....[16]....
        /*0614*/ 	.word	0x0500000f


	//   ....[17]....
        /*0618*/ 	.word	0x0500000f


	//   ....[18]....
        /*061c*/ 	.word	0x0500000f


	//   ....[19]....
        /*0620*/ 	.word	0x0500000f


	//   ....[20]....
        /*0624*/ 	.word	0x0500000f


	//   ....[21]....
        /*0628*/ 	.word	0x0500000f


	//   ....[22]....
        /*062c*/ 	.word	0x0500000f


	//   ....[23]....
        /*0630*/ 	.word	0x0500000f


	//   ....[24]....
        /*0634*/ 	.word	0x0500000f


	//   ....[25]....
        /*0638*/ 	.word	0x0500000f


	//   ....[26]....
        /*063c*/ 	.word	0x0500000f


	//   ....[27]....
        /*0640*/ 	.word	0x0500000f


	//   ....[28]....
        /*0644*/ 	.word	0x0500000f


	//   ....[29]....
        /*0648*/ 	.word	0x0500000f


	//   ....[30]....
        /*064c*/ 	.word	0x0500000f


	//   ....[31]....
        /*0650*/ 	.word	0x0500000f


	//   ....[32]....
        /*0654*/ 	.word	0x0500000f


	//   ....[33]....
        /*0658*/ 	.word	0x0500000f


	//   ....[34]....
        /*065c*/ 	.word	0x0500000f


	//   ....[35]....
        /*0660*/ 	.word	0x0500000f


	//   ....[36]....
        /*0664*/ 	.word	0x0500000f


	//   ....[37]....
        /*0668*/ 	.word	0x0500000f


	//   ....[38]....
        /*066c*/ 	.word	0x0500000f


	//   ....[39]....
        /*0670*/ 	.word	0x0500000f


	//   ....[40]....
        /*0674*/ 	.word	0x0500000f


	//   ....[41]....
        /*0678*/ 	.word	0x0500000f


	//   ....[42]....
        /*067c*/ 	.word	0x0500000f


	//   ....[43]....
        /*0680*/ 	.word	0x0500000f


	//   ....[44]....
        /*0684*/ 	.word	0x0500000f


	//   ....[45]....
        /*0688*/ 	.word	0x0500000f


	//   ....[46]....
        /*068c*/ 	.word	0x0500000f


	//   ....[47]....
        /*0690*/ 	.word	0x0500000f


	//   ....[48]....
        /*0694*/ 	.word	0x0500000f


	//   ....[49]....
        /*0698*/ 	.word	0x0500000f


	//   ....[50]....
        /*069c*/ 	.word	0x0500000f


	//   ....[51]....
        /*06a0*/ 	.word	0x0500000f


	//   ....[52]....
        /*06a4*/ 	.word	0x0500000f


	//   ....[53]....
        /*06a8*/ 	.word	0x0500000f


	//   ....[54]....
        /*06ac*/ 	.word	0x0500000f


	//   ....[55]....
        /*06b0*/ 	.word	0x0500000f


	//   ....[56]....
        /*06b4*/ 	.word	0x0500000f


	//   ....[57]....
        /*06b8*/ 	.word	0x0500000f


	//   ....[58]....
        /*06bc*/ 	.word	0x0500000f


	//   ....[59]....
        /*06c0*/ 	.word	0x0500000f


	//   ....[60]....
        /*06c4*/ 	.word	0x0500000f


	//   ....[61]....
        /*06c8*/ 	.word	0x0500000f


	//   ....[62]....
        /*06cc*/ 	.word	0x0500000f


	//   ....[63]....
        /*06d0*/ 	.word	0x0500000f


	//   ....[64]....
        /*06d4*/ 	.word	0x0500000f


	//   ....[65]....
        /*06d8*/ 	.word	0x0500000f


	//   ....[66]....
        /*06dc*/ 	.word	0x0500000f


	//   ....[67]....
        /*06e0*/ 	.word	0x0500000f


	//   ....[68]....
        /*06e4*/ 	.word	0x0500000f


	//   ....[69]....
        /*06e8*/ 	.word	0x0500000f


	//   ....[70]....
        /*06ec*/ 	.word	0x0500000f


	//   ....[71]....
        /*06f0*/ 	.word	0x0500000f


	//   ....[72]....
        /*06f4*/ 	.word	0x0500000f


	//   ....[73]....
        /*06f8*/ 	.word	0x0500000f


	//   ....[74]....
        /*06fc*/ 	.word	0x0500000f


	//   ....[75]....
        /*0700*/ 	.word	0x0500000f


	//   ....[76]....
        /*0704*/ 	.word	0x0500000f


	//   ....[77]....
        /*0708*/ 	.word	0x0500000f


	//   ....[78]....
        /*070c*/ 	.word	0x0500000f


	//   ....[79]....
        /*0710*/ 	.word	0x0500000f


	//   ....[80]....
        /*0714*/ 	.word	0x0500000f


	//   ....[81]....
        /*0718*/ 	.word	0x0500000f


	//   ....[82]....
        /*071c*/ 	.word	0x0500000f


	//   ....[83]....
        /*0720*/ 	.word	0x0500000f


	//   ....[84]....
        /*0724*/ 	.word	0x0500000f


	//   ....[85]....
        /*0728*/ 	.word	0x0500000f


	//   ....[86]....
        /*072c*/ 	.word	0x0500000f


	//   ....[87]....
        /*0730*/ 	.word	0x0500000f


	//   ....[88]....
        /*0734*/ 	.word	0x0500000f


	//   ....[89]....
        /*0738*/ 	.word	0x0500000f


	//   ....[90]....
        /*073c*/ 	.word	0x0500000f


	//   ....[91]....
        /*0740*/ 	.word	0x0500000f


	//   ....[92]....
        /*0744*/ 	.word	0x0500000f


	//   ....[93]....
        /*0748*/ 	.word	0x0500000f


	//   ....[94]....
        /*074c*/ 	.word	0x0500000f


	//----- nvinfo : EIATTR_COOP_GROUP_INSTR_OFFSETS
	.align		4
.L_203:
        /*0750*/ 	.byte	0x04, 0x28
        /*0752*/ 	.short	(.L_205 - .L_204)


	//   ....[0]....
.L_204:
        /*0754*/ 	.word	0x00000080


	//   ....[1]....
        /*0758*/ 	.word	0x00000090


	//   ....[2]....
        /*075c*/ 	.word	0x000002d0


	//   ....[3]....
        /*0760*/ 	.word	0x00000430


	//   ....[4]....
        /*0764*/ 	.word	0x00000550


	//   ....[5]....
        /*0768*/ 	.word	0x000006b0


	//   ....[6]....
        /*076c*/ 	.word	0x00001f40


	//   ....[7]....
        /*0770*/ 	.word	0x00002c60


	//   ....[8]....
        /*0774*/ 	.word	0x00002e60


	//   ....[9]....
        /*0778*/ 	.word	0x000042f0


	//   ....[10]....
        /*077c*/ 	.word	0x00004400


	//   ....[11]....
        /*0780*/ 	.word	0x00004fc0


	//   ....[12]....
        /*0784*/ 	.word	0x00005020


	//   ....[13]....
        /*0788*/ 	.word	0x00007170


	//   ....[14]....
        /*078c*/ 	.word	0x00008190


	//   ....[15]....
        /*0790*/ 	.word	0x00008990


	//   ....[16]....
        /*0794*/ 	.word	0x00008aa0


	//   ....[17]....
        /*0798*/ 	.word	0x000095f0


	//   ....[18]....
        /*079c*/ 	.word	0x00009680


	//   ....[19]....
        /*07a0*/ 	.word	0x0000be20


	//   ....[20]....
        /*07a4*/ 	.word	0x0000be30


	//   ....[21]....
        /*07a8*/ 	.word	0x0000be60


	//   ....[22]....
        /*07ac*/ 	.word	0x0000be70


	//   ....[23]....
        /*07b0*/ 	.word	0x0000e360


	//   ....[24]....
        /*07b4*/ 	.word	0x0000f380


	//   ....[25]....
        /*07b8*/ 	.word	0x0000fb80


	//   ....[26]....
        /*07bc*/ 	.word	0x0000fc90


	//   ....[27]....
        /*07c0*/ 	.word	0x000107e0


	//   ....[28]....
        /*07c4*/ 	.word	0x00010870


	//   ....[29]....
        /*07c8*/ 	.word	0x00011f10


	//   ....[30]....
        /*07cc*/ 	.word	0x00011f20


	//   ....[31]....
        /*07d0*/ 	.word	0x00011fa0


	//   ....[32]....
        /*07d4*/ 	.word	0x00011fb0


	//   ....[33]....
        /*07d8*/ 	.word	0x00012f30


	//   ....[34]....
        /*07dc*/ 	.word	0x00012f40


	//   ....[35]....
        /*07e0*/ 	.word	0x00012f50


	//   ....[36]....
        /*07e4*/ 	.word	0x00012f60


	//   ....[37]....
        /*07e8*/ 	.word	0x00012f70


	//   ....[38]....
        /*07ec*/ 	.word	0x00012f80


	//   ....[39]....
        /*07f0*/ 	.word	0x00012f90


	//   ....[40]....
        /*07f4*/ 	.word	0x00012fa0


	//   ....[41]....
        /*07f8*/ 	.word	0x00012fb0


	//   ....[42]....
        /*07fc*/ 	.word	0x00012fc0


	//   ....[43]....
        /*0800*/ 	.word	0x00012fd0


	//   ....[44]....
        /*0804*/ 	.word	0x00012fe0


	//   ....[45]....
        /*0808*/ 	.word	0x00012ff0


	//   ....[46]....
        /*080c*/ 	.word	0x00013000


	//   ....[47]....
        /*0810*/ 	.word	0x00013010


	//   ....[48]....
        /*0814*/ 	.word	0x00013020


	//   ....[49]....
        /*0818*/ 	.word	0x00013030


	//   ....[50]....
        /*081c*/ 	.word	0x00013040


	//   ....[51]....
        /*0820*/ 	.word	0x00013050


	//   ....[52]....
        /*0824*/ 	.word	0x00013060


	//   ....[53]....
        /*0828*/ 	.word	0x00013070


	//   ....[54]....
        /*082c*/ 	.word	0x00013090


	//   ....[55]....
        /*0830*/ 	.word	0x000130b0


	//   ....[56]....
        /*0834*/ 	.word	0x000130c0


	//   ....[57]....
        /*0838*/ 	.word	0x000130d0


	//   ....[58]....
        /*083c*/ 	.word	0x000130e0


	//   ....[59]....
        /*0840*/ 	.word	0x000130f0


	//   ....[60]....
        /*0844*/ 	.word	0x00013110


	//   ....[61]....
        /*0848*/ 	.word	0x00013120


	//   ....[62]....
        /*084c*/ 	.word	0x00013130


	//   ....[63]....
        /*0850*/ 	.word	0x00013140


	//   ....[64]....
        /*0854*/ 	.word	0x00013160


	//   ....[65]....
        /*0858*/ 	.word	0x00013170


	//   ....[66]....
        /*085c*/ 	.word	0x00013180


	//   ....[67]....
        /*0860*/ 	.word	0x00013190


	//   ....[68]....
        /*0864*/ 	.word	0x000131b0


	//   ....[69]....
        /*0868*/ 	.word	0x000131d0


	//   ....[70]....
        /*086c*/ 	.word	0x00013200


	//   ....[71]....
        /*0870*/ 	.word	0x00013210


	//   ....[72]....
        /*0874*/ 	.word	0x00013230


	//   ....[73]....
        /*0878*/ 	.word	0x00013250


	//   ....[74]....
        /*087c*/ 	.word	0x00013280


	//   ....[75]....
        /*0880*/ 	.word	0x00013290


	//   ....[76]....
        /*0884*/ 	.word	0x000132a0


	//   ....[77]....
        /*0888*/ 	.word	0x000132c0


	//   ....[78]....
        /*088c*/ 	.word	0x000132f0


	//   ....[79]....
        /*0890*/ 	.word	0x00013310


	//   ....[80]....
        /*0894*/ 	.word	0x00013330


	//   ....[81]....
        /*0898*/ 	.word	0x00013360


	//   ....[82]....
        /*089c*/ 	.word	0x00013390


	//   ....[83]....
        /*08a0*/ 	.word	0x000133c0


	//   ....[84]....
        /*08a4*/ 	.word	0x000133e0


	//   ....[85]....
        /*08a8*/ 	.word	0x00013400


	//   ....[86]....
        /*08ac*/ 	.word	0x00013410


	//   ....[87]....
        /*08b0*/ 	.word	0x00013420


	//   ....[88]....
        /*08b4*/ 	.word	0x00013430


	//   ....[89]....
        /*08b8*/ 	.word	0x00013440


	//   ....[90]....
        /*08bc*/ 	.word	0x00013460


	//   ....[91]....
        /*08c0*/ 	.word	0x00013490


	//   ....[92]....
        /*08c4*/ 	.word	0x000134c0


	//   ....[93]....
        /*08c8*/ 	.word	0x000134f0


	//   ....[94]....
        /*08cc*/ 	.word	0x00013520


	//   ....[95]....
        /*08d0*/ 	.word	0x00013550


	//   ....[96]....
        /*08d4*/ 	.word	0x00013580


	//   ....[97]....
        /*08d8*/ 	.word	0x00013e90


	//   ....[98]....
        /*08dc*/ 	.word	0x00013ed0


	//   ....[99]....
        /*08e0*/ 	.word	0x00013f00


	//   ....[100]....
        /*08e4*/ 	.word	0x00013f30


	//   ....[101]....
        /*08e8*/ 	.word	0x000145f0


	//   ....[102]....
        /*08ec*/ 	.word	0x00014630


	//   ....[103]....
        /*08f0*/ 	.word	0x000146f0


	//   ....[104]....
        /*08f4*/ 	.word	0x00014710


	//   ....[105]....
        /*08f8*/ 	.word	0x000147d0


	//   ....[106]....
        /*08fc*/ 	.word	0x000147f0


	//   ....[107]....
        /*0900*/ 	.word	0x000148c0


	//   ....[108]....
        /*0904*/ 	.word	0x000148e0


	//   ....[109]....
        /*0908*/ 	.word	0x00014d30


	//   ....[110]....
        /*090c*/ 	.word	0x00014d40


	//   ....[111]....
        /*0910*/ 	.word	0x00015170


	//   ....[112]....
        /*0914*/ 	.word	0x00015180


	//   ....[113]....
        /*0918*/ 	.word	0x00015ef0


	//   ....[114]....
        /*091c*/ 	.word	0x00015f10


	//   ....[115]....
        /*0920*/ 	.word	0x00015fd0


	//   ....[116]....
        /*0924*/ 	.word	0x00015ff0


	//   ....[117]....
        /*0928*/ 	.word	0x000160b0


	//   ....[118]....
        /*092c*/ 	.word	0x000160d0


	//   ....[119]....
        /*0930*/ 	.word	0x000161a0


	//   ....[120]....
        /*0934*/ 	.word	0x000161c0


	//   ....[121]....
        /*0938*/ 	.word	0x00016310


	//   ....[122]....
        /*093c*/ 	.word	0x00016520


	//   ....[123]....
        /*0940*/ 	.word	0x00016550


	//   ....[124]....
        /*0944*/ 	.word	0x00016580


	//   ....[125]....
        /*0948*/ 	.word	0x000165b0


	//   ....[126]....
        /*094c*/ 	.word	0x000165e0


	//   ....[127]....
        /*0950*/ 	.word	0x00016630


	//   ....[128]....
        /*0954*/ 	.word	0x000167b0


	//   ....[129]....
        /*0958*/ 	.word	0x000167e0


	//   ....[130]....
        /*095c*/ 	.word	0x00016810


	//   ....[131]....
        /*0960*/ 	.word	0x00016840


	//   ....[132]....
        /*0964*/ 	.word	0x00016870


	//   ....[133]....
        /*0968*/ 	.word	0x000168a0


	//   ....[134]....
        /*096c*/ 	.word	0x00016930


	//   ....[135]....
        /*0970*/ 	.word	0x00016990


	//   ....[136]....
        /*0974*/ 	.word	0x000169a0


	//   ....[137]....
        /*0978*/ 	.word	0x000169f0


	//   ....[138]....
        /*097c*/ 	.word	0x000192d0


	//   ....[139]....
        /*0980*/ 	.word	0x00019300


	//   ....[140]....
        /*0984*/ 	.word	0x000193a0


	//   ....[141]....
        /*0988*/ 	.word	0x000193b0


	//   ....[142]....
        /*098c*/ 	.word	0x00019400


	//   ....[143]....
        /*0990*/ 	.word	0x00019410


	//   ....[144]....
        /*0994*/ 	.word	0x00019460


	//   ....[145]....
        /*0998*/ 	.word	0x00019470


	//   ....[146]....
        /*099c*/ 	.word	0x000194c0


	//   ....[147]....
        /*09a0*/ 	.word	0x000194d0


	//   ....[148]....
        /*09a4*/ 	.word	0x00019520


	//   ....[149]....
        /*09a8*/ 	.word	0x00019530


	//   ....[150]....
        /*09ac*/ 	.word	0x00019580


	//   ....[151]....
        /*09b0*/ 	.word	0x00019590


	//   ....[152]....
        /*09b4*/ 	.word	0x000195a0


	//   ....[153]....
        /*09b8*/ 	.word	0x000195f0


	//   ....[154]....
        /*09bc*/ 	.word	0x00019640


	//   ....[155]....
        /*09c0*/ 	.word	0x00019650


	//   ....[156]....
        /*09c4*/ 	.word	0x00019660


	//   ....[157]....
        /*09c8*/ 	.word	0x000196c0


	//   ....[158]....
        /*09cc*/ 	.word	0x00019b40


	//   ....[159]....
        /*09d0*/ 	.word	0x00019b70


	//   ....[160]....
        /*09d4*/ 	.word	0x00019bc0


	//   ....[161]....
        /*09d8*/ 	.word	0x00019bf0


	//   ....[162]....
        /*09dc*/ 	.word	0x00019c30


	//   ....[163]....
        /*09e0*/ 	.word	0x00019c60


	//   ....[164]....
        /*09e4*/ 	.word	0x00019cb0


	//   ....[165]....
        /*09e8*/ 	.word	0x00019ce0


	//   ....[166]....
        /*09ec*/ 	.word	0x00019d30


	//   ....[167]....
        /*09f0*/ 	.word	0x00019d60


	//   ....[168]....
        /*09f4*/ 	.word	0x00019db0


	//   ....[169]....
        /*09f8*/ 	.word	0x00019dd0


	//   ....[170]....
        /*09fc*/ 	.word	0x00019e20


	//   ....[171]....
        /*0a00*/ 	.word	0x00019e40


	//   ....[172]....
        /*0a04*/ 	.word	0x00019e80


	//   ....[173]....
        /*0a08*/ 	.word	0x00019ea0


	//   ....[174]....
        /*0a0c*/ 	.word	0x00019ec0


	//   ....[175]....
        /*0a10*/ 	.word	0x00019f00


	//   ....[176]....
        /*0a14*/ 	.word	0x00019f20


	//   ....[177]....
        /*0a18*/ 	.word	0x00019f80


	//   ....[178]....
        /*0a1c*/ 	.word	0x0001a670


	//   ....[179]....
        /*0a20*/ 	.word	0x0001a6a0


	//   ....[180]....
        /*0a24*/ 	.word	0x0001a6d0


	//   ....[181]....
        /*0a28*/ 	.word	0x0001a710


	//   ....[182]....
        /*0a2c*/ 	.word	0x0001a760


	//   ....[183]....
        /*0a30*/ 	.word	0x0001a780


	//   ....[184]....
        /*0a34*/ 	.word	0x0001a7d0


	//   ....[185]....
        /*0a38*/ 	.word	0x0001a7f0


	//   ....[186]....
        /*0a3c*/ 	.word	0x0001a840


	//   ....[187]....
        /*0a40*/ 	.word	0x0001a860


	//   ....[188]....
        /*0a44*/ 	.word	0x0001a8b0


	//   ....[189]....
        /*0a48*/ 	.word	0x0001a8d0


	//   ....[190]....
        /*0a4c*/ 	.word	0x0001a920


	//   ....[191]....
        /*0a50*/ 	.word	0x0001a940


	//   ....[192]....
        /*0a54*/ 	.word	0x0001a980


	//   ....[193]....
        /*0a58*/ 	.word	0x0001a9a0


	//   ....[194]....
        /*0a5c*/ 	.word	0x0001b2c0


	//   ....[195]....
        /*0a60*/ 	.word	0x0001b2e0


	//   ....[196]....
        /*0a64*/ 	.word	0x0001b2f0


	//   ....[197]....
        /*0a68*/ 	.word	0x0001b300


	//   ....[198]....
        /*0a6c*/ 	.word	0x0001b310


	//   ....[199]....
        /*0a70*/ 	.word	0x0001b320


	//   ....[200]....
        /*0a74*/ 	.word	0x0001b380


	//   ....[201]....
        /*0a78*/ 	.word	0x0001b3c0


	//   ....[202]....
        /*0a7c*/ 	.word	0x0001b3e0


	//   ....[203]....
        /*0a80*/ 	.word	0x0001b3f0


	//   ....[204]....
        /*0a84*/ 	.word	0x0001b430


	//   ....[205]....
        /*0a88*/ 	.word	0x0001b440


	//   ....[206]....
        /*0a8c*/ 	.word	0x0001b480


	//   ....[207]....
        /*0a90*/ 	.word	0x0001b490


	//   ....[208]....
        /*0a94*/ 	.word	0x0001b4d0


	//   ....[209]....
        /*0a98*/ 	.word	0x0001b4e0


	//   ....[210]....
        /*0a9c*/ 	.word	0x0001b4f0


	//   ....[211]....
        /*0aa0*/ 	.word	0x0001b500


	//   ....[212]....
        /*0aa4*/ 	.word	0x0001b510


	//   ....[213]....
        /*0aa8*/ 	.word	0x0001b5b0


	//   ....[214]....
        /*0aac*/ 	.word	0x0001b950


	//   ....[215]....
        /*0ab0*/ 	.word	0x0001b960


	//   ....[216]....
        /*0ab4*/ 	.word	0x0001b970


	//   ....[217]....
        /*0ab8*/ 	.word	0x0001b980


	//   ....[218]....
        /*0abc*/ 	.word	0x0001b990


	//   ....[219]....
        /*0ac0*/ 	.word	0x0001b9a0


	//   ....[220]....
        /*0ac4*/ 	.word	0x0001b9c0


	//   ....[221]....
        /*0ac8*/ 	.word	0x0001b9e0


	//   ....[222]....
        /*0acc*/ 	.word	0x0001ba00


	//   ....[223]....
        /*0ad0*/ 	.word	0x0001ba10


	//   ....[224]....
        /*0ad4*/ 	.word	0x0001ba30


	//   ....[225]....
        /*0ad8*/ 	.word	0x0001ba50


	//   ....[226]....
        /*0adc*/ 	.word	0x0001ba80


	//   ....[227]....
        /*0ae0*/ 	.word	0x0001baa0


	//   ....[228]....
        /*0ae4*/ 	.word	0x0001bad0


	//   ....[229]....
        /*0ae8*/ 	.word	0x0001baf0


	//   ....[230]....
        /*0aec*/ 	.word	0x0001bb10


	//   ....[231]....
        /*0af0*/ 	.word	0x0001bb20


	//   ....[232]....
        /*0af4*/ 	.word	0x0001bb50


	//   ....[233]....
        /*0af8*/ 	.word	0x0001bb70


	//   ....[234]....
        /*0afc*/ 	.word	0x0001ce80


	//   ....[235]....
        /*0b00*/ 	.word	0x0001cea0


	//   ....[236]....
        /*0b04*/ 	.word	0x0001ced0


	//   ....[237]....
        /*0b08*/ 	.word	0x0001cf00


	//   ....[238]....
        /*0b0c*/ 	.word	0x0001cf30


	//   ....[239]....
        /*0b10*/ 	.word	0x0001cf40


	//   ....[240]....
        /*0b14*/ 	.word	0x0001cf70


	//   ....[241]....
        /*0b18*/ 	.word	0x0001cfb0


	//   ....[242]....
        /*0b1c*/ 	.word	0x0001d120


	//   ....[243]....
        /*0b20*/ 	.word	0x0001d150


	//   ....[244]....
        /*0b24*/ 	.word	0x0001d190


	//   ....[245]....
        /*0b28*/ 	.word	0x0001d1c0


	//   ....[246]....
        /*0b2c*/ 	.word	0x0001d1f0


	//   ....[247]....
        /*0b30*/ 	.word	0x0001d220


	//   ....[248]....
        /*0b34*/ 	.word	0x0001d2b0


	//   ....[249]....
        /*0b38*/ 	.word	0x0001d300


	//   ....[250]....
        /*0b3c*/ 	.word	0x0001d310


	//   ....[251]....
        /*0b40*/ 	.word	0x0001d350


	//   ....[252]....
        /*0b44*/ 	.word	0x0001de20


	//   ....[253]....
        /*0b48*/ 	.word	0x0001e4f0


	//   ....[254]....
        /*0b4c*/ 	.word	0x0001e5d0


	//   ....[255]....
        /*0b50*/ 	.word	0x0001e6c0


	//   ....[0]....
        /*0b54*/ 	.word	0x0001e720


	//   ....[1]....
        /*0b58*/ 	.word	0x0001e7e0


	//   ....[2]....
        /*0b5c*/ 	.word	0x0001e840


	//   ....[3]....
        /*0b60*/ 	.word	0x0001e900


	//   ....[4]....
        /*0b64*/ 	.word	0x0001e960


	//   ....[5]....
        /*0b68*/ 	.word	0x0001ea20


	//   ....[6]....
        /*0b6c*/ 	.word	0x0001ea80


	//   ....[7]....
        /*0b70*/ 	.word	0x0001eb40


	//   ....[8]....
        /*0b74*/ 	.word	0x0001eba0


	//   ....[9]....
        /*0b78*/ 	.word	0x0001ec60


	//   ....[10]....
        /*0b7c*/ 	.word	0x0001ecc0


	//   ....[11]....
        /*0b80*/ 	.word	0x0001ed80


	//   ....[12]....
        /*0b84*/ 	.word	0x0001ede0


	//   ....[13]....
        /*0b88*/ 	.word	0x0001eea0


	//   ....[14]....
        /*0b8c*/ 	.word	0x0001ef00


	//   ....[15]....
        /*0b90*/ 	.word	0x0001efc0


	//   ....[16]....
        /*0b94*/ 	.word	0x0001f020


	//   ....[17]....
        /*0b98*/ 	.word	0x0001f0f0


	//   ....[18]....
        /*0b9c*/ 	.word	0x0001f2b0


	//   ....[19]....
        /*0ba0*/ 	.word	0x0001f340


	//   ....[20]....
        /*0ba4*/ 	.word	0x0001f410


	//   ....[21]....
        /*0ba8*/ 	.word	0x0001f460


	//   ....[22]....
        /*0bac*/ 	.word	0x0001f530


	//   ....[23]....
        /*0bb0*/ 	.word	0x0001f580


	//   ....[24]....
        /*0bb4*/ 	.word	0x0001f600


	//   ....[25]....
        /*0bb8*/ 	.word	0x0001f6b0


	//   ....[26]....
        /*0bbc*/ 	.word	0x0001f730


	//   ....[27]....
        /*0bc0*/ 	.word	0x0001f7e0


	//   ....[28]....
        /*0bc4*/ 	.word	0x0001f860


	//   ....[29]....
        /*0bc8*/ 	.word	0x0001f910


	//   ....[30]....
        /*0bcc*/ 	.word	0x0001f990


	//   ....[31]....
        /*0bd0*/ 	.word	0x0001fa30


	//   ....[32]....
        /*0bd4*/ 	.word	0x0001fab0


	//   ....[33]....
        /*0bd8*/ 	.word	0x0001fb50


	//   ....[34]....
        /*0bdc*/ 	.word	0x0001fbc0


	//   ....[35]....
        /*0be0*/ 	.word	0x0001fc70


	//   ....[36]....
        /*0be4*/ 	.word	0x0001fce0


	//   ....[37]....
        /*0be8*/ 	.word	0x0001fd90


	//   ....[38]....
        /*0bec*/ 	.word	0x0001fe30


	//   ....[39]....
        /*0bf0*/ 	.word	0x0001fea0


	//   ....[40]....
        /*0bf4*/ 	.word	0x0001ff20


	//   ....[41]....
        /*0bf8*/ 	.word	0x0001ffd0


	//   ....[42]....
        /*0bfc*/ 	.word	0x00020030


	//   ....[43]....
        /*0c00*/ 	.word	0x000200f0


	//   ....[44]....
        /*0c04*/ 	.word	0x00020150


	//   ....[45]....
        /*0c08*/ 	.word	0x00020210


	//   ....[46]....
        /*0c0c*/ 	.word	0x00020270


	//   ....[47]....
        /*0c10*/ 	.word	0x00020330


	//   ....[48]....
        /*0c14*/ 	.word	0x00020390


	//   ....[49]....
        /*0c18*/ 	.word	0x00020440


	//   ....[50]....
        /*0c1c*/ 	.word	0x000204a0


	//   ....[51]....
        /*0c20*/ 	.word	0x00020560


	//   ....[52]....
        /*0c24*/ 	.word	0x000205c0


	//   ....[53]....
        /*0c28*/ 	.word	0x00020660


	//   ....[54]....
        /*0c2c*/ 	.word	0x00020790


	//   ....[55]....
        /*0c30*/ 	.word	0x00020830


	//   ....[56]....
        /*0c34*/ 	.word	0x00020890


	//   ....[57]....
        /*0c38*/ 	.word	0x00020940


	//   ....[58]....
        /*0c3c*/ 	.word	0x000209c0


	//   ....[59]....
        /*0c40*/ 	.word	0x00020a50


	//   ....[60]....
        /*0c44*/ 	.word	0x00020ae0


	//   ....[61]....
        /*0c48*/ 	.word	0x00020b70


	//   ....[62]....
        /*0c4c*/ 	.word	0x00020bd0


	//   ....[63]....
        /*0c50*/ 	.word	0x00020c80


	//   ....[64]....
        /*0c54*/ 	.word	0x00020ce0


	//   ....[65]....
        /*0c58*/ 	.word	0x00020d90


	//   ....[66]....
        /*0c5c*/ 	.word	0x00020df0


	//   ....[67]....
        /*0c60*/ 	.word	0x00020ea0


	//   ....[68]....
        /*0c64*/ 	.word	0x00020f00


	//   ....[69]....
        /*0c68*/ 	.word	0x00020fb0


	//   ....[70]....
        /*0c6c*/ 	.word	0x00021010


	//   ....[71]....
        /*0c70*/ 	.word	0x000210c0


	//   ....[72]....
        /*0c74*/ 	.word	0x00021120


	//   ....[73]....
        /*0c78*/ 	.word	0x000211d0


	//   ....[74]....
        /*0c7c*/ 	.word	0x000212c0


	//   ....[75]....
        /*0c80*/ 	.word	0x00021350


	//   ....[76]....
        /*0c84*/ 	.word	0x000213b0


	//   ....[77]....
        /*0c88*/ 	.word	0x00021450


	//   ....[78]....
        /*0c8c*/ 	.word	0x000214e0


	//   ....[79]....
        /*0c90*/ 	.word	0x00021570


	//   ....[80]....
        /*0c94*/ 	.word	0x000215f0


	//   ....[81]....
        /*0c98*/ 	.word	0x00021680


	//   ....[82]....
        /*0c9c*/ 	.word	0x00021710


	//   ....[83]....
        /*0ca0*/ 	.word	0x000217a0


	//   ....[84]....
        /*0ca4*/ 	.word	0x00021820


	//   ....[85]....
        /*0ca8*/ 	.word	0x000218b0


	//   ....[86]....
        /*0cac*/ 	.word	0x00021930


	//   ....[87]....
        /*0cb0*/ 	.word	0x000219c0


	//   ....[88]....
        /*0cb4*/ 	.word	0x00021a20


	//   ....[89]....
        /*0cb8*/ 	.word	0x00021ad0


	//   ....[90]....
        /*0cbc*/ 	.word	0x00021b60


	//   ....[91]....
        /*0cc0*/ 	.word	0x00021bf0


	//   ....[92]....
        /*0cc4*/ 	.word	0x00021c50


	//   ....[93]....
        /*0cc8*/ 	.word	0x00021d00


	//   ....[94]....
        /*0ccc*/ 	.word	0x00021f50


	//----- nvinfo : EIATTR_REG_RECONFIG
	.align		4
.L_205:
        /*0cd0*/ 	.byte	0x01, 0x54
	.zero		2


	//----- nvinfo : EIATTR_SYSCALL_OFFSETS
	.align		4
        /*0cd4*/ 	.byte	0x04, 0x46
        /*0cd6*/ 	.short	(.L_207 - .L_206)


	//   ....[0]....
.L_206:
        /*0cd8*/ 	.word	0x00002120


	//   ....[1]....
        /*0cdc*/ 	.word	0x000185c0


	//   ....[2]....
        /*0ce0*/ 	.word	0x00018730


	//   ....[3]....
        /*0ce4*/ 	.word	0x00018880


	//   ....[4]....
        /*0ce8*/ 	.word	0x000189c0


	//   ....[5]....
        /*0cec*/ 	.word	0x0001a2a0


	//----- nvinfo : EIATTR_MBARRIER_INSTR_OFFSETS
	.align		4
.L_207:
        /*0cf0*/ 	.byte	0x04, 0x39
        /*0cf2*/ 	.short	(.L_209 - .L_208)


	//   ....[0]....
.L_208:
        /*0cf4*/ 	.word	0x00000180
        /*0cf8*/ 	.word	0x000000ff
        /*0cfc*/ 	.word	0x00022800
        /*0d00*/ 	.short	0x0100
        /*0d02*/ 	.byte	0x08
	.zero		1


	//   ....[1]....
        /*0d04*/ 	.word	0x00000190
        /*0d08*/ 	.word	0x000000ff
        /*0d0c*/ 	.word	0x00022820
        /*0d10*/ 	.short	0x0100
        /*0d12*/ 	.byte	0x08
	.zero		1


	//   ....[2]....
        /*0d14*/ 	.word	0x00000280
        /*0d18*/ 	.word	0x000000ff
        /*0d1c*/ 	.word	0x00022830
        /*0d20*/ 	.short	0x0100
        /*0d22*/ 	.byte	0x08
	.zero		1


	//   ....[3]....
        /*0d24*/ 	.word	0x00000290
        /*0d28*/ 	.word	0x000000ff
        /*0d2c*/ 	.word	0x00022840
        /*0d30*/ 	.short	0x0100
        /*0d32*/ 	.byte	0x08
	.zero		1


	//   ....[4]....
        /*0d34*/ 	.word	0x000002a0
        /*0d38*/ 	.word	0x000000ff
        /*0d3c*/ 	.word	0x00022838
        /*0d40*/ 	.short	0x0100
        /*0d42*/ 	.byte	0x08
	.zero		1


	//   ....[5]....
        /*0d44*/ 	.word	0x000002b0
        /*0d48*/ 	.word	0x000000ff
        /*0d4c*/ 	.word	0x00022848
        /*0d50*/ 	.short	0x0100
        /*0d52*/ 	.byte	0x08
	.zero		1


	//   ....[6]....
        /*0d54*/ 	.word	0x000003e0
        /*0d58*/ 	.word	0x000000ff
        /*0d5c*/ 	.word	0x00022850
        /*0d60*/ 	.short	0x0100
        /*0d62*/ 	.byte	0x08
	.zero		1


	//   ....[7]....
        /*0d64*/ 	.word	0x000003f0
        /*0d68*/ 	.word	0x000000ff
        /*0d6c*/ 	.word	0x00022860
        /*0d70*/ 	.short	0x0100
        /*0d72*/ 	.byte	0x08
	.zero		1


	//   ....[8]....
        /*0d74*/ 	.word	0x00000400
        /*0d78*/ 	.word	0x000000ff
        /*0d7c*/ 	.word	0x00022858
        /*0d80*/ 	.short	0x0100
        /*0d82*/ 	.byte	0x08
	.zero		1


	//   ....[9]....
        /*0d84*/ 	.word	0x00000410
        /*0d88*/ 	.word	0x000000ff
        /*0d8c*/ 	.word	0x00022868
        /*0d90*/ 	.short	0x0100
        /*0d92*/ 	.byte	0x08
	.zero		1


	//   ....[10]....
        /*0d94*/ 	.word	0x00000500
        /*0d98*/ 	.word	0x000000ff
        /*0d9c*/ 	.word	0x00022870
        /*0da0*/ 	.short	0x0100
        /*0da2*/ 	.byte	0x06
	.zero		1


	//   ....[11]....
        /*0da4*/ 	.word	0x00000510
        /*0da8*/ 	.word	0x000000ff
        /*0dac*/ 	.word	0x00022880
        /*0db0*/ 	.short	0x0100
        /*0db2*/ 	.byte	0x06
	.zero		1


	//   ....[12]....
        /*0db4*/ 	.word	0x00000520
        /*0db8*/ 	.word	0x000000ff
        /*0dbc*/ 	.word	0x00022878
        /*0dc0*/ 	.short	0x0100
        /*0dc2*/ 	.byte	0x06
	.zero		1


	//   ....[13]....
        /*0dc4*/ 	.word	0x00000530
        /*0dc8*/ 	.word	0x000000ff
        /*0dcc*/ 	.word	0x00022888
        /*0dd0*/ 	.short	0x0100
        /*0dd2*/ 	.byte	0x06
	.zero		1


	//   ....[14]....
        /*0dd4*/ 	.word	0x00000660
        /*0dd8*/ 	.word	0x000000ff
        /*0ddc*/ 	.word	0x00022890
        /*0de0*/ 	.short	0x0100
        /*0de2*/ 	.byte	0x08
	.zero		1


	//   ....[15]....
        /*0de4*/ 	.word	0x00000670
        /*0de8*/ 	.word	0x000000ff
        /*0dec*/ 	.word	0x000228a0
        /*0df0*/ 	.short	0x0100
        /*0df2*/ 	.byte	0x08
	.zero		1


	//   ....[16]....
        /*0df4*/ 	.word	0x00000680
        /*0df8*/ 	.word	0x000000ff
        /*0dfc*/ 	.word	0x00022898
        /*0e00*/ 	.short	0x0100
        /*0e02*/ 	.byte	0x08
	.zero		1


	//   ....[17]....
        /*0e04*/ 	.word	0x00000690
        /*0e08*/ 	.word	0x000000ff
        /*0e0c*/ 	.word	0x000228a8
        /*0e10*/ 	.short	0x0100
        /*0e12*/ 	.byte	0x08
	.zero		1


	//   ....[18]....
        /*0e14*/ 	.word	0x000007e0
        /*0e18*/ 	.word	0x000000ff
        /*0e1c*/ 	.word	0x000228b0
        /*0e20*/ 	.short	0x0100
        /*0e22*/ 	.byte	0x08
	.zero		1


	//   ....[19]....
        /*0e24*/ 	.word	0x000007f0
        /*0e28*/ 	.word	0x000000ff
        /*0e2c*/ 	.word	0x000228c0
        /*0e30*/ 	.short	0x0100
        /*0e32*/ 	.byte	0x08
	.zero		1


	//   ....[20]....
        /*0e34*/ 	.word	0x00000800
        /*0e38*/ 	.word	0x000000ff
        /*0e3c*/ 	.word	0x000228b8
        /*0e40*/ 	.short	0x0100
        /*0e42*/ 	.byte	0x08
	.zero		1


	//   ....[21]....
        /*0e44*/ 	.word	0x00000810
        /*0e48*/ 	.word	0x000000ff
        /*0e4c*/ 	.word	0x000228c8
        /*0e50*/ 	.short	0x0100
        /*0e52*/ 	.byte	0x08
	.zero		1


	//   ....[22]....
        /*0e54*/ 	.word	0x000021a0
        /*0e58*/ 	.word	0x000000ff
        /*0e5c*/ 	.word	0x00022800
        /*0e60*/ 	.short	0x010a
        /*0e62*/ 	.byte	0x2b
	.zero		1


	//   ....[23]....
        /*0e64*/ 	.word	0x00002220
        /*0e68*/ 	.word	0x00000003
        /*0e6c*/ 	.word	0x00022830
        /*0e70*/ 	.short	0x010a
        /*0e72*/ 	.byte	0x3f
	.zero		1


	//   ....[24]....
        /*0e74*/ 	.word	0x00002260
        /*0e78*/ 	.word	0x00000003
        /*0e7c*/ 	.word	0x00022830
        /*0e80*/ 	.short	0x010a
        /*0e82*/ 	.byte	0x3f
	.zero		1


	//   ....[25]....
        /*0e84*/ 	.word	0x00002c70
        /*0e88*/ 	.word	0x000000ff
        /*0e8c*/ 	.word	0x00000000
        /*0e90*/ 	.short	0x0101
        /*0e92*/ 	.byte	0x06
	.zero		1


	//   ....[26]....
        /*0e94*/ 	.word	0x000064f0
        /*0e98*/ 	.word	0x000000ff
        /*0e9c*/ 	.word	0x00022830
        /*0ea0*/ 	.short	0x010a
        /*0ea2*/ 	.byte	0x06
	.zero		1


	//   ....[27]....
        /*0ea4*/ 	.word	0x00006530
        /*0ea8*/ 	.word	0x000000ff
        /*0eac*/ 	.word	0x00022830
        /*0eb0*/ 	.short	0x010a
        /*0eb2*/ 	.byte	0x06
	.zero		1


	//   ....[28]....
        /*0eb4*/ 	.word	0x00006dc0
        /*0eb8*/ 	.word	0x000000ff
        /*0ebc*/ 	.word	0x00022850
        /*0ec0*/ 	.short	0x010a
        /*0ec2*/ 	.byte	0x06
	.zero		1


	//   ....[29]....
        /*0ec4*/ 	.word	0x00006e00
        /*0ec8*/ 	.word	0x000000ff
        /*0ecc*/ 	.word	0x00022850
        /*0ed0*/ 	.short	0x010a
        /*0ed2*/ 	.byte	0x06
	.zero		1


	//   ....[30]....
        /*0ed4*/ 	.word	0x00007130
        /*0ed8*/ 	.word	0x000000ff
        /*0edc*/ 	.word	0x00000000
        /*0ee0*/ 	.short	0x0101
        /*0ee2*/ 	.byte	0x06
	.zero		1


	//   ....[31]....
        /*0ee4*/ 	.word	0x0000a3c0
        /*0ee8*/ 	.word	0x000000ff
        /*0eec*/ 	.word	0x00000000
        /*0ef0*/ 	.short	0x0101
        /*0ef2*/ 	.byte	0x06
	.zero		1


	//   ....[32]....
        /*0ef4*/ 	.word	0x0000ad60
        /*0ef8*/ 	.word	0x000000ff
        /*0efc*/ 	.word	0x00022830
        /*0f00*/ 	.short	0x010a
        /*0f02*/ 	.byte	0x06
	.zero		1


	//   ....[33]....
        /*0f04*/ 	.word	0x0000ada0
        /*0f08*/ 	.word	0x000000ff
        /*0f0c*/ 	.word	0x00022830
        /*0f10*/ 	.short	0x010a
        /*0f12*/ 	.byte	0x06
	.zero		1


	//   ....[34]....
        /*0f14*/ 	.word	0x0000b630
        /*0f18*/ 	.word	0x000000ff
        /*0f1c*/ 	.word	0x00022850
        /*0f20*/ 	.short	0x010a
        /*0f22*/ 	.byte	0x06
	.zero		1


	//   ....[35]....
        /*0f24*/ 	.word	0x0000b670
        /*0f28*/ 	.word	0x000000ff
        /*0f2c*/ 	.word	0x00022850
        /*0f30*/ 	.short	0x010a
        /*0f32*/ 	.byte	0x06
	.zero		1


	//   ....[36]....
        /*0f34*/ 	.word	0x0000b9c0
        /*0f38*/ 	.word	0x000000ff
        /*0f3c*/ 	.word	0x00000000
        /*0f40*/ 	.short	0x0101
        /*0f42*/ 	.byte	0x06
	.zero		1


	//   ....[37]....
        /*0f44*/ 	.word	0x0000cf70
        /*0f48*/ 	.word	0x000000ff
        /*0f4c*/ 	.word	0x00000000
        /*0f50*/ 	.short	0x0101
        /*0f52*/ 	.byte	0x06
	.zero		1


	//   ....[38]....
        /*0f54*/ 	.word	0x0000d6e0
        /*0f58*/ 	.word	0x000000ff
        /*0f5c*/ 	.word	0x00022830
        /*0f60*/ 	.short	0x010a
        /*0f62*/ 	.byte	0x06
	.zero		1


	//   ....[39]....
        /*0f64*/ 	.word	0x0000d720
        /*0f68*/ 	.word	0x000000ff
        /*0f6c*/ 	.word	0x00022830
        /*0f70*/ 	.short	0x010a
        /*0f72*/ 	.byte	0x06
	.zero		1


	//   ....[40]....
        /*0f74*/ 	.word	0x0000dfb0
        /*0f78*/ 	.word	0x000000ff
        /*0f7c*/ 	.word	0x00022850
        /*0f80*/ 	.short	0x010a
        /*0f82*/ 	.byte	0x06
	.zero		1


	//   ....[41]....
        /*0f84*/ 	.word	0x0000dff0
        /*0f88*/ 	.word	0x000000ff
        /*0f8c*/ 	.word	0x00022850
        /*0f90*/ 	.short	0x010a
        /*0f92*/ 	.byte	0x06
	.zero		1


	//   ....[42]....
        /*0f94*/ 	.word	0x0000e320
        /*0f98*/ 	.word	0x000000ff
        /*0f9c*/ 	.word	0x00000000
        /*0fa0*/ 	.short	0x0101
        /*0fa2*/ 	.byte	0x06
	.zero		1


	//   ....[43]....
        /*0fa4*/ 	.word	0x000115b0
        /*0fa8*/ 	.word	0x000000ff
        /*0fac*/ 	.word	0x00000000
        /*0fb0*/ 	.short	0x0101
        /*0fb2*/ 	.byte	0x06
	.zero		1


	//   ....[44]....
        /*0fb4*/ 	.word	0x00011c20
        /*0fb8*/ 	.word	0x000000ff
        /*0fbc*/ 	.word	0x00022850
        /*0fc0*/ 	.short	0x010a
        /*0fc2*/ 	.byte	0x09
	.zero		1


	//   ....[45]....
        /*0fc4*/ 	.word	0x00011c60
        /*0fc8*/ 	.word	0x000000ff
        /*0fcc*/ 	.word	0x00022850
        /*0fd0*/ 	.short	0x010a
        /*0fd2*/ 	.byte	0x09
	.zero		1


	//   ....[46]....
        /*0fd4*/ 	.word	0x00012290
        /*0fd8*/ 	.word	0x000000ff
        /*0fdc*/ 	.word	0x00000000
        /*0fe0*/ 	.short	0x0101
        /*0fe2*/ 	.byte	0x04
	.zero		1


	//   ....[47]....
        /*0fe4*/ 	.word	0x00014620
        /*0fe8*/ 	.word	0x00000011
        /*0fec*/ 	.word	0x00000000
        /*0ff0*/ 	.short	0x0101
        /*0ff2*/ 	.byte	0x3f
	.zero		1


	//   ....[48]....
        /*0ff4*/ 	.word	0x00014ac0
        /*0ff8*/ 	.word	0x00000011
        /*0ffc*/ 	.word	0x00000000
        /*1000*/ 	.short	0x0101
        /*1002*/ 	.byte	0x3f
	.zero		1


	//   ....[49]....
        /*1004*/ 	.word	0x00018fa0
        /*1008*/ 	.word	0x00000000
        /*100c*/ 	.word	0x00022880
        /*1010*/ 	.short	0x010a
        /*1012*/ 	.byte	0x3f
	.zero		1


	//   ....[50]....
        /*1014*/ 	.word	0x00019820
        /*1018*/ 	.word	0x00000000
        /*101c*/ 	.word	0x00022870
        /*1020*/ 	.short	0x0107
        /*1022*/ 	.byte	0x3f
	.zero		1


	//   ....[51]....
        /*1024*/ 	.word	0x000198e0
        /*1028*/ 	.word	0x00000000
        /*102c*/ 	.word	0x00022870
        /*1030*/ 	.short	0x0101
        /*1032*/ 	.byte	0x3f
	.zero		1


	//   ....[52]....
        /*1034*/ 	.word	0x00019910
        /*1038*/ 	.word	0x00000000
        /*103c*/ 	.word	0x00022840
        /*1040*/ 	.short	0x010a
        /*1042*/ 	.byte	0x3f
	.zero		1


	//   ....[53]....
        /*1044*/ 	.word	0x0001a020
        /*1048*/ 	.word	0x00000000
        /*104c*/ 	.word	0x00022830
        /*1050*/ 	.short	0x0107
        /*1052*/ 	.byte	0x3f
	.zero		1


	//   ....[54]....
        /*1054*/ 	.word	0x0001a0e0
        /*1058*/ 	.word	0x00000000
        /*105c*/ 	.word	0x00022830
        /*1060*/ 	.short	0x0101
        /*1062*/ 	.byte	0x3f
	.zero		1


	//   ....[55]....
        /*1064*/ 	.word	0x0001aa50
        /*1068*/ 	.word	0x00000011
        /*106c*/ 	.word	0x00022800
        /*1070*/ 	.short	0x0107
        /*1072*/ 	.byte	0x3f
	.zero		1


	//   ....[56]....
        /*1074*/ 	.word	0x0001ab40
        /*1078*/ 	.word	0x00000011
        /*107c*/ 	.word	0x00022800
        /*1080*/ 	.short	0x0101
        /*1082*/ 	.byte	0x3f
	.zero		1


	//   ....[57]....
        /*1084*/ 	.word	0x0001ab60
        /*1088*/ 	.word	0x00000011
        /*108c*/ 	.word	0x00022820
        /*1090*/ 	.short	0x010a
        /*1092*/ 	.byte	0x3f
	.zero		1


	//   ....[58]....
        /*1094*/ 	.word	0x0001b060
        /*1098*/ 	.word	0x00000000
        /*109c*/ 	.word	0x00022880
        /*10a0*/ 	.short	0x010a
        /*10a2*/ 	.byte	0x3f
	.zero		1


	//   ....[59]....
        /*10a4*/ 	.word	0x0001b630
        /*10a8*/ 	.word	0x00000000
        /*10ac*/ 	.word	0x00022870
        /*10b0*/ 	.short	0x0107
        /*10b2*/ 	.byte	0x3f
	.zero		1


	//   ....[60]....
        /*10b4*/ 	.word	0x0001b6f0
        /*10b8*/ 	.word	0x00000000
        /*10bc*/ 	.word	0x00022870
        /*10c0*/ 	.short	0x0101
        /*10c2*/ 	.byte	0x3f
	.zero		1


	//   ....[61]....
        /*10c4*/ 	.word	0x0001b720
        /*10c8*/ 	.word	0x00000000
        /*10cc*/ 	.word	0x00022840
        /*10d0*/ 	.short	0x010a
        /*10d2*/ 	.byte	0x3f
	.zero		1


	//   ....[62]....
        /*10d4*/ 	.word	0x0001bcb0
        /*10d8*/ 	.word	0x00000000
        /*10dc*/ 	.word	0x00022830
        /*10e0*/ 	.short	0x0107
        /*10e2*/ 	.byte	0x3f
	.zero		1


	//   ....[63]....
        /*10e4*/ 	.word	0x0001bd70
        /*10e8*/ 	.word	0x00000000
        /*10ec*/ 	.word	0x00022830
        /*10f0*/ 	.short	0x0101
        /*10f2*/ 	.byte	0x3f
	.zero		1


	//   ....[64]....
        /*10f4*/ 	.word	0x0001be00
        /*10f8*/ 	.word	0x00000013
        /*10fc*/ 	.word	0x00022870
        /*1100*/ 	.short	0x010a
        /*1102*/ 	.byte	0x3f
	.zero		1


	//   ....[65]....
        /*1104*/ 	.word	0x0001be90
        /*1108*/ 	.word	0x00000013
        /*110c*/ 	.word	0x00022860
        /*1110*/ 	.short	0x010a
        /*1112*/ 	.byte	0x3f
	.zero		1


	//   ....[66]....
        /*1114*/ 	.word	0x0001c390
        /*1118*/ 	.word	0x00000013
        /*111c*/ 	.word	0x00022850
        /*1120*/ 	.short	0x0101
        /*1122*/ 	.byte	0x3f
	.zero		1


	//   ....[67]....
        /*1124*/ 	.word	0x0001c410
        /*1128*/ 	.word	0x00000013
        /*112c*/ 	.word	0x00000000
        /*1130*/ 	.short	0x0101
        /*1132*/ 	.byte	0x3f
	.zero		1


	//   ....[68]....
        /*1134*/ 	.word	0x0001c5e0
        /*1138*/ 	.word	0x00000012
        /*113c*/ 	.word	0x00022870
        /*1140*/ 	.short	0x010a
        /*1142*/ 	.byte	0x3f
	.zero		1


	//   ....[69]....
        /*1144*/ 	.word	0x0001c670
        /*1148*/ 	.word	0x00000012
        /*114c*/ 	.word	0x00022860
        /*1150*/ 	.short	0x010a
        /*1152*/ 	.byte	0x3f
	.zero		1


	//   ....[70]....
        /*1154*/ 	.word	0x0001cb70
        /*1158*/ 	.word	0x00000012
        /*115c*/ 	.word	0x00022850
        /*1160*/ 	.short	0x0101
        /*1162*/ 	.byte	0x3f
	.zero		1


	//   ....[71]....
        /*1164*/ 	.word	0x0001cbf0
        /*1168*/ 	.word	0x00000003
        /*116c*/ 	.word	0x00000000
        /*1170*/ 	.short	0x0101
        /*1172*/ 	.byte	0x3f
	.zero		1


	//   ....[72]....
        /*1174*/ 	.word	0x0001dda0
        /*1178*/ 	.word	0x00000007
        /*117c*/ 	.word	0x00022820
        /*1180*/ 	.short	0x010a
        /*1182*/ 	.byte	0x3f
	.zero		1


	//   ....[73]....
        /*1184*/ 	.word	0x0001df20
        /*1188*/ 	.word	0x00000005
        /*118c*/ 	.word	0x00022840
        /*1190*/ 	.short	0x010a
        /*1192*/ 	.byte	0x3f
	.zero		1


	//   ....[74]....
        /*1194*/ 	.word	0x0001dfc0
        /*1198*/ 	.word	0x00000003
        /*119c*/ 	.word	0x00022840
        /*11a0*/ 	.short	0x010a
        /*11a2*/ 	.byte	0x3f
	.zero		1


	//   ....[75]....
        /*11a4*/ 	.word	0x0001e000
        /*11a8*/ 	.word	0x00000005
        /*11ac*/ 	.word	0x00022860
        /*11b0*/ 	.short	0x010a
        /*11b2*/ 	.byte	0x3f
	.zero		1


	//   ....[76]....
        /*11b4*/ 	.word	0x0001e040
        /*11b8*/ 	.word	0x00000003
        /*11bc*/ 	.word	0x00022860
        /*11c0*/ 	.short	0x010a
        /*11c2*/ 	.byte	0x3f
	.zero		1


	//   ....[77]....
        /*11c4*/ 	.word	0x0001e080
        /*11c8*/ 	.word	0x00000005
        /*11cc*/ 	.word	0x00022880
        /*11d0*/ 	.short	0x010a
        /*11d2*/ 	.byte	0x3f
	.zero		1


	//   ....[78]....
        /*11d4*/ 	.word	0x0001e0c0
        /*11d8*/ 	.word	0x00000003
        /*11dc*/ 	.word	0x00022880
        /*11e0*/ 	.short	0x010a
        /*11e2*/ 	.byte	0x3f
	.zero		1


	//   ....[79]....
        /*11e4*/ 	.word	0x0001e130
        /*11e8*/ 	.word	0x00000003
        /*11ec*/ 	.word	0x00022800
        /*11f0*/ 	.short	0x010a
        /*11f2*/ 	.byte	0x3f
	.zero		1


	//   ....[80]....
        /*11f4*/ 	.word	0x0001e180
        /*11f8*/ 	.word	0x00000003
        /*11fc*/ 	.word	0x00022830
        /*1200*/ 	.short	0x010a
        /*1202*/ 	.byte	0x3f
	.zero		1


	//   ....[81]....
        /*1204*/ 	.word	0x0001e1e0
        /*1208*/ 	.word	0x00000006
        /*120c*/ 	.word	0x00022830
        /*1210*/ 	.short	0x010a
        /*1212*/ 	.byte	0x3f
	.zero		1


	//   ....[82]....
        /*1214*/ 	.word	0x0001e240
        /*1218*/ 	.word	0x00000006
        /*121c*/ 	.word	0x00022850
        /*1220*/ 	.short	0x010a
        /*1222*/ 	.byte	0x3f
	.zero		1


	//   ....[83]....
        /*1224*/ 	.word	0x0001e2a0
        /*1228*/ 	.word	0x00000006
        /*122c*/ 	.word	0x00022830
        /*1230*/ 	.short	0x010a
        /*1232*/ 	.byte	0x3f
	.zero		1


	//   ....[84]....
        /*1234*/ 	.word	0x0001e300
        /*1238*/ 	.word	0x00000006
        /*123c*/ 	.word	0x00022850
        /*1240*/ 	.short	0x010a
        /*1242*/ 	.byte	0x3f
	.zero		1


	//   ....[85]....
        /*1244*/ 	.word	0x0001e360
        /*1248*/ 	.word	0x00000006
        /*124c*/ 	.word	0x00022830
        /*1250*/ 	.short	0x010a
        /*1252*/ 	.byte	0x3f
	.zero		1


	//   ....[86]....
        /*1254*/ 	.word	0x0001e3c0
        /*1258*/ 	.word	0x00000006
        /*125c*/ 	.word	0x00022850
        /*1260*/ 	.short	0x010a
        /*1262*/ 	.byte	0x3f
	.zero		1


	//   ....[87]....
        /*1264*/ 	.word	0x0001e420
        /*1268*/ 	.word	0x00000007
        /*126c*/ 	.word	0x00022850
        /*1270*/ 	.short	0x010a
        /*1272*/ 	.byte	0x3f
	.zero		1


	//   ....[88]....
        /*1274*/ 	.word	0x0001e520
        /*1278*/ 	.word	0x00000000
        /*127c*/ 	.word	0x00022880
        /*1280*/ 	.short	0x010a
        /*1282*/ 	.byte	0x3f
	.zero		1


	//   ....[89]....
        /*1284*/ 	.word	0x0001f200
        /*1288*/ 	.word	0x00000000
        /*128c*/ 	.word	0x00022840
        /*1290*/ 	.short	0x010a
        /*1292*/ 	.byte	0x3f
	.zero		1


	//   ....[90]....
        /*1294*/ 	.word	0x00020690
        /*1298*/ 	.word	0x00000011
        /*129c*/ 	.word	0x00022820
        /*12a0*/ 	.short	0x010a
        /*12a2*/ 	.byte	0x3f
	.zero		1


	//   ....[91]....
        /*12a4*/ 	.word	0x000206e0
        /*12a8*/ 	.word	0x00000000
        /*12ac*/ 	.word	0x00022880
        /*12b0*/ 	.short	0x010a
        /*12b2*/ 	.byte	0x3f
	.zero		1


	//   ....[92]....
        /*12b4*/ 	.word	0x00021210
        /*12b8*/ 	.word	0x00000000
        /*12bc*/ 	.word	0x00022840
        /*12c0*/ 	.short	0x010a
        /*12c2*/ 	.byte	0x3f
	.zero		1


	//   ....[93]....
        /*12c4*/ 	.word	0x00021d30
        /*12c8*/ 	.word	0x00000013
        /*12cc*/ 	.word	0x00022870
        /*12d0*/ 	.short	0x010a
        /*12d2*/ 	.byte	0x3f
	.zero		1


	//   ....[94]....
        /*12d4*/ 	.word	0x00021d80
        /*12d8*/ 	.word	0x00000013
        /*12dc*/ 	.word	0x00022860
        /*12e0*/ 	.short	0x010a
        /*12e2*/ 	.byte	0x3f
	.zero		1


	//   ....[95]....
        /*12e4*/ 	.word	0x00021dd0
        /*12e8*/ 	.word	0x00000012
        /*12ec*/ 	.word	0x00022870
        /*12f0*/ 	.short	0x010a
        /*12f2*/ 	.byte	0x3f
	.zero		1


	//   ....[96]....
        /*12f4*/ 	.word	0x00021e20
        /*12f8*/ 	.word	0x00000012
        /*12fc*/ 	.word	0x00022860
        /*1300*/ 	.short	0x010a
        /*1302*/ 	.byte	0x3f
	.zero		1


	//   ....[97]....
        /*1304*/ 	.word	0x00021e70
        /*1308*/ 	.word	0x00000007
        /*130c*/ 	.word	0x00022820
        /*1310*/ 	.short	0x010a
        /*1312*/ 	.byte	0x3f
	.zero		1


	//   ....[98]....
        /*1314*/ 	.word	0x00022010
        /*1318*/ 	.word	0x00000005
        /*131c*/ 	.word	0x00022840
        /*1320*/ 	.short	0x010a
        /*1322*/ 	.byte	0x3f
	.zero		1


	//   ....[99]....
        /*1324*/ 	.word	0x00022060
        /*1328*/ 	.word	0x00000003
        /*132c*/ 	.word	0x00022840
        /*1330*/ 	.short	0x010a
        /*1332*/ 	.byte	0x3f
	.zero		1


	//   ....[100]....
        /*1334*/ 	.word	0x000220b0
        /*1338*/ 	.word	0x00000005
        /*133c*/ 	.word	0x00022860
        /*1340*/ 	.short	0x010a
        /*1342*/ 	.byte	0x3f
	.zero		1


	//   ....[101]....
        /*1344*/ 	.word	0x00022100
        /*1348*/ 	.word	0x00000003
        /*134c*/ 	.word	0x00022860
        /*1350*/ 	.short	0x010a
        /*1352*/ 	.byte	0x3f
	.zero		1


	//   ....[102]....
        /*1354*/ 	.word	0x00022150
        /*1358*/ 	.word	0x00000005
        /*135c*/ 	.word	0x00022880
        /*1360*/ 	.short	0x010a
        /*1362*/ 	.byte	0x3f
	.zero		1


	//----- nvinfo : EIATTR_NUM_MBARRIERS
	.align		4
.L_209:
        /*1364*/ 	.byte	0x03, 0x38
        /*1366*/ 	.short	0x0016


	//----- nvinfo : EIATTR_EXIT_INSTR_OFFSETS
	.align		4
        /*1368*/ 	.byte	0x04, 0x1c
        /*136a*/ 	.short	(.L_211 - .L_210)


	//   ....[0]....
.L_210:
        /*136c*/ 	.word	0x000009c0


	//   ....[1]....
        /*1370*/ 	.word	0x000162c0


	//   ....[2]....
        /*1374*/ 	.word	0x0001e110


	//----- nvinfo : EIATTR_MAX_THREADS
	.align		4
.L_211:
        /*1378*/ 	.byte	0x04, 0x05
        /*137a*/ 	.short	(.L_213 - .L_212)
.L_212:
        /*137c*/ 	.word	0x00000180
        /*1380*/ 	.word	0x00000001
        /*1384*/ 	.word	0x00000001


	//----- nvinfo : EIATTR_CRS_STACK_SIZE
	.align		4
.L_213:
        /*1388*/ 	.byte	0x04, 0x1e
        /*138a*/ 	.short	(.L_215 - .L_214)
.L_214:
        /*138c*/ 	.word	0x00000000


	//----- nvinfo : EIATTR_CBANK_PARAM_SIZE
	.align		4
.L_215:
        /*1390*/ 	.byte	0x03, 0x19
        /*1392*/ 	.short	0x0af0


	//----- nvinfo : EIATTR_PARAM_CBANK
	.align		4
        /*1394*/ 	.byte	0x04, 0x0a
        /*1396*/ 	.short	(.L_217 - .L_216)
	.align		4
.L_216:
        /*1398*/ 	.word	index@(.nv.constant0._ZN7cutlass13device_kernelIN5flash11enable_sm90INS1_16FlashAttnFwdSm90INS1_25CollectiveMainloopFwdSm90ILi2EN4cute5tupleIJNS5_1CILi1EEES8_S8_EEENS6_IJNS7_ILi128EEENS7_ILi160EEESA_EEELi128ENS_12float_e4m3_tEfNS_4arch4Sm90ELb0ELb1ELb0ELb1ELb1ELb0ELb0ELb1ELb1ELb1ELb1ELb0EEENS1_21CollectiveEpilogueFwdINS6_IJSA_SA_SB_EEES9_NS_10bfloat16_tESF_Li256ELb1ELb1ELb1ELb1EEENS1_36VarlenDynamicPersistentTileSchedulerILi128ELi160ELi256ELi128ELb1ELb1ELb1ELb1ELb0ELb1EEEEEEEEEvNT_6ParamsE)
        /*139c*/ 	.short	0x0210
        /*139e*/ 	.short	0x0af0


	//----- nvinfo : EIATTR_SW_WAR
	.align		4
.L_217:
        /*13a0*/ 	.byte	0x04, 0x36
        /*13a2*/ 	.short	(.L_219 - .L_218)
.L_218:
        /*13a4*/ 	.word	0x00000008
.L_219:


//--------------------- .nv.info._ZN7cutlass13device_kernelIN5flash11enable_sm90INS1_16FlashAttnFwdSm90INS1_25CollectiveMainloopFwdSm90ILi2EN4cute5tupleIJNS5_1CILi1EEES8_S8_EEENS6_IJNS7_ILi128EEENS7_ILi160EEESA_EEELi128ENS_12float_e4m3_tEfNS_4arch4Sm90ELb0ELb1ELb0ELb1ELb1ELb1ELb0ELb1ELb1ELb1ELb1ELb0EEENS1_21CollectiveEpilogueFwdINS6_IJSA_SA_SB_EEES9_NS_10bfloat16_tESF_Li256ELb1ELb1ELb1ELb1EEENS1_36VarlenDynamicPersistentTileSchedulerILi128ELi160ELi256ELi128ELb1ELb1ELb1ELb1ELb0ELb1EEEEEEEEEvNT_6ParamsE --------------------------
	.section	.nv.info._ZN7cutlass13device_kernelIN5flash11enable_sm90INS1_16FlashAttnFwdSm90INS1_25CollectiveMainloopFwdSm90ILi2EN4cute5tupleIJNS5_1CILi1EEES8_S8_EEENS6_IJNS7_ILi128EEENS7_ILi160EEESA_EEELi128ENS_12float_e4m3_tEfNS_4arch4Sm90ELb0ELb1ELb0ELb1ELb1ELb1ELb0ELb1ELb1ELb1ELb1ELb0EEENS1_21CollectiveEpilogueFwdINS6_IJSA_SA_SB_EEES9_NS_10bfloat16_tESF_Li256ELb1ELb1ELb1ELb1EEENS1_36VarlenDynamicPersistentTileSchedulerILi128ELi160ELi256ELi128ELb1ELb1ELb1ELb1ELb0ELb1EEEEEEEEEvNT_6ParamsE,"",@"SHT_CUDA_INFO"
	.sectionflags	@""
	.align	4


	//----- nvinfo : EIATTR_CUDA_API_VERSION
	.align		4
        /*0000*/ 	.byte	0x04, 0x37
        /*0002*/ 	.short	(.L_221 - .L_220)
.L_220:
        /*0004*/ 	.word	0x00000082


	//----- nvinfo : EIATTR_KPARAM_INFO
	.align		4
.L_221:
        /*0008*/ 	.byte	0x04, 0x17
        /*000a*/ 	.short	(.L_223 - .L_222)
.L_222:
        /*000c*/ 	.word	0x00000000
        /*0010*/ 	.short	0x0000
        /*0012*/ 	.short	0x0070
        /*0014*/ 	.byte	0x00, 0xf0, 0x01, 0x2a


	//----- nvinfo : EIATTR_SPARSE_MMA_MASK
	.align		4
.L_223:
        /*0018*/ 	.byte	0x03, 0x50
        /*001a*/ 	.short	0x0000


	//----- nvinfo : EIATTR_MAXREG_COUNT
	.align		4
        /*001c*/ 	.byte	0x03, 0x1b
        /*001e*/ 	.short	0x00a8


	//----- nvinfo : EIATTR_NUM_BARRIERS
	.align		4
        /*0020*/ 	.byte	0x02, 0x4c
        /*0022*/ 	.byte	0x10
	.zero		1


	//----- nvinfo : EIATTR_EXTERNS
	.align		4
        /*0024*/ 	.byte	0x04, 0x0f
        /*0026*/ 	.short	(.L_225 - .L_224)


	//   ....[0]....
	.align		4
.L_224:
        /*0028*/ 	.word	index@(__assertfail)


	//----- nvinfo : EIATTR_ANNOTATIONS
	.align		4
.L_225:
        /*002c*/ 	.byte	0x04, 0x55
        /*002e*/ 	.short	(.L_227 - .L_226)


	//   ....[0]....
.L_226:
        /* <DEDUP_REMOVED lines=39> */


	//----- nvinfo : EIATTR_MERCURY_ISA_VERSION
	.align		4
.L_227:
        /*0288*/ 	.byte	0x03, 0x5f
        /*028a*/ 	.short	0x0101


	//----- nvinfo : EIATTR_UNUSED_LOAD_BYTE_OFFSET
	.align		4
        /*028c*/ 	.byte	0x04, 0x44
        /*028e*/ 	.short	(.L_229 - .L_228)


	//   ....[0]....
.L_228:
        /*0290*/ 	.word	0x00000ae0
        /*0294*/ 	.word	0x0000fff0


	//   ....[1]....
        /*0298*/ 	.word	0x00021270
        /*029c*/ 	.word	0x0000fff0


	//----- nvinfo : EIATTR_INT_WARP_WIDE_INSTR_OFFSETS
	.align		4
.L_229:
        /*02a0*/ 	.byte	0x04, 0x31
        /*02a2*/ 	.short	(.L_231 - .L_230)


	//   ....[0]....
.L_230:
        /*02a4*/ 	.word	0x00000130


	//   ....[1]....
        /*02a8*/ 	.word	0x00000170


	//   ....[2]....
        /*02ac*/ 	.word	0x000001e0


	//   ....[3]....
        /*02b0*/ 	.word	0x00028330


	//   ....[4]....
        /*02b4*/ 	.word	0x000283c0


	//   ....[5]....
        /*02b8*/ 	.word	0x0002c490


	//   ....[6]....
        /*02bc*/ 	.word	0x0002c520


	//----- nvinfo : EIATTR_COOP_GROUP_MASK_REGIDS
	.align		4
.L_231:
        /*02c0*/ 	.byte	0x04, 0x29
        /*02c2*/ 	.short	(.L_233 - .L_232)


	//   ....[0]....
.L_232:
        /*02c4*/ 	.word	0xffffffff


	//   ....[1]....
        /*02c8*/ 	.word	0xffffffff


	//   ....[2]....
        /*02cc*/ 	.word	0xffffffff


	//   ....[3]....
        /*02d0*/ 	.word	0xffffffff


	//   ....[4]....
        /*02d4*/ 	.word	0xffffffff


	//   ....[5]....
        /*02d8*/ 	.word	0xffffffff


	//   ....[6]....
        /*02dc*/ 	.word	0xffffffff


	//   ....[7]....
        /*02e0*/ 	.word	0xffffffff


	//   ....[8]....
        /*02e4*/ 	.word	0xffffffff


	//   ....[9]....
        /*02e8*/ 	.word	0xffffffff


	//   ....[10]....
        /*02ec*/ 	.word	0xffffffff


	//   ....[11]....
        /*02f0*/ 	.word	0xffffffff


	//   ....[12]....
        /*02f4*/ 	.word	0xffffffff


	//   ....[13]....
        /*02f8*/ 	.word	0xffffffff


	//   ....[14]....
        /*02fc*/ 	.word	0xffffffff


	//   ....[15]....
        /*0300*/ 	.word	0xffffffff


	//   ....[16]....
        /*0304*/ 	.word	0xffffffff


	//   ....[17]....
        /*0308*/ 	.word	0xffffffff


	//   ....[18]....
        /*030c*/ 	.word	0xffffffff


	//   ....[19]....
        /*0310*/ 	.word	0xffffffff


	//   ....[20]....
        /*0314*/ 	.word	0xffffffff


	//   ....[21]....
        /*0318*/ 	.word	0xffffffff


	//   ....[22]....
        /*031c*/ 	.word	0xffffffff


	//   ....[23]....
        /*0320*/ 	.word	0xffffffff


	//   ....[24]....
        /*0324*/ 	.word	0xffffffff


	//   ....[25]....
        /*0328*/ 	.word	0xffffffff


	//   ....[26]....
        /*032c*/ 	.word	0xffffffff


	//   ....[27]....
        /*0330*/ 	.word	0xffffffff


	//   ....[28]....
        /*0334*/ 	.word	0xffffffff


	//   ....[29]....
        /*0338*/ 	.word	0xffffffff


	//   ....[30]....
        /*033c*/ 	.word	0xffffffff


	//   ....[31]....
        /*0340*/ 	.word	0xffffffff


	//   ....[32]....
        /*0344*/ 	.word	0xffffffff


	//   ....[33]....
        /*0348*/ 	.word	0xffffffff


	//   ....[34]....
        /*034c*/ 	.word	0xffffffff


	//   ....[35]....
        /*0350*/ 	.word	0xffffffff


	//   ....[36]....
        /*0354*/ 	.word	0xffffffff


	//   ....[37]....
        /*0358*/ 	.word	0xffffffff


	//   ....[38]....
        /*035c*/ 	.word	0xffffffff


	//   ....[39]....
        /*0360*/ 	.word	0xffffffff


	//   ....[40]....
        /*0364*/ 	.word	0xffffffff


	//   ....[41]....
        /*0368*/ 	.word	0xffffffff


	//   ....[42]....
        /*036c*/ 	.word	0xffffffff


	//   ....[43]....
        /*0370*/ 	.word	0xffffffff


	//   ....[44]....
        /*0374*/ 	.word	0xffffffff


	//   ....[45]....
        /*0378*/ 	.word	0xffffffff


	//   ....[46]....
        /*037c*/ 	.word	0xffffffff


	//   ....[47]....
        /*0380*/ 	.word	0xffffffff


	//   ....[48]....
        /*0384*/ 	.word	0xffffffff


	//   ....[49]....
        /*0388*/ 	.word	0xffffffff


	//   ....[50]....
        /*038c*/ 	.word	0xffffffff


	//   ....[51]....
        /*0390*/ 	.word	0xffffffff


	//   ....[52]....
        /*0394*/ 	.word	0xffffffff


	//   ....[53]....
        /*0398*/ 	.word	0xffffffff


	//   ....[54]....
        /*039c*/ 	.word	0xffffffff


	//   ....[55]....
        /*03a0*/ 	.word	0xffffffff


	//   ....[56]....
        /*03a4*/ 	.word	0xffffffff


	//   ....[57]....
        /*03a8*/ 	.word	0xffffffff


	//   ....[58]....
        /*03ac*/ 	.word	0xffffffff


	//   ....[59]....
        /*03b0*/ 	.word	0xffffffff


	//   ....[60]....
        /*03b4*/ 	.word	0xffffffff


	//   ....[61]....
        /*03b8*/ 	.word	0xffffffff


	//   ....[62]....
        /*03bc*/ 	.word	0xffffffff


	//   ....[63]....
        /*03c0*/ 	.word	0xffffffff


	//   ....[64]....
        /*03c4*/ 	.word	0xffffffff


	//   ....[65]....
        /*03c8*/ 	.word	0xffffffff


	//   ....[66]....
        /*03cc*/ 	.word	0xffffffff


	//   ....[67]....
        /*03d0*/ 	.word	0xffffffff


	//   ....[68]....
        /*03d4*/ 	.word	0xffffffff


	//   ....[69]....
        /*03d8*/ 	.word	0xffffffff


	//   ....[70]....
        /*03dc*/ 	.word	0xffffffff


	//   ....[71]....
        /*03e0*/ 	.word	0xffffffff


	//   ....[72]....
        /*03e4*/ 	.word	0xffffffff


	//   ....[73]....
        /*03e8*/ 	.word	0xffffffff


	//   ....[74]....
        /*03ec*/ 	.word	0xffffffff


	//   ....[75]....
        /*03f0*/ 	.word	0xffffffff


	//   ....[76]....
        /*03f4*/ 	.word	0xffffffff


	//   ....[77]....
        /*03f8*/ 	.word	0xffffffff


	//   ....[78]....
        /*03fc*/ 	.word	0xffffffff


	//   ....[79]....
        /*0400*/ 	.word	0xffffffff


	//   ....[80]....
        /*0404*/ 	.word	0xffffffff


	//   ....[81]....
        /*0408*/ 	.word	0xffffffff


	//   ....[82]....
        /*040c*/ 	.word	0xffffffff


	//   ....[83]....
        /*0410*/ 	.word	0xffffffff


	//   ....[84]....
        /*0414*/ 	.word	0xffffffff


	//   ....[85]....
        /*0418*/ 	.word	0xffffffff


	//   ....[86]....
        /*041c*/ 	.word	0xffffffff


	//   ....[87]....
        /*0420*/ 	.word	0xffffffff


	//   ....[88]....
        /*0424*/ 	.word	0xffffffff


	//   ....[89]....
        /*0428*/ 	.word	0xffffffff


	//   ....[90]....
        /*042c*/ 	.word	0xffffffff


	//   ....[91]....
        /*0430*/ 	.word	0xffffffff


	//   ....[92]....
        /*0434*/ 	.word	0xffffffff


	//   ....[93]....
        /*0438*/ 	.word	0xffffffff


	//   ....[94]....
        /*043c*/ 	.word	0xffffffff


	//   ....[95]....
        /*0440*/ 	.word	0xffffffff


	//   ....[96]....
        /*0444*/ 	.word	0xffffffff


	//   ....[97]....
        /*0448*/ 	.word	0xffffffff


	//   ....[98]....
        /*044c*/ 	.word	0xffffffff


	//   ....[99]....
        /*0450*/ 	.word	0xffffffff


	//   ....[100]....
        /*0454*/ 	.word	0xffffffff


	//   ....[101]....
        /*0458*/ 	.word	0xffffffff


	//   ....[102]....
        /*045c*/ 	.word	0xffffffff


	//   ....[103]....
        /*0460*/ 	.word	0xffffffff


	//   ....[104]....
        /*0464*/ 	.word	0xffffffff


	//   ....[105]....
        /*0468*/ 	.word	0xffffffff


	//   ....[106]....
        /*046c*/ 	.word	0xffffffff


	//   ....[107]....
        /*0470*/ 	.word	0xffffffff


	//   ....[108]....
        /*0474*/ 	.word	0xffffffff


	//   ....[109]....
        /*0478*/ 	.word	0xffffffff


	//   ....[110]....
        /*047c*/ 	.word	0xffffffff


	//   ....[111]....
        /*0480*/ 	.word	0xffffffff


	//   ....[112]....
        /*0484*/ 	.word	0xffffffff


	//   ....[113]....
        /*0488*/ 	.word	0xffffffff


	//   ....[114]....
        /*048c*/ 	.word	0xffffffff


	//   ....[115]....
        /*0490*/ 	.word	0xffffffff


	//   ....[116]....
        /*0494*/ 	.word	0xffffffff


	//   ....[117]....
        /*0498*/ 	.word	0xffffffff


	//   ....[118]....
        /*049c*/ 	.word	0xffffffff


	//   ....[119]....
        /*04a0*/ 	.word	0xffffffff


	//   ....[120]....
        /*04a4*/ 	.word	0xffffffff


	//   ....[121]....
        /*04a8*/ 	.word	0xffffffff


	//   ....[122]....
        /*04ac*/ 	.word	0xffffffff


	//   ....[123]....
        /*04b0*/ 	.word	0xffffffff


	//   ....[124]....
        /*04b4*/ 	.word	0xffffffff


	//   ....[125]....
        /*04b8*/ 	.word	0xffffffff


	//   ....[126]....
        /*04bc*/ 	.word	0xffffffff


	//   ....[127]....
        /*04c0*/ 	.word	0xffffffff


	//   ....[128]....
        /*04c4*/ 	.word	0xffffffff


	//   ....[129]....
        /*04c8*/ 	.word	0xffffffff


	//   ....[130]....
        /*04cc*/ 	.word	0xffffffff


	//   ....[131]....
        /*04d0*/ 	.word	0xffffffff


	//   ....[132]....
        /*04d4*/ 	.word	0xffffffff


	//   ....[133]....
        /*04d8*/ 	.word	0xffffffff


	//   ....[134]....
        /*04dc*/ 	.word	0xffffffff


	//   ....[135]....
        /*04e0*/ 	.word	0xffffffff


	//   ....[136]....
        /*04e4*/ 	.word	0xffffffff


	//   ....[137]....
        /*04e8*/ 	.word	0xffffffff


	//   ....[138]....
        /*04ec*/ 	.word	0xffffffff


	//   ....[139]....
        /*04f0*/ 	.word	0xffffffff


	//   ....[140]....
        /*04f4*/ 	.word	0xffffffff


	//   ....[141]....
        /*04f8*/ 	.word	0xffffffff


	//   ....[142]....
        /*04fc*/ 	.word	0xffffffff


	//   ....[143]....
        /*0500*/ 	.word	0xffffffff


	//   ....[144]....
        /*0504*/ 	.word	0xffffffff


	//   ....[145]....
        /*0508*/ 	.word	0xffffffff


	//   ....[146]....
        /*050c*/ 	.word	0xffffffff


	//   ....[147]....
        /*0510*/ 	.word	0xffffffff


	//   ....[148]....
        /*0514*/ 	.word	0xffffffff


	//   ....[149]....
        /*0518*/ 	.word	0xffffffff


	//   ....[150]....
        /*051c*/ 	.word	0xffffffff


	//   ....[151]....
        /*0520*/ 	.word	0xffffffff


	//   ....[152]....
        /*0524*/ 	.word	0xffffffff


	//   ....[153]....
        /*0528*/ 	.word	0xffffffff


	//   ....[154]....
        /*052c*/ 	.word	0xffffffff


	//   ....[155]....
        /*0530*/ 	.word	0xffffffff


	//   ....[156]....
        /*0534*/ 	.word	0xffffffff


	//   ....[157]....
        /*0538*/ 	.word	0xffffffff


	//   ....[158]....
        /*053c*/ 	.word	0xffffffff


	//   ....[159]....
        /*0540*/ 	.word	0xffffffff


	//   ....[160]....
        /*0544*/ 	.word	0xffffffff


	//   ....[161]....
        /*0548*/ 	.word	0xffffffff


	//   ....[162]....
        /*054c*/ 	.word	0xffffffff


	//   ....[163]....
        /*0550*/ 	.word	0xffffffff


	//   ....[164]....
        /*0554*/ 	.word	0xffffffff


	//   ....[165]....
        /*0558*/ 	.word	0xffffffff


	//   ....[166]....
        /*055c*/ 	.word	0xffffffff


	//   ....[167]....
        /*0560*/ 	.word	0xffffffff


	//   ....[168]....
        /*0564*/ 	.word	0xffffffff


	//   ....[169]....
        /*0568*/ 	.word	0xffffffff


	//   ....[170]....
        /*056c*/ 	.word	0xffffffff


	//   ....[171]....
        /*0570*/ 	.word	0xffffffff


	//   ....[172]....
        /*0574*/ 	.word	0xffffffff


	//   ....[173]....
        /*0578*/ 	.word	0xffffffff


	//   ....[174]....
        /*057c*/ 	.word	0xffffffff


	//   ....[175]....
        /*0580*/ 	.word	0xffffffff


	//   ....[176]....
        /*0584*/ 	.word	0xffffffff


	//   ....[177]....
        /*0588*/ 	.word	0xffffffff


	//   ....[178]....
        /*058c*/ 	.word	0xffffffff


	//   ....[179]....
        /*0590*/ 	.word	0xffffffff


	//   ....[180]....
        /*0594*/ 	.word	0xffffffff


	//   ....[181]....
        /*0598*/ 	.word	0xffffffff


	//   ....[182]....
        /*059c*/ 	.word	0xffffffff


	//   ....[183]....
        /*05a0*/ 	.word	0xffffffff


	//   ....[184]....
        /*05a4*/ 	.word	0xffffffff


	//   ....[185]....
        /*05a8*/ 	.word	0xffffffff


	//   ....[186]....
        /*05ac*/ 	.word	0xffffffff


	//   ....[187]....
        /*05b0*/ 	.word	0xffffffff


	//   ....[188]....
        /*05b4*/ 	.word	0xffffffff


	//   ....[189]....
        /*05b8*/ 	.word	0xffffffff


	//   ....[190]....
        /*05bc*/ 	.word	0xffffffff


	//   ....[191]....
        /*05c0*/ 	.word	0xffffffff


	//   ....[192]....
        /*05c4*/ 	.word	0xffffffff


	//   ....[193]....
        /*05c8*/ 	.word	0xffffffff


	//   ....[194]....
        /*05cc*/ 	.word	0xffffffff


	//   ....[195]....
        /*05d0*/ 	.word	0xffffffff


	//   ....[196]....
        /*05d4*/ 	.word	0xffffffff


	//   ....[197]....
        /*05d8*/ 	.word	0xffffffff


	//   ....[198]....
        /*05dc*/ 	.word	0xffffffff


	//   ....[199]....
        /*05e0*/ 	.word	0xffffffff


	//   ....[200]....
        /*05e4*/ 	.word	0xffffffff


	//   ....[201]....
        /*05e8*/ 	.word	0xffffffff


	//   ....[202]....
        /*05ec*/ 	.word	0xffffffff


	//   ....[203]....
        /*05f0*/ 	.word	0xffffffff


	//   ....[204]....
        /*05f4*/ 	.word	0xffffffff


	//   ....[205]....
        /*05f8*/ 	.word	0xffffffff


	//   ....[206]....
        /*05fc*/ 	.word	0xffffffff


	//   ....[207]....
        /*0600*/ 	.word	0xffffffff


	//   ....[208]....
        /*0604*/ 	.word	0xffffffff


	//   ....[209]....
        /*0608*/ 	.word	0xffffffff


	//   ....[210]....
        /*060c*/ 	.word	0xffffffff


	//   ....[211]....
        /*0610*/ 	.word	0xffffffff


	//   ....[212]....
        /*0614*/ 	.word	0xffffffff


	//   ....[213]....
        /*0618*/ 	.word	0xffffffff


	//   ....[214]....
        /*061c*/ 	.word	0xffffffff


	//   ....[215]....
        /*0620*/ 	.word	0xffffffff


	//   ....[216]....
        /*0624*/ 	.word	0xffffffff


	//   ....[217]....
        /*0628*/ 	.word	0xffffffff


	//   ....[218]....
        /*062c*/ 	.word	0xffffffff


	//   ....[219]....
        /*0630*/ 	.word	0xffffffff


	//   ....[220]....
        /*0634*/ 	.word	0xffffffff


	//   ....[221]....
        /*0638*/ 	.word	0xffffffff


	//   ....[222]....
        /*063c*/ 	.word	0xffffffff


	//   ....[223]....
        /*0640*/ 	.word	0xffffffff


	//   ....[224]....
        /*0644*/ 	.word	0xffffffff


	//   ....[225]....
        /*0648*/ 	.word	0xffffffff


	//   ....[226]....
        /*064c*/ 	.word	0xffffffff


	//   ....[227]....
        /*0650*/ 	.word	0xffffffff


	//   ....[228]....
        /*0654*/ 	.word	0xffffffff


	//   ....[229]....
        /*0658*/ 	.word	0xffffffff


	//   ....[230]....
        /*065c*/ 	.word	0xffffffff


	//   ....[231]....
        /*0660*/ 	.word	0xffffffff


	//   ....[232]....
        /*0664*/ 	.word	0xffffffff


	//   ....[233]....
        /*0668*/ 	.word	0xffffffff


	//   ....[234]....
        /*066c*/ 	.word	0xffffffff


	//   ....[235]....
        /*0670*/ 	.word	0xffffffff


	//   ....[236]....
        /*0674*/ 	.word	0xffffffff


	//   ....[237]....
        /*0678*/ 	.word	0xffffffff


	//   ....[238]....
        /*067c*/ 	.word	0xffffffff


	//   ....[239]....
        /*0680*/ 	.word	0xffffffff


	//   ....[240]....
        /*0684*/ 	.word	0xffffffff


	//   ....[241]....
        /*0688*/ 	.word	0xffffffff


	//   ....[242]....
        /*068c*/ 	.word	0xffffffff


	//   ....[243]....
        /*0690*/ 	.word	0xffffffff


	//   ....[244]....
        /*0694*/ 	.word	0xffffffff


	//   ....[245]....
        /*0698*/ 	.word	0xffffffff


	//   ....[246]....
        /*069c*/ 	.word	0xffffffff


	//   ....[247]....
        /*06a0*/ 	.word	0xffffffff


	//   ....[248]....
        /*06a4*/ 	.word	0xffffffff


	//   ....[249]....
        /*06a8*/ 	.word	0xffffffff


	//   ....[250]....
        /*06ac*/ 	.word	0xffffffff


	//   ....[251]....
        /*06b0*/ 	.word	0xffffffff


	//   ....[252]....
        /*06b4*/ 	.word	0xffffffff


	//   ....[253]....
        /*06b8*/ 	.word	0xffffffff


	//   ....[254]....
        /*06bc*/ 	.word	0xffffffff


	//   ....[255]....
        /*06c0*/ 	.word	0xffffffff


	//   ....[0]....
        /*06c4*/ 	.word	0xffffffff


	//   ....[1]....
        /*06c8*/ 	.word	0xffffffff


	//   ....[2]....
        /*06cc*/ 	.word	0xffffffff


	//   ....[3]....
        /*06d0*/ 	.word	0xffffffff


	//   ....[4]....
        /*06d4*/ 	.word	0xffffffff


	//   ....[5]....
        /*06d8*/ 	.word	0xffffffff


	//   ....[6]....
        /*06dc*/ 	.word	0xffffffff


	//   ....[7]....
        /*06e0*/ 	.word	0xffffffff


	//   ....[8]....
        /*06e4*/ 	.word	0xffffffff


	//   ....[9]....
        /*06e8*/ 	.word	0xffffffff


	//   ....[10]....
        /*06ec*/ 	.word	0xffffffff


	//   ....[11]....
        /*06f0*/ 	.word	0xffffffff


	//   ....[12]....
        /*06f4*/ 	.word	0xffffffff


	//   ....[13]....
        /*06f8*/ 	.word	0xffffffff


	//   ....[14]....
        /*06fc*/ 	.word	0xffffffff


	//   ....[15]....
        /*0700*/ 	.word	0xffffffff


	//   ....[16]....
        /*0704*/ 	.word	0xffffffff


	//   ....[17]....
        /*0708*/ 	.word	0xffffffff


	//   ....[18]....
        /*070c*/ 	.word	0xffffffff


	//   ....[19]....
        /*0710*/ 	.word	0xffffffff


	//   ....[20]....
        /*0714*/ 	.word	0xffffffff


	//   ....[21]....
        /*0718*/ 	.word	0xffffffff


	//   ....[22]....
        /*071c*/ 	.word	0xffffffff


	//   ....[23]....
        /*0720*/ 	.word	0xffffffff


	//   ....[24]....
        /*0724*/ 	.word	0xffffffff


	//   ....[25]....
        /*0728*/ 	.word	0xffffffff


	//   ....[26]....
        /*072c*/ 	.word	0xffffffff


	//   ....[27]....
        /*0730*/ 	.word	0xffffffff


	//   ....[28]....
        /*0734*/ 	.word	0xffffffff


	//   ....[29]....
        /*0738*/ 	.word	0xffffffff


	//   ....[30]....
        /*073c*/ 	.word	0xffffffff


	//   ....[31]....
        /*0740*/ 	.word	0xffffffff


	//   ....[32]....
        /*0744*/ 	.word	0xffffffff


	//   ....[33]....
        /*0748*/ 	.word	0xffffffff


	//   ....[34]....
        /*074c*/ 	.word	0xffffffff


	//   ....[35]....
        /*0750*/ 	.word	0xffffffff


	//   ....[36]....
        /*0754*/ 	.word	0xffffffff


	//   ....[37]....
        /*0758*/ 	.word	0xffffffff


	//   ....[38]....
        /*075c*/ 	.word	0xffffffff


	//   ....[39]....
        /*0760*/ 	.word	0x0500000f


	//   ....[40]....
        /*0764*/ 	.word	0x0500000f


	//   ....[41]....
        /*0768*/ 	.word	0x0500000f


	//   ....[42]....
        /*076c*/ 	.word	0x0500000f


	//   ....[43]....
        /*0770*/ 	.word	0x0500000f


	//   ....[44]....
        /*0774*/ 	.word	0x0500000f


	//   ....[45]....
        /*0778*/ 	.word	0x0500000f


	//   ....[46]....
        /*077c*/ 	.word	0x0500000f


	//   ....[47]....
        /*0780*/ 	.word	0x0500000f


	//   ....[48]....
        /*0784*/ 	.word	0x0500000f


	//   ....[49]....
        /*0788*/ 	.word	0x0500000f


	//   ....[50]....
        /*078c*/ 	.word	0x0500000f


	//   ....[51]....
        /*0790*/ 	.word	0x0500000f


	//   ....[52]....
        /*0794*/ 	.word	0x0500000f


	//   ....[53]....
        /*0798*/ 	.word	0x0500000f


	//   ....[54]....
        /*079c*/ 	.word	0x0500000f


	//   ....[55]....
        /*07a0*/ 	.word	0x0500000f


	//   ....[56]....
        /*07a4*/ 	.word	0x0500000f


	//   ....[57]....
        /*07a8*/ 	.word	0x0500000f


	//   ....[58]....
        /*07ac*/ 	.word	0x0500000f


	//   ....[59]....
        /*07b0*/ 	.word	0x0500000f


	//   ....[60]....
        /*07b4*/ 	.word	0x0500000f


	//   ....[61]....
        /*07b8*/ 	.word	0x0500000f


	//   ....[62]....
        /*07bc*/ 	.word	0x0500000f


	//   ....[63]....
        /*07c0*/ 	.word	0x0500000f


	//   ....[64]....
        /*07c4*/ 	.word	0x0500000f


	//   ....[65]....
        /*07c8*/ 	.word	0x0500000f


	//   ....[66]....
        /*07cc*/ 	.word	0x0500000f


	//   ....[67]....
        /*07d0*/ 	.word	0x0500000f


	//   ....[68]....
        /*07d4*/ 	.word	0x0500000f


	//   ....[69]....
        /*07d8*/ 	.word	0x0500000f


	//   ....[70]....
        /*07dc*/ 	.word	0x0500000f


	//   ....[71]....
        /*07e0*/ 	.word	0x0500000f


	//   ....[72]....
        /*07e4*/ 	.word	0x0500000f


	//   ....[73]....
        /*07e8*/ 	.word	0x0500000f


	//   ....[74]....
        /*07ec*/ 	.word	0x0500000f


	//   ....[75]....
        /*07f0*/ 	.word	0x0500000f


	//   ....[76]....
        /*07f4*/ 	.word	0x0500000f


	//   ....[77]....
        /*07f8*/ 	.word	0x0500000f


	//   ....[78]....
        /*07fc*/ 	.word	0x0500000f


	//   ....[79]....
        /*0800*/ 	.word	0x0500000f


	//   ....[80]....
        /*0804*/ 	.word	0x0500000f


	//   ....[81]....
        /*0808*/ 	.word	0x0500000f


	//   ....[82]....
        /*080c*/ 	.word	0x0500000f


	//   ....[83]....
        /*0810*/ 	.word	0x0500000f


	//   ....[84]....
        /*0814*/ 	.word	0x0500000f


	//   ....[85]....
        /*0818*/ 	.word	0x0500000f


	//   ....[86]....
        /*081c*/ 	.word	0x0500000f


	//   ....[87]....
        /*0820*/ 	.word	0x0500000f


	//   ....[88]....
        /*0824*/ 	.word	0x0500000f


	//   ....[89]....
        /*0828*/ 	.word	0x0500000f


	//   ....[90]....
        /*082c*/ 	.word	0x0500000f


	//   ....[91]....
        /*0830*/ 	.word	0x0500000f


	//   ....[92]....
        /*0834*/ 	.word	0x0500000f


	//   ....[93]....
        /*0838*/ 	.word	0x0500000f


	//   ....[94]....
        /*083c*/ 	.word	0x0500000f


	//   ....[95]....
        /*0840*/ 	.word	0x0500000f


	//   ....[96]....
        /*0844*/ 	.word	0x0500000f


	//   ....[97]....
        /*0848*/ 	.word	0x0500000f


	//   ....[98]....
        /*084c*/ 	.word	0x0500000f


	//   ....[99]....
        /*0850*/ 	.word	0x0500000f


	//   ....[100]....
        /*0854*/ 	.word	0x0500000f


	//   ....[101]....
        /*0858*/ 	.word	0x0500000f


	//   ....[102]....
        /*085c*/ 	.word	0x0500000f


	//   ....[103]....
        /*0860*/ 	.word	0x0500000f


	//   ....[104]....
        /*0864*/ 	.word	0x0500000f


	//   ....[105]....
        /*0868*/ 	.word	0x0500000f


	//   ....[106]....
        /*086c*/ 	.word	0x0500000f


	//   ....[107]....
        /*0870*/ 	.word	0x0500000f


	//   ....[108]....
        /*0874*/ 	.word	0x0500000f


	//   ....[109]....
        /*0878*/ 	.word	0x0500000f


	//   ....[110]....
        /*087c*/ 	.word	0x0500000f


	//   ....[111]....
        /*0880*/ 	.word	0x0500000f


	//   ....[112]....
        /*0884*/ 	.word	0x0500000f


	//   ....[113]....
        /*0888*/ 	.word	0x0500000f


	//   ....[114]....
        /*088c*/ 	.word	0x0500000f


	//   ....[115]....
        /*0890*/ 	.word	0x0500000f


	//   ....[116]....
        /*0894*/ 	.word	0x0500000f


	//   ....[117]....
        /*0898*/ 	.word	0x0500000f


	//   ....[118]....
        /*089c*/ 	.word	0x0500000f


	//   ....[119]....
        /*08a0*/ 	.word	0x0500000f


	//   ....[120]....
        /*08a4*/ 	.word	0x0500000f


	//   ....[121]....
        /*08a8*/ 	.word	0x0500000f


	//   ....[122]....
        /*08ac*/ 	.word	0x0500000f


	//   ....[123]....
        /*08b0*/ 	.word	0x0500000f


	//   ....[124]....
        /*08b4*/ 	.word	0x0500000f


	//   ....[125]....
        /*08b8*/ 	.word	0x0500000f


	//   ....[126]....
        /*08bc*/ 	.word	0x0500000f


	//   ....[127]....
        /*08c0*/ 	.word	0x0500000f


	//   ....[128]....
        /*08c4*/ 	.word	0x0500000f


	//   ....[129]....
        /*08c8*/ 	.word	0x0500000f


	//   ....[130]....
        /*08cc*/ 	.word	0x0500000f


	//   ....[131]....
        /*08d0*/ 	.word	0x0500000f


	//   ....[132]....
        /*08d4*/ 	.word	0x0500000f


	//   ....[133]....
        /*08d8*/ 	.word	0x0500000f


	//   ....[134]....
        /*08dc*/ 	.word	0x0500000f


	//   ....[135]....
        /*08e0*/ 	.word	0x0500000f


	//   ....[136]....
        /*08e4*/ 	.word	0x0500000f


	//   ....[137]....
        /*08e8*/ 	.word	0x0500000f


	//   ....[138]....
        /*08ec*/ 	.word	0x0500000f


	//   ....[139]....
        /*08f0*/ 	.word	0x0500000f


	//   ....[140]....
        /*08f4*/ 	.word	0x0500000f


	//   ....[141]....
        /*08f8*/ 	.word	0x0500000f


	//   ....[142]....
        /*08fc*/ 	.word	0x0500000f


	//   ....[143]....
        /*0900*/ 	.word	0x0500000f


	//   ....[144]....
        /*0904*/ 	.word	0x0500000f


	//   ....[145]....
        /*0908*/ 	.word	0x0500000f


	//   ....[146]....
        /*090c*/ 	.word	0x0500000f


	//   ....[147]....
        /*0910*/ 	.word	0x0500000f


	//   ....[148]....
        /*0914*/ 	.word	0x0500000f


	//   ....[149]....
        /*0918*/ 	.word	0x0500000f


	//   ....[150]....
        /*091c*/ 	.word	0x0500000f


	//   ....[151]....
        /*0920*/ 	.word	0x0500000f


	//   ....[152]....
        /*0924*/ 	.word	0x0500000f


	//   ....[153]....
        /*0928*/ 	.word	0x0500000f


	//   ....[154]....
        /*092c*/ 	.word	0x0500000f


	//   ....[155]....
        /*0930*/ 	.word	0x0500000f


	//   ....[156]....
        /*0934*/ 	.word	0x0500000f


	//   ....[157]....
        /*0938*/ 	.word	0x0500000f


	//   ....[158]....
        /*093c*/ 	.word	0x0500000f


	//   ....[159]....
        /*0940*/ 	.word	0x0500000f


	//   ....[160]....
        /*0944*/ 	.word	0x0500000f


	//   ....[161]....
        /*0948*/ 	.word	0x0500000f


	//   ....[162]....
        /*094c*/ 	.word	0x0500000f


	//   ....[163]....
        /*0950*/ 	.word	0x0500000f


	//   ....[164]....
        /*0954*/ 	.word	0x0500000f


	//   ....[165]....
        /*0958*/ 	.word	0x0500000f


	//   ....[166]....
        /*095c*/ 	.word	0x0500000f


	//   ....[167]....
        /*0960*/ 	.word	0x0500000f


	//   ....[168]....
        /*0964*/ 	.word	0x0500000f


	//   ....[169]....
        /*0968*/ 	.word	0x0500000f


	//   ....[170]....
        /*096c*/ 	.word	0x0500000f


	//   ....[171]....
        /*0970*/ 	.word	0x0500000f


	//   ....[172]....
        /*0974*/ 	.word	0x0500000f


	//   ....[173]....
        /*0978*/ 	.word	0x0500000f


	//   ....[174]....
        /*097c*/ 	.word	0x0500000f


	//   ....[175]....
        /*0980*/ 	.word	0x0500000f


	//   ....[176]....
        /*0984*/ 	.word	0x0500000f


	//   ....[177]....
        /*0988*/ 	.word	0x0500000f


	//   ....[178]....
        /*098c*/ 	.word	0x0500000f


	//   ....[179]....
        /*0990*/ 	.word	0x0500000f


	//   ....[180]....
        /*0994*/ 	.word	0x0500000f


	//   ....[181]....
        /*0998*/ 	.word	0x0500000f


	//   ....[182]....
        /*099c*/ 	.word	0x0500000f


	//   ....[183]....
        /*09a0*/ 	.word	0x0500000f


	//   ....[184]....
        /*09a4*/ 	.word	0x0500000f


	//   ....[185]....
        /*09a8*/ 	.word	0x0500000f


	//   ....[186]....
        /*09ac*/ 	.word	0x0500000f


	//   ....[187]....
        /*09b0*/ 	.word	0x0500000f


	//   ....[188]....
        /*09b4*/ 	.word	0x0500000f


	//   ....[189]....
        /*09b8*/ 	.word	0x0500000f


	//   ....[190]....
        /*09bc*/ 	.word	0x0500000f


	//   ....[191]....
        /*09c0*/ 	.word	0x0500000f


	//   ....[192]....
        /*09c4*/ 	.word	0x0500000f


	//   ....[193]....
        /*09c8*/ 	.word	0x0500000f


	//   ....[194]....
        /*09cc*/ 	.word	0x0500000f


	//   ....[195]....
        /*09d0*/ 	.word	0x0500000f


	//   ....[196]....
        /*09d4*/ 	.word	0x0500000f


	//   ....[197]....
        /*09d8*/ 	.word	0x0500000f


	//   ....[198]....
        /*09dc*/ 	.word	0x0500000f


	//   ....[199]....
        /*09e0*/ 	.word	0x0500000f


	//   ....[200]....
        /*09e4*/ 	.word	0x0500000f


	//   ....[201]....
        /*09e8*/ 	.word	0x0500000f


	//   ....[202]....
        /*09ec*/ 	.word	0x0500000f


	//   ....[203]....
        /*09f0*/ 	.word	0x0500000f


	//   ....[204]....
        /*09f4*/ 	.word	0x0500000f


	//   ....[205]....
        /*09f8*/ 	.word	0x0500000f


	//   ....[206]....
        /*09fc*/ 	.word	0x0500000f


	//   ....[207]....
        /*0a00*/ 	.word	0x0500000f


	//   ....[208]....
        /*0a04*/ 	.word	0x0500000f


	//   ....[209]....
        /*0a08*/ 	.word	0x0500000f


	//   ....[210]....
        /*0a0c*/ 	.word	0x0500000f


	//   ....[211]....
        /*0a10*/ 	.word	0x0500000f


	//   ....[212]....
        /*0a14*/ 	.word	0x0500000f


	//   ....[213]....
        /*0a18*/ 	.word	0x0500000f


	//   ....[214]....
        /*0a1c*/ 	.word	0x0500000f


	//   ....[215]....
        /*0a20*/ 	.word	0x0500000f


	//   ....[216]....
        /*0a24*/ 	.word	0x0500000f


	//   ....[217]....
        /*0a28*/ 	.word	0x0500000f


	//   ....[218]....
        /*0a2c*/ 	.word	0x0500000f


	//   ....[219]....
        /*0a30*/ 	.word	0x0500000f


	//   ....[220]....
        /*0a34*/ 	.word	0x0500000f


	//   ....[221]....
        /*0a38*/ 	.word	0x0500000f


	//   ....[222]....
        /*0a3c*/ 	.word	0x0500000f


	//   ....[223]....
        /*0a40*/ 	.word	0x0500000f


	//   ....[224]....
        /*0a44*/ 	.word	0x0500000f


	//   ....[225]....
        /*0a48*/ 	.word	0x0500000f


	//   ....[226]....
        /*0a4c*/ 	.word	0x0500000f


	//   ....[227]....
        /*0a50*/ 	.word	0x0500000f


	//   ....[228]....
        /*0a54*/ 	.word	0x0500000f


	//   ....[229]....
        /*0a58*/ 	.word	0x0500000f


	//   ....[230]....
        /*0a5c*/ 	.word	0x0500000f


	//   ....[231]....
        /*0a60*/ 	.word	0x0500000f


	//   ....[232]....
        /*0a64*/ 	.word	0x0500000f


	//   ....[233]....
        /*0a68*/ 	.word	0x0500000f


	//   ....[234]....
        /*0a6c*/ 	.word	0x0500000f


	//   ....[235]....
        /*0a70*/ 	.word	0x0500000f


	//   ....[236]....
        /*0a74*/ 	.word	0x0500000f


	//   ....[237]....
        /*0a78*/ 	.word	0x0500000f


	//   ....[238]....
        /*0a7c*/ 	.word	0x0500000f


	//   ....[239]....
        /*0a80*/ 	.word	0x0500000f


	//   ....[240]....
        /*0a84*/ 	.word	0x0500000f


	//   ....[241]....
        /*0a88*/ 	.word	0x0500000f


	//   ....[242]....
        /*0a8c*/ 	.word	0x0500000f


	//   ....[243]....
        /*0a90*/ 	.word	0x0500000f


	//   ....[244]....
        /*0a94*/ 	.word	0x0500000f


	//   ....[245]....
        /*0a98*/ 	.word	0x0500000f


	//   ....[246]....
        /*0a9c*/ 	.word	0x0500000f


	//   ....[247]....
        /*0aa0*/ 	.word	0x0500000f


	//   ....[248]....
        /*0aa4*/ 	.word	0x0500000f


	//   ....[249]....
        /*0aa8*/ 	.word	0x0500000f


	//   ....[250]....
        /*0aac*/ 	.word	0x0500000f


	//   ....[251]....
        /*0ab0*/ 	.word	0x0500000f


	//   ....[252]....
        /*0ab4*/ 	.word	0x0500000f


	//   ....[253]....
        /*0ab8*/ 	.word	0x0500000f


	//   ....[254]....
        /*0abc*/ 	.word	0x0500000f


	//   ....[255]....
        /*0ac0*/ 	.word	0x0500000f


	//   ....[0]....
        /*0ac4*/ 	.word	0x0500000f


	//   ....[1]....
        /*0ac8*/ 	.word	0x0500000f


	//   ....[2]....
        /*0acc*/ 	.word	0x0500000f


	//   ....[3]....
        /*0ad0*/ 	.word	0x0500000f


	//   ....[4]....
        /*0ad4*/ 	.word	0x0500000f


	//   ....[5]....
        /*0ad8*/ 	.word	0x0500000f


	//   ....[6]....
        /*0adc*/ 	.word	0x0500000f


	//   ....[7]....
        /*0ae0*/ 	.word	0x0500000f


	//   ....[8]....
        /*0ae4*/ 	.word	0x0500000f


	//   ....[9]....
        /*0ae8*/ 	.word	0x0500000f


	//   ....[10]....
        /*0aec*/ 	.word	0x0500000f


	//   ....[11]....
        /*0af0*/ 	.word	0x0500000f


	//   ....[12]....
        /*0af4*/ 	.word	0x0500000f


	//   ....[13]....
        /*0af8*/ 	.word	0x0500000f


	//   ....[14]....
        /*0afc*/ 	.word	0x0500000f


	//   ....[15]....
        /*0b00*/ 	.word	0x0500000f


	//   ....[16]....
        /*0b04*/ 	.word	0x0500000f


	//   ....[17]....
        /*0b08*/ 	.word	0x0500000f


	//   ....[18]....
        /*0b0c*/ 	.word	0x0500000f


	//----- nvinfo : EIATTR_COOP_GROUP_INSTR_OFFSETS
	.align		4
.L_233:
        /*0b10*/ 	.byte	0x04, 0x28
        /*0b12*/ 	.short	(.L_235 - .L_234)


	//   ....[0]....
.L_234:
        /*0b14*/ 	.word	0x00000070


	//   ....[1]....
        /*0b18*/ 	.word	0x00000140


	//   ....[2]....
        /*0b1c*/ 	.word	0x00000190


	//   ....[3]....
        /*0b20*/ 	.word	0x000003c0


	//   ....[4]....
        /*0b24*/ 	.word	0x00000520


	//   ....[5]....
        /*0b28*/ 	.word	0x00000640


	//   ....[6]....
        /*0b2c*/ 	.word	0x000007a0


	//   ....[7]....
        /*0b30*/ 	.word	0x00003110


	//   ....[8]....
        /*0b34*/ 	.word	0x00003120


	//   ....[9]....
        /*0b38*/ 	.word	0x00003fd0


	//   ....[10]....
        /*0b3c*/ 	.word	0x00003fe0


	//   ....[11]....
        /*0b40*/ 	.word	0x00004ea0


	//   ....[12]....
        /*0b44*/ 	.word	0x00004eb0


	//   ....[13]....
        /*0b48*/ 	.word	0x00006250


	//   ....[14]....
        /*0b4c*/ 	.word	0x00006260


	//   ....[15]....
        /*0b50*/ 	.word	0x00007130


	//   ....[16]....
        /*0b54*/ 	.word	0x00007140


	//   ....[17]....
        /*0b58*/ 	.word	0x00008090


	//   ....[18]....
        /*0b5c*/ 	.word	0x000080a0


	//   ....[19]....
        /*0b60*/ 	.word	0x00009200


	//   ....[20]....
        /*0b64*/ 	.word	0x00009210


	//   ....[21]....
        /*0b68*/ 	.word	0x00009320


	//   ....[22]....
        /*0b6c*/ 	.word	0x00009330


	//   ....[23]....
        /*0b70*/ 	.word	0x00009450


	//   ....[24]....
        /*0b74*/ 	.word	0x00009460


	//   ....[25]....
        /*0b78*/ 	.word	0x000097c0


	//   ....[26]....
        /*0b7c*/ 	.word	0x000097e0


	//   ....[27]....
        /*0b80*/ 	.word	0x000098d0


	//   ....[28]....
        /*0b84*/ 	.word	0x000098f0


	//   ....[29]....
        /*0b88*/ 	.word	0x000099e0


	//   ....[30]....
        /*0b8c*/ 	.word	0x00009a00


	//   ....[31]....
        /*0b90*/ 	.word	0x0000a890


	//   ....[32]....
        /*0b94*/ 	.word	0x0000afb0


	//   ....[33]....
        /*0b98*/ 	.word	0x0000afc0


	//   ....[34]....
        /*0b9c*/ 	.word	0x0000afd0


	//   ....[35]....
        /*0ba0*/ 	.word	0x0000afe0


	//   ....[36]....
        /*0ba4*/ 	.word	0x0000b1f0


	//   ....[37]....
        /*0ba8*/ 	.word	0x0000b200


	//   ....[38]....
        /*0bac*/ 	.word	0x0000b210


	//   ....[39]....
        /*0bb0*/ 	.word	0x0000b220


	//   ....[40]....
        /*0bb4*/ 	.word	0x0000d680


	//   ....[41]....
        /*0bb8*/ 	.word	0x0000d6a0


	//   ....[42]....
        /*0bbc*/ 	.word	0x0000d6b0


	//   ....[43]....
        /*0bc0*/ 	.word	0x0000d6c0


	//   ....[44]....
        /*0bc4*/ 	.word	0x0000d7b0


	//   ....[45]....
        /*0bc8*/ 	.word	0x0000d7d0


	//   ....[46]....
        /*0bcc*/ 	.word	0x0000d7e0


	//   ....[47]....
        /*0bd0*/ 	.word	0x0000d7f0


	//   ....[48]....
        /*0bd4*/ 	.word	0x000108e0


	//   ....[49]....
        /*0bd8*/ 	.word	0x00010af0


	//   ....[50]....
        /*0bdc*/ 	.word	0x00012050


	//   ....[51]....
        /*0be0*/ 	.word	0x000123c0


	//   ....[52]....
        /*0be4*/ 	.word	0x00012b70


	//   ....[53]....
        /*0be8*/ 	.word	0x00012c00


	//   ....[54]....
        /*0bec*/ 	.word	0x00015120


	//   ....[55]....
        /*0bf0*/ 	.word	0x000161c0


	//   ....[56]....
        /*0bf4*/ 	.word	0x00016fc0


	//   ....[57]....
        /*0bf8*/ 	.word	0x00016fe0


	//   ....[58]....
        /*0bfc*/ 	.word	0x00017660


	//   ....[59]....
        /*0c00*/ 	.word	0x000176b0


	//   ....[60]....
        /*0c04*/ 	.word	0x0001a360


	//   ....[61]....
        /*0c08*/ 	.word	0x0001a370


	//   ....[62]....
        /*0c0c*/ 	.word	0x0001a3a0


	//   ....[63]....
        /*0c10*/ 	.word	0x0001a3b0


	//   ....[64]....
        /*0c14*/ 	.word	0x0001cd50


	//   ....[65]....
        /*0c18*/ 	.word	0x0001de10


	//   ....[66]....
        /*0c1c*/ 	.word	0x0001e630


	//   ....[67]....
        /*0c20*/ 	.word	0x0001e740


	//   ....[68]....
        /*0c24*/ 	.word	0x0001f280


	//   ....[69]....
        /*0c28*/ 	.word	0x0001f300


	//   ....[70]....
        /*0c2c*/ 	.word	0x00020a20


	//   ....[71]....
        /*0c30*/ 	.word	0x00020a30


	//   ....[72]....
        /*0c34*/ 	.word	0x00020ab0


	//   ....[73]....
        /*0c38*/ 	.word	0x00020ac0


	//   ....[74]....
        /*0c3c*/ 	.word	0x000216d0


	//   ....[75]....
        /*0c40*/ 	.word	0x00021700


	//   ....[76]....
        /*0c44*/ 	.word	0x00021750


	//   ....[77]....
        /*0c48*/ 	.word	0x00021780


	//   ....[78]....
        /*0c4c*/ 	.word	0x000217b0


	//   ....[79]....
        /*0c50*/ 	.word	0x000217e0


	//   ....[80]....
        /*0c54*/ 	.word	0x00021810


	//   ....[81]....
        /*0c58*/ 	.word	0x00021840


	//   ....[82]....
        /*0c5c*/ 	.word	0x00021870


	//   ....[83]....
        /*0c60*/ 	.word	0x000218a0


	//   ....[84]....
        /*0c64*/ 	.word	0x000218d0


	//   ....[85]....
        /*0c68*/ 	.word	0x00021900


	//   ....[86]....
        /*0c6c*/ 	.word	0x00021930


	//   ....[87]....
        /*0c70*/ 	.word	0x00021960


	//   ....[88]....
        /*0c74*/ 	.word	0x00021990


	//   ....[89]....
        /*0c78*/ 	.word	0x000219c0


	//   ....[90]....
        /*0c7c*/ 	.word	0x000219f0


	//   ....[91]....
        /*0c80*/ 	.word	0x00021a20


	//   ....[92]....
        /*0c84*/ 	.word	0x00021a50


	//   ....[93]....
        /*0c88*/ 	.word	0x00021a80


	//   ....[94]....
        /*0c8c*/ 	.word	0x00021ab0


	//   ....[95]....
        /*0c90*/ 	.word	0x00021ae0


	//   ....[96]....
        /*0c94*/ 	.word	0x00021b10


	//   ....[97]....
        /*0c98*/ 	.word	0x00021b40


	//   ....[98]....
        /*0c9c*/ 	.word	0x00021b70


	//   ....[99]....
        /*0ca0*/ 	.word	0x00021ba0


	//   ....[100]....
        /*0ca4*/ 	.word	0x00021bd0


	//   ....[101]....
        /*0ca8*/ 	.word	0x00021c00


	//   ....[102]....
        /*0cac*/ 	.word	0x00021c30


	//   ....[103]....
        /*0cb0*/ 	.word	0x00021c60


	//   ....[104]....
        /*0cb4*/ 	.word	0x00021c90


	//   ....[105]....
        /*0cb8*/ 	.word	0x00021cc0


	//   ....[106]....
        /*0cbc*/ 	.word	0x00021cf0


	//   ....[107]....
        /*0cc0*/ 	.word	0x00021d20


	//   ....[108]....
        /*0cc4*/ 	.word	0x00021d50


	//   ....[109]....
        /*0cc8*/ 	.word	0x00021d80


	//   ....[110]....
        /*0ccc*/ 	.word	0x00021db0


	//   ....[111]....
        /*0cd0*/ 	.word	0x00021de0


	//   ....[112]....
        /*0cd4*/ 	.word	0x00021e10


	//   ....[113]....
        /*0cd8*/ 	.word	0x00021e40


	//   ....[114]....
        /*0cdc*/ 	.word	0x00021e50


	//   ....[115]....
        /*0ce0*/ 	.word	0x00021e60


	//   ....[116]....
        /*0ce4*/ 	.word	0x00021e80


	//   ....[117]....
        /*0ce8*/ 	.word	0x00021eb0


	//   ....[118]....
        /*0cec*/ 	.word	0x00021ee0


	//   ....[119]....
        /*0cf0*/ 	.word	0x00021f10


	//   ....[120]....
        /*0cf4*/ 	.word	0x00021f40


	//   ....[121]....
        /*0cf8*/ 	.word	0x00021f70


	//   ....[122]....
        /*0cfc*/ 	.word	0x00021fa0


	//   ....[123]....
        /*0d00*/ 	.word	0x00021fe0


	//   ....[124]....
        /*0d04*/ 	.word	0x00022000


	//   ....[125]....
        /*0d08*/ 	.word	0x00022030


	//   ....[126]....
        /*0d0c*/ 	.word	0x00022060


	//   ....[127]....
        /*0d10*/ 	.word	0x00022080


	//   ....[128]....
        /*0d14*/ 	.word	0x00022090


	//   ....[129]....
        /*0d18*/ 	.word	0x000220b0


	//   ....[130]....
        /*0d1c*/ 	.word	0x000220c0


	//   ....[131]....
        /*0d20*/ 	.word	0x000220d0


	//   ....[132]....
        /*0d24*/ 	.word	0x000220e0


	//   ....[133]....
        /*0d28*/ 	.word	0x00022110


	//   ....[134]....
        /*0d2c*/ 	.word	0x00022140


	//   ....[135]....
        /*0d30*/ 	.word	0x00022170


	//   ....[136]....
        /*0d34*/ 	.word	0x000221a0


	//   ....[137]....
        /*0d38*/ 	.word	0x000221d0


	//   ....[138]....
        /*0d3c*/ 	.word	0x000229a0


	//   ....[139]....
        /*0d40*/ 	.word	0x000229c0


	//   ....[140]....
        /*0d44*/ 	.word	0x000229e0


	//   ....[141]....
        /*0d48*/ 	.word	0x000229f0


	//   ....[142]....
        /*0d4c*/ 	.word	0x000230a0


	//   ....[143]....
        /*0d50*/ 	.word	0x000230b0


	//   ....[144]....
        /*0d54*/ 	.word	0x000231c0


	//   ....[145]....
        /*0d58*/ 	.word	0x000231d0


	//   ....[146]....
        /*0d5c*/ 	.word	0x000232e0


	//   ....[147]....
        /*0d60*/ 	.word	0x000232f0


	//   ....[148]....
        /*0d64*/ 	.word	0x00023400


	//   ....[149]....
        /*0d68*/ 	.word	0x00023410


	//   ....[150]....
        /*0d6c*/ 	.word	0x000239a0


	//   ....[151]....
        /*0d70*/ 	.word	0x000239b0


	//   ....[152]....
        /*0d74*/ 	.word	0x00023f40


	//   ....[153]....
        /*0d78*/ 	.word	0x00023f50


	//   ....[154]....
        /*0d7c*/ 	.word	0x00024bb0


	//   ....[155]....
        /*0d80*/ 	.word	0x00024bc0


	//   ....[156]....
        /*0d84*/ 	.word	0x00024ce0


	//   ....[157]....
        /*0d88*/ 	.word	0x00024cf0


	//   ....[158]....
        /*0d8c*/ 	.word	0x00024e00


	//   ....[159]....
        /*0d90*/ 	.word	0x00024e10


	//   ....[160]....
        /*0d94*/ 	.word	0x00024f20


	//   ....[161]....
        /*0d98*/ 	.word	0x00024f30


	//   ....[162]....
        /*0d9c*/ 	.word	0x00025090


	//   ....[163]....
        /*0da0*/ 	.word	0x00025270


	//   ....[164]....
        /*0da4*/ 	.word	0x000252a0


	//   ....[165]....
        /*0da8*/ 	.word	0x000252d0


	//   ....[166]....
        /*0dac*/ 	.word	0x00025300


	//   ....[167]....
        /*0db0*/ 	.word	0x00025330


	//   ....[168]....
        /*0db4*/ 	.word	0x00025360


	//   ....[169]....
        /*0db8*/ 	.word	0x000254e0


	//   ....[170]....
        /*0dbc*/ 	.word	0x00025510


	//   ....[171]....
        /*0dc0*/ 	.word	0x00025540


	//   ....[172]....
        /*0dc4*/ 	.word	0x00025570


	//   ....[173]....
        /*0dc8*/ 	.word	0x000255a0


	//   ....[174]....
        /*0dcc*/ 	.word	0x000255d0


	//   ....[175]....
        /*0dd0*/ 	.word	0x00025660


	//   ....[176]....
        /*0dd4*/ 	.word	0x00025690


	//   ....[177]....
        /*0dd8*/ 	.word	0x000256a0


	//   ....[178]....
        /*0ddc*/ 	.word	0x000256e0


	//   ....[179]....
        /*0de0*/ 	.word	0x00026ff0


	//   ....[180]....
        /*0de4*/ 	.word	0x000291e0


	//   ....[181]....
        /*0de8*/ 	.word	0x00029210


	//   ....[182]....
        /*0dec*/ 	.word	0x00029290


	//   ....[183]....
        /*0df0*/ 	.word	0x000292b0


	//   ....[184]....
        /*0df4*/ 	.word	0x000292f0


	//   ....[185]....
        /*0df8*/ 	.word	0x00029310


	//   ....[186]....
        /*0dfc*/ 	.word	0x00029350


	//   ....[187]....
        /*0e00*/ 	.word	0x00029370


	//   ....[188]....
        /*0e04*/ 	.word	0x000293b0


	//   ....[189]....
        /*0e08*/ 	.word	0x000293d0


	//   ....[190]....
        /*0e0c*/ 	.word	0x00029410


	//   ....[191]....
        /*0e10*/ 	.word	0x00029430


	//   ....[192]....
        /*0e14*/ 	.word	0x00029470


	//   ....[193]....
        /*0e18*/ 	.word	0x00029480


	//   ....[194]....
        /*0e1c*/ 	.word	0x000294a0


	//   ....[195]....
        /*0e20*/ 	.word	0x000294b0


	//   ....[196]....
        /*0e24*/ 	.word	0x00029530


	//   ....[197]....
        /*0e28*/ 	.word	0x00029550


	//   ....[198]....
        /*0e2c*/ 	.word	0x00029560


	//   ....[199]....
        /*0e30*/ 	.word	0x000295a0


	//   ....[200]....
        /*0e34*/ 	.word	0x00029a60


	//   ....[201]....
        /*0e38*/ 	.word	0x00029a90


	//   ....[202]....
        /*0e3c*/ 	.word	0x00029ba0


	//   ....[203]....
        /*0e40*/ 	.word	0x00029bb0


	//   ....[204]....
        /*0e44*/ 	.word	0x00029c30


	//   ....[205]....
        /*0e48*/ 	.word	0x00029c40


	//   ....[206]....
        /*0e4c*/ 	.word	0x00029cc0


	//   ....[207]....
        /*0e50*/ 	.word	0x00029cd0


	//   ....[208]....
        /*0e54*/ 	.word	0x00029d50


	//   ....[209]....
        /*0e58*/ 	.word	0x00029d60


	//   ....[210]....
        /*0e5c*/ 	.word	0x00029dd0


	//   ....[211]....
        /*0e60*/ 	.word	0x00029de0


	//   ....[212]....
        /*0e64*/ 	.word	0x00029e50


	//   ....[213]....
        /*0e68*/ 	.word	0x00029e60


	//   ....[214]....
        /*0e6c*/ 	.word	0x00029e70


	//   ....[215]....
        /*0e70*/ 	.word	0x00029ee0


	//   ....[216]....
        /*0e74*/ 	.word	0x00029ef0


	//   ....[217]....
        /*0e78*/ 	.word	0x00029f00


	//   ....[218]....
        /*0e7c*/ 	.word	0x00029f30


	//   ....[219]....
        /*0e80*/ 	.word	0x00029f50


	//   ....[220]....
        /*0e84*/ 	.word	0x0002a5f0


	//   ....[221]....
        /*0e88*/ 	.word	0x0002a620


	//   ....[222]....
        /*0e8c*/ 	.word	0x0002a650


	//   ....[223]....
        /*0e90*/ 	.word	0x0002a670


	//   ....[224]....
        /*0e94*/ 	.word	0x0002a6a0


	//   ....[225]....
        /*0e98*/ 	.word	0x0002a750


	//   ....[226]....
        /*0e9c*/ 	.word	0x0002a760


	//   ....[227]....
        /*0ea0*/ 	.word	0x0002a7e0


	//   ....[228]....
        /*0ea4*/ 	.word	0x0002a7f0


	//   ....[229]....
        /*0ea8*/ 	.word	0x0002a860


	//   ....[230]....
        /*0eac*/ 	.word	0x0002a870


	//   ....[231]....
        /*0eb0*/ 	.word	0x0002a8e0


	//   ....[232]....
        /*0eb4*/ 	.word	0x0002a8f0


	//   ....[233]....
        /*0eb8*/ 	.word	0x0002a960


	//   ....[234]....
        /*0ebc*/ 	.word	0x0002a970


	//   ....[235]....
        /*0ec0*/ 	.word	0x0002a980


	//   ....[236]....
        /*0ec4*/ 	.word	0x0002b2b0


	//   ....[237]....
        /*0ec8*/ 	.word	0x0002b2d0


	//   ....[238]....
        /*0ecc*/ 	.word	0x0002b2e0


	//   ....[239]....
        /*0ed0*/ 	.word	0x0002b2f0


	//   ....[240]....
        /*0ed4*/ 	.word	0x0002b340


	//   ....[241]....
        /*0ed8*/ 	.word	0x0002b360


	//   ....[242]....
        /*0edc*/ 	.word	0x0002b380


	//   ....[243]....
        /*0ee0*/ 	.word	0x0002b390


	//   ....[244]....
        /*0ee4*/ 	.word	0x0002b3d0


	//   ....[245]....
        /*0ee8*/ 	.word	0x0002b3e0


	//   ....[246]....
        /*0eec*/ 	.word	0x0002b420


	//   ....[247]....
        /*0ef0*/ 	.word	0x0002b430


	//   ....[248]....
        /*0ef4*/ 	.word	0x0002b470


	//   ....[249]....
        /*0ef8*/ 	.word	0x0002b480


	//   ....[250]....
        /*0efc*/ 	.word	0x0002b4c0


	//   ....[251]....
        /*0f00*/ 	.word	0x0002b4d0


	//   ....[252]....
        /*0f04*/ 	.word	0x0002b4e0


	//   ....[253]....
        /*0f08*/ 	.word	0x0002b520


	//   ....[254]....
        /*0f0c*/ 	.word	0x0002b540


	//   ....[255]....
        /*0f10*/ 	.word	0x0002b5a0


	//   ....[0]....
        /*0f14*/ 	.word	0x0002b940


	//   ....[1]....
        /*0f18*/ 	.word	0x0002b950


	//   ....[2]....
        /*0f1c*/ 	.word	0x0002b960


	//   ....[3]....
        /*0f20*/ 	.word	0x0002b970


	//   ....[4]....
        /*0f24*/ 	.word	0x0002b980


	//   ....[5]....
        /*0f28*/ 	.word	0x0002b9d0


	//   ....[6]....
        /*0f2c*/ 	.word	0x0002b9f0


	//   ....[7]....
        /*0f30*/ 	.word	0x0002ba10


	//   ....[8]....
        /*0f34*/ 	.word	0x0002ba20


	//   ....[9]....
        /*0f38*/ 	.word	0x0002ba60


	//   ....[10]....
        /*0f3c*/ 	.word	0x0002ba70


	//   ....[11]....
        /*0f40*/ 	.word	0x0002bab0


	//   ....[12]....
        /*0f44*/ 	.word	0x0002bac0


	//   ....[13]....
        /*0f48*/ 	.word	0x0002bb00


	//   ....[14]....
        /*0f4c*/ 	.word	0x0002bb10


	//   ....[15]....
        /*0f50*/ 	.word	0x0002bb50


	//   ....[16]....
        /*0f54*/ 	.word	0x0002bb60


	//   ....[17]....
        /*0f58*/ 	.word	0x0002bb70


	//   ....[18]....
        /*0f5c*/ 	.word	0x0002bbb0


	//   ....[19]....
        /*0f60*/ 	.word	0x0002bbd0


	//   ....[20]....
        /*0f64*/ 	.word	0x0002cde0


	//   ....[21]....
        /*0f68*/ 	.word	0x0002ce10


	//   ....[22]....
        /*0f6c*/ 	.word	0x0002ce70


	//   ....[23]....
        /*0f70*/ 	.word	0x0002cea0


	//   ....[24]....
        /*0f74*/ 	.word	0x0002ced0


	//   ....[25]....
        /*0f78*/ 	.word	0x0002cf00


	//   ....[26]....
        /*0f7c*/ 	.word	0x0002cf30


	//   ....[27]....
        /*0f80*/ 	.word	0x0002cf60


	//   ....[28]....
        /*0f84*/ 	.word	0x0002d100


	//   ....[29]....
        /*0f88*/ 	.word	0x0002d130


	//   ....[30]....
        /*0f8c*/ 	.word	0x0002d160


	//   ....[31]....
        /*0f90*/ 	.word	0x0002d190


	//   ....[32]....
        /*0f94*/ 	.word	0x0002d1c0


	//   ....[33]....
        /*0f98*/ 	.word	0x0002d1f0


	//   ....[34]....
        /*0f9c*/ 	.word	0x0002d2b0


	//   ....[35]....
        /*0fa0*/ 	.word	0x0002d2d0


	//   ....[36]....
        /*0fa4*/ 	.word	0x0002d2f0


	//   ....[37]....
        /*0fa8*/ 	.word	0x0002d350


	//   ....[38]....
        /*0fac*/ 	.word	0x0002dd90


	//   ....[39]....
        /*0fb0*/ 	.word	0x0002e150


	//   ....[40]....
        /*0fb4*/ 	.word	0x0002e1e0


	//   ....[41]....
        /*0fb8*/ 	.word	0x0002e270


	//   ....[42]....
        /*0fbc*/ 	.word	0x0002e300


	//   ....[43]....
        /*0fc0*/ 	.word	0x0002e390


	//   ....[44]....
        /*0fc4*/ 	.word	0x0002e420


	//   ....[45]....
        /*0fc8*/ 	.word	0x0002e500


	//   ....[46]....
        /*0fcc*/ 	.word	0x0002e590


	//   ....[47]....
        /*0fd0*/ 	.word	0x0002e630


	//   ....[48]....
        /*0fd4*/ 	.word	0x0002e6c0


	//   ....[49]....
        /*0fd8*/ 	.word	0x0002e750


	//   ....[50]....
        /*0fdc*/ 	.word	0x0002e7e0


	//   ....[51]....
        /*0fe0*/ 	.word	0x0002e8c0


	//   ....[52]....
        /*0fe4*/ 	.word	0x0002e950


	//   ....[53]....
        /*0fe8*/ 	.word	0x0002e9e0


	//   ....[54]....
        /*0fec*/ 	.word	0x0002ea70


	//   ....[55]....
        /*0ff0*/ 	.word	0x0002eb00


	//   ....[56]....
        /*0ff4*/ 	.word	0x0002eb90


	//   ....[57]....
        /*0ff8*/ 	.word	0x0002ecc0


	//   ....[58]....
        /*0ffc*/ 	.word	0x0002ed70


	//   ....[59]....
        /*1000*/ 	.word	0x0002ee00


	//   ....[60]....
        /*1004*/ 	.word	0x0002ee50


	//   ....[61]....
        /*1008*/ 	.word	0x0002eea0


	//   ....[62]....
        /*100c*/ 	.word	0x0002ef30


	//   ....[63]....
        /*1010*/ 	.word	0x0002efc0


	//   ....[64]....
        /*1014*/ 	.word	0x0002f010


	//   ....[65]....
        /*1018*/ 	.word	0x0002f060


	//   ....[66]....
        /*101c*/ 	.word	0x0002f150


	//   ....[67]....
        /*1020*/ 	.word	0x0002f200


	//   ....[68]....
        /*1024*/ 	.word	0x0002f260


	//   ....[69]....
        /*1028*/ 	.word	0x0002f2e0


	//   ....[70]....
        /*102c*/ 	.word	0x0002f3d0


	//   ....[71]....
        /*1030*/ 	.word	0x0002f420


	//   ....[72]....
        /*1034*/ 	.word	0x0002f470


	//   ....[73]....
        /*1038*/ 	.word	0x0002f4c0


	//   ....[74]....
        /*103c*/ 	.word	0x0002f8f0


	//   ....[75]....
        /*1040*/ 	.word	0x0002fa10


	//   ....[76]....
        /*1044*/ 	.word	0x0002fb40


	//   ....[77]....
        /*1048*/ 	.word	0x0002fc60


	//   ....[78]....
        /*104c*/ 	.word	0x0002fd90


	//   ....[79]....
        /*1050*/ 	.word	0x0002fe50


	//   ....[80]....
        /*1054*/ 	.word	0x0002feb0


	//   ....[81]....
        /*1058*/ 	.word	0x0002ff00


	//   ....[82]....
        /*105c*/ 	.word	0x0002ff60


	//   ....[83]....
        /*1060*/ 	.word	0x0002ffe0


	//   ....[84]....
        /*1064*/ 	.word	0x00030040


	//   ....[85]....
        /*1068*/ 	.word	0x00030090


	//   ....[86]....
        /*106c*/ 	.word	0x00030110


	//   ....[87]....
        /*1070*/ 	.word	0x00030180


	//   ....[88]....
        /*1074*/ 	.word	0x000301e0


	//   ....[89]....
        /*1078*/ 	.word	0x00030240


	//   ....[90]....
        /*107c*/ 	.word	0x000302b0


	//   ....[91]....
        /*1080*/ 	.word	0x00030320


	//   ....[92]....
        /*1084*/ 	.word	0x00030380


	//   ....[93]....
        /*1088*/ 	.word	0x000303e0


	//   ....[94]....
        /*108c*/ 	.word	0x00030440


	//   ....[95]....
        /*1090*/ 	.word	0x000304b0


	//   ....[96]....
        /*1094*/ 	.word	0x00030510


	//   ....[97]....
        /*1098*/ 	.word	0x00030570


	//   ....[98]....
        /*109c*/ 	.word	0x000305e0


	//   ....[99]....
        /*10a0*/ 	.word	0x00030650


	//   ....[100]....
        /*10a4*/ 	.word	0x000306b0


	//   ....[101]....
        /*10a8*/ 	.word	0x00030710


	//   ....[102]....
        /*10ac*/ 	.word	0x00030790


	//   ....[103]....
        /*10b0*/ 	.word	0x00030800


	//   ....[104]....
        /*10b4*/ 	.word	0x00030860


	//   ....[105]....
        /*10b8*/ 	.word	0x000308b0


	//   ....[106]....
        /*10bc*/ 	.word	0x00030930


	//   ....[107]....
        /*10c0*/ 	.word	0x000309a0


	//   ....[108]....
        /*10c4*/ 	.word	0x00030a00


	//   ....[109]....
        /*10c8*/ 	.word	0x00030a60


	//   ....[110]....
        /*10cc*/ 	.word	0x00030ae0


	//   ....[111]....
        /*10d0*/ 	.word	0x00030b50


	//   ....[112]....
        /*10d4*/ 	.word	0x00030bb0


	//   ....[113]....
        /*10d8*/ 	.word	0x00030c00


	//   ....[114]....
        /*10dc*/ 	.word	0x00030c60


	//   ....[115]....
        /*10e0*/ 	.word	0x00030cd0


	//   ....[116]....
        /*10e4*/ 	.word	0x00030d40


	//   ....[117]....
        /*10e8*/ 	.word	0x00030da0


	//   ....[118]....
        /*10ec*/ 	.word	0x00030e00


	//   ....[119]....
        /*10f0*/ 	.word	0x00030e70


	//   ....[120]....
        /*10f4*/ 	.word	0x00030ed0


	//   ....[121]....
        /*10f8*/ 	.word	0x00030f20


	//   ....[122]....
        /*10fc*/ 	.word	0x00030f90


	//   ....[123]....
        /*1100*/ 	.word	0x00030ff0


	//   ....[124]....
        /*1104*/ 	.word	0x00031070


	//   ....[125]....
        /*1108*/ 	.word	0x000310d0


	//   ....[126]....
        /*110c*/ 	.word	0x00031140


	//   ....[127]....
        /*1110*/ 	.word	0x000311b0


	//   ....[128]....
        /*1114*/ 	.word	0x00031240


	//   ....[129]....
        /*1118*/ 	.word	0x00031290


	//   ....[130]....
        /*111c*/ 	.word	0x00031310


	//   ....[131]....
        /*1120*/ 	.word	0x00031380


	//   ....[132]....
        /*1124*/ 	.word	0x000313e0


	//   ....[133]....
        /*1128*/ 	.word	0x00031430


	//   ....[134]....
        /*112c*/ 	.word	0x000314b0


	//   ....[135]....
        /*1130*/ 	.word	0x00031520


	//   ....[136]....
        /*1134*/ 	.word	0x00031580


	//   ....[137]....
        /*1138*/ 	.word	0x000315d0


	//   ....[138]....
        /*113c*/ 	.word	0x00031650


	//   ....[139]....
        /*1140*/ 	.word	0x000316a0


	//   ....[140]....
        /*1144*/ 	.word	0x00031730


	//   ....[141]....
        /*1148*/ 	.word	0x000317c0


	//   ....[142]....
        /*114c*/ 	.word	0x00031850


	//   ....[143]....
        /*1150*/ 	.word	0x000318e0


	//   ....[144]....
        /*1154*/ 	.word	0x00031970


	//   ....[145]....
        /*1158*/ 	.word	0x00031a00


	//   ....[146]....
        /*115c*/ 	.word	0x00031a80


	//   ....[147]....
        /*1160*/ 	.word	0x00031ad0


	//   ....[148]....
        /*1164*/ 	.word	0x00031b60


	//   ....[149]....
        /*1168*/ 	.word	0x00031bf0


	//   ....[150]....
        /*116c*/ 	.word	0x00031c70


	//   ....[151]....
        /*1170*/ 	.word	0x00031cc0


	//   ....[152]....
        /*1174*/ 	.word	0x00031d50


	//   ....[153]....
        /*1178*/ 	.word	0x00031de0


	//   ....[154]....
        /*117c*/ 	.word	0x00031e70


	//   ....[155]....
        /*1180*/ 	.word	0x00031f00


	//   ....[156]....
        /*1184*/ 	.word	0x00031f90


	//   ....[157]....
        /*1188*/ 	.word	0x00032020


	//   ....[158]....
        /*118c*/ 	.word	0x000320e0


	//   ....[159]....
        /*1190*/ 	.word	0x000323c0


	//   ....[160]....
        /*1194*/ 	.word	0x000324c0


	//   ....[161]....
        /*1198*/ 	.word	0x000325a0


	//   ....[162]....
        /*119c*/ 	.word	0x00032620


	//   ....[163]....
        /*11a0*/ 	.word	0x000326d0


	//   ....[164]....
        /*11a4*/ 	.word	0x00032750


	//   ....[165]....
        /*11a8*/ 	.word	0x000327f0


	//   ....[166]....
        /*11ac*/ 	.word	0x00032870


	//   ....[167]....
        /*11b0*/ 	.word	0x00032910


	//   ....[168]....
        /*11b4*/ 	.word	0x00032990


	//   ....[169]....
        /*11b8*/ 	.word	0x00032a30


	//   ....[170]....
        /*11bc*/ 	.word	0x00032ab0


	//   ....[171]....
        /*11c0*/ 	.word	0x00032b50


	//   ....[172]....
        /*11c4*/ 	.word	0x00032bd0


	//   ....[173]....
        /*11c8*/ 	.word	0x00032c70


	//   ....[174]....
        /*11cc*/ 	.word	0x00032cf0


	//   ....[175]....
        /*11d0*/ 	.word	0x00032d90


	//   ....[176]....
        /*11d4*/ 	.word	0x00032df0


	//   ....[177]....
        /*11d8*/ 	.word	0x00032eb0


	//   ....[178]....
        /*11dc*/ 	.word	0x00032f10


	//   ....[179]....
        /*11e0*/ 	.word	0x00032fe0


	//   ....[180]....
        /*11e4*/ 	.word	0x000331b0


	//   ....[181]....
        /*11e8*/ 	.word	0x00033240


	//   ....[182]....
        /*11ec*/ 	.word	0x00033340


	//   ....[183]....
        /*11f0*/ 	.word	0x00033390


	//   ....[184]....
        /*11f4*/ 	.word	0x00033490


	//   ....[185]....
        /*11f8*/ 	.word	0x000334e0


	//   ....[186]....
        /*11fc*/ 	.word	0x000335e0


	//   ....[187]....
        /*1200*/ 	.word	0x00033630


	//   ....[188]....
        /*1204*/ 	.word	0x00033690


	//   ....[189]....
        /*1208*/ 	.word	0x00033780


	//   ....[190]....
        /*120c*/ 	.word	0x00033880


	//   ....[191]....
        /*1210*/ 	.word	0x000338d0


	//   ....[192]....
        /*1214*/ 	.word	0x00033930


	//   ....[193]....
        /*1218*/ 	.word	0x00033a10


	//   ....[194]....
        /*121c*/ 	.word	0x00033a70


	//   ....[195]....
        /*1220*/ 	.word	0x00033b10


	//   ....[196]....
        /*1224*/ 	.word	0x00033bb0


	//   ....[197]....
        /*1228*/ 	.word	0x00033c60


	//   ....[198]....
        /*122c*/ 	.word	0x00033cc0


	//   ....[199]....
        /*1230*/ 	.word	0x00033d70


	//   ....[200]....
        /*1234*/ 	.word	0x00033e20


	//   ....[201]....
        /*1238*/ 	.word	0x00033e90


	//   ....[202]....
        /*123c*/ 	.word	0x00033ef0


	//   ....[203]....
        /*1240*/ 	.word	0x00033fd0


	//   ....[204]....
        /*1244*/ 	.word	0x00034030


	//   ....[205]....
        /*1248*/ 	.word	0x00034120


	//   ....[206]....
        /*124c*/ 	.word	0x00034180


	//   ....[207]....
        /*1250*/ 	.word	0x00034280


	//   ....[208]....
        /*1254*/ 	.word	0x000342e0


	//   ....[209]....
        /*1258*/ 	.word	0x000343c0


	//   ....[210]....
        /*125c*/ 	.word	0x00034420


	//   ....[211]....
        /*1260*/ 	.word	0x00034500


	//   ....[212]....
        /*1264*/ 	.word	0x00034560


	//   ....[213]....
        /*1268*/ 	.word	0x00034630


	//   ....[214]....
        /*126c*/ 	.word	0x00034690


	//   ....[215]....
        /*1270*/ 	.word	0x00034750


	//   ....[216]....
        /*1274*/ 	.word	0x00034880


	//   ....[217]....
        /*1278*/ 	.word	0x00034920


	//   ....[218]....
        /*127c*/ 	.word	0x00034980


	//   ....[219]....
        /*1280*/ 	.word	0x00034a30


	//   ....[220]....
        /*1284*/ 	.word	0x00034ac0


	//   ....[221]....
        /*1288*/ 	.word	0x00034b50


	//   ....[222]....
        /*128c*/ 	.word	0x00034bb0


	//   ....[223]....
        /*1290*/ 	.word	0x00034c60


	//   ....[224]....
        /*1294*/ 	.word	0x00034cc0


	//   ....[225]....
        /*1298*/ 	.word	0x00034d70


	//   ....[226]....
        /*129c*/ 	.word	0x00034dd0


	//   ....[227]....
        /*12a0*/ 	.word	0x00034e80


	//   ....[228]....
        /*12a4*/ 	.word	0x00034ee0


	//   ....[229]....
        /*12a8*/ 	.word	0x00034f90


	//   ....[230]....
        /*12ac*/ 	.word	0x00034ff0


	//   ....[231]....
        /*12b0*/ 	.word	0x000350a0


	//   ....[232]....
        /*12b4*/ 	.word	0x00035130


	//   ....[233]....
        /*12b8*/ 	.word	0x000351c0


	//   ....[234]....
        /*12bc*/ 	.word	0x00035220


	//   ....[235]....
        /*12c0*/ 	.word	0x000352d0


	//   ....[236]....
        /*12c4*/ 	.word	0x000353c0


	//   ....[237]....
        /*12c8*/ 	.word	0x00035450


	//   ....[238]....
        /*12cc*/ 	.word	0x000354b0


	//   ....[239]....
        /*12d0*/ 	.word	0x00035560


	//   ....[240]....
        /*12d4*/ 	.word	0x000355c0


	//   ....[241]....
        /*12d8*/ 	.word	0x00035670


	//   ....[242]....
        /*12dc*/ 	.word	0x000356d0


	//   ....[243]....
        /*12e0*/ 	.word	0x00035780


	//   ....[244]....
        /*12e4*/ 	.word	0x000357e0


	//   ....[245]....
        /*12e8*/ 	.word	0x00035890


	//   ....[246]....
        /*12ec*/ 	.word	0x000358f0


	//   ....[247]....
        /*12f0*/ 	.word	0x000359a0


	//   ....[248]....
        /*12f4*/ 	.word	0x00035a00


	//   ....[249]....
        /*12f8*/ 	.word	0x00035ab0


	//   ....[250]....
        /*12fc*/ 	.word	0x00035b10


	//   ....[251]....
        /*1300*/ 	.word	0x00035bc0


	//   ....[252]....
        /*1304*/ 	.word	0x00035c20


	//   ....[253]....
        /*1308*/ 	.word	0x00035cd0


	//   ....[254]....
        /*130c*/ 	.word	0x00035d30


	//   ....[255]....
        /*1310*/ 	.word	0x00035de0


	//   ....[0]....
        /*1314*/ 	.word	0x00035fb0


	//   ....[1]....
        /*1318*/ 	.word	0x00036050


	//   ....[2]....
        /*131c*/ 	.word	0x000361c0


	//   ....[3]....
        /*1320*/ 	.word	0x00036230


	//   ....[4]....
        /*1324*/ 	.word	0x000362a0


	//   ....[5]....
        /*1328*/ 	.word	0x00036310


	//   ....[6]....
        /*132c*/ 	.word	0x00036380


	//   ....[7]....
        /*1330*/ 	.word	0x00036400


	//   ....[8]....
        /*1334*/ 	.word	0x00036480


	//   ....[9]....
        /*1338*/ 	.word	0x00036510


	//   ....[10]....
        /*133c*/ 	.word	0x00036580


	//   ....[11]....
        /*1340*/ 	.word	0x000365f0


	//   ....[12]....
        /*1344*/ 	.word	0x00036660


	//   ....[13]....
        /*1348*/ 	.word	0x000366e0


	//   ....[14]....
        /*134c*/ 	.word	0x00036750


	//   ....[15]....
        /*1350*/ 	.word	0x00036800


	//   ....[16]....
        /*1354*/ 	.word	0x00036850


	//   ....[17]....
        /*1358*/ 	.word	0x000368e0


	//   ....[18]....
        /*135c*/ 	.word	0x00036a10


	//----- nvinfo : EIATTR_REG_RECONFIG
	.align		4
.L_235:
        /*1360*/ 	.byte	0x01, 0x54
	.zero		2


	//----- nvinfo : EIATTR_SYSCALL_OFFSETS
	.align		4
        /*1364*/ 	.byte	0x04, 0x46
        /*1366*/ 	.short	(.L_237 - .L_236)


	//   ....[0]....
.L_236:
        /*1368*/ 	.word	0x00001ee0


	//   ....[1]....
        /*136c*/ 	.word	0x00002030


	//   ....[2]....
        /*1370*/ 	.word	0x0000aa30


	//   ....[3]....
        /*1374*/ 	.word	0x0000ad70


	//   ....[4]....
        /*1378*/ 	.word	0x00028520


	//   ....[5]....
        /*137c*/ 	.word	0x00028690


	//   ....[6]....
        /*1380*/ 	.word	0x000287e0


	//   ....[7]....
        /*1384*/ 	.word	0x00028920


	//   ....[8]....
        /*1388*/ 	.word	0x0002a2e0


	//----- nvinfo : EIATTR_MBARRIER_INSTR_OFFSETS
	.align		4
.L_237:
        /*138c*/ 	.byte	0x04, 0x39
        /*138e*/ 	.short	(.L_239 - .L_238)


	//   ....[0]....
.L_238:
        /*1390*/ 	.word	0x00000270
        /*1394*/ 	.word	0x000000ff
        /*1398*/ 	.word	0x00022800
        /*139c*/ 	.short	0x0100
        /*139e*/ 	.byte	0x08
	.zero		1


	//   ....[1]....
        /*13a0*/ 	.word	0x00000280
        /*13a4*/ 	.word	0x000000ff
        /*13a8*/ 	.word	0x00022820
        /*13ac*/ 	.short	0x0100
        /*13ae*/ 	.byte	0x08
	.zero		1


	//   ....[2]....
        /*13b0*/ 	.word	0x00000370
        /*13b4*/ 	.word	0x000000ff
        /*13b8*/ 	.word	0x00022830
        /*13bc*/ 	.short	0x0100
        /*13be*/ 	.byte	0x08
	.zero		1


	//   ....[3]....
        /*13c0*/ 	.word	0x00000380
        /*13c4*/ 	.word	0x000000ff
        /*13c8*/ 	.word	0x00022840
        /*13cc*/ 	.short	0x0100
        /*13ce*/ 	.byte	0x08
	.zero		1


	//   ....[4]....
        /*13d0*/ 	.word	0x00000390
        /*13d4*/ 	.word	0x000000ff
        /*13d8*/ 	.word	0x00022838
        /*13dc*/ 	.short	0x0100
        /*13de*/ 	.byte	0x08
	.zero		1


	//   ....[5]....
        /*13e0*/ 	.word	0x000003a0
        /*13e4*/ 	.word	0x000000ff
        /*13e8*/ 	.word	0x00022848
        /*13ec*/ 	.short	0x0100
        /*13ee*/ 	.byte	0x08
	.zero		1


	//   ....[6]....
        /*13f0*/ 	.word	0x000004d0
        /*13f4*/ 	.word	0x000000ff
        /*13f8*/ 	.word	0x00022850
        /*13fc*/ 	.short	0x0100
        /*13fe*/ 	.byte	0x08
	.zero		1


	//   ....[7]....
        /*1400*/ 	.word	0x000004e0
        /*1404*/ 	.word	0x000000ff
        /*1408*/ 	.word	0x00022860
        /*140c*/ 	.short	0x0100
        /*140e*/ 	.byte	0x08
	.zero		1


	//   ....[8]....
        /*1410*/ 	.word	0x000004f0
        /*1414*/ 	.word	0x000000ff
        /*1418*/ 	.word	0x00022858
        /*141c*/ 	.short	0x0100
        /*141e*/ 	.byte	0x08
	.zero		1


	//   ....[9]....
        /*1420*/ 	.word	0x00000500
        /*1424*/ 	.word	0x000000ff
        /*1428*/ 	.word	0x00022868
        /*142c*/ 	.short	0x0100
        /*142e*/ 	.byte	0x08
	.zero		1


	//   ....[10]....
        /*1430*/ 	.word	0x000005f0
        /*1434*/ 	.word	0x000000ff
        /*1438*/ 	.word	0x00022870
        /*143c*/ 	.short	0x0100
        /*143e*/ 	.byte	0x06
	.zero		1


	//   ....[11]....
        /*1440*/ 	.word	0x00000600
        /*1444*/ 	.word	0x000000ff
        /*1448*/ 	.word	0x00022880
        /*144c*/ 	.short	0x0100
        /*144e*/ 	.byte	0x06
	.zero		1


	//   ....[12]....
        /*1450*/ 	.word	0x00000610
        /*1454*/ 	.word	0x000000ff
        /*1458*/ 	.word	0x00022878
        /*145c*/ 	.short	0x0100
        /*145e*/ 	.byte	0x06
	.zero		1


	//   ....[13]....
        /*1460*/ 	.word	0x00000620
        /*1464*/ 	.word	0x000000ff
        /*1468*/ 	.word	0x00022888
        /*146c*/ 	.short	0x0100
        /*146e*/ 	.byte	0x06
	.zero		1


	//   ....[14]....
        /*1470*/ 	.word	0x00000750
        /*1474*/ 	.word	0x000000ff
        /*1478*/ 	.word	0x00022890
        /*147c*/ 	.short	0x0100
        /*147e*/ 	.byte	0x08
	.zero		1


	//   ....[15]....
        /*1480*/ 	.word	0x00000760
        /*1484*/ 	.word	0x000000ff
        /*1488*/ 	.word	0x000228a0
        /*148c*/ 	.short	0x0100
        /*148e*/ 	.byte	0x08
	.zero		1


	//   ....[16]....
        /*1490*/ 	.word	0x00000770
        /*1494*/ 	.word	0x000000ff
        /*1498*/ 	.word	0x00022898
        /*149c*/ 	.short	0x0100
        /*149e*/ 	.byte	0x08
	.zero		1


	//   ....[17]....
        /*14a0*/ 	.word	0x00000780
        /*14a4*/ 	.word	0x000000ff
        /*14a8*/ 	.word	0x000228a8
        /*14ac*/ 	.short	0x0100
        /*14ae*/ 	.byte	0x08
	.zero		1


	//   ....[18]....
        /*14b0*/ 	.word	0x000008c0
        /*14b4*/ 	.word	0x000000ff
        /*14b8*/ 	.word	0x000228b0
        /*14bc*/ 	.short	0x0100
        /*14be*/ 	.byte	0x08
	.zero		1


	//   ....[19]....
        /*14c0*/ 	.word	0x000008d0
        /*14c4*/ 	.word	0x000000ff
        /*14c8*/ 	.word	0x000228c0
        /*14cc*/ 	.short	0x0100
        /*14ce*/ 	.byte	0x08
	.zero		1


	//   ....[20]....
        /*14d0*/ 	.word	0x000008e0
        /*14d4*/ 	.word	0x000000ff
        /*14d8*/ 	.word	0x000228b8
        /*14dc*/ 	.short	0x0100
        /*14de*/ 	.byte	0x08
	.zero		1


	//   ....[21]....
        /*14e0*/ 	.word	0x000008f0
        /*14e4*/ 	.word	0x000000ff
        /*14e8*/ 	.word	0x000228c8
        /*14ec*/ 	.short	0x0100
        /*14ee*/ 	.byte	0x08
	.zero		1


	//   ....[22]....
        /*14f0*/ 	.word	0x000030c0
        /*14f4*/ 	.word	0x00000056
        /*14f8*/ 	.word	0x00022890
        /*14fc*/ 	.short	0x010a
        /*14fe*/ 	.byte	0x3f
	.zero		1


	//   ....[23]....
        /*1500*/ 	.word	0x000061f0
        /*1504*/ 	.word	0x00000056
        /*1508*/ 	.word	0x00022890
        /*150c*/ 	.short	0x010a
        /*150e*/ 	.byte	0x3f
	.zero		1


	//   ....[24]....
        /*1510*/ 	.word	0x00009060
        /*1514*/ 	.word	0x00000056
        /*1518*/ 	.word	0x00022890
        /*151c*/ 	.short	0x010a
        /*151e*/ 	.byte	0x3f
	.zero		1


	//   ....[25]....
        /*1520*/ 	.word	0x00009620
        /*1524*/ 	.word	0x00000004
        /*1528*/ 	.word	0x00000000
        /*152c*/ 	.short	0x0101
        /*152e*/ 	.byte	0x3f
	.zero		1


	//   ....[26]....
        /*1530*/ 	.word	0x00009660
        /*1534*/ 	.word	0x00000056
        /*1538*/ 	.word	0x000228b0
        /*153c*/ 	.short	0x010a
        /*153e*/ 	.byte	0x3f
	.zero		1


	//   ....[27]....
        /*1540*/ 	.word	0x00009b90
        /*1544*/ 	.word	0x00000056
        /*1548*/ 	.word	0x00000000
        /*154c*/ 	.short	0x0101
        /*154e*/ 	.byte	0x3f
	.zero		1


	//   ....[28]....
        /*1550*/ 	.word	0x0000aaf0
        /*1554*/ 	.word	0x00000011
        /*1558*/ 	.word	0x00022800
        /*155c*/ 	.short	0x010a
        /*155e*/ 	.byte	0x3f
	.zero		1


	//   ....[29]....
        /*1560*/ 	.word	0x0000ab40
        /*1564*/ 	.word	0x00000011
        /*1568*/ 	.word	0x00022800
        /*156c*/ 	.short	0x010a
        /*156e*/ 	.byte	0x3f
	.zero		1


	//   ....[30]....
        /*1570*/ 	.word	0x0000b520
        /*1574*/ 	.word	0x00000011
        /*1578*/ 	.word	0x00022800
        /*157c*/ 	.short	0x010a
        /*157e*/ 	.byte	0x3f
	.zero		1


	//   ....[31]....
        /*1580*/ 	.word	0x0000da70
        /*1584*/ 	.word	0x00000011
        /*1588*/ 	.word	0x00022800
        /*158c*/ 	.short	0x010a
        /*158e*/ 	.byte	0x3f
	.zero		1


	//   ....[32]....
        /*1590*/ 	.word	0x0000faf0
        /*1594*/ 	.word	0x0000000e
        /*1598*/ 	.word	0x00022830
        /*159c*/ 	.short	0x010a
        /*159e*/ 	.byte	0x3f
	.zero		1


	//   ....[33]....
        /*15a0*/ 	.word	0x0000fb80
        /*15a4*/ 	.word	0x0000000e
        /*15a8*/ 	.word	0x00022830
        /*15ac*/ 	.short	0x010a
        /*15ae*/ 	.byte	0x3f
	.zero		1


	//   ....[34]....
        /*15b0*/ 	.word	0x00010920
        /*15b4*/ 	.word	0x00000000
        /*15b8*/ 	.word	0x00000000
        /*15bc*/ 	.short	0x0101
        /*15be*/ 	.byte	0x3f
	.zero		1


	//   ....[35]....
        /*15c0*/ 	.word	0x00014050
        /*15c4*/ 	.word	0x00000015
        /*15c8*/ 	.word	0x00022830
        /*15cc*/ 	.short	0x010a
        /*15ce*/ 	.byte	0x3f
	.zero		1


	//   ....[36]....
        /*15d0*/ 	.word	0x000140a0
        /*15d4*/ 	.word	0x00000015
        /*15d8*/ 	.word	0x00022830
        /*15dc*/ 	.short	0x010a
        /*15de*/ 	.byte	0x3f
	.zero		1


	//   ....[37]....
        /*15e0*/ 	.word	0x00014d10
        /*15e4*/ 	.word	0x00000015
        /*15e8*/ 	.word	0x00022850
        /*15ec*/ 	.short	0x010a
        /*15ee*/ 	.byte	0x3f
	.zero		1


	//   ....[38]....
        /*15f0*/ 	.word	0x00014d50
        /*15f4*/ 	.word	0x00000015
        /*15f8*/ 	.word	0x00022850
        /*15fc*/ 	.short	0x010a
        /*15fe*/ 	.byte	0x3f
	.zero		1


	//   ....[39]....
        /*1600*/ 	.word	0x00015180
        /*1604*/ 	.word	0x0000000d
        /*1608*/ 	.word	0x00000000
        /*160c*/ 	.short	0x0101
        /*160e*/ 	.byte	0x3f
	.zero		1


	//   ....[40]....
        /*1610*/ 	.word	0x00018440
        /*1614*/ 	.word	0x00000014
        /*1618*/ 	.word	0x00000000
        /*161c*/ 	.short	0x0101
        /*161e*/ 	.byte	0x3f
	.zero		1


	//   ....[41]....
        /*1620*/ 	.word	0x00018e20
        /*1624*/ 	.word	0x00000000
        /*1628*/ 	.word	0x00022830
        /*162c*/ 	.short	0x010a
        /*162e*/ 	.byte	0x3f
	.zero		1


	//   ....[42]....
        /*1630*/ 	.word	0x00018e70
        /*1634*/ 	.word	0x00000000
        /*1638*/ 	.word	0x00022830
        /*163c*/ 	.short	0x010a
        /*163e*/ 	.byte	0x3f
	.zero		1


	//   ....[43]....
        /*1640*/ 	.word	0x00019b10
        /*1644*/ 	.word	0x00000003
        /*1648*/ 	.word	0x00022850
        /*164c*/ 	.short	0x010a
        /*164e*/ 	.byte	0x3f
	.zero		1


	//   ....[44]....
        /*1650*/ 	.word	0x00019b50
        /*1654*/ 	.word	0x00000003
        /*1658*/ 	.word	0x00022850
        /*165c*/ 	.short	0x010a
        /*165e*/ 	.byte	0x3f
	.zero		1


	//   ....[45]....
        /*1660*/ 	.word	0x0001b1d0
        /*1664*/ 	.word	0x0000000e
        /*1668*/ 	.word	0x00000000
        /*166c*/ 	.short	0x0101
        /*166e*/ 	.byte	0x3f
	.zero		1


	//   ....[46]....
        /*1670*/ 	.word	0x0001b550
        /*1674*/ 	.word	0x0000005c
        /*1678*/ 	.word	0x00000000
        /*167c*/ 	.short	0x0101
        /*167e*/ 	.byte	0x3f
	.zero		1


	//   ....[47]....
        /*1680*/ 	.word	0x0001bc60
        /*1684*/ 	.word	0x00000000
        /*1688*/ 	.word	0x00022830
        /*168c*/ 	.short	0x010a
        /*168e*/ 	.byte	0x3f
	.zero		1


	//   ....[48]....
        /*1690*/ 	.word	0x0001bcb0
        /*1694*/ 	.word	0x00000000
        /*1698*/ 	.word	0x00022830
        /*169c*/ 	.short	0x010a
        /*169e*/ 	.byte	0x3f
	.zero		1


	//   ....[49]....
        /*16a0*/ 	.word	0x0001c950
        /*16a4*/ 	.word	0x00000003
        /*16a8*/ 	.word	0x00022850
        /*16ac*/ 	.short	0x010a
        /*16ae*/ 	.byte	0x3f
	.zero		1


	//   ....[50]....
        /*16b0*/ 	.word	0x0001c990
        /*16b4*/ 	.word	0x00000003
        /*16b8*/ 	.word	0x00022850
        /*16bc*/ 	.short	0x010a
        /*16be*/ 	.byte	0x3f
	.zero		1


	//   ....[51]....
        /*16c0*/ 	.word	0x0001cdc0
        /*16c4*/ 	.word	0x00000000
        /*16c8*/ 	.word	0x00000000
        /*16cc*/ 	.short	0x0101
        /*16ce*/ 	.byte	0x3f
	.zero		1


	//   ....[52]....
        /*16d0*/ 	.word	0x00020090
        /*16d4*/ 	.word	0x00000014
        /*16d8*/ 	.word	0x00000000
        /*16dc*/ 	.short	0x0101
        /*16de*/ 	.byte	0x3f
	.zero		1


	//   ....[53]....
        /*16e0*/ 	.word	0x000206d0
        /*16e4*/ 	.word	0x0000000d
        /*16e8*/ 	.word	0x00022850
        /*16ec*/ 	.short	0x010a
        /*16ee*/ 	.byte	0x3f
	.zero		1


	//   ....[54]....
        /*16f0*/ 	.word	0x00020750
        /*16f4*/ 	.word	0x0000000d
        /*16f8*/ 	.word	0x00022850
        /*16fc*/ 	.short	0x010a
        /*16fe*/ 	.byte	0x3f
	.zero		1


	//   ....[55]....
        /*1700*/ 	.word	0x00021140
        /*1704*/ 	.word	0x00000000
        /*1708*/ 	.word	0x00000000
        /*170c*/ 	.short	0x0101
        /*170e*/ 	.byte	0x3f
	.zero		1


	//   ....[56]....
        /*1710*/ 	.word	0x00022fd0
        /*1714*/ 	.word	0x00000000
        /*1718*/ 	.word	0x00000000
        /*171c*/ 	.short	0x0101
        /*171e*/ 	.byte	0x3f
	.zero		1


	//   ....[57]....
        /*1720*/ 	.word	0x000237f0
        /*1724*/ 	.word	0x0000000a
        /*1728*/ 	.word	0x00000000
        /*172c*/ 	.short	0x0101
        /*172e*/ 	.byte	0x3f
	.zero		1


	//   ....[58]....
        /*1730*/ 	.word	0x000270d0
        /*1734*/ 	.word	0x00000011
        /*1738*/ 	.word	0x00022820
        /*173c*/ 	.short	0x010a
        /*173e*/ 	.byte	0x3f
	.zero		1


	//   ....[59]....
        /*1740*/ 	.word	0x00027190
        /*1744*/ 	.word	0x00000005
        /*1748*/ 	.word	0x000228a0
        /*174c*/ 	.short	0x010a
        /*174e*/ 	.byte	0x3f
	.zero		1


	//   ....[60]....
        /*1750*/ 	.word	0x000273c0
        /*1754*/ 	.word	0x00000005
        /*1758*/ 	.word	0x000228c0
        /*175c*/ 	.short	0x010a
        /*175e*/ 	.byte	0x3f
	.zero		1


	//   ....[61]....
        /*1760*/ 	.word	0x00027740
        /*1764*/ 	.word	0x00000005
        /*1768*/ 	.word	0x000228a0
        /*176c*/ 	.short	0x010a
        /*176e*/ 	.byte	0x3f
	.zero		1


	//   ....[62]....
        /*1770*/ 	.word	0x00027960
        /*1774*/ 	.word	0x00000005
        /*1778*/ 	.word	0x000228c0
        /*177c*/ 	.short	0x010a
        /*177e*/ 	.byte	0x3f
	.zero		1


	//   ....[63]....
        /*1780*/ 	.word	0x00028e90
        /*1784*/ 	.word	0x00000004
        /*1788*/ 	.word	0x00022880
        /*178c*/ 	.short	0x010a
        /*178e*/ 	.byte	0x3f
	.zero		1


	//   ....[64]....
        /*1790*/ 	.word	0x00029720
        /*1794*/ 	.word	0x00000004
        /*1798*/ 	.word	0x00022870
        /*179c*/ 	.short	0x0107
        /*179e*/ 	.byte	0x3f
	.zero		1


	//   ....[65]....
        /*17a0*/ 	.word	0x000297d0
        /*17a4*/ 	.word	0x00000004
        /*17a8*/ 	.word	0x00022870
        /*17ac*/ 	.short	0x0101
        /*17ae*/ 	.byte	0x3f
	.zero		1


	//   ....[66]....
        /*17b0*/ 	.word	0x00029820
        /*17b4*/ 	.word	0x00000004
        /*17b8*/ 	.word	0x00022840
        /*17bc*/ 	.short	0x010a
        /*17be*/ 	.byte	0x3f
	.zero		1


	//   ....[67]....
        /*17c0*/ 	.word	0x0002a010
        /*17c4*/ 	.word	0x00000004
        /*17c8*/ 	.word	0x00022830
        /*17cc*/ 	.short	0x0107
        /*17ce*/ 	.byte	0x3f
	.zero		1


	//   ....[68]....
        /*17d0*/ 	.word	0x0002a0e0
        /*17d4*/ 	.word	0x00000004
        /*17d8*/ 	.word	0x00022830
        /*17dc*/ 	.short	0x0101
        /*17de*/ 	.byte	0x3f
	.zero		1


	//   ....[69]....
        /*17e0*/ 	.word	0x0002aa60
        /*17e4*/ 	.word	0x00000011
        /*17e8*/ 	.word	0x00022800
        /*17ec*/ 	.short	0x0107
        /*17ee*/ 	.byte	0x3f
	.zero		1


	//   ....[70]....
        /*17f0*/ 	.word	0x0002ab60
        /*17f4*/ 	.word	0x00000011
        /*17f8*/ 	.word	0x00022800
        /*17fc*/ 	.short	0x0101
        /*17fe*/ 	.byte	0x3f
	.zero		1


	//   ....[71]....
        /*1800*/ 	.word	0x0002ab90
        /*1804*/ 	.word	0x00000011
        /*1808*/ 	.word	0x00022820
        /*180c*/ 	.short	0x010a
        /*180e*/ 	.byte	0x3f
	.zero		1


	//   ....[72]....
        /*1810*/ 	.word	0x0002b040
        /*1814*/ 	.word	0x00000000
        /*1818*/ 	.word	0x00022880
        /*181c*/ 	.short	0x010a
        /*181e*/ 	.byte	0x3f
	.zero		1


	//   ....[73]....
        /*1820*/ 	.word	0x0002b620
        /*1824*/ 	.word	0x00000000
        /*1828*/ 	.word	0x00022870
        /*182c*/ 	.short	0x0107
        /*182e*/ 	.byte	0x3f
	.zero		1


	//   ....[74]....
        /*1830*/ 	.word	0x0002b6d0
        /*1834*/ 	.word	0x00000000
        /*1838*/ 	.word	0x00022870
        /*183c*/ 	.short	0x0101
        /*183e*/ 	.byte	0x3f
	.zero		1


	//   ....[75]....
        /*1840*/ 	.word	0x0002b700
        /*1844*/ 	.word	0x00000000
        /*1848*/ 	.word	0x00022840
        /*184c*/ 	.short	0x010a
        /*184e*/ 	.byte	0x3f
	.zero		1


	//   ....[76]....
        /*1850*/ 	.word	0x0002bca0
        /*1854*/ 	.word	0x00000000
        /*1858*/ 	.word	0x00022830
        /*185c*/ 	.short	0x0107
        /*185e*/ 	.byte	0x3f
	.zero		1


	//   ....[77]....
        /*1860*/ 	.word	0x0002bd50
        /*1864*/ 	.word	0x00000000
        /*1868*/ 	.word	0x00022830
        /*186c*/ 	.short	0x0101
        /*186e*/ 	.byte	0x3f
	.zero		1


	//   ....[78]....
        /*1870*/ 	.word	0x0002bde0
        /*1874*/ 	.word	0x00000003
        /*1878*/ 	.word	0x00022870
        /*187c*/ 	.short	0x010a
        /*187e*/ 	.byte	0x3f
	.zero		1


	//   ....[79]....
        /*1880*/ 	.word	0x0002be60
        /*1884*/ 	.word	0x00000003
        /*1888*/ 	.word	0x00022860
        /*188c*/ 	.short	0x010a
        /*188e*/ 	.byte	0x3f
	.zero		1


	//   ....[80]....
        /*1890*/ 	.word	0x0002c360
        /*1894*/ 	.word	0x00000003
        /*1898*/ 	.word	0x00022850
        /*189c*/ 	.short	0x0101
        /*189e*/ 	.byte	0x3f
	.zero		1


	//   ....[81]....
        /*18a0*/ 	.word	0x0002c3f0
        /*18a4*/ 	.word	0x00000003
        /*18a8*/ 	.word	0x00000000
        /*18ac*/ 	.short	0x0101
        /*18ae*/ 	.byte	0x3f
	.zero		1


	//   ....[82]....
        /*18b0*/ 	.word	0x0002c5b0
        /*18b4*/ 	.word	0x00000012
        /*18b8*/ 	.word	0x00022870
        /*18bc*/ 	.short	0x010a
        /*18be*/ 	.byte	0x3f
	.zero		1


	//   ....[83]....
        /*18c0*/ 	.word	0x0002c620
        /*18c4*/ 	.word	0x00000012
        /*18c8*/ 	.word	0x00022860
        /*18cc*/ 	.short	0x010a
        /*18ce*/ 	.byte	0x3f
	.zero		1


	//   ....[84]....
        /*18d0*/ 	.word	0x0002cb30
        /*18d4*/ 	.word	0x00000012
        /*18d8*/ 	.word	0x00022850
        /*18dc*/ 	.short	0x0101
        /*18de*/ 	.byte	0x3f
	.zero		1


	//   ....[85]....
        /*18e0*/ 	.word	0x0002cbe0
        /*18e4*/ 	.word	0x00000012
        /*18e8*/ 	.word	0x00000000
        /*18ec*/ 	.short	0x0101
        /*18ee*/ 	.byte	0x3f
	.zero		1


	//   ....[86]....
        /*18f0*/ 	.word	0x0002dd10
        /*18f4*/ 	.word	0x00000005
        /*18f8*/ 	.word	0x00022820
        /*18fc*/ 	.short	0x010a
        /*18fe*/ 	.byte	0x3f
	.zero		1


	//   ....[87]....
        /*1900*/ 	.word	0x0002dea0
        /*1904*/ 	.word	0x00000003
        /*1908*/ 	.word	0x00022840
        /*190c*/ 	.short	0x010a
        /*190e*/ 	.byte	0x3f
	.zero		1


	//   ....[88]....
        /*1910*/ 	.word	0x0002df40
        /*1914*/ 	.word	0x00000021
        /*1918*/ 	.word	0x00022840
        /*191c*/ 	.short	0x010a
        /*191e*/ 	.byte	0x3f
	.zero		1


	//   ....[89]....
        /*1920*/ 	.word	0x0002df80
        /*1924*/ 	.word	0x00000003
        /*1928*/ 	.word	0x00022860
        /*192c*/ 	.short	0x010a
        /*192e*/ 	.byte	0x3f
	.zero		1


	//   ....[90]....
        /*1930*/ 	.word	0x0002dfc0
        /*1934*/ 	.word	0x00000021
        /*1938*/ 	.word	0x00022860
        /*193c*/ 	.short	0x010a
        /*193e*/ 	.byte	0x3f
	.zero		1


	//   ....[91]....
        /*1940*/ 	.word	0x0002e000
        /*1944*/ 	.word	0x00000003
        /*1948*/ 	.word	0x00022880
        /*194c*/ 	.short	0x010a
        /*194e*/ 	.byte	0x3f
	.zero		1


	//   ....[92]....
        /*1950*/ 	.word	0x0002e040
        /*1954*/ 	.word	0x00000021
        /*1958*/ 	.word	0x00022880
        /*195c*/ 	.short	0x010a
        /*195e*/ 	.byte	0x3f
	.zero		1


	//   ....[93]....
        /*1960*/ 	.word	0x0002e0a0
        /*1964*/ 	.word	0x00000056
        /*1968*/ 	.word	0x00022890
        /*196c*/ 	.short	0x010a
        /*196e*/ 	.byte	0x3f
	.zero		1


	//   ....[94]....
        /*1970*/ 	.word	0x0002e450
        /*1974*/ 	.word	0x00000056
        /*1978*/ 	.word	0x00022890
        /*197c*/ 	.short	0x010a
        /*197e*/ 	.byte	0x3f
	.zero		1


	//   ....[95]....
        /*1980*/ 	.word	0x0002e810
        /*1984*/ 	.word	0x00000056
        /*1988*/ 	.word	0x00022890
        /*198c*/ 	.short	0x010a
        /*198e*/ 	.byte	0x3f
	.zero		1


	//   ....[96]....
        /*1990*/ 	.word	0x0002ebc0
        /*1994*/ 	.word	0x00000056
        /*1998*/ 	.word	0x000228b0
        /*199c*/ 	.short	0x010a
        /*199e*/ 	.byte	0x3f
	.zero		1


	//   ....[97]....
        /*19a0*/ 	.word	0x0002f090
        /*19a4*/ 	.word	0x00000011
        /*19a8*/ 	.word	0x00022800
        /*19ac*/ 	.short	0x010a
        /*19ae*/ 	.byte	0x3f
	.zero		1


	//   ....[98]....
        /*19b0*/ 	.word	0x0002f580
        /*19b4*/ 	.word	0x00000011
        /*19b8*/ 	.word	0x00022800
        /*19bc*/ 	.short	0x010a
        /*19be*/ 	.byte	0x3f
	.zero		1


	//   ....[99]....
        /*19c0*/ 	.word	0x0002f5d0
        /*19c4*/ 	.word	0x0000000e
        /*19c8*/ 	.word	0x00022830
        /*19cc*/ 	.short	0x010a
        /*19ce*/ 	.byte	0x3f
	.zero		1


	//   ....[100]....
        /*19d0*/ 	.word	0x0002f620
        /*19d4*/ 	.word	0x00000015
        /*19d8*/ 	.word	0x00022830
        /*19dc*/ 	.short	0x010a
        /*19de*/ 	.byte	0x3f
	.zero		1


	//   ....[101]....
        /*19e0*/ 	.word	0x0002f670
        /*19e4*/ 	.word	0x00000015
        /*19e8*/ 	.word	0x00022850
        /*19ec*/ 	.short	0x010a
        /*19ee*/ 	.byte	0x3f
	.zero		1


	//   ....[102]....
        /*19f0*/ 	.word	0x0002f6c0
        /*19f4*/ 	.word	0x00000000
        /*19f8*/ 	.word	0x00022830
        /*19fc*/ 	.short	0x010a
        /*19fe*/ 	.byte	0x3f
	.zero		1


	//   ....[103]....
        /*1a00*/ 	.word	0x0002f710
        /*1a04*/ 	.word	0x00000003
        /*1a08*/ 	.word	0x00022850
        /*1a0c*/ 	.short	0x010a
        /*1a0e*/ 	.byte	0x3f
	.zero		1


	//   ....[104]....
        /*1a10*/ 	.word	0x0002f760
        /*1a14*/ 	.word	0x00000000
        /*1a18*/ 	.word	0x00022830
        /*1a1c*/ 	.short	0x010a
        /*1a1e*/ 	.byte	0x3f
	.zero		1


	//   ....[105]....
        /*1a20*/ 	.word	0x0002f7b0
        /*1a24*/ 	.word	0x00000003
        /*1a28*/ 	.word	0x00022850
        /*1a2c*/ 	.short	0x010a
        /*1a2e*/ 	.byte	0x3f
	.zero		1


	//   ....[106]....
        /*1a30*/ 	.word	0x0002f800
        /*1a34*/ 	.word	0x0000000d
        /*1a38*/ 	.word	0x00022850
        /*1a3c*/ 	.short	0x010a
        /*1a3e*/ 	.byte	0x3f
	.zero		1


	//   ....[107]....
        /*1a40*/ 	.word	0x000321a0
        /*1a44*/ 	.word	0x00000011
        /*1a48*/ 	.word	0x00022820
        /*1a4c*/ 	.short	0x010a
        /*1a4e*/ 	.byte	0x3f
	.zero		1


	//   ....[108]....
        /*1a50*/ 	.word	0x000321f0
        /*1a54*/ 	.word	0x00000005
        /*1a58*/ 	.word	0x000228a0
        /*1a5c*/ 	.short	0x010a
        /*1a5e*/ 	.byte	0x3f
	.zero		1


	//   ....[109]....
        /*1a60*/ 	.word	0x00032240
        /*1a64*/ 	.word	0x00000005
        /*1a68*/ 	.word	0x000228c0
        /*1a6c*/ 	.short	0x010a
        /*1a6e*/ 	.byte	0x3f
	.zero		1


	//   ....[110]....
        /*1a70*/ 	.word	0x00032290
        /*1a74*/ 	.word	0x00000005
        /*1a78*/ 	.word	0x000228a0
        /*1a7c*/ 	.short	0x010a
        /*1a7e*/ 	.byte	0x3f
	.zero		1


	//   ....[111]....
        /*1a80*/ 	.word	0x000322e0
        /*1a84*/ 	.word	0x00000005
        /*1a88*/ 	.word	0x000228c0
        /*1a8c*/ 	.short	0x010a
        /*1a8e*/ 	.byte	0x3f
	.zero		1


	//   ....[112]....
        /*1a90*/ 	.word	0x00032410
        /*1a94*/ 	.word	0x00000004
        /*1a98*/ 	.word	0x00022880
        /*1a9c*/ 	.short	0x010a
        /*1a9e*/ 	.byte	0x3f
	.zero		1


	//   ....[113]....
        /*1aa0*/ 	.word	0x00033100
        /*1aa4*/ 	.word	0x00000004
        /*1aa8*/ 	.word	0x00022840
        /*1aac*/ 	.short	0x010a
        /*1aae*/ 	.byte	0x3f
	.zero		1


	//   ....[114]....
        /*1ab0*/ 	.word	0x00034780
        /*1ab4*/ 	.word	0x00000011
        /*1ab8*/ 	.word	0x00022820
        /*1abc*/ 	.short	0x010a
        /*1abe*/ 	.byte	0x3f
	.zero		1


	//   ....[115]....
        /*1ac0*/ 	.word	0x000347d0
        /*1ac4*/ 	.word	0x00000000
        /*1ac8*/ 	.word	0x00022880
        /*1acc*/ 	.short	0x010a
        /*1ace*/ 	.byte	0x3f
	.zero		1


	//   ....[116]....
        /*1ad0*/ 	.word	0x00035310
        /*1ad4*/ 	.word	0x00000000
        /*1ad8*/ 	.word	0x00022840
        /*1adc*/ 	.short	0x010a
        /*1ade*/ 	.byte	0x3f
	.zero		1


	//   ....[117]....
        /*1ae0*/ 	.word	0x00035e10
        /*1ae4*/ 	.word	0x00000003
        /*1ae8*/ 	.word	0x00022870
        /*1aec*/ 	.short	0x010a
        /*1aee*/ 	.byte	0x3f
	.zero		1


	//   ....[118]....
        /*1af0*/ 	.word	0x00035e60
        /*1af4*/ 	.word	0x00000003
        /*1af8*/ 	.word	0x00022860
        /*1afc*/ 	.short	0x010a
        /*1afe*/ 	.byte	0x3f
	.zero		1


	//   ....[119]....
        /*1b00*/ 	.word	0x00035eb0
        /*1b04*/ 	.word	0x00000012
        /*1b08*/ 	.word	0x00022870
        /*1b0c*/ 	.short	0x010a
        /*1b0e*/ 	.byte	0x3f
	.zero		1


	//   ....[120]....
        /*1b10*/ 	.word	0x00035f00
        /*1b14*/ 	.word	0x00000012
        /*1b18*/ 	.word	0x00022860
        /*1b1c*/ 	.short	0x010a
        /*1b1e*/ 	.byte	0x3f
	.zero		1


	//   ....[121]....
        /*1b20*/ 	.word	0x00036930
        /*1b24*/ 	.word	0x00000005
        /*1b28*/ 	.word	0x00022820
        /*1b2c*/ 	.short	0x010a
        /*1b2e*/ 	.byte	0x3f
	.zero		1


	//   ....[122]....
        /*1b30*/ 	.word	0x00036ad0
        /*1b34*/ 	.word	0x00000003
        /*1b38*/ 	.word	0x00022840
        /*1b3c*/ 	.short	0x010a
        /*1b3e*/ 	.byte	0x3f
	.zero		1


	//   ....[123]....
        /*1b40*/ 	.word	0x00036b20
        /*1b44*/ 	.word	0x00000021
        /*1b48*/ 	.word	0x00022840
        /*1b4c*/ 	.short	0x010a
        /*1b4e*/ 	.byte	0x3f
	.zero		1


	//   ....[124]....
        /*1b50*/ 	.word	0x00036b70
        /*1b54*/ 	.word	0x00000003
        /*1b58*/ 	.word	0x00022860
        /*1b5c*/ 	.short	0x010a
        /*1b5e*/ 	.byte	0x3f
	.zero		1


	//   ....[125]....
        /*1b60*/ 	.word	0x00036bc0
        /*1b64*/ 	.word	0x00000021
        /*1b68*/ 	.word	0x00022860
        /*1b6c*/ 	.short	0x010a
        /*1b6e*/ 	.byte	0x3f
	.zero		1


	//   ....[126]....
        /*1b70*/ 	.word	0x00036c10
        /*1b74*/ 	.word	0x00000003
        /*1b78*/ 	.word	0x00022880
        /*1b7c*/ 	.short	0x010a
        /*1b7e*/ 	.byte	0x3f
	.zero		1


	//----- nvinfo : EIATTR_NUM_MBARRIERS
	.align		4
.L_239:
        /*1b80*/ 	.byte	0x03, 0x38
        /*1b82*/ 	.short	0x0016


	//----- nvinfo : EIATTR_EXIT_INSTR_OFFSETS
	.align		4
        /*1b84*/ 	.byte	0x04, 0x1c
        /*1b86*/ 	.short	(.L_241 - .L_240)


	//   ....[0]....
.L_240:
        /*1b88*/ 	.word	0x0002e090


	//----- nvinfo : EIATTR_MAX_THREADS
	.align		4
.L_241:
        /*1b8c*/ 	.byte	0x04, 0x05
        /*1b8e*/ 	.short	(.L_243 - .L_242)
.L_242:
        /*1b90*/ 	.word	0x00000180
        /*1b94*/ 	.word	0x00000001
        /*1b98*/ 	.word	0x00000001


	//----- nvinfo : EIATTR_CRS_STACK_SIZE
	.align		4
.L_243:
        /*1b9c*/ 	.byte	0x04, 0x1e
        /*1b9e*/ 	.short	(.L_245 - .L_244)
.L_244:
        /*1ba0*/ 	.word	0x00000000


	//----- nvinfo : EIATTR_CBANK_PARAM_SIZE
	.align		4
.L_245:
        /*1ba4*/ 	.byte	0x03, 0x19
        /*1ba6*/ 	.short	0x0af0


	//----- nvinfo : EIATTR_PARAM_CBANK
	.align		4
        /*1ba8*/ 	.byte	0x04, 0x0a
        /*1baa*/ 	.short	(.L_247 - .L_246)
	.align		4
.L_246:
        /*1bac*/ 	.word	index@(.nv.constant0._ZN7cutlass13device_kernelIN5flash11enable_sm90INS1_16FlashAttnFwdSm90INS1_25CollectiveMainloopFwdSm90ILi2EN4cute5tupleIJNS5_1CILi1EEES8_S8_EEENS6_IJNS7_ILi128EEENS7_ILi160EEESA_EEELi128ENS_12float_e4m3_tEfNS_4arch4Sm90ELb0ELb1ELb0ELb1ELb1ELb1ELb0ELb1ELb1ELb1ELb1ELb0EEENS1_21CollectiveEpilogueFwdINS6_IJSA_SA_SB_EEES9_NS_10bfloat16_tESF_Li256ELb1ELb1ELb1ELb1EEENS1_36VarlenDynamicPersistentTileSchedulerILi128ELi160ELi256ELi128ELb1ELb1ELb1ELb1ELb0ELb1EEEEEEEEEvNT_6ParamsE)
        /*1bb0*/ 	.short	0x0210
        /*1bb2*/ 	.short	0x0af0


	//----- nvinfo : EIATTR_SW_WAR
	.align		4
.L_247:
        /*1bb4*/ 	.byte	0x04, 0x36
        /*1bb6*/ 	.short	(.L_249 - .L_248)
.L_248:
        /*1bb8*/ 	.word	0x00000008
.L_249:


//--------------------- .nv.info._ZN7cutlass13device_kernelIN5flash11enable_sm90INS1_16FlashAttnFwdSm90INS1_25CollectiveMainloopFwdSm90ILi2EN4cute5tupleIJNS5_1CILi1EEES8_S8_EEENS6_IJNS7_ILi128EEENS7_ILi160EEESA_EEELi128ENS_12float_e4m3_tEfNS_4arch4Sm90ELb1ELb0ELb0ELb0ELb1ELb0ELb0ELb1ELb1ELb1ELb1ELb0EEENS1_21CollectiveEpilogueFwdINS6_IJSA_SA_SB_EEES9_NS_10bfloat16_tESF_Li256ELb0ELb1ELb1ELb1EEENS1_19SingleTileSchedulerILb0ELb1ELb1ELi128EEEEEEEEEvNT_6ParamsE --------------------------
	.section	.nv.info._ZN7cutlass13device_kernelIN5flash11enable_sm90INS1_16FlashAttnFwdSm90INS1_25CollectiveMainloopFwdSm90ILi2EN4cute5tupleIJNS5_1CILi1EEES8_S8_EEENS6_IJNS7_ILi128EEENS7_ILi160EEESA_EEELi128ENS_12float_e4m3_tEfNS_4arch4Sm90ELb1ELb0ELb0ELb0ELb1ELb0ELb0ELb1ELb1ELb1ELb1ELb0EEENS1_21CollectiveEpilogueFwdINS6_IJSA_SA_SB_EEES9_NS_10bfloat16_tESF_Li256ELb0ELb1ELb1ELb1EEENS1_19SingleTileSchedulerILb0ELb1ELb1ELi128EEEEEEEEEvNT_6ParamsE,"",@"SHT_CUDA_INFO"
	.sectionflags	@""
	.align	4


	//----- nvinfo : EIATTR_CUDA_API_VERSION
	.align		4
        /*0000*/ 	.byte	0x04, 0x37
        /*0002*/ 	.short	(.L_251 - .L_250)
.L_250:
        /*0004*/ 	.word	0x00000082


	//----- nvinfo : EIATTR_KPARAM_INFO
	.align		4
.L_251:
        /*0008*/ 	.byte	0x04, 0x17
        /*000a*/ 	.short	(.L_253 - .L_252)
.L_252:
        /*000c*/ 	.word	0x00000000
        /*0010*/ 	.short	0x0000
        /*0012*/ 	.short	0x0070
        /*0014*/ 	.byte	0x00, 0xf0, 0x01, 0x28


	//----- nvinfo : EIATTR_SPARSE_MMA_MASK
	.align		4
.L_253:
        /*0018*/ 	.byte	0x03, 0x50
        /*001a*/ 	.short	0x0000


	//----- nvinfo : EIATTR_MAXREG_COUNT
	.align		4
        /*001c*/ 	.byte	0x03, 0x1b
        /*001e*/ 	.short	0x00a8


	//----- nvinfo : EIATTR_NUM_BARRIERS
	.align		4
        /*0020*/ 	.byte	0x02, 0x4c
        /*0022*/ 	.byte	0x10
	.zero		1


	//----- nvinfo : EIATTR_EXTERNS
	.align		4
        /*0024*/ 	.byte	0x04, 0x0f
        /*0026*/ 	.short	(.L_255 - .L_254)


	//   ....[0]....
	.align		4
.L_254:
        /*0028*/ 	.word	index@(__assertfail)


	//----- nvinfo : EIATTR_ANNOTATIONS
	.align		4
.L_255:
        /*002c*/ 	.byte	0x04, 0x55
        /*002e*/ 	.short	(.L_257 - .L_256)


	//   ....[0]....
.L_256:
        /*0030*/ 	.word	0x00000001
        /*0034*/ 	.byte	0x70, 0xe9, 0x00, 0x00, 0x01, 0x00, 0x00, 0x00, 0xb0, 0x17, 0x01, 0x00, 0x01, 0x00, 0x00, 0x00
        /*0044*/ 	.byte	0x60, 0x1e, 0x01, 0x00


	//----- nvinfo : EIATTR_MERCURY_ISA_VERSION
	.align		4
.L_257:
        /*0048*/ 	.byte	0x03, 0x5f
        /*004a*/ 	.short	0x0101


	//----- nvinfo : EIATTR_INT_WARP_WIDE_INSTR_OFFSETS
	.align		4
        /*004c*/ 	.byte	0x04, 0x31
        /*004e*/ 	.short	(.L_259 - .L_258)


	//   ....[0]....
.L_258:
        /*0050*/ 	.word	0x000000c0


	//   ....[1]....
        /*0054*/ 	.word	0x000000d0


	//   ....[2]....
        /*0058*/ 	.word	0x00000170


	//----- nvinfo : EIATTR_COOP_GROUP_MASK_REGIDS
	.align		4
.L_259:
        /*005c*/ 	.byte	0x04, 0x29
        /*005e*/ 	.short	(.L_261 - .L_260)


	//   ....[0]....
.L_260:
        /*0060*/ 	.word	0xffffffff


	//   ....[1]....
        /*0064*/ 	.word	0xffffffff


	//   ....[2]....
        /*0068*/ 	.word	0xffffffff


	//   ....[3]....
        /*006c*/ 	.word	0xffffffff


	//   ....[4]....
        /*0070*/ 	.word	0xffffffff


	//   ....[5]....
        /*0074*/ 	.word	0xffffffff


	//   ....[6]....
        /*0078*/ 	.word	0xffffffff


	//   ....[7]....
        /*007c*/ 	.word	0xffffffff


	//   ....[8]....
        /*0080*/ 	.word	0xffffffff


	//   ....[9]....
        /*0084*/ 	.word	0xffffffff


	//   ....[10]....
        /*0088*/ 	.word	0xffffffff


	//   ....[11]....
        /*008c*/ 	.word	0xffffffff


	//   ....[12]....
        /*0090*/ 	.word	0xffffffff


	//   ....[13]....
        /*0094*/ 	.word	0xffffffff


	//   ....[14]....
        /*0098*/ 	.word	0xffffffff


	//   ....[15]....
        /*009c*/ 	.word	0xffffffff


	//   ....[16]....
        /*00a0*/ 	.word	0xffffffff


	//   ....[17]....
        /*00a4*/ 	.word	0xffffffff


	//   ....[18]....
        /*00a8*/ 	.word	0xffffffff


	//   ....[19]....
        /*00ac*/ 	.word	0xffffffff


	//   ....[20]....
        /*00b0*/ 	.word	0xffffffff


	//   ....[21]....
        /*00b4*/ 	.word	0xffffffff


	//   ....[22]....
        /*00b8*/ 	.word	0xffffffff


	//   ....[23]....
        /*00bc*/ 	.word	0xffffffff


	//   ....[24]....
        /*00c0*/ 	.word	0xffffffff


	//   ....[25]....
        /*00c4*/ 	.word	0xffffffff


	//   ....[26]....
        /*00c8*/ 	.word	0xffffffff


	//   ....[27]....
        /*00cc*/ 	.word	0xffffffff


	//   ....[28]....
        /*00d0*/ 	.word	0xffffffff


	//   ....[29]....
        /*00d4*/ 	.word	0xffffffff


	//   ....[30]....
        /*00d8*/ 	.word	0xffffffff


	//   ....[31]....
        /*00dc*/ 	.word	0xffffffff


	//   ....[32]....
        /*00e0*/ 	.word	0xffffffff


	//   ....[33]....
        /*00e4*/ 	.word	0xffffffff


	//   ....[34]....
        /*00e8*/ 	.word	0xffffffff


	//   ....[35]....
        /*00ec*/ 	.word	0xffffffff


	//   ....[36]....
        /*00f0*/ 	.word	0xffffffff


	//   ....[37]....
        /*00f4*/ 	.word	0xffffffff


	//   ....[38]....
        /*00f8*/ 	.word	0xffffffff


	//   ....[39]....
        /*00fc*/ 	.word	0xffffffff


	//   ....[40]....
        /*0100*/ 	.word	0xffffffff


	//   ....[41]....
        /*0104*/ 	.word	0xffffffff


	//   ....[42]....
        /*0108*/ 	.word	0xffffffff


	//   ....[43]....
        /*010c*/ 	.word	0xffffffff


	//   ....[44]....
        /*0110*/ 	.word	0xffffffff


	//   ....[45]....
        /*0114*/ 	.word	0xffffffff


	//   ....[46]....
        /*0118*/ 	.word	0xffffffff


	//   ....[47]....
        /*011c*/ 	.word	0xffffffff


	//   ....[48]....
        /*0120*/ 	.word	0xffffffff


	//   ....[49]....
        /*0124*/ 	.word	0xffffffff


	//   ....[50]....
        /*0128*/ 	.word	0xffffffff


	//   ....[51]....
        /*012c*/ 	.word	0xffffffff


	//   ....[52]....
        /*0130*/ 	.word	0xffffffff


	//   ....[53]....
        /*0134*/ 	.word	0xffffffff


	//   ....[54]....
        /*0138*/ 	.word	0xffffffff


	//   ....[55]....
        /*013c*/ 	.word	0xffffffff


	//   ....[56]....
        /*0140*/ 	.word	0xffffffff


	//   ....[57]....
        /*0144*/ 	.word	0xffffffff


	//   ....[58]....
        /*0148*/ 	.word	0xffffffff


	//   ....[59]....
        /*014c*/ 	.word	0xffffffff


	//   ....[60]....
        /*0150*/ 	.word	0xffffffff


	//   ....[61]....
        /*0154*/ 	.word	0xffffffff


	//   ....[62]....
        /*0158*/ 	.word	0xffffffff


	//   ....[63]....
        /*015c*/ 	.word	0xffffffff


	//   ....[64]....
        /*0160*/ 	.word	0xffffffff


	//   ....[65]....
        /*0164*/ 	.word	0xffffffff


	//   ....[66]....
        /*0168*/ 	.word	0xffffffff


	//   ....[67]....
        /*016c*/ 	.word	0xffffffff


	//   ....[68]....
        /*0170*/ 	.word	0xffffffff


	//   ....[69]....
        /*0174*/ 	.word	0xffffffff


	//   ....[70]....
        /*0178*/ 	.word	0xffffffff


	//   ....[71]....
        /*017c*/ 	.word	0xffffffff


	//   ....[72]....
        /*0180*/ 	.word	0xffffffff


	//   ....[73]....
        /*0184*/ 	.word	0xffffffff


	//   ....[74]....
        /*0188*/ 	.word	0xffffffff


	//   ....[75]....
        /*018c*/ 	.word	0xffffffff


	//   ....[76]....
        /*0190*/ 	.word	0xffffffff


	//   ....[77]....
        /*0194*/ 	.word	0xffffffff


	//   ....[78]....
        /*0198*/ 	.word	0xffffffff


	//   ....[79]....
        /*019c*/ 	.word	0xffffffff


	//   ....[80]....
        /*01a0*/ 	.word	0xffffffff


	//   ....[81]....
        /*01a4*/ 	.word	0xffffffff


	//   ....[82]....
        /*01a8*/ 	.word	0xffffffff


	//   ....[83]....
        /*01ac*/ 	.word	0xffffffff


	//   ....[84]....
        /*01b0*/ 	.word	0xffffffff


	//   ....[85]....
        /*01b4*/ 	.word	0xffffffff


	//   ....[86]....
        /*01b8*/ 	.word	0xffffffff


	//   ....[87]....
        /*01bc*/ 	.word	0xffffffff


	//   ....[88]....
        /*01c0*/ 	.word	0xffffffff


	//   ....[89]....
        /*01c4*/ 	.word	0xffffffff


	//   ....[90]....
        /*01c8*/ 	.word	0xffffffff


	//   ....[91]....
        /*01cc*/ 	.word	0xffffffff


	//   ....[92]....
        /*01d0*/ 	.word	0xffffffff


	//   ....[93]....
        /*01d4*/ 	.word	0xffffffff


	//   ....[94]....
        /*01d8*/ 	.word	0xffffffff


	//   ....[95]....
        /*01dc*/ 	.word	0xffffffff


	//   ....[96]....
        /*01e0*/ 	.word	0xffffffff


	//   ....[97]....
        /*01e4*/ 	.word	0xffffffff


	//   ....[98]....
        /*01e8*/ 	.word	0xffffffff


	//   ....[99]....
        /*01ec*/ 	.word	0xffffffff


	//   ....[100]....
        /*01f0*/ 	.word	0xffffffff


	//   ....[101]....
        /*01f4*/ 	.word	0xffffffff


	//   ....[102]....
        /*01f8*/ 	.word	0xffffffff


	//   ....[103]....
        /*01fc*/ 	.word	0xffffffff


	//   ....[104]....
        /*0200*/ 	.word	0xffffffff


	//   ....[105]....
        /*0204*/ 	.word	0xffffffff


	//   ....[106]....
        /*0208*/ 	.word	0xffffffff


	//   ....[107]....
        /*020c*/ 	.word	0xffffffff


	//   ....[108]....
        /*0210*/ 	.word	0xffffffff


	//   ....[109]....
        /*0214*/ 	.word	0xffffffff


	//   ....[110]....
        /*0218*/ 	.word	0xffffffff


	//   ....[111]....
        /*021c*/ 	.word	0xffffffff


	//   ....[112]....
        /*0220*/ 	.word	0xffffffff


	//   ....[113]....
        /*0224*/ 	.word	0xffffffff


	//   ....[114]....
        /*0228*/ 	.word	0xffffffff


	//   ....[115]....
        /*022c*/ 	.word	0xffffffff


	//   ....[116]....
        /*0230*/ 	.word	0xffffffff


	//   ....[117]....
        /*0234*/ 	.word	0xffffffff


	//   ....[118]....
        /*0238*/ 	.word	0xffffffff


	//   ....[119]....
        /*023c*/ 	.word	0xffffffff


	//   ....[120]....
        /*0240*/ 	.word	0xffffffff


	//   ....[121]....
        /*0244*/ 	.word	0xffffffff


	//   ....[122]....
        /*0248*/ 	.word	0xffffffff


	//   ....[123]....
        /*024c*/ 	.word	0xffffffff


	//   ....[124]....
        /*0250*/ 	.word	0xffffffff


	//   ....[125]....
        /*0254*/ 	.word	0xffffffff


	//   ....[126]....
        /*0258*/ 	.word	0xffffffff


	//   ....[127]....
        /*025c*/ 	.word	0xffffffff


	//   ....[128]....
        /*0260*/ 	.word	0xffffffff


	//   ....[129]....
        /*0264*/ 	.word	0xffffffff


	//   ....[130]....
        /*0268*/ 	.word	0xffffffff


	//   ....[131]....
        /*026c*/ 	.word	0xffffffff


	//   ....[132]....
        /*0270*/ 	.word	0xffffffff


	//   ....[133]....
        /*0274*/ 	.word	0xffffffff


	//   ....[134]....
        /*0278*/ 	.word	0xffffffff


	//   ....[135]....
        /*027c*/ 	.word	0xffffffff


	//   ....[136]....
        /*0280*/ 	.word	0xffffffff


	//   ....[137]....
        /*0284*/ 	.word	0xffffffff


	//   ....[138]....
        /*0288*/ 	.word	0xffffffff


	//   ....[139]....
        /*028c*/ 	.word	0xffffffff


	//   ....[140]....
        /*0290*/ 	.word	0xffffffff


	//   ....[141]....
        /*0294*/ 	.word	0xffffffff


	//   ....[142]....
        /*0298*/ 	.word	0xffffffff


	//   ....[143]....
        /*029c*/ 	.word	0xffffffff


	//   ....[144]....
        /*02a0*/ 	.word	0xffffffff


	//   ....[145]....
        /*02a4*/ 	.word	0xffffffff


	//   ....[146]....
        /*02a8*/ 	.word	0xffffffff


	//   ....[147]....
        /*02ac*/ 	.word	0xffffffff


	//   ....[148]....
        /*02b0*/ 	.word	0xffffffff


	//   ....[149]....
        /*02b4*/ 	.word	0xffffffff


	//   ....[150]....
        /*02b8*/ 	.word	0xffffffff


	//   ....[151]....
        /*02bc*/ 	.word	0xffffffff


	//   ....[152]....
        /*02c0*/ 	.word	0xffffffff


	//   ....[153]....
        /*02c4*/ 	.word	0xffffffff


	//   ....[154]....
        /*02c8*/ 	.word	0xffffffff


	//   ....[155]....
        /*02cc*/ 	.word	0xffffffff


	//   ....[156]....
        /*02d0*/ 	.word	0xffffffff


	//   ....[157]....
        /*02d4*/ 	.word	0xffffffff


	//   ....[158]....
        /*02d8*/ 	.word	0xffffffff


	//   ....[159]....
        /*02dc*/ 	.word	0xffffffff


	//   ....[160]....
        /*02e0*/ 	.word	0xffffffff


	//   ....[161]....
        /*02e4*/ 	.word	0xffffffff


	//   ....[162]....
        /*02e8*/ 	.word	0xffffffff


	//   ....[163]....
        /*02ec*/ 	.word	0xffffffff


	//   ....[164]....
        /*02f0*/ 	.word	0xffffffff


	//   ....[165]....
        /*02f4*/ 	.word	0xffffffff


	//   ....[166]....
        /*02f8*/ 	.word	0xffffffff


	//   ....[167]....
        /*02fc*/ 	.word	0xffffffff


	//   ....[168]....
        /*0300*/ 	.word	0xffffffff


	//   ....[169]....
        /*0304*/ 	.word	0xffffffff


	//   ....[170]....
        /*0308*/ 	.word	0xffffffff


	//   ....[171]....
        /*030c*/ 	.word	0xffffffff


	//   ....[172]....
        /*0310*/ 	.word	0xffffffff


	//   ....[173]....
        /*0314*/ 	.word	0xffffffff


	//   ....[174]....
        /*0318*/ 	.word	0xffffffff


	//   ....[175]....
        /*031c*/ 	.word	0xffffffff


	//   ....[176]....
        /*0320*/ 	.word	0xffffffff


	//   ....[177]....
        /*0324*/ 	.word	0xffffffff


	//   ....[178]....
        /*0328*/ 	.word	0xffffffff


	//   ....[179]....
        /*032c*/ 	.word	0xffffffff


	//   ....[180]....
        /*0330*/ 	.word	0xffffffff


	//   ....[181]....
        /*0334*/ 	.word	0xffffffff


	//   ....[182]....
        /*0338*/ 	.word	0xffffffff


	//   ....[183]....
        /*033c*/ 	.word	0xffffffff


	//   ....[184]....
        /*0340*/ 	.word	0xffffffff


	//   ....[185]....
        /*0344*/ 	.word	0xffffffff


	//   ....[186]....
        /*0348*/ 	.word	0xffffffff


	//   ....[187]....
        /*034c*/ 	.word	0xffffffff


	//   ....[188]....
        /*0350*/ 	.word	0xffffffff


	//   ....[189]....
        /*0354*/ 	.word	0xffffffff


	//   ....[190]....
        /*0358*/ 	.word	0xffffffff


	//   ....[191]....
        /*035c*/ 	.word	0xffffffff


	//   ....[192]....
        /*0360*/ 	.word	0xffffffff


	//   ....[193]....
        /*0364*/ 	.word	0xffffffff


	//   ....[194]....
        /*0368*/ 	.word	0xffffffff


	//   ....[195]....
        /*036c*/ 	.word	0xffffffff


	//   ....[196]....
        /*0370*/ 	.word	0xffffffff


	//   ....[197]....
        /*0374*/ 	.word	0x0500000f


	//   ....[198]....
        /*0378*/ 	.word	0x0500000f


	//   ....[199]....
        /*037c*/ 	.word	0x0500000f


	//   ....[200]....
        /*0380*/ 	.word	0x0500000f


	//   ....[201]....
        /*0384*/ 	.word	0x0500000f


	//   ....[202]....
        /*0388*/ 	.word	0x0500000f


	//   ....[203]....
        /*038c*/ 	.word	0x0500000f


	//   ....[204]....
        /*0390*/ 	.word	0x0500000f


	//   ....[205]....
        /*0394*/ 	.word	0x0500000f


	//   ....[206]....
        /*0398*/ 	.word	0x0500000f


	//   ....[207]....
        /*039c*/ 	.word	0x0500000f


	//   ....[208]....
        /*03a0*/ 	.word	0x0500000f


	//   ....[209]....
        /*03a4*/ 	.word	0x0500000f


	//   ....[210]....
        /*03a8*/ 	.word	0x0500000f


	//   ....[211]....
        /*03ac*/ 	.word	0x0500000f


	//   ....[212]....
        /*03b0*/ 	.word	0x0500000f


	//   ....[213]....
        /*03b4*/ 	.word	0x0500000f


	//   ....[214]....
        /*03b8*/ 	.word	0x0500000f


	//   ....[215]....
        /*03bc*/ 	.word	0x0500000f


	//   ....[216]....
        /*03c0*/ 	.word	0x0500000f


	//   ....[217]....
        /*03c4*/ 	.word	0x0500000f


	//   ....[218]....
        /*03c8*/ 	.word	0x0500000f


	//   ....[219]....
        /*03cc*/ 	.word	0x0500000f


	//   ....[220]....
        /*03d0*/ 	.word	0x0500000f


	//   ....[221]....
        /*03d4*/ 	.word	0x0500000f


	//   ....[222]....
        /*03d8*/ 	.word	0x0500000f


	//   ....[223]....
        /*03dc*/ 	.word	0x0500000f


	//   ....[224]....
        /*03e0*/ 	.word	0x0500000f


	//   ....[225]....
        /*03e4*/ 	.word	0x0500000f


	//   ....[226]....
        /*03e8*/ 	.word	0x0500000f


	//   ....[227]....
        /*03ec*/ 	.word	0x0500000f


	//   ....[228]....
        /*03f0*/ 	.word	0x0500000f


	//   ....[229]....
        /*03f4*/ 	.word	0x0500000f


	//   ....[230]....
        /*03f8*/ 	.word	0x0500000f


	//   ....[231]....
        /*03fc*/ 	.word	0x0500000f


	//   ....[232]....
        /*0400*/ 	.word	0x0500000f


	//   ....[233]....
        /*0404*/ 	.word	0x0500000f


	//   ....[234]....
        /*0408*/ 	.word	0x0500000f


	//   ....[235]....
        /*040c*/ 	.word	0x0500000f


	//   ....[236]....
        /*0410*/ 	.word	0x0500000f


	//   ....[237]....
        /*0414*/ 	.word	0x0500000f


	//   ....[238]....
        /*0418*/ 	.word	0x0500000f


	//   ....[239]....
        /*041c*/ 	.word	0x0500000f


	//   ....[240]....
        /*0420*/ 	.word	0x0500000f


	//   ....[241]....
        /*0424*/ 	.word	0x0500000f


	//   ....[242]....
        /*0428*/ 	.word	0x0500000f


	//   ....[243]....
        /*042c*/ 	.word	0x0500000f


	//   ....[244]....
        /*0430*/ 	.word	0x0500000f


	//   ....[245]....
        /*0434*/ 	.word	0x0500000f


	//   ....[246]....
        /*0438*/ 	.word	0x0500000f


	//   ....[247]....
        /*043c*/ 	.word	0x0500000f


	//   ....[248]....
        /*0440*/ 	.word	0x0500000f


	//   ....[249]....
        /*0444*/ 	.word	0x0500000f


	//   ....[250]....
        /*0448*/ 	.word	0x0500000f


	//   ....[251]....
        /*044c*/ 	.word	0x0500000f


	//   ....[252]....
        /*0450*/ 	.word	0x0500000f


	//   ....[253]....
        /*0454*/ 	.word	0x0500000f


	//   ....[254]....
        /*0458*/ 	.word	0x0500000f


	//   ....[255]....
        /*045c*/ 	.word	0x0500000f


	//   ....[0]....
        /*0460*/ 	.word	0x0500000f


	//   ....[1]....
        /*0464*/ 	.word	0x0500000f


	//   ....[2]....
        /*0468*/ 	.word	0x0500000f


	//   ....[3]....
        /*046c*/ 	.word	0x0500000f


	//   ....[4]....
        /*0470*/ 	.word	0x0500000f


	//   ....[5]....
        /*0474*/ 	.word	0x0500000f


	//   ....[6]....
        /*0478*/ 	.word	0x0500000f


	//   ....[7]....
        /*047c*/ 	.word	0x0500000f


	//   ....[8]....
        /*0480*/ 	.word	0x0500000f


	//   ....[9]....
        /*0484*/ 	.word	0x0500000f


	//   ....[10]....
        /*0488*/ 	.word	0x0500000f


	//   ....[11]....
        /*048c*/ 	.word	0x0500000f


	//   ....[12]....
        /*0490*/ 	.word	0x0500000f


	//   ....[13]....
        /*0494*/ 	.word	0x0500000f


	//   ....[14]....
        /*0498*/ 	.word	0x0500000f


	//   ....[15]....
        /*049c*/ 	.word	0x0500000f


	//   ....[16]....
        /*04a0*/ 	.word	0x0500000f


	//   ....[17]....
        /*04a4*/ 	.word	0x0500000f


	//   ....[18]....
        /*04a8*/ 	.word	0x0500000f


	//   ....[19]....
        /*04ac*/ 	.word	0x0500000f


	//   ....[20]....
        /*04b0*/ 	.word	0x0500000f


	//   ....[21]....
        /*04b4*/ 	.word	0x0500000f


	//   ....[22]....
        /*04b8*/ 	.word	0x0500000f


	//   ....[23]....
        /*04bc*/ 	.word	0x0500000f


	//   ....[24]....
        /*04c0*/ 	.word	0x0500000f


	//   ....[25]....
        /*04c4*/ 	.word	0x0500000f


	//   ....[26]....
        /*04c8*/ 	.word	0x0500000f


	//   ....[27]....
        /*04cc*/ 	.word	0x0500000f


	//   ....[28]....
        /*04d0*/ 	.word	0x0500000f


	//   ....[29]....
        /*04d4*/ 	.word	0x0500000f


	//   ....[30]....
        /*04d8*/ 	.word	0x0500000f


	//   ....[31]....
        /*04dc*/ 	.word	0x0500000f


	//   ....[32]....
        /*04e0*/ 	.word	0x0500000f


	//   ....[33]....
        /*04e4*/ 	.word	0x0500000f


	//   ....[34]....
        /*04e8*/ 	.word	0x0500000f


	//   ....[35]....
        /*04ec*/ 	.word	0x0500000f


	//   ....[36]....
        /*04f0*/ 	.word	0x0500000f


	//   ....[37]....
        /*04f4*/ 	.word	0x0500000f


	//----- nvinfo : EIATTR_COOP_GROUP_INSTR_OFFSETS
	.align		4
.L_261:
        /*04f8*/ 	.byte	0x04, 0x28
        /*04fa*/ 	.short	(.L_263 - .L_262)


	//   ....[0]....
.L_262:
        /*04fc*/ 	.word	0x00000080


	//   ....[1]....
        /*0500*/ 	.word	0x00000090


	//   ....[2]....
        /*0504*/ 	.word	0x000002d0


	//   ....[3]....
        /*0508*/ 	.word	0x00000430


	//   ....[4]....
        /*050c*/ 	.word	0x00000550


	//   ....[5]....
        /*0510*/ 	.word	0x000006b0


	//   ....[6]....
        /*0514*/ 	.word	0x00001480


	//   ....[7]....
        /*0518*/ 	.word	0x000022f0


	//   ....[8]....
        /*051c*/ 	.word	0x00002320


	//   ....[9]....
        /*0520*/ 	.word	0x00002bc0


	//   ....[10]....
        /*0524*/ 	.word	0x00002c90


	//   ....[11]....
        /*0528*/ 	.word	0x00003740


	//   ....[12]....
        /*052c*/ 	.word	0x000037a0


	//   ....[13]....
        /*0530*/ 	.word	0x000056e0


	//   ....[14]....
        /*0534*/ 	.word	0x00005700


	//   ....[15]....
        /*0538*/ 	.word	0x00006000


	//   ....[16]....
        /*053c*/ 	.word	0x00006170


	//   ....[17]....
        /*0540*/ 	.word	0x00006a10


	//   ....[18]....
        /*0544*/ 	.word	0x00006a80


	//   ....[19]....
        /*0548*/ 	.word	0x00009040


	//   ....[20]....
        /*054c*/ 	.word	0x00009050


	//   ....[21]....
        /*0550*/ 	.word	0x00009080


	//   ....[22]....
        /*0554*/ 	.word	0x00009090


	//   ....[23]....
        /*0558*/ 	.word	0x0000ab50


	//   ....[24]....
        /*055c*/ 	.word	0x0000ab60


	//   ....[25]....
        /*0560*/ 	.word	0x0000abe0


	//   ....[26]....
        /*0564*/ 	.word	0x0000abf0


	//   ....[27]....
        /*0568*/ 	.word	0x0000ba90


	//   ....[28]....
        /*056c*/ 	.word	0x0000baa0


	//   ....[29]....
        /*0570*/ 	.word	0x0000bab0


	//   ....[30]....
        /*0574*/ 	.word	0x0000bad0


	//   ....[31]....
        /*0578*/ 	.word	0x0000bae0


	//   ....[32]....
        /*057c*/ 	.word	0x0000baf0


	//   ....[33]....
        /*0580*/ 	.word	0x0000bb00


	//   ....[34]....
        /*0584*/ 	.word	0x0000bb20


	//   ....[35]....
        /*0588*/ 	.word	0x0000bb30


	//   ....[36]....
        /*058c*/ 	.word	0x0000bb40


	//   ....[37]....
        /*0590*/ 	.word	0x0000bb50


	//   ....[38]....
        /*0594*/ 	.word	0x0000bb60


	//   ....[39]....
        /*0598*/ 	.word	0x0000bb70


	//   ....[40]....
        /*059c*/ 	.word	0x0000bb90


	//   ....[41]....
        /*05a0*/ 	.word	0x0000bba0


	//   ....[42]....
        /*05a4*/ 	.word	0x0000bbb0


	//   ....[43]....
        /*05a8*/ 	.word	0x0000bbc0


	//   ....[44]....
        /*05ac*/ 	.word	0x0000bbd0


	//   ....[45]....
        /*05b0*/ 	.word	0x0000bbe0


	//   ....[46]....
        /*05b4*/ 	.word	0x0000bbf0


	//   ....[47]....
        /*05b8*/ 	.word	0x0000bc00


	//   ....[48]....
        /*05bc*/ 	.word	0x0000bc10


	//   ....[49]....
        /*05c0*/ 	.word	0x0000bc20


	//   ....[50]....
        /*05c4*/ 	.word	0x0000bc30


	//   ....[51]....
        /*05c8*/ 	.word	0x0000bc40


	//   ....[52]....
        /*05cc*/ 	.word	0x0000bc50


	//   ....[53]....
        /*05d0*/ 	.word	0x0000bc60


	//   ....[54]....
        /*05d4*/ 	.word	0x0000bc70


	//   ....[55]....
        /*05d8*/ 	.word	0x0000bc90


	//   ....[56]....
        /*05dc*/ 	.word	0x0000bca0


	//   ....[57]....
        /*05e0*/ 	.word	0x0000bcb0


	//   ....[58]....
        /*05e4*/ 	.word	0x0000bcc0


	//   ....[59]....
        /*05e8*/ 	.word	0x0000bcd0


	//   ....[60]....
        /*05ec*/ 	.word	0x0000bcf0


	//   ....[61]....
        /*05f0*/ 	.word	0x0000bd00


	//   ....[62]....
        /*05f4*/ 	.word	0x0000bd20


	//   ....[63]....
        /*05f8*/ 	.word	0x0000bd30


	//   ....[64]....
        /*05fc*/ 	.word	0x0000bd40


	//   ....[65]....
        /*0600*/ 	.word	0x0000bd50


	//   ....[66]....
        /*0604*/ 	.word	0x0000bd70


	//   ....[67]....
        /*0608*/ 	.word	0x0000bd80


	//   ....[68]....
        /*060c*/ 	.word	0x0000bd90


	//   ....[69]....
        /*0610*/ 	.word	0x0000bda0


	//   ....[70]....
        /*0614*/ 	.word	0x0000bdb0


	//   ....[71]....
        /*0618*/ 	.word	0x0000bdc0


	//   ....[72]....
        /*061c*/ 	.word	0x0000bdd0


	//   ....[73]....
        /*0620*/ 	.word	0x0000bde0


	//   ....[74]....
        /*0624*/ 	.word	0x0000be00


	//   ....[75]....
        /*0628*/ 	.word	0x0000be30


	//   ....[76]....
        /*062c*/ 	.word	0x0000be60


	//   ....[77]....
        /*0630*/ 	.word	0x0000be90


	//   ....[78]....
        /*0634*/ 	.word	0x0000bec0


	//   ....[79]....
        /*0638*/ 	.word	0x0000bef0


	//   ....[80]....
        /*063c*/ 	.word	0x0000bf10


	//   ....[81]....
        /*0640*/ 	.word	0x0000bf20


	//   ....[82]....
        /*0644*/ 	.word	0x0000bf30


	//   ....[83]....
        /*0648*/ 	.word	0x0000bf40


	//   ....[84]....
        /*064c*/ 	.word	0x0000bf50


	//   ....[85]....
        /*0650*/ 	.word	0x0000bf80


	//   ....[86]....
        /*0654*/ 	.word	0x0000bfb0


	//   ....[87]....
        /*0658*/ 	.word	0x0000bfe0


	//   ....[88]....
        /*065c*/ 	.word	0x0000bff0


	//   ....[89]....
        /*0660*/ 	.word	0x0000c000


	//   ....[90]....
        /*0664*/ 	.word	0x0000c010


	//   ....[91]....
        /*0668*/ 	.word	0x0000c480


	//   ....[92]....
        /*066c*/ 	.word	0x0000c4c0


	//   ....[93]....
        /*0670*/ 	.word	0x0000c500


	//   ....[94]....
        /*0674*/ 	.word	0x0000c530


	//   ....[95]....
        /*0678*/ 	.word	0x0000c580


	//   ....[96]....
        /*067c*/ 	.word	0x0000c5b0


	//   ....[97]....
        /*0680*/ 	.word	0x0000cc70


	//   ....[98]....
        /*0684*/ 	.word	0x0000cca0


	//   ....[99]....
        /*0688*/ 	.word	0x0000d7f0


	//   ....[100]....
        /*068c*/ 	.word	0x0000edb0


	//   ....[101]....
        /*0690*/ 	.word	0x0000edf0


	//   ....[102]....
        /*0694*/ 	.word	0x0000ee20


	//   ....[103]....
        /*0698*/ 	.word	0x0000ee50


	//   ....[104]....
        /*069c*/ 	.word	0x0000ee60


	//   ....[105]....
        /*06a0*/ 	.word	0x0000ee70


	//   ....[106]....
        /*06a4*/ 	.word	0x0000ee90


	//   ....[107]....
        /*06a8*/ 	.word	0x0000eee0


	//   ....[108]....
        /*06ac*/ 	.word	0x0000ef00


	//   ....[109]....
        /*06b0*/ 	.word	0x0000ef40


	//   ....[110]....
        /*06b4*/ 	.word	0x0000ef60


	//   ....[111]....
        /*06b8*/ 	.word	0x0000efa0


	//   ....[112]....
        /*06bc*/ 	.word	0x0000efc0


	//   ....[113]....
        /*06c0*/ 	.word	0x0000f000


	//   ....[114]....
        /*06c4*/ 	.word	0x0000f020


	//   ....[115]....
        /*06c8*/ 	.word	0x0000f050


	//   ....[116]....
        /*06cc*/ 	.word	0x0000f070


	//   ....[117]....
        /*06d0*/ 	.word	0x0000f090


	//   ....[118]....
        /*06d4*/ 	.word	0x0000f0c0


	//   ....[119]....
        /*06d8*/ 	.word	0x0000f0e0


	//   ....[120]....
        /*06dc*/ 	.word	0x0000f5f0


	//   ....[121]....
        /*06e0*/ 	.word	0x0000f620


	//   ....[122]....
        /*06e4*/ 	.word	0x0000f6b0


	//   ....[123]....
        /*06e8*/ 	.word	0x0000f6e0


	//   ....[124]....
        /*06ec*/ 	.word	0x0000f700


	//   ....[125]....
        /*06f0*/ 	.word	0x0000f740


	//   ....[126]....
        /*06f4*/ 	.word	0x0000f770


	//   ....[127]....
        /*06f8*/ 	.word	0x0000f7c0


	//   ....[128]....
        /*06fc*/ 	.word	0x0000f7f0


	//   ....[129]....
        /*0700*/ 	.word	0x0000f810


	//   ....[130]....
        /*0704*/ 	.word	0x0000f870


	//   ....[131]....
        /*0708*/ 	.word	0x0000f890


	//   ....[132]....
        /*070c*/ 	.word	0x0000f8e0


	//   ....[133]....
        /*0710*/ 	.word	0x0000f900


	//   ....[134]....
        /*0714*/ 	.word	0x0000f950


	//   ....[135]....
        /*0718*/ 	.word	0x0000f970


	//   ....[136]....
        /*071c*/ 	.word	0x0000f9b0


	//   ....[137]....
        /*0720*/ 	.word	0x0000f9d0


	//   ....[138]....
        /*0724*/ 	.word	0x0000fa20


	//   ....[139]....
        /*0728*/ 	.word	0x0000fa50


	//   ....[140]....
        /*072c*/ 	.word	0x0000fff0


	//   ....[141]....
        /*0730*/ 	.word	0x00010020


	//   ....[142]....
        /*0734*/ 	.word	0x00010050


	//   ....[143]....
        /*0738*/ 	.word	0x00010080


	//   ....[144]....
        /*073c*/ 	.word	0x000100e0


	//   ....[145]....
        /*0740*/ 	.word	0x00010130


	//   ....[146]....
        /*0744*/ 	.word	0x00010160


	//   ....[147]....
        /*0748*/ 	.word	0x00010180


	//   ....[148]....
        /*074c*/ 	.word	0x000101e0


	//   ....[149]....
        /*0750*/ 	.word	0x00010200


	//   ....[150]....
        /*0754*/ 	.word	0x00010260


	//   ....[151]....
        /*0758*/ 	.word	0x00010270


	//   ....[152]....
        /*075c*/ 	.word	0x000102a0


	//   ....[153]....
        /*0760*/ 	.word	0x000102d0


	//   ....[154]....
        /*0764*/ 	.word	0x00010330


	//   ....[155]....
        /*0768*/ 	.word	0x00010360


	//   ....[156]....
        /*076c*/ 	.word	0x00010bd0


	//   ....[157]....
        /*0770*/ 	.word	0x00010bf0


	//   ....[158]....
        /*0774*/ 	.word	0x00010c00


	//   ....[159]....
        /*0778*/ 	.word	0x00010c10


	//   ....[160]....
        /*077c*/ 	.word	0x00010c20


	//   ....[161]....
        /*0780*/ 	.word	0x00010c70


	//   ....[162]....
        /*0784*/ 	.word	0x00010c90


	//   ....[163]....
        /*0788*/ 	.word	0x00010cb0


	//   ....[164]....
        /*078c*/ 	.word	0x00010cc0


	//   ....[165]....
        /*0790*/ 	.word	0x00010d00


	//   ....[166]....
        /*0794*/ 	.word	0x00010d10


	//   ....[167]....
        /*0798*/ 	.word	0x00010d50


	//   ....[168]....
        /*079c*/ 	.word	0x00010d60


	//   ....[169]....
        /*07a0*/ 	.word	0x00010da0


	//   ....[170]....
        /*07a4*/ 	.word	0x00010db0


	//   ....[171]....
        /*07a8*/ 	.word	0x00010df0


	//   ....[172]....
        /*07ac*/ 	.word	0x00010e00


	//   ....[173]....
        /*07b0*/ 	.word	0x00010e10


	//   ....[174]....
        /*07b4*/ 	.word	0x00010e50


	//   ....[175]....
        /*07b8*/ 	.word	0x00010e70


	//   ....[176]....
        /*07bc*/ 	.word	0x00011250


	//   ....[177]....
        /*07c0*/ 	.word	0x00011270


	//   ....[178]....
        /*07c4*/ 	.word	0x00011290


	//   ....[179]....
        /*07c8*/ 	.word	0x000112a0


	//   ....[180]....
        /*07cc*/ 	.word	0x000112b0


	//   ....[181]....
        /*07d0*/ 	.word	0x000112c0


	//   ....[182]....
        /*07d4*/ 	.word	0x000112e0


	//   ....[183]....
        /*07d8*/ 	.word	0x000112f0


	//   ....[184]....
        /*07dc*/ 	.word	0x00011330


	//   ....[185]....
        /*07e0*/ 	.word	0x00011350


	//   ....[186]....
        /*07e4*/ 	.word	0x00011380


	//   ....[187]....
        /*07e8*/ 	.word	0x000113a0


	//   ....[188]....
        /*07ec*/ 	.word	0x000113d0


	//   ....[189]....
        /*07f0*/ 	.word	0x000113f0


	//   ....[190]....
        /*07f4*/ 	.word	0x00011410


	//   ....[191]....
        /*07f8*/ 	.word	0x00011430


	//   ....[192]....
        /*07fc*/ 	.word	0x00011450


	//   ....[193]....
        /*0800*/ 	.word	0x00011480


	//   ....[194]....
        /*0804*/ 	.word	0x00011520


	//   ....[195]....
        /*0808*/ 	.word	0x00011540


	//   ....[196]....
        /*080c*/ 	.word	0x000124e0


	//   ....[197]....
        /*0810*/ 	.word	0x00012aa0


	//   ....[198]....
        /*0814*/ 	.word	0x00012b90


	//   ....[199]....
        /*0818*/ 	.word	0x00012c80


	//   ....[200]....
        /*081c*/ 	.word	0x00012ce0


	//   ....[201]....
        /*0820*/ 	.word	0x00012d90


	//   ....[202]....
        /*0824*/ 	.word	0x00012e20


	//   ....[203]....
        /*0828*/ 	.word	0x00012ec0


	//   ....[204]....
        /*082c*/ 	.word	0x00012f40


	//   ....[205]....
        /*0830*/ 	.word	0x00012fe0


	//   ....[206]....
        /*0834*/ 	.word	0x00013070


	//   ....[207]....
        /*0838*/ 	.word	0x00013110


	//   ....[208]....
        /*083c*/ 	.word	0x00013190


	//   ....[209]....
        /*0840*/ 	.word	0x00013230


	//   ....[210]....
        /*0844*/ 	.word	0x000132c0


	//   ....[211]....
        /*0848*/ 	.word	0x00013360


	//   ....[212]....
        /*084c*/ 	.word	0x000133e0


	//   ....[213]....
        /*0850*/ 	.word	0x00013480


	//   ....[214]....
        /*0854*/ 	.word	0x00013510


	//   ....[215]....
        /*0858*/ 	.word	0x000135b0


	//   ....[216]....
        /*085c*/ 	.word	0x00013630


	//   ....[217]....
        /*0860*/ 	.word	0x00013710


	//   ....[218]....
        /*0864*/ 	.word	0x00013880


	//   ....[219]....
        /*0868*/ 	.word	0x00013950


	//   ....[220]....
        /*086c*/ 	.word	0x00013a30


	//   ....[221]....
        /*0870*/ 	.word	0x00013a80


	//   ....[222]....
        /*0874*/ 	.word	0x00013b50


	//   ....[223]....
        /*0878*/ 	.word	0x00013ba0


	//   ....[224]....
        /*087c*/ 	.word	0x00013c90


	//   ....[225]....
        /*0880*/ 	.word	0x00013ce0


	//   ....[226]....
        /*0884*/ 	.word	0x00013dd0


	//   ....[227]....
        /*0888*/ 	.word	0x00013e20


	//   ....[228]....
        /*088c*/ 	.word	0x00013e90


	//   ....[229]....
        /*0890*/ 	.word	0x00013f50


	//   ....[230]....
        /*0894*/ 	.word	0x00013fc0


	//   ....[231]....
        /*0898*/ 	.word	0x00014070


	//   ....[232]....
        /*089c*/ 	.word	0x000140e0


	//   ....[233]....
        /*08a0*/ 	.word	0x00014190


	//   ....[234]....
        /*08a4*/ 	.word	0x000141f0


	//   ....[235]....
        /*08a8*/ 	.word	0x000142b0


	//   ....[236]....
        /*08ac*/ 	.word	0x00014310


	//   ....[237]....
        /*08b0*/ 	.word	0x000143d0


	//   ....[238]....
        /*08b4*/ 	.word	0x00014460


	//   ....[239]....
        /*08b8*/ 	.word	0x000144d0


	//   ....[240]....
        /*08bc*/ 	.word	0x00014580


	//   ....[241]....
        /*08c0*/ 	.word	0x00014620


	//   ....[242]....
        /*08c4*/ 	.word	0x00014680


	//   ....[243]....
        /*08c8*/ 	.word	0x00014770


	//   ....[244]....
        /*08cc*/ 	.word	0x000147e0


	//   ....[245]....
        /*08d0*/ 	.word	0x000148b0


	//   ....[246]....
        /*08d4*/ 	.word	0x00014910


	//   ....[247]....
        /*08d8*/ 	.word	0x000149d0


	//   ....[248]....
        /*08dc*/ 	.word	0x00014a30


	//   ....[249]....
        /*08e0*/ 	.word	0x00014af0


	//   ....[250]....
        /*08e4*/ 	.word	0x00014b50


	//   ....[251]....
        /*08e8*/ 	.word	0x00014c00


	//   ....[252]....
        /*08ec*/ 	.word	0x00014c80


	//   ....[253]....
        /*08f0*/ 	.word	0x00014d40


	//   ....[254]....
        /*08f4*/ 	.word	0x00014e80


	//   ....[255]....
        /*08f8*/ 	.word	0x00014f20


	//   ....[0]....
        /*08fc*/ 	.word	0x00014f80


	//   ....[1]....
        /*0900*/ 	.word	0x00015030


	//   ....[2]....
        /*0904*/ 	.word	0x000150c0


	//   ....[3]....
        /*0908*/ 	.word	0x00015150


	//   ....[4]....
        /*090c*/ 	.word	0x000151b0


	//   ....[5]....
        /*0910*/ 	.word	0x00015260


	//   ....[6]....
        /*0914*/ 	.word	0x000152c0


	//   ....[7]....
        /*0918*/ 	.word	0x00015370


	//   ....[8]....
        /*091c*/ 	.word	0x000153d0


	//   ....[9]....
        /*0920*/ 	.word	0x00015480


	//   ....[10]....
        /*0924*/ 	.word	0x000154e0


	//   ....[11]....
        /*0928*/ 	.word	0x00015590


	//   ....[12]....
        /*092c*/ 	.word	0x000155f0


	//   ....[13]....
        /*0930*/ 	.word	0x000156a0


	//   ....[14]....
        /*0934*/ 	.word	0x00015730


	//   ....[15]....
        /*0938*/ 	.word	0x000157c0


	//   ....[16]....
        /*093c*/ 	.word	0x00015820


	//   ....[17]....
        /*0940*/ 	.word	0x000158d0


	//   ....[18]....
        /*0944*/ 	.word	0x000159b0


	//   ....[19]....
        /*0948*/ 	.word	0x00015a50


	//   ....[20]....
        /*094c*/ 	.word	0x00015ac0


	//   ....[21]....
        /*0950*/ 	.word	0x00015b60


	//   ....[22]....
        /*0954*/ 	.word	0x00015bc0


	//   ....[23]....
        /*0958*/ 	.word	0x00015c60


	//   ....[24]....
        /*095c*/ 	.word	0x00015cc0


	//   ....[25]....
        /*0960*/ 	.word	0x00015d70


	//   ....[26]....
        /*0964*/ 	.word	0x00015dd0


	//   ....[27]....
        /*0968*/ 	.word	0x00015e70


	//   ....[28]....
        /*096c*/ 	.word	0x00015ed0


	//   ....[29]....
        /*0970*/ 	.word	0x00015f80


	//   ....[30]....
        /*0974*/ 	.word	0x00015fe0


	//   ....[31]....
        /*0978*/ 	.word	0x00016080


	//   ....[32]....
        /*097c*/ 	.word	0x000160e0


	//   ....[33]....
        /*0980*/ 	.word	0x00016190


	//   ....[34]....
        /*0984*/ 	.word	0x00016220


	//   ....[35]....
        /*0988*/ 	.word	0x000162b0


	//   ....[36]....
        /*098c*/ 	.word	0x00016310


	//   ....[37]....
        /*0990*/ 	.word	0x000163b0


	//----- nvinfo : EIATTR_REG_RECONFIG
	.align		4
.L_263:
        /*0994*/ 	.byte	0x01, 0x54
	.zero		2


	//----- nvinfo : EIATTR_SYSCALL_OFFSETS
	.align		4
        /*0998*/ 	.byte	0x04, 0x46
        /*099a*/ 	.short	(.L_265 - .L_264)


	//   ....[0]....
.L_264:
        /*099c*/ 	.word	0x00001640


	//   ....[1]....
        /*09a0*/ 	.word	0x0000e040


	//   ....[2]....
        /*09a4*/ 	.word	0x0000e180


	//   ....[3]....
        /*09a8*/ 	.word	0x0000e2c0


	//   ....[4]....
        /*09ac*/ 	.word	0x0000e3e0


	//   ....[5]....
        /*09b0*/ 	.word	0x0000fd60


	//----- nvinfo : EIATTR_MBARRIER_INSTR_OFFSETS
	.align		4
.L_265:
        /*09b4*/ 	.byte	0x04, 0x39
        /*09b6*/ 	.short	(.L_267 - .L_266)


	//   ....[0]....
.L_266:
        /*09b8*/ 	.word	0x00000180
        /*09bc*/ 	.word	0x000000ff
        /*09c0*/ 	.word	0x00022800
        /*09c4*/ 	.short	0x0100
        /*09c6*/ 	.byte	0x08
	.zero		1


	//   ....[1]....
        /*09c8*/ 	.word	0x00000190
        /*09cc*/ 	.word	0x000000ff
        /*09d0*/ 	.word	0x00022820
        /*09d4*/ 	.short	0x0100
        /*09d6*/ 	.byte	0x08
	.zero		1


	//   ....[2]....
        /*09d8*/ 	.word	0x00000280
        /*09dc*/ 	.word	0x000000ff
        /*09e0*/ 	.word	0x00022830
        /*09e4*/ 	.short	0x0100
        /*09e6*/ 	.byte	0x08
	.zero		1


	//   ....[3]....
        /*09e8*/ 	.word	0x00000290
        /*09ec*/ 	.word	0x000000ff
        /*09f0*/ 	.word	0x00022840
        /*09f4*/ 	.short	0x0100
        /*09f6*/ 	.byte	0x08
	.zero		1


	//   ....[4]....
        /*09f8*/ 	.word	0x000002a0
        /*09fc*/ 	.word	0x000000ff
        /*0a00*/ 	.word	0x00022838
        /*0a04*/ 	.short	0x0100
        /*0a06*/ 	.byte	0x08
	.zero		1


	//   ....[5]....
        /*0a08*/ 	.word	0x000002b0
        /*0a0c*/ 	.word	0x000000ff
        /*0a10*/ 	.word	0x00022848
        /*0a14*/ 	.short	0x0100
        /*0a16*/ 	.byte	0x08
	.zero		1


	//   ....[6]....
        /*0a18*/ 	.word	0x000003e0
        /*0a1c*/ 	.word	0x000000ff
        /*0a20*/ 	.word	0x00022850
        /*0a24*/ 	.short	0x0100
        /*0a26*/ 	.byte	0x08
	.zero		1


	//   ....[7]....
        /*0a28*/ 	.word	0x000003f0
        /*0a2c*/ 	.word	0x000000ff
        /*0a30*/ 	.word	0x00022860
        /*0a34*/ 	.short	0x0100
        /*0a36*/ 	.byte	0x08
	.zero		1


	//   ....[8]....
        /*0a38*/ 	.word	0x00000400
        /*0a3c*/ 	.word	0x000000ff
        /*0a40*/ 	.word	0x00022858
        /*0a44*/ 	.short	0x0100
        /*0a46*/ 	.byte	0x08
	.zero		1


	//   ....[9]....
        /*0a48*/ 	.word	0x00000410
        /*0a4c*/ 	.word	0x000000ff
        /*0a50*/ 	.word	0x00022868
        /*0a54*/ 	.short	0x0100
        /*0a56*/ 	.byte	0x08
	.zero		1


	//   ....[10]....
        /*0a58*/ 	.word	0x00000500
        /*0a5c*/ 	.word	0x000000ff
        /*0a60*/ 	.word	0x00022870
        /*0a64*/ 	.short	0x0100
        /*0a66*/ 	.byte	0x06
	.zero		1


	//   ....[11]....
        /*0a68*/ 	.word	0x00000510
        /*0a6c*/ 	.word	0x000000ff
        /*0a70*/ 	.word	0x00022880
        /*0a74*/ 	.short	0x0100
        /*0a76*/ 	.byte	0x06
	.zero		1


	//   ....[12]....
        /*0a78*/ 	.word	0x00000520
        /*0a7c*/ 	.word	0x000000ff
        /*0a80*/ 	.word	0x00022878
        /*0a84*/ 	.short	0x0100
        /*0a86*/ 	.byte	0x06
	.zero		1


	//   ....[13]....
        /*0a88*/ 	.word	0x00000530
        /*0a8c*/ 	.word	0x000000ff
        /*0a90*/ 	.word	0x00022888
        /*0a94*/ 	.short	0x0100
        /*0a96*/ 	.byte	0x06
	.zero		1


	//   ....[14]....
        /*0a98*/ 	.word	0x00000660
        /*0a9c*/ 	.word	0x000000ff
        /*0aa0*/ 	.word	0x00022890
        /*0aa4*/ 	.short	0x0100
        /*0aa6*/ 	.byte	0x08
	.zero		1


	//   ....[15]....
        /*0aa8*/ 	.word	0x00000670
        /*0aac*/ 	.word	0x000000ff
        /*0ab0*/ 	.word	0x000228a0
        /*0ab4*/ 	.short	0x0100
        /*0ab6*/ 	.byte	0x08
	.zero		1


	//   ....[16]....
        /*0ab8*/ 	.word	0x00000680
        /*0abc*/ 	.word	0x000000ff
        /*0ac0*/ 	.word	0x00022898
        /*0ac4*/ 	.short	0x0100
        /*0ac6*/ 	.byte	0x08
	.zero		1


	//   ....[17]....
        /*0ac8*/ 	.word	0x00000690
        /*0acc*/ 	.word	0x000000ff
        /*0ad0*/ 	.word	0x000228a8
        /*0ad4*/ 	.short	0x0100
        /*0ad6*/ 	.byte	0x08
	.zero		1


	//   ....[18]....
        /*0ad8*/ 	.word	0x000007d0
        /*0adc*/ 	.word	0x000000ff
        /*0ae0*/ 	.word	0x000228b0
        /*0ae4*/ 	.short	0x0100
        /*0ae6*/ 	.byte	0x08
	.zero		1


	//   ....[19]....
        /*0ae8*/ 	.word	0x000007e0
        /*0aec*/ 	.word	0x000000ff
        /*0af0*/ 	.word	0x000228c0
        /*0af4*/ 	.short	0x0100
        /*0af6*/ 	.byte	0x08
	.zero		1


	//   ....[20]....
        /*0af8*/ 	.word	0x000007f0
        /*0afc*/ 	.word	0x000000ff
        /*0b00*/ 	.word	0x000228b8
        /*0b04*/ 	.short	0x0100
        /*0b06*/ 	.byte	0x08
	.zero		1


	//   ....[21]....
        /*0b08*/ 	.word	0x00000800
        /*0b0c*/ 	.word	0x000000ff
        /*0b10*/ 	.word	0x000228c8
        /*0b14*/ 	.short	0x0100
        /*0b16*/ 	.byte	0x08
	.zero		1


	//   ....[22]....
        /*0b18*/ 	.word	0x00001660
        /*0b1c*/ 	.word	0x000000ff
        /*0b20*/ 	.word	0x00022800
        /*0b24*/ 	.short	0x010a
        /*0b26*/ 	.byte	0x29
	.zero		1


	//   ....[23]....
        /*0b28*/ 	.word	0x000016d0
        /*0b2c*/ 	.word	0x000000ff
        /*0b30*/ 	.word	0x00022830
        /*0b34*/ 	.short	0x010a
        /*0b36*/ 	.byte	0x29
	.zero		1


	//   ....[24]....
        /*0b38*/ 	.word	0x00001730
        /*0b3c*/ 	.word	0x000000ff
        /*0b40*/ 	.word	0x00022830
        /*0b44*/ 	.short	0x010a
        /*0b46*/ 	.byte	0x29
	.zero		1


	//   ....[25]....
        /*0b48*/ 	.word	0x00002210
        /*0b4c*/ 	.word	0x000000ff
        /*0b50*/ 	.word	0x00000000
        /*0b54*/ 	.short	0x0101
        /*0b56*/ 	.byte	0x0a
	.zero		1


	//   ....[26]....
        /*0b58*/ 	.word	0x00004ac0
        /*0b5c*/ 	.word	0x000000ff
        /*0b60*/ 	.word	0x00022830
        /*0b64*/ 	.short	0x010a
        /*0b66*/ 	.byte	0x06
	.zero		1


	//   ....[27]....
        /*0b68*/ 	.word	0x00004b00
        /*0b6c*/ 	.word	0x000000ff
        /*0b70*/ 	.word	0x00022830
        /*0b74*/ 	.short	0x010a
        /*0b76*/ 	.byte	0x06
	.zero		1


	//   ....[28]....
        /*0b78*/ 	.word	0x000053b0
        /*0b7c*/ 	.word	0x000000ff
        /*0b80*/ 	.word	0x00022850
        /*0b84*/ 	.short	0x010a
        /*0b86*/ 	.byte	0x06
	.zero		1


	//   ....[29]....
        /*0b88*/ 	.word	0x000053f0
        /*0b8c*/ 	.word	0x000000ff
        /*0b90*/ 	.word	0x00022850
        /*0b94*/ 	.short	0x010a
        /*0b96*/ 	.byte	0x06
	.zero		1


	//   ....[30]....
        /*0b98*/ 	.word	0x00005760
        /*0b9c*/ 	.word	0x000000ff
        /*0ba0*/ 	.word	0x00000000
        /*0ba4*/ 	.short	0x0101
        /*0ba6*/ 	.byte	0x06
	.zero		1


	//   ....[31]....
        /*0ba8*/ 	.word	0x00007870
        /*0bac*/ 	.word	0x000000ff
        /*0bb0*/ 	.word	0x00000000
        /*0bb4*/ 	.short	0x0101
        /*0bb6*/ 	.byte	0x06
	.zero		1


	//   ....[32]....
        /*0bb8*/ 	.word	0x00007fd0
        /*0bbc*/ 	.word	0x000000ff
        /*0bc0*/ 	.word	0x00022830
        /*0bc4*/ 	.short	0x010a
        /*0bc6*/ 	.byte	0x06
	.zero		1


	//   ....[33]....
        /*0bc8*/ 	.word	0x00008010
        /*0bcc*/ 	.word	0x000000ff
        /*0bd0*/ 	.word	0x00022830
        /*0bd4*/ 	.short	0x010a
        /*0bd6*/ 	.byte	0x06
	.zero		1


	//   ....[34]....
        /*0bd8*/ 	.word	0x00008880
        /*0bdc*/ 	.word	0x000000ff
        /*0be0*/ 	.word	0x00022850
        /*0be4*/ 	.short	0x010a
        /*0be6*/ 	.byte	0x06
	.zero		1


	//   ....[35]....
        /*0be8*/ 	.word	0x000088c0
        /*0bec*/ 	.word	0x000000ff
        /*0bf0*/ 	.word	0x00022850
        /*0bf4*/ 	.short	0x010a
        /*0bf6*/ 	.byte	0x06
	.zero		1


	//   ....[36]....
        /*0bf8*/ 	.word	0x00008be0
        /*0bfc*/ 	.word	0x000000ff
        /*0c00*/ 	.word	0x00000000
        /*0c04*/ 	.short	0x0101
        /*0c06*/ 	.byte	0x06
	.zero		1


	//   ....[37]....
        /*0c08*/ 	.word	0x0000a1b0
        /*0c0c*/ 	.word	0x000000ff
        /*0c10*/ 	.word	0x00000000
        /*0c14*/ 	.short	0x0101
        /*0c16*/ 	.byte	0x06
	.zero		1


	//   ....[38]....
        /*0c18*/ 	.word	0x0000a810
        /*0c1c*/ 	.word	0x000000ff
        /*0c20*/ 	.word	0x00022850
        /*0c24*/ 	.short	0x010a
        /*0c26*/ 	.byte	0x09
	.zero		1


	//   ....[39]....
        /*0c28*/ 	.word	0x0000a850
        /*0c2c*/ 	.word	0x000000ff
        /*0c30*/ 	.word	0x00022850
        /*0c34*/ 	.short	0x010a
        /*0c36*/ 	.byte	0x09
	.zero		1


	//   ....[40]....
        /*0c38*/ 	.word	0x0000aed0
        /*0c3c*/ 	.word	0x000000ff
        /*0c40*/ 	.word	0x00000000
        /*0c44*/ 	.short	0x0101
        /*0c46*/ 	.byte	0x04
	.zero		1


	//   ....[41]....
        /*0c48*/ 	.word	0x0000c570
        /*0c4c*/ 	.word	0x000000ff
        /*0c50*/ 	.word	0x00000000
        /*0c54*/ 	.short	0x0101
        /*0c56*/ 	.byte	0x04
	.zero		1


	//   ....[42]....
        /*0c58*/ 	.word	0x0000ea60
        /*0c5c*/ 	.word	0x000000ff
        /*0c60*/ 	.word	0x00022880
        /*0c64*/ 	.short	0x010a
        /*0c66*/ 	.byte	0x2c
	.zero		1


	//   ....[43]....
        /*0c68*/ 	.word	0x0000f2c0
        /*0c6c*/ 	.word	0x000000ff
        /*0c70*/ 	.word	0x00022870
        /*0c74*/ 	.short	0x0107
        /*0c76*/ 	.byte	0x2c
	.zero		1


	//   ....[44]....
        /*0c78*/ 	.word	0x0000f350
        /*0c7c*/ 	.word	0x000000ff
        /*0c80*/ 	.word	0x00022870
        /*0c84*/ 	.short	0x0101
        /*0c86*/ 	.byte	0x2c
	.zero		1


	//   ....[45]....
        /*0c88*/ 	.word	0x0000f380
        /*0c8c*/ 	.word	0x000000ff
        /*0c90*/ 	.word	0x00022840
        /*0c94*/ 	.short	0x010a
        /*0c96*/ 	.byte	0x2c
	.zero		1


	//   ....[46]....
        /*0c98*/ 	.word	0x0000fb00
        /*0c9c*/ 	.word	0x000000ff
        /*0ca0*/ 	.word	0x00022830
        /*0ca4*/ 	.short	0x0107
        /*0ca6*/ 	.byte	0x2c
	.zero		1


	//   ....[47]....
        /*0ca8*/ 	.word	0x0000fb90
        /*0cac*/ 	.word	0x000000ff
        /*0cb0*/ 	.word	0x00022830
        /*0cb4*/ 	.short	0x0101
        /*0cb6*/ 	.byte	0x2c
	.zero		1


	//   ....[48]....
        /*0cb8*/ 	.word	0x00010450
        /*0cbc*/ 	.word	0x000000ff
        /*0cc0*/ 	.word	0x00022800
        /*0cc4*/ 	.short	0x0107
        /*0cc6*/ 	.byte	0x2c
	.zero		1


	//   ....[49]....
        /*0cc8*/ 	.word	0x00010490
        /*0ccc*/ 	.word	0x000000ff
        /*0cd0*/ 	.word	0x00022800
        /*0cd4*/ 	.short	0x0101
        /*0cd6*/ 	.byte	0x2c
	.zero		1


	//   ....[50]....
        /*0cd8*/ 	.word	0x000104a0
        /*0cdc*/ 	.word	0x000000ff
        /*0ce0*/ 	.word	0x00022820
        /*0ce4*/ 	.short	0x010a
        /*0ce6*/ 	.byte	0x2c
	.zero		1


	//   ....[51]....
        /*0ce8*/ 	.word	0x00010900
        /*0cec*/ 	.word	0x00000003
        /*0cf0*/ 	.word	0x00022880
        /*0cf4*/ 	.short	0x010a
        /*0cf6*/ 	.byte	0x3f
	.zero		1


	//   ....[52]....
        /*0cf8*/ 	.word	0x00010f40
        /*0cfc*/ 	.word	0x00000003
        /*0d00*/ 	.word	0x00022870
        /*0d04*/ 	.short	0x0107
        /*0d06*/ 	.byte	0x3f
	.zero		1


	//   ....[53]....
        /*0d08*/ 	.word	0x00010fd0
        /*0d0c*/ 	.word	0x00000003
        /*0d10*/ 	.word	0x00022870
        /*0d14*/ 	.short	0x0101
        /*0d16*/ 	.byte	0x3f
	.zero		1


	//   ....[54]....
        /*0d18*/ 	.word	0x00011000
        /*0d1c*/ 	.word	0x00000003
        /*0d20*/ 	.word	0x00022840
        /*0d24*/ 	.short	0x010a
        /*0d26*/ 	.byte	0x3f
	.zero		1


	//   ....[55]....
        /*0d28*/ 	.word	0x000115d0
        /*0d2c*/ 	.word	0x00000003
        /*0d30*/ 	.word	0x00022830
        /*0d34*/ 	.short	0x0107
        /*0d36*/ 	.byte	0x3f
	.zero		1


	//   ....[56]....
        /*0d38*/ 	.word	0x00011670
        /*0d3c*/ 	.word	0x00000003
        /*0d40*/ 	.word	0x00022830
        /*0d44*/ 	.short	0x0101
        /*0d46*/ 	.byte	0x3f
	.zero		1


	//   ....[57]....
        /*0d48*/ 	.word	0x000116f0
        /*0d4c*/ 	.word	0x00000006
        /*0d50*/ 	.word	0x00022870
        /*0d54*/ 	.short	0x010a
        /*0d56*/ 	.byte	0x3f
	.zero		1


	//   ....[58]....
        /*0d58*/ 	.word	0x00011780
        /*0d5c*/ 	.word	0x00000006
        /*0d60*/ 	.word	0x00022860
        /*0d64*/ 	.short	0x010a
        /*0d66*/ 	.byte	0x3f
	.zero		1


	//   ....[59]....
        /*0d68*/ 	.word	0x00011c70
        /*0d6c*/ 	.word	0x00000006
        /*0d70*/ 	.word	0x00022850
        /*0d74*/ 	.short	0x0101
        /*0d76*/ 	.byte	0x3f
	.zero		1


	//   ....[60]....
        /*0d78*/ 	.word	0x00011d10
        /*0d7c*/ 	.word	0x00000006
        /*0d80*/ 	.word	0x00000000
        /*0d84*/ 	.short	0x0101
        /*0d86*/ 	.byte	0x3f
	.zero		1


	//   ....[61]....
        /*0d88*/ 	.word	0x00011de0
        /*0d8c*/ 	.word	0x00000003
        /*0d90*/ 	.word	0x00022870
        /*0d94*/ 	.short	0x010a
        /*0d96*/ 	.byte	0x3f
	.zero		1


	//   ....[62]....
        /*0d98*/ 	.word	0x00011e90
        /*0d9c*/ 	.word	0x00000003
        /*0da0*/ 	.word	0x00022860
        /*0da4*/ 	.short	0x010a
        /*0da6*/ 	.byte	0x3f
	.zero		1


	//   ....[63]....
        /*0da8*/ 	.word	0x00012370
        /*0dac*/ 	.word	0x00000003
        /*0db0*/ 	.word	0x00022850
        /*0db4*/ 	.short	0x0101
        /*0db6*/ 	.byte	0x3f
	.zero		1


	//   ....[64]....
        /*0db8*/ 	.word	0x00012400
        /*0dbc*/ 	.word	0x00000003
        /*0dc0*/ 	.word	0x00000000
        /*0dc4*/ 	.short	0x0101
        /*0dc6*/ 	.byte	0x3f
	.zero		1


	//   ....[65]....
        /*0dc8*/ 	.word	0x00012490
        /*0dcc*/ 	.word	0x00000007
        /*0dd0*/ 	.word	0x00022820
        /*0dd4*/ 	.short	0x010a
        /*0dd6*/ 	.byte	0x3f
	.zero		1


	//   ....[66]....
        /*0dd8*/ 	.word	0x000125b0
        /*0ddc*/ 	.word	0x00000005
        /*0de0*/ 	.word	0x00022840
        /*0de4*/ 	.short	0x010a
        /*0de6*/ 	.byte	0x3f
	.zero		1


	//   ....[67]....
        /*0de8*/ 	.word	0x00012650
        /*0dec*/ 	.word	0x00000007
        /*0df0*/ 	.word	0x00022840
        /*0df4*/ 	.short	0x010a
        /*0df6*/ 	.byte	0x3f
	.zero		1


	//   ....[68]....
        /*0df8*/ 	.word	0x00012690
        /*0dfc*/ 	.word	0x00000005
        /*0e00*/ 	.word	0x00022860
        /*0e04*/ 	.short	0x010a
        /*0e06*/ 	.byte	0x3f
	.zero		1


	//   ....[69]....
        /*0e08*/ 	.word	0x000126d0
        /*0e0c*/ 	.word	0x00000007
        /*0e10*/ 	.word	0x00022860
        /*0e14*/ 	.short	0x010a
        /*0e16*/ 	.byte	0x3f
	.zero		1


	//   ....[70]....
        /*0e18*/ 	.word	0x00012710
        /*0e1c*/ 	.word	0x00000005
        /*0e20*/ 	.word	0x00022880
        /*0e24*/ 	.short	0x010a
        /*0e26*/ 	.byte	0x3f
	.zero		1


	//   ....[71]....
        /*0e28*/ 	.word	0x00012750
        /*0e2c*/ 	.word	0x00000007
        /*0e30*/ 	.word	0x00022880
        /*0e34*/ 	.short	0x010a
        /*0e36*/ 	.byte	0x3f
	.zero		1


	//   ....[72]....
        /*0e38*/ 	.word	0x000127c0
        /*0e3c*/ 	.word	0x00000003
        /*0e40*/ 	.word	0x00022800
        /*0e44*/ 	.short	0x010a
        /*0e46*/ 	.byte	0x3f
	.zero		1


	//   ....[73]....
        /*0e48*/ 	.word	0x00012820
        /*0e4c*/ 	.word	0x00000005
        /*0e50*/ 	.word	0x00022830
        /*0e54*/ 	.short	0x010a
        /*0e56*/ 	.byte	0x3f
	.zero		1


	//   ....[74]....
        /*0e58*/ 	.word	0x00012880
        /*0e5c*/ 	.word	0x00000008
        /*0e60*/ 	.word	0x00022830
        /*0e64*/ 	.short	0x010a
        /*0e66*/ 	.byte	0x3f
	.zero		1


	//   ....[75]....
        /*0e68*/ 	.word	0x000128e0
        /*0e6c*/ 	.word	0x00000008
        /*0e70*/ 	.word	0x00022850
        /*0e74*/ 	.short	0x010a
        /*0e76*/ 	.byte	0x3f
	.zero		1


	//   ....[76]....
        /*0e78*/ 	.word	0x00012940
        /*0e7c*/ 	.word	0x00000008
        /*0e80*/ 	.word	0x00022830
        /*0e84*/ 	.short	0x010a
        /*0e86*/ 	.byte	0x3f
	.zero		1


	//   ....[77]....
        /*0e88*/ 	.word	0x000129a0
        /*0e8c*/ 	.word	0x00000008
        /*0e90*/ 	.word	0x00022850
        /*0e94*/ 	.short	0x010a
        /*0e96*/ 	.byte	0x3f
	.zero		1


	//   ....[78]....
        /*0e98*/ 	.word	0x00012a00
        /*0e9c*/ 	.word	0x00000003
        /*0ea0*/ 	.word	0x00022850
        /*0ea4*/ 	.short	0x010a
        /*0ea6*/ 	.byte	0x3f
	.zero		1


	//   ....[79]....
        /*0ea8*/ 	.word	0x00012ae0
        /*0eac*/ 	.word	0x00000003
        /*0eb0*/ 	.word	0x00022880
        /*0eb4*/ 	.short	0x010a
        /*0eb6*/ 	.byte	0x3f
	.zero		1


	//   ....[80]....
        /*0eb8*/ 	.word	0x000137d0
        /*0ebc*/ 	.word	0x00000003
        /*0ec0*/ 	.word	0x00022840
        /*0ec4*/ 	.short	0x010a
        /*0ec6*/ 	.byte	0x3f
	.zero		1


	//   ....[81]....
        /*0ec8*/ 	.word	0x00014d80
        /*0ecc*/ 	.word	0x00000003
        /*0ed0*/ 	.word	0x00022820
        /*0ed4*/ 	.short	0x010a
        /*0ed6*/ 	.byte	0x3f
	.zero		1


	//   ....[82]....
        /*0ed8*/ 	.word	0x00014dd0
        /*0edc*/ 	.word	0x00000003
        /*0ee0*/ 	.word	0x00022880
        /*0ee4*/ 	.short	0x010a
        /*0ee6*/ 	.byte	0x3f
	.zero		1


	//   ....[83]....
        /*0ee8*/ 	.word	0x00015900
        /*0eec*/ 	.word	0x00000003
        /*0ef0*/ 	.word	0x00022840
        /*0ef4*/ 	.short	0x010a
        /*0ef6*/ 	.byte	0x3f
	.zero		1


	//   ....[84]....
        /*0ef8*/ 	.word	0x000163e0
        /*0efc*/ 	.word	0x00000006
        /*0f00*/ 	.word	0x00022870
        /*0f04*/ 	.short	0x010a
        /*0f06*/ 	.byte	0x3f
	.zero		1


	//   ....[85]....
        /*0f08*/ 	.word	0x00016430
        /*0f0c*/ 	.word	0x00000006
        /*0f10*/ 	.word	0x00022860
        /*0f14*/ 	.short	0x010a
        /*0f16*/ 	.byte	0x3f
	.zero		1


	//   ....[86]....
        /*0f18*/ 	.word	0x00016480
        /*0f1c*/ 	.word	0x00000003
        /*0f20*/ 	.word	0x00022870
        /*0f24*/ 	.short	0x010a
        /*0f26*/ 	.byte	0x3f
	.zero		1


	//   ....[87]....
        /*0f28*/ 	.word	0x000164d0
        /*0f2c*/ 	.word	0x00000003
        /*0f30*/ 	.word	0x00022860
        /*0f34*/ 	.short	0x010a
        /*0f36*/ 	.byte	0x3f
	.zero		1


	//   ....[88]....
        /*0f38*/ 	.word	0x00016520
        /*0f3c*/ 	.word	0x00000007
        /*0f40*/ 	.word	0x00022820
        /*0f44*/ 	.short	0x010a
        /*0f46*/ 	.byte	0x3f
	.zero		1


	//   ....[89]....
        /*0f48*/ 	.word	0x00016570
        /*0f4c*/ 	.word	0x00000005
        /*0f50*/ 	.word	0x00022840
        /*0f54*/ 	.short	0x010a
        /*0f56*/ 	.byte	0x3f
	.zero		1


	//   ....[90]....
        /*0f58*/ 	.word	0x000165c0
        /*0f5c*/ 	.word	0x00000007
        /*0f60*/ 	.word	0x00022840
        /*0f64*/ 	.short	0x010a
        /*0f66*/ 	.byte	0x3f
	.zero		1


	//   ....[91]....
        /*0f68*/ 	.word	0x00016610
        /*0f6c*/ 	.word	0x00000005
        /*0f70*/ 	.word	0x00022860
        /*0f74*/ 	.short	0x010a
        /*0f76*/ 	.byte	0x3f
	.zero		1


	//   ....[92]....
        /*0f78*/ 	.word	0x00016660
        /*0f7c*/ 	.word	0x00000007
        /*0f80*/ 	.word	0x00022860
        /*0f84*/ 	.short	0x010a
        /*0f86*/ 	.byte	0x3f
	.zero		1


	//   ....[93]....
        /*0f88*/ 	.word	0x000166b0
        /*0f8c*/ 	.word	0x00000005
        /*0f90*/ 	.word	0x00022880
        /*0f94*/ 	.short	0x010a
        /*0f96*/ 	.byte	0x3f
	.zero		1


	//----- nvinfo : EIATTR_NUM_MBARRIERS
	.align		4
.L_267:
        /*0f98*/ 	.byte	0x03, 0x38
        /*0f9a*/ 	.short	0x0016


	//----- nvinfo : EIATTR_EXIT_INSTR_OFFSETS
	.align		4
        /*0f9c*/ 	.byte	0x04, 0x1c
        /*0f9e*/ 	.short	(.L_269 - .L_268)


	//   ....[0]....
.L_268:
        /*0fa0*/ 	.word	0x000127a0


	//----- nvinfo : EIATTR_MAX_THREADS
	.align		4
.L_269:
        /*0fa4*/ 	.byte	0x04, 0x05
        /*0fa6*/ 	.short	(.L_271 - .L_270)
.L_270:
        /*0fa8*/ 	.word	0x00000180
        /*0fac*/ 	.word	0x00000001
        /*0fb0*/ 	.word	0x00000001


	//----- nvinfo : EIATTR_CRS_STACK_SIZE
	.align		4
.L_271:
        /*0fb4*/ 	.byte	0x04, 0x1e
        /*0fb6*/ 	.short	(.L_273 - .L_272)
.L_272:
        /*0fb8*/ 	.word	0x00000000


	//----- nvinfo : EIATTR_CBANK_PARAM_SIZE
	.align		4
.L_273:
        /*0fbc*/ 	.byte	0x03, 0x19
        /*0fbe*/ 	.short	0x0a70


	//----- nvinfo : EIATTR_PARAM_CBANK
	.align		4
        /*0fc0*/ 	.byte	0x04, 0x0a
        /*0fc2*/ 	.short	(.L_275 - .L_274)
	.align		4
.L_274:
        /*0fc4*/ 	.word	index@(.nv.constant0._ZN7cutlass13device_kernelIN5flash11enable_sm90INS1_16FlashAttnFwdSm90INS1_25CollectiveMainloopFwdSm90ILi2EN4cute5tupleIJNS5_1CILi1EEES8_S8_EEENS6_IJNS7_ILi128EEENS7_ILi160EEESA_EEELi128ENS_12float_e4m3_tEfNS_4arch4Sm90ELb1ELb0ELb0ELb0ELb1ELb0ELb0ELb1ELb1ELb1ELb1ELb0EEENS1_21CollectiveEpilogueFwdINS6_IJSA_SA_SB_EEES9_NS_10bfloat16_tESF_Li256ELb0ELb1ELb1ELb1EEENS1_19SingleTileSchedulerILb0ELb1ELb1ELi128EEEEEEEEEvNT_6ParamsE)
        /*0fc8*/ 	.short	0x0210
        /*0fca*/ 	.short	0x0a70


	//----- nvinfo : EIATTR_SW_WAR
	.align		4
.L_275:
        /*0fcc*/ 	.byte	0x04, 0x36
        /*0fce*/ 	.short	(.L_277 - .L_276)
.L_276:
        /*0fd0*/ 	.word	0x00000008
.L_277:


//--------------------- .nv.info._ZN7cutlass13device_kernelIN5flash11enable_sm90INS1_16FlashAttnFwdSm90INS1_25CollectiveMainloopFwdSm90ILi2EN4cute5tupleIJNS5_1CILi1EEES8_S8_EEENS6_IJNS7_ILi128EEENS7_ILi160EEESA_EEELi128ENS_12float_e4m3_tEfNS_4arch4Sm90ELb1ELb0ELb0ELb1ELb1ELb0ELb0ELb1ELb1ELb1ELb1ELb0EEENS1_21CollectiveEpilogueFwdINS6_IJSA_SA_SB_EEES9_NS_10bfloat16_tESF_Li256ELb1ELb1ELb1ELb1EEENS1_36VarlenDynamicPersistentTileSchedulerILi128ELi160ELi256ELi128ELb1ELb1ELb1ELb1ELb1ELb1EEEEEEEEEvNT_6ParamsE --------------------------
	.section	.nv.info._ZN7cutlass13device_kernelIN5flash11enable_sm90INS1_16FlashAttnFwdSm90INS1_25CollectiveMainloopFwdSm90ILi2EN4cute5tupleIJNS5_1CILi1EEES8_S8_EEENS6_IJNS7_ILi128EEENS7_ILi160EEESA_EEELi128ENS_12float_e4m3_tEfNS_4arch4Sm90ELb1ELb0ELb0ELb1ELb1ELb0ELb0ELb1ELb1ELb1ELb1ELb0EEENS1_21CollectiveEpilogueFwdINS6_IJSA_SA_SB_EEES9_NS_10bfloat16_tESF_Li256ELb1ELb1ELb1ELb1EEENS1_36VarlenDynamicPersistentTileSchedulerILi128ELi160ELi256ELi128ELb1ELb1ELb1ELb1ELb1ELb1EEEEEEEEEvNT_6ParamsE,"",@"SHT_CUDA_INFO"
	.sectionflags	@""
	.align	4


	//----- nvinfo : EIATTR_CUDA_API_VERSION
	.align		4
        /*0000*/ 	.byte	0x04, 0x37
        /*0002*/ 	.short	(.L_279 - .L_278)
.L_278:
        /*0004*/ 	.word	0x00000082


	//----- nvinfo : EIATTR_KPARAM_INFO
	.align		4
.L_279:
        /*0008*/ 	.byte	0x04, 0x17
        /*000a*/ 	.short	(.L_281 - .L_280)
.L_280:
        /*000c*/ 	.word	0x00000000
        /*0010*/ 	.short	0x0000
        /*0012*/ 	.short	0x0070
        /*0014*/ 	.byte	0x00, 0xf0, 0x01, 0x2a


	//----- nvinfo : EIATTR_SPARSE_MMA_MASK
	.align		4
.L_281:
        /*0018*/ 	.byte	0x03, 0x50
        /*001a*/ 	.short	0x0000


	//----- nvinfo : EIATTR_MAXREG_COUNT
	.align		4
        /*001c*/ 	.byte	0x03, 0x1b
        /*001e*/ 	.short	0x00a8


	//----- nvinfo : EIATTR_NUM_BARRIERS
	.align		4
        /*0020*/ 	.byte	0x02, 0x4c
        /*0022*/ 	.byte	0x10
	.zero		1


	//----- nvinfo : EIATTR_EXTERNS
	.align		4
        /*0024*/ 	.byte	0x04, 0x0f
        /*0026*/ 	.short	(.L_283 - .L_282)


	//   ....[0]....
	.align		4
.L_282:
        /*0028*/ 	.word	index@(__assertfail)


	//----- nvinfo : EIATTR_ANNOTATIONS
	.align		4
.L_283:
        /*002c*/ 	.byte	0x04, 0x55
        /*002e*/ 	.short	(.L_285 - .L_284)


	//   ....[0]....
.L_284:
        /* <DEDUP_REMOVED lines=29> */


	//----- nvinfo : EIATTR_MERCURY_ISA_VERSION
	.align		4
.L_285:
        /*01e8*/ 	.byte	0x03, 0x5f
        /*01ea*/ 	.short	0x0101


	//----- nvinfo : EIATTR_UNUSED_LOAD_BYTE_OFFSET
	.align		4
        /*01ec*/ 	.byte	0x04, 0x44
        /*01ee*/ 	.short	(.L_287 - .L_286)


	//   ....[0]....
.L_286:
        /*01f0*/ 	.word	0x00000980
        /*01f4*/ 	.word	0x0000fff0


	//   ....[1]....
        /*01f8*/ 	.word	0x0000b8d0
        /*01fc*/ 	.word	0x0000fff0


	//----- nvinfo : EIATTR_INT_WARP_WIDE_INSTR_OFFSETS
	.align		4
.L_287:
        /*0200*/ 	.byte	0x04, 0x31
        /*0202*/ 	.short	(.L_289 - .L_288)


	//   ....[0]....
.L_288:
        /*0204*/ 	.word	0x000000c0


	//   ....[1]....
        /*0208*/ 	.word	0x000000d0


	//   ....[2]....
        /*020c*/ 	.word	0x00000170


	//   ....[3]....
        /*0210*/ 	.word	0x00011030


	//   ....[4]....
        /*0214*/ 	.word	0x000110c0


	//   ....[5]....
        /*0218*/ 	.word	0x00015140


	//   ....[6]....
        /*021c*/ 	.word	0x000151d0


	//----- nvinfo : EIATTR_COOP_GROUP_MASK_REGIDS
	.align		4
.L_289:
        /*0220*/ 	.byte	0x04, 0x29
        /*0222*/ 	.short	(.L_291 - .L_290)


	//   ....[0]....
.L_290:
        /*0224*/ 	.word	0xffffffff


	//   ....[1]....
        /*0228*/ 	.word	0xffffffff


	//   ....[2]....
        /*022c*/ 	.word	0xffffffff


	//   ....[3]....
        /*0230*/ 	.word	0xffffffff


	//   ....[4]....
        /*0234*/ 	.word	0xffffffff


	//   ....[5]....
        /*0238*/ 	.word	0xffffffff


	//   ....[6]....
        /*023c*/ 	.word	0xffffffff


	//   ....[7]....
        /*0240*/ 	.word	0xffffffff


	//   ....[8]....
        /*0244*/ 	.word	0xffffffff


	//   ....[9]....
        /*0248*/ 	.word	0xffffffff


	//   ....[10]....
        /*024c*/ 	.word	0xffffffff


	//   ....[11]....
        /*0250*/ 	.word	0xffffffff


	//   ....[12]....
        /*0254*/ 	.word	0xffffffff


	//   ....[13]....
        /*0258*/ 	.word	0xffffffff


	//   ....[14]....
        /*025c*/ 	.word	0xffffffff


	//   ....[15]....
        /*0260*/ 	.word	0xffffffff


	//   ....[16]....
        /*0264*/ 	.word	0xffffffff


	//   ....[17]....
        /*0268*/ 	.word	0xffffffff


	//   ....[18]....
        /*026c*/ 	.word	0xffffffff


	//   ....[19]....
        /*0270*/ 	.word	0xffffffff


	//   ....[20]....
        /*0274*/ 	.word	0xffffffff


	//   ....[21]....
        /*0278*/ 	.word	0xffffffff


	//   ....[22]....
        /*027c*/ 	.word	0xffffffff


	//   ....[23]....
        /*0280*/ 	.word	0xffffffff


	//   ....[24]....
        /*0284*/ 	.word	0xffffffff


	//   ....[25]....
        /*0288*/ 	.word	0xffffffff


	//   ....[26]....
        /*028c*/ 	.word	0xffffffff


	//   ....[27]....
        /*0290*/ 	.word	0xffffffff


	//   ....[28]....
        /*0294*/ 	.word	0xffffffff


	//   ....[29]....
        /*0298*/ 	.word	0xffffffff


	//   ....[30]....
        /*029c*/ 	.word	0xffffffff


	//   ....[31]....
        /*02a0*/ 	.word	0xffffffff


	//   ....[32]....
        /*02a4*/ 	.word	0xffffffff


	//   ....[33]....
        /*02a8*/ 	.word	0xffffffff


	//   ....[34]....
        /*02ac*/ 	.word	0xffffffff


	//   ....[35]....
        /*02b0*/ 	.word	0xffffffff


	//   ....[36]....
        /*02b4*/ 	.word	0xffffffff


	//   ....[37]....
        /*02b8*/ 	.word	0xffffffff


	//   ....[38]....
        /*02bc*/ 	.word	0xffffffff


	//   ....[39]....
        /*02c0*/ 	.word	0xffffffff


	//   ....[40]....
        /*02c4*/ 	.word	0xffffffff


	//   ....[41]....
        /*02c8*/ 	.word	0xffffffff


	//   ....[42]....
        /*02cc*/ 	.word	0xffffffff


	//   ....[43]....
        /*02d0*/ 	.word	0xffffffff


	//   ....[44]....
        /*02d4*/ 	.word	0xffffffff


	//   ....[45]....
        /*02d8*/ 	.word	0xffffffff


	//   ....[46]....
        /*02dc*/ 	.word	0xffffffff


	//   ....[47]....
        /*02e0*/ 	.word	0xffffffff


	//   ....[48]....
        /*02e4*/ 	.word	0xffffffff


	//   ....[49]....
        /*02e8*/ 	.word	0xffffffff


	//   ....[50]....
        /*02ec*/ 	.word	0xffffffff


	//   ....[51]....
        /*02f0*/ 	.word	0xffffffff


	//   ....[52]....
        /*02f4*/ 	.word	0xffffffff


	//   ....[53]....
        /*02f8*/ 	.word	0xffffffff


	//   ....[54]....
        /*02fc*/ 	.word	0xffffffff


	//   ....[55]....
        /*0300*/ 	.word	0xffffffff


	//   ....[56]....
        /*0304*/ 	.word	0xffffffff


	//   ....[57]....
        /*0308*/ 	.word	0xffffffff


	//   ....[58]....
        /*030c*/ 	.word	0xffffffff


	//   ....[59]....
        /*0310*/ 	.word	0xffffffff


	//   ....[60]....
        /*0314*/ 	.word	0xffffffff


	//   ....[61]....
        /*0318*/ 	.word	0xffffffff


	//   ....[62]....
        /*031c*/ 	.word	0xffffffff


	//   ....[63]....
        /*0320*/ 	.word	0xffffffff


	//   ....[64]....
        /*0324*/ 	.word	0xffffffff


	//   ....[65]....
        /*0328*/ 	.word	0xffffffff


	//   ....[66]....
        /*032c*/ 	.word	0xffffffff


	//   ....[67]....
        /*0330*/ 	.word	0xffffffff


	//   ....[68]....
        /*0334*/ 	.word	0xffffffff


	//   ....[69]....
        /*0338*/ 	.word	0xffffffff


	//   ....[70]....
        /*033c*/ 	.word	0xffffffff


	//   ....[71]....
        /*0340*/ 	.word	0xffffffff


	//   ....[72]....
        /*0344*/ 	.word	0xffffffff


	//   ....[73]....
        /*0348*/ 	.word	0xffffffff


	//   ....[74]....
        /*034c*/ 	.word	0xffffffff


	//   ....[75]....
        /*0350*/ 	.word	0xffffffff


	//   ....[76]....
        /*0354*/ 	.word	0xffffffff


	//   ....[77]....
        /*0358*/ 	.word	0xffffffff


	//   ....[78]....
        /*035c*/ 	.word	0xffffffff


	//   ....[79]....
        /*0360*/ 	.word	0xffffffff


	//   ....[80]....
        /*0364*/ 	.word	0xffffffff


	//   ....[81]....
        /*0368*/ 	.word	0xffffffff


	//   ....[82]....
        /*036c*/ 	.word	0xffffffff


	//   ....[83]....
        /*0370*/ 	.word	0xffffffff


	//   ....[84]....
        /*0374*/ 	.word	0xffffffff


	//   ....[85]....
        /*0378*/ 	.word	0xffffffff


	//   ....[86]....
        /*037c*/ 	.word	0xffffffff


	//   ....[87]....
        /*0380*/ 	.word	0xffffffff


	//   ....[88]....
        /*0384*/ 	.word	0xffffffff


	//   ....[89]....
        /*0388*/ 	.word	0xffffffff


	//   ....[90]....
        /*038c*/ 	.word	0xffffffff


	//   ....[91]....
        /*0390*/ 	.word	0xffffffff


	//   ....[92]....
        /*0394*/ 	.word	0xffffffff


	//   ....[93]....
        /*0398*/ 	.word	0xffffffff


	//   ....[94]....
        /*039c*/ 	.word	0xffffffff


	//   ....[95]....
        /*03a0*/ 	.word	0xffffffff


	//   ....[96]....
        /*03a4*/ 	.word	0xffffffff


	//   ....[97]....
        /*03a8*/ 	.word	0xffffffff


	//   ....[98]....
        /*03ac*/ 	.word	0xffffffff


	//   ....[99]....
        /*03b0*/ 	.word	0xffffffff


	//   ....[100]....
        /*03b4*/ 	.word	0xffffffff


	//   ....[101]....
        /*03b8*/ 	.word	0xffffffff


	//   ....[102]....
        /*03bc*/ 	.word	0xffffffff


	//   ....[103]....
        /*03c0*/ 	.word	0xffffffff


	//   ....[104]....
        /*03c4*/ 	.word	0xffffffff


	//   ....[105]....
        /*03c8*/ 	.word	0xffffffff


	//   ....[106]....
        /*03cc*/ 	.word	0xffffffff


	//   ....[107]....
        /*03d0*/ 	.word	0xffffffff


	//   ....[108]....
        /*03d4*/ 	.word	0xffffffff


	//   ....[109]....
        /*03d8*/ 	.word	0xffffffff


	//   ....[110]....
        /*03dc*/ 	.word	0xffffffff


	//   ....[111]....
        /*03e0*/ 	.word	0xffffffff


	//   ....[112]....
        /*03e4*/ 	.word	0xffffffff


	//   ....[113]....
        /*03e8*/ 	.word	0xffffffff


	//   ....[114]....
        /*03ec*/ 	.word	0xffffffff


	//   ....[115]....
        /*03f0*/ 	.word	0xffffffff


	//   ....[116]....
        /*03f4*/ 	.word	0xffffffff


	//   ....[117]....
        /*03f8*/ 	.word	0xffffffff


	//   ....[118]....
        /*03fc*/ 	.word	0xffffffff


	//   ....[119]....
        /*0400*/ 	.word	0xffffffff


	//   ....[120]....
        /*0404*/ 	.word	0xffffffff


	//   ....[121]....
        /*0408*/ 	.word	0xffffffff


	//   ....[122]....
        /*040c*/ 	.word	0xffffffff


	//   ....[123]....
        /*0410*/ 	.word	0xffffffff


	//   ....[124]....
        /*0414*/ 	.word	0xffffffff


	//   ....[125]....
        /*0418*/ 	.word	0xffffffff


	//   ....[126]....
        /*041c*/ 	.word	0xffffffff


	//   ....[127]....
        /*0420*/ 	.word	0xffffffff


	//   ....[128]....
        /*0424*/ 	.word	0xffffffff


	//   ....[129]....
        /*0428*/ 	.word	0xffffffff


	//   ....[130]....
        /*042c*/ 	.word	0xffffffff


	//   ....[131]....
        /*0430*/ 	.word	0xffffffff


	//   ....[132]....
        /*0434*/ 	.word	0xffffffff


	//   ....[133]....
        /*0438*/ 	.word	0xffffffff


	//   ....[134]....
        /*043c*/ 	.word	0xffffffff


	//   ....[135]....
        /*0440*/ 	.word	0xffffffff


	//   ....[136]....
        /*0444*/ 	.word	0xffffffff


	//   ....[137]....
        /*0448*/ 	.word	0xffffffff


	//   ....[138]....
        /*044c*/ 	.word	0xffffffff


	//   ....[139]....
        /*0450*/ 	.word	0xffffffff


	//   ....[140]....
        /*0454*/ 	.word	0xffffffff


	//   ....[141]....
        /*0458*/ 	.word	0xffffffff


	//   ....[142]....
        /*045c*/ 	.word	0xffffffff


	//   ....[143]....
        /*0460*/ 	.word	0xffffffff


	//   ....[144]....
        /*0464*/ 	.word	0xffffffff


	//   ....[145]....
        /*0468*/ 	.word	0xffffffff


	//   ....[146]....
        /*046c*/ 	.word	0xffffffff


	//   ....[147]....
        /*0470*/ 	.word	0xffffffff


	//   ....[148]....
        /*0474*/ 	.word	0xffffffff


	//   ....[149]....
        /*0478*/ 	.word	0xffffffff


	//   ....[150]....
        /*047c*/ 	.word	0xffffffff


	//   ....[151]....
        /*0480*/ 	.word	0xffffffff


	//   ....[152]....
        /*0484*/ 	.word	0xffffffff


	//   ....[153]....
        /*0488*/ 	.word	0xffffffff


	//   ....[154]....
        /*048c*/ 	.word	0xffffffff


	//   ....[155]....
        /*0490*/ 	.word	0xffffffff


	//   ....[156]....
        /*0494*/ 	.word	0xffffffff


	//   ....[157]....
        /*0498*/ 	.word	0xffffffff


	//   ....[158]....
        /*049c*/ 	.word	0xffffffff


	//   ....[159]....
        /*04a0*/ 	.word	0xffffffff


	//   ....[160]....
        /*04a4*/ 	.word	0xffffffff


	//   ....[161]....
        /*04a8*/ 	.word	0xffffffff


	//   ....[162]....
        /*04ac*/ 	.word	0xffffffff


	//   ....[163]....
        /*04b0*/ 	.word	0xffffffff


	//   ....[164]....
        /*04b4*/ 	.word	0xffffffff


	//   ....[165]....
        /*04b8*/ 	.word	0xffffffff


	//   ....[166]....
        /*04bc*/ 	.word	0xffffffff


	//   ....[167]....
        /*04c0*/ 	.word	0xffffffff


	//   ....[168]....
        /*04c4*/ 	.word	0xffffffff


	//   ....[169]....
        /*04c8*/ 	.word	0xffffffff


	//   ....[170]....
        /*04cc*/ 	.word	0xffffffff


	//   ....[171]....
        /*04d0*/ 	.word	0xffffffff


	//   ....[172]....
        /*04d4*/ 	.word	0xffffffff


	//   ....[173]....
        /*04d8*/ 	.word	0xffffffff


	//   ....[174]....
        /*04dc*/ 	.word	0xffffffff


	//   ....[175]....
        /*04e0*/ 	.word	0xffffffff


	//   ....[176]....
        /*04e4*/ 	.word	0xffffffff


	//   ....[177]....
        /*04e8*/ 	.word	0xffffffff


	//   ....[178]....
        /*04ec*/ 	.word	0xffffffff


	//   ....[179]....
        /*04f0*/ 	.word	0xffffffff


	//   ....[180]....
        /*04f4*/ 	.word	0xffffffff


	//   ....[181]....
        /*04f8*/ 	.word	0xffffffff


	//   ....[182]....
        /*04fc*/ 	.word	0xffffffff


	//   ....[183]....
        /*0500*/ 	.word	0xffffffff


	//   ....[184]....
        /*0504*/ 	.word	0xffffffff


	//   ....[185]....
        /*0508*/ 	.word	0xffffffff


	//   ....[186]....
        /*050c*/ 	.word	0xffffffff


	//   ....[187]....
        /*0510*/ 	.word	0xffffffff


	//   ....[188]....
        /*0514*/ 	.word	0xffffffff


	//   ....[189]....
        /*0518*/ 	.word	0xffffffff


	//   ....[190]....
        /*051c*/ 	.word	0xffffffff


	//   ....[191]....
        /*0520*/ 	.word	0xffffffff


	//   ....[192]....
        /*0524*/ 	.word	0xffffffff


	//   ....[193]....
        /*0528*/ 	.word	0xffffffff


	//   ....[194]....
        /*052c*/ 	.word	0xffffffff


	//   ....[195]....
        /*0530*/ 	.word	0xffffffff


	//   ....[196]....
        /*0534*/ 	.word	0xffffffff


	//   ....[197]....
        /*0538*/ 	.word	0xffffffff


	//   ....[198]....
        /*053c*/ 	.word	0xffffffff


	//   ....[199]....
        /*0540*/ 	.word	0xffffffff


	//   ....[200]....
        /*0544*/ 	.word	0xffffffff


	//   ....[201]....
        /*0548*/ 	.word	0xffffffff


	//   ....[202]....
        /*054c*/ 	.word	0xffffffff


	//   ....[203]....
        /*0550*/ 	.word	0xffffffff


	//   ....[204]....
        /*0554*/ 	.word	0xffffffff


	//   ....[205]....
        /*0558*/ 	.word	0xffffffff


	//   ....[206]....
        /*055c*/ 	.word	0xffffffff


	//   ....[207]....
        /*0560*/ 	.word	0xffffffff


	//   ....[208]....
        /*0564*/ 	.word	0xffffffff


	//   ....[209]....
        /*0568*/ 	.word	0xffffffff


	//   ....[210]....
        /*056c*/ 	.word	0xffffffff


	//   ....[211]....
        /*0570*/ 	.word	0xffffffff


	//   ....[212]....
        /*0574*/ 	.word	0xffffffff


	//   ....[213]....
        /*0578*/ 	.word	0xffffffff


	//   ....[214]....
        /*057c*/ 	.word	0xffffffff


	//   ....[215]....
        /*0580*/ 	.word	0xffffffff


	//   ....[216]....
        /*0584*/ 	.word	0xffffffff


	//   ....[217]....
        /*0588*/ 	.word	0xffffffff


	//   ....[218]....
        /*058c*/ 	.word	0xffffffff


	//   ....[219]....
        /*0590*/ 	.word	0xffffffff


	//   ....[220]....
        /*0594*/ 	.word	0xffffffff


	//   ....[221]....
        /*0598*/ 	.word	0xffffffff


	//   ....[222]....
        /*059c*/ 	.word	0xffffffff


	//   ....[223]....
        /*05a0*/ 	.word	0xffffffff


	//   ....[224]....
        /*05a4*/ 	.word	0xffffffff


	//   ....[225]....
        /*05a8*/ 	.word	0xffffffff


	//   ....[226]....
        /*05ac*/ 	.word	0xffffffff


	//   ....[227]....
        /*05b0*/ 	.word	0xffffffff


	//   ....[228]....
        /*05b4*/ 	.word	0xffffffff


	//   ....[229]....
        /*05b8*/ 	.word	0xffffffff


	//   ....[230]....
        /*05bc*/ 	.word	0xffffffff


	//   ....[231]....
        /*05c0*/ 	.word	0xffffffff


	//   ....[232]....
        /*05c4*/ 	.word	0xffffffff


	//   ....[233]....
        /*05c8*/ 	.word	0xffffffff


	//   ....[234]....
        /*05cc*/ 	.word	0xffffffff


	//   ....[235]....
        /*05d0*/ 	.word	0xffffffff


	//   ....[236]....
        /*05d4*/ 	.word	0xffffffff


	//   ....[237]....
        /*05d8*/ 	.word	0xffffffff


	//   ....[238]....
        /*05dc*/ 	.word	0xffffffff


	//   ....[239]....
        /*05e0*/ 	.word	0xffffffff


	//   ....[240]....
        /*05e4*/ 	.word	0xffffffff


	//   ....[241]....
        /*05e8*/ 	.word	0xffffffff


	//   ....[242]....
        /*05ec*/ 	.word	0xffffffff


	//   ....[243]....
        /*05f0*/ 	.word	0xffffffff


	//   ....[244]....
        /*05f4*/ 	.word	0xffffffff


	//   ....[245]....
        /*05f8*/ 	.word	0xffffffff


	//   ....[246]....
        /*05fc*/ 	.word	0xffffffff


	//   ....[247]....
        /*0600*/ 	.word	0x0500000f


	//   ....[248]....
        /*0604*/ 	.word	0x0500000f


	//   ....[249]....
        /*0608*/ 	.word	0x0500000f


	//   ....[250]....
        /*060c*/ 	.word	0x0500000f


	//   ....[251]....
        /*0610*/ 	.word	0x0500000f


	//   ....[252]....
        /*0614*/ 	.word	0x0500000f


	//   ....[253]....
        /*0618*/ 	.word	0x0500000f


	//   ....[254]....
        /*061c*/ 	.word	0x0500000f


	//   ....[255]....
        /*0620*/ 	.word	0x0500000f


	//   ....[0]....
        /*0624*/ 	.word	0x0500000f


	//   ....[1]....
        /*0628*/ 	.word	0x0500000f


	//   ....[2]....
        /*062c*/ 	.word	0x0500000f


	//   ....[3]....
        /*0630*/ 	.word	0x0500000f


	//   ....[4]....
        /*0634*/ 	.word	0x0500000f


	//   ....[5]....
        /*0638*/ 	.word	0x0500000f


	//   ....[6]....
        /*063c*/ 	.word	0x0500000f


	//   ....[7]....
        /*0640*/ 	.word	0x0500000f


	//   ....[8]....
        /*0644*/ 	.word	0x0500000f


	//   ....[9]....
        /*0648*/ 	.word	0x0500000f


	//   ....[10]....
        /*064c*/ 	.word	0x0500000f


	//   ....[11]....
        /*0650*/ 	.word	0x0500000f


	//   ....[12]....
        /*0654*/ 	.word	0x0500000f


	//   ....[13]....
        /*0658*/ 	.word	0x0500000f


	//   ....[14]....
        /*065c*/ 	.word	0x0500000f


	//   ....[15]....
        /*0660*/ 	.word	0x0500000f


	//   ....[16]....
        /*0664*/ 	.word	0x0500000f


	//   ....[17]....
        /*0668*/ 	.word	0x0500000f


	//   ....[18]....
        /*066c*/ 	.word	0x0500000f


	//   ....[19]....
        /*0670*/ 	.word	0x0500000f


	//   ....[20]....
        /*0674*/ 	.word	0x0500000f


	//   ....[21]....
        /*0678*/ 	.word	0x0500000f


	//   ....[22]....
        /*067c*/ 	.word	0x0500000f


	//   ....[23]....
        /*0680*/ 	.word	0x0500000f


	//   ....[24]....
        /*0684*/ 	.word	0x0500000f


	//   ....[25]....
        /*0688*/ 	.word	0x0500000f


	//   ....[26]....
        /*068c*/ 	.word	0x0500000f


	//   ....[27]....
        /*0690*/ 	.word	0x0500000f


	//   ....[28]....
        /*0694*/ 	.word	0x0500000f


	//   ....[29]....
        /*0698*/ 	.word	0x0500000f


	//   ....[30]....
        /*069c*/ 	.word	0x0500000f


	//   ....[31]....
        /*06a0*/ 	.word	0x0500000f


	//   ....[32]....
        /*06a4*/ 	.word	0x0500000f


	//   ....[33]....
        /*06a8*/ 	.word	0x0500000f


	//   ....[34]....
        /*06ac*/ 	.word	0x0500000f


	//   ....[35]....
        /*06b0*/ 	.word	0x0500000f


	//   ....[36]....
        /*06b4*/ 	.word	0x0500000f


	//   ....[37]....
        /*06b8*/ 	.word	0x0500000f


	//   ....[38]....
        /*06bc*/ 	.word	0x0500000f


	//   ....[39]....
        /*06c0*/ 	.word	0x0500000f


	//   ....[40]....
        /*06c4*/ 	.word	0x0500000f


	//   ....[41]....
        /*06c8*/ 	.word	0x0500000f


	//   ....[42]....
        /*06cc*/ 	.word	0x0500000f


	//   ....[43]....
        /*06d0*/ 	.word	0x0500000f


	//   ....[44]....
        /*06d4*/ 	.word	0x0500000f


	//   ....[45]....
        /*06d8*/ 	.word	0x0500000f


	//   ....[46]....
        /*06dc*/ 	.word	0x0500000f


	//   ....[47]....
        /*06e0*/ 	.word	0x0500000f


	//   ....[48]....
        /*06e4*/ 	.word	0x0500000f


	//   ....[49]....
        /*06e8*/ 	.word	0x0500000f


	//   ....[50]....
        /*06ec*/ 	.word	0x0500000f


	//   ....[51]....
        /*06f0*/ 	.word	0x0500000f


	//   ....[52]....
        /*06f4*/ 	.word	0x0500000f


	//   ....[53]....
        /*06f8*/ 	.word	0x0500000f


	//   ....[54]....
        /*06fc*/ 	.word	0x0500000f


	//   ....[55]....
        /*0700*/ 	.word	0x0500000f


	//   ....[56]....
        /*0704*/ 	.word	0x0500000f


	//   ....[57]....
        /*0708*/ 	.word	0x0500000f


	//   ....[58]....
        /*070c*/ 	.word	0x0500000f


	//   ....[59]....
        /*0710*/ 	.word	0x0500000f


	//   ....[60]....
        /*0714*/ 	.word	0x0500000f


	//   ....[61]....
        /*0718*/ 	.word	0x0500000f


	//   ....[62]....
        /*071c*/ 	.word	0x0500000f


	//   ....[63]....
        /*0720*/ 	.word	0x0500000f


	//   ....[64]....
        /*0724*/ 	.word	0x0500000f


	//   ....[65]....
        /*0728*/ 	.word	0x0500000f


	//   ....[66]....
        /*072c*/ 	.word	0x0500000f


	//   ....[67]....
        /*0730*/ 	.word	0x0500000f


	//   ....[68]....
        /*0734*/ 	.word	0x0500000f


	//   ....[69]....
        /*0738*/ 	.word	0x0500000f


	//   ....[70]....
        /*073c*/ 	.word	0x0500000f


	//   ....[71]....
        /*0740*/ 	.word	0x0500000f


	//   ....[72]....
        /*0744*/ 	.word	0x0500000f


	//   ....[73]....
        /*0748*/ 	.word	0x0500000f


	//   ....[74]....
        /*074c*/ 	.word	0x0500000f


	//   ....[75]....
        /*0750*/ 	.word	0x0500000f


	//   ....[76]....
        /*0754*/ 	.word	0x0500000f


	//   ....[77]....
        /*0758*/ 	.word	0x0500000f


	//   ....[78]....
        /*075c*/ 	.word	0x0500000f


	//   ....[79]....
        /*0760*/ 	.word	0x0500000f


	//   ....[80]....
        /*0764*/ 	.word	0x0500000f


	//   ....[81]....
        /*0768*/ 	.word	0x0500000f


	//   ....[82]....
        /*076c*/ 	.word	0x0500000f


	//   ....[83]....
        /*0770*/ 	.word	0x0500000f


	//   ....[84]....
        /*0774*/ 	.word	0x0500000f


	//   ....[85]....
        /*0778*/ 	.word	0x0500000f


	//   ....[86]....
        /*077c*/ 	.word	0x0500000f


	//   ....[87]....
        /*0780*/ 	.word	0x0500000f


	//   ....[88]....
        /*0784*/ 	.word	0x0500000f


	//----- nvinfo : EIATTR_COOP_GROUP_INSTR_OFFSETS
	.align		4
.L_291:
        /*0788*/ 	.byte	0x04, 0x28
        /*078a*/ 	.short	(.L_293 - .L_292)


	//   ....[0]....
.L_292:
        /*078c*/ 	.word	0x00000080


	//   ....[1]....
        /*0790*/ 	.word	0x00000090


	//   ....[2]....
        /*0794*/ 	.word	0x000002d0


	//   ....[3]....
        /*0798*/ 	.word	0x00000430


	//   ....[4]....
        /*079c*/ 	.word	0x00000550


	//   ....[5]....
        /*07a0*/ 	.word	0x000006b0


	//   ....[6]....
        /*07a4*/ 	.word	0x00001cd0


	//   ....[7]....
        /*07a8*/ 	.word	0x000029a0


	//   ....[8]....
        /*07ac*/ 	.word	0x00002c60


	//   ....[9]....
        /*07b0*/ 	.word	0x00003270


	//   ....[10]....
        /*07b4*/ 	.word	0x00003300


	//   ....[11]....
        /*07b8*/ 	.word	0x00003e40


	//   ....[12]....
        /*07bc*/ 	.word	0x00003ec0


	//   ....[13]....
        /*07c0*/ 	.word	0x00005d60


	//   ....[14]....
        /*07c4*/ 	.word	0x00005d90


	//   ....[15]....
        /*07c8*/ 	.word	0x000065c0


	//   ....[16]....
        /*07cc*/ 	.word	0x000066c0


	//   ....[17]....
        /*07d0*/ 	.word	0x00007120


	//   ....[18]....
        /*07d4*/ 	.word	0x00007180


	//   ....[19]....
        /*07d8*/ 	.word	0x000096a0


	//   ....[20]....
        /*07dc*/ 	.word	0x000096b0


	//   ....[21]....
        /*07e0*/ 	.word	0x000096e0


	//   ....[22]....
        /*07e4*/ 	.word	0x000096f0


	//   ....[23]....
        /*07e8*/ 	.word	0x0000b110


	//   ....[24]....
        /*07ec*/ 	.word	0x0000b120


	//   ....[25]....
        /*07f0*/ 	.word	0x0000b1a0


	//   ....[26]....
        /*07f4*/ 	.word	0x0000b1b0


	//   ....[27]....
        /*07f8*/ 	.word	0x0000c120


	//   ....[28]....
        /*07fc*/ 	.word	0x0000c130


	//   ....[29]....
        /*0800*/ 	.word	0x0000c140


	//   ....[30]....
        /*0804*/ 	.word	0x0000c150


	//   ....[31]....
        /*0808*/ 	.word	0x0000c160


	//   ....[32]....
        /*080c*/ 	.word	0x0000c170


	//   ....[33]....
        /*0810*/ 	.word	0x0000c180


	//   ....[34]....
        /*0814*/ 	.word	0x0000c190


	//   ....[35]....
        /*0818*/ 	.word	0x0000c1a0


	//   ....[36]....
        /*081c*/ 	.word	0x0000c1b0


	//   ....[37]....
        /*0820*/ 	.word	0x0000c1e0


	//   ....[38]....
        /*0824*/ 	.word	0x0000c1f0


	//   ....[39]....
        /*0828*/ 	.word	0x0000c200


	//   ....[40]....
        /*082c*/ 	.word	0x0000c210


	//   ....[41]....
        /*0830*/ 	.word	0x0000c220


	//   ....[42]....
        /*0834*/ 	.word	0x0000c230


	//   ....[43]....
        /*0838*/ 	.word	0x0000c240


	//   ....[44]....
        /*083c*/ 	.word	0x0000c250


	//   ....[45]....
        /*0840*/ 	.word	0x0000c260


	//   ....[46]....
        /*0844*/ 	.word	0x0000c280


	//   ....[47]....
        /*0848*/ 	.word	0x0000c290


	//   ....[48]....
        /*084c*/ 	.word	0x0000c2a0


	//   ....[49]....
        /*0850*/ 	.word	0x0000c2b0


	//   ....[50]....
        /*0854*/ 	.word	0x0000c2c0


	//   ....[51]....
        /*0858*/ 	.word	0x0000c2d0


	//   ....[52]....
        /*085c*/ 	.word	0x0000c2e0


	//   ....[53]....
        /*0860*/ 	.word	0x0000c2f0


	//   ....[54]....
        /*0864*/ 	.word	0x0000c300


	//   ....[55]....
        /*0868*/ 	.word	0x0000c310


	//   ....[56]....
        /*086c*/ 	.word	0x0000c320


	//   ....[57]....
        /*0870*/ 	.word	0x0000c330


	//   ....[58]....
        /*0874*/ 	.word	0x0000c340


	//   ....[59]....
        /*0878*/ 	.word	0x0000c350


	//   ....[60]....
        /*087c*/ 	.word	0x0000c360


	//   ....[61]....
        /*0880*/ 	.word	0x0000c380


	//   ....[62]....
        /*0884*/ 	.word	0x0000c390


	//   ....[63]....
        /*0888*/ 	.word	0x0000c3a0


	//   ....[64]....
        /*088c*/ 	.word	0x0000c3c0


	//   ....[65]....
        /*0890*/ 	.word	0x0000c3d0


	//   ....[66]....
        /*0894*/ 	.word	0x0000c3f0


	//   ....[67]....
        /*0898*/ 	.word	0x0000c400


	//   ....[68]....
        /*089c*/ 	.word	0x0000c410


	//   ....[69]....
        /*08a0*/ 	.word	0x0000c420


	//   ....[70]....
        /*08a4*/ 	.word	0x0000c440


	//   ....[71]....
        /*08a8*/ 	.word	0x0000c450


	//   ....[72]....
        /*08ac*/ 	.word	0x0000c470


	//   ....[73]....
        /*08b0*/ 	.word	0x0000c490


	//   ....[74]....
        /*08b4*/ 	.word	0x0000c4a0


	//   ....[75]....
        /*08b8*/ 	.word	0x0000c4d0


	//   ....[76]....
        /*08bc*/ 	.word	0x0000c500


	//   ....[77]....
        /*08c0*/ 	.word	0x0000c530


	//   ....[78]....
        /*08c4*/ 	.word	0x0000c560


	//   ....[79]....
        /*08c8*/ 	.word	0x0000c590


	//   ....[80]....
        /*08cc*/ 	.word	0x0000c5c0


	//   ....[81]....
        /*08d0*/ 	.word	0x0000c5f0


	//   ....[82]....
        /*08d4*/ 	.word	0x0000c620


	//   ....[83]....
        /*08d8*/ 	.word	0x0000c650


	//   ....[84]....
        /*08dc*/ 	.word	0x0000c680


	//   ....[85]....
        /*08e0*/ 	.word	0x0000c6b0


	//   ....[86]....
        /*08e4*/ 	.word	0x0000c6e0


	//   ....[87]....
        /*08e8*/ 	.word	0x0000c710


	//   ....[88]....
        /*08ec*/ 	.word	0x0000c740


	//   ....[89]....
        /*08f0*/ 	.word	0x0000c770


	//   ....[90]....
        /*08f4*/ 	.word	0x0000c7a0


	//   ....[91]....
        /*08f8*/ 	.word	0x0000d050


	//   ....[92]....
        /*08fc*/ 	.word	0x0000d090


	//   ....[93]....
        /*0900*/ 	.word	0x0000d0c0


	//   ....[94]....
        /*0904*/ 	.word	0x0000d0f0


	//   ....[95]....
        /*0908*/ 	.word	0x0000d7c0


	//   ....[96]....
        /*090c*/ 	.word	0x0000d7e0


	//   ....[97]....
        /*0910*/ 	.word	0x0000d8b0


	//   ....[98]....
        /*0914*/ 	.word	0x0000d8d0


	//   ....[99]....
        /*0918*/ 	.word	0x0000d990


	//   ....[100]....
        /*091c*/ 	.word	0x0000d9b0


	//   ....[101]....
        /*0920*/ 	.word	0x0000da80


	//   ....[102]....
        /*0924*/ 	.word	0x0000daa0


	//   ....[103]....
        /*0928*/ 	.word	0x0000de60


	//   ....[104]....
        /*092c*/ 	.word	0x0000de70


	//   ....[105]....
        /*0930*/ 	.word	0x0000e2a0


	//   ....[106]....
        /*0934*/ 	.word	0x0000e2b0


	//   ....[107]....
        /*0938*/ 	.word	0x0000efa0


	//   ....[108]....
        /*093c*/ 	.word	0x0000efc0


	//   ....[109]....
        /*0940*/ 	.word	0x0000f080


	//   ....[110]....
        /*0944*/ 	.word	0x0000f0a0


	//   ....[111]....
        /*0948*/ 	.word	0x0000f160


	//   ....[112]....
        /*094c*/ 	.word	0x0000f180


	//   ....[113]....
        /*0950*/ 	.word	0x0000f250


	//   ....[114]....
        /*0954*/ 	.word	0x0000f270


	//   ....[115]....
        /*0958*/ 	.word	0x0000f3b0


	//   ....[116]....
        /*095c*/ 	.word	0x0000f5c0


	//   ....[117]....
        /*0960*/ 	.word	0x0000f5f0


	//   ....[118]....
        /*0964*/ 	.word	0x0000f620


	//   ....[119]....
        /*0968*/ 	.word	0x0000f650


	//   ....[120]....
        /*096c*/ 	.word	0x0000f680


	//   ....[121]....
        /*0970*/ 	.word	0x0000f6d0


	//   ....[122]....
        /*0974*/ 	.word	0x0000f850


	//   ....[123]....
        /*0978*/ 	.word	0x0000f880


	//   ....[124]....
        /*097c*/ 	.word	0x0000f8b0


	//   ....[125]....
        /*0980*/ 	.word	0x0000f8e0


	//   ....[126]....
        /*0984*/ 	.word	0x0000f910


	//   ....[127]....
        /*0988*/ 	.word	0x0000f940


	//   ....[128]....
        /*098c*/ 	.word	0x0000f9d0


	//   ....[129]....
        /*0990*/ 	.word	0x0000fa30


	//   ....[130]....
        /*0994*/ 	.word	0x0000fa40


	//   ....[131]....
        /*0998*/ 	.word	0x0000fa90


	//   ....[132]....
        /*099c*/ 	.word	0x00011f00


	//   ....[133]....
        /*09a0*/ 	.word	0x00011f30


	//   ....[134]....
        /*09a4*/ 	.word	0x00011fd0


	//   ....[135]....
        /*09a8*/ 	.word	0x00011fe0


	//   ....[136]....
        /*09ac*/ 	.word	0x00012030


	//   ....[137]....
        /*09b0*/ 	.word	0x00012040


	//   ....[138]....
        /*09b4*/ 	.word	0x00012090


	//   ....[139]....
        /*09b8*/ 	.word	0x000120a0


	//   ....[140]....
        /*09bc*/ 	.word	0x000120f0


	//   ....[141]....
        /*09c0*/ 	.word	0x00012100


	//   ....[142]....
        /*09c4*/ 	.word	0x00012150


	//   ....[143]....
        /*09c8*/ 	.word	0x00012160


	//   ....[144]....
        /*09cc*/ 	.word	0x000121b0


	//   ....[145]....
        /*09d0*/ 	.word	0x000121c0


	//   ....[146]....
        /*09d4*/ 	.word	0x000121d0


	//   ....[147]....
        /*09d8*/ 	.word	0x00012220


	//   ....[148]....
        /*09dc*/ 	.word	0x00012270


	//   ....[149]....
        /*09e0*/ 	.word	0x00012280


	//   ....[150]....
        /*09e4*/ 	.word	0x00012290


	//   ....[151]....
        /*09e8*/ 	.word	0x000122f0


	//   ....[152]....
        /*09ec*/ 	.word	0x00012780


	//   ....[153]....
        /*09f0*/ 	.word	0x000127b0


	//   ....[154]....
        /*09f4*/ 	.word	0x000127d0


	//   ....[155]....
        /*09f8*/ 	.word	0x00012860


	//   ....[156]....
        /*09fc*/ 	.word	0x00012870


	//   ....[157]....
        /*0a00*/ 	.word	0x000128f0


	//   ....[158]....
        /*0a04*/ 	.word	0x00012900


	//   ....[159]....
        /*0a08*/ 	.word	0x00012980


	//   ....[160]....
        /*0a0c*/ 	.word	0x00012990


	//   ....[161]....
        /*0a10*/ 	.word	0x00012a10


	//   ....[162]....
        /*0a14*/ 	.word	0x00012a20


	//   ....[163]....
        /*0a18*/ 	.word	0x00012a90


	//   ....[164]....
        /*0a1c*/ 	.word	0x00012aa0


	//   ....[165]....
        /*0a20*/ 	.word	0x00012b10


	//   ....[166]....
        /*0a24*/ 	.word	0x00012b20


	//   ....[167]....
        /*0a28*/ 	.word	0x00012b30


	//   ....[168]....
        /*0a2c*/ 	.word	0x00012be0


	//   ....[169]....
        /*0a30*/ 	.word	0x00012c00


	//   ....[170]....
        /*0a34*/ 	.word	0x00012c10


	//   ....[171]....
        /*0a38*/ 	.word	0x00012c60


	//   ....[172]....
        /*0a3c*/ 	.word	0x00013300


	//   ....[173]....
        /*0a40*/ 	.word	0x00013330


	//   ....[174]....
        /*0a44*/ 	.word	0x00013360


	//   ....[175]....
        /*0a48*/ 	.word	0x000133a0


	//   ....[176]....
        /*0a4c*/ 	.word	0x000133f0


	//   ....[177]....
        /*0a50*/ 	.word	0x00013410


	//   ....[178]....
        /*0a54*/ 	.word	0x00013460


	//   ....[179]....
        /*0a58*/ 	.word	0x00013480


	//   ....[180]....
        /*0a5c*/ 	.word	0x000134d0


	//   ....[181]....
        /*0a60*/ 	.word	0x000134f0


	//   ....[182]....
        /*0a64*/ 	.word	0x00013540


	//   ....[183]....
        /*0a68*/ 	.word	0x00013560


	//   ....[184]....
        /*0a6c*/ 	.word	0x000135b0


	//   ....[185]....
        /*0a70*/ 	.word	0x000135d0


	//   ....[186]....
        /*0a74*/ 	.word	0x00013600


	//   ....[187]....
        /*0a78*/ 	.word	0x00013620


	//   ....[188]....
        /*0a7c*/ 	.word	0x00013f30


	//   ....[189]....
        /*0a80*/ 	.word	0x00013f50


	//   ....[190]....
        /*0a84*/ 	.word	0x00013f60


	//   ....[191]....
        /*0a88*/ 	.word	0x00013f70


	//   ....[192]....
        /*0a8c*/ 	.word	0x00013f80


	//   ....[193]....
        /*0a90*/ 	.word	0x00013f90


	//   ....[194]....
        /*0a94*/ 	.word	0x00013ff0


	//   ....[195]....
        /*0a98*/ 	.word	0x00014030


	//   ....[196]....
        /*0a9c*/ 	.word	0x00014050


	//   ....[197]....
        /*0aa0*/ 	.word	0x00014060


	//   ....[198]....
        /*0aa4*/ 	.word	0x000140a0


	//   ....[199]....
        /*0aa8*/ 	.word	0x000140b0


	//   ....[200]....
        /*0aac*/ 	.word	0x000140f0


	//   ....[201]....
        /*0ab0*/ 	.word	0x00014100


	//   ....[202]....
        /*0ab4*/ 	.word	0x00014140


	//   ....[203]....
        /*0ab8*/ 	.word	0x00014150


	//   ....[204]....
        /*0abc*/ 	.word	0x00014160


	//   ....[205]....
        /*0ac0*/ 	.word	0x00014170


	//   ....[206]....
        /*0ac4*/ 	.word	0x00014180


	//   ....[207]....
        /*0ac8*/ 	.word	0x00014220


	//   ....[208]....
        /*0acc*/ 	.word	0x000145d0


	//   ....[209]....
        /*0ad0*/ 	.word	0x000145e0


	//   ....[210]....
        /*0ad4*/ 	.word	0x000145f0


	//   ....[211]....
        /*0ad8*/ 	.word	0x00014600


	//   ....[212]....
        /*0adc*/ 	.word	0x00014610


	//   ....[213]....
        /*0ae0*/ 	.word	0x00014620


	//   ....[214]....
        /*0ae4*/ 	.word	0x00014640


	//   ....[215]....
        /*0ae8*/ 	.word	0x00014690


	//   ....[216]....
        /*0aec*/ 	.word	0x000146d0


	//   ....[217]....
        /*0af0*/ 	.word	0x000146f0


	//   ....[218]....
        /*0af4*/ 	.word	0x00014700


	//   ....[219]....
        /*0af8*/ 	.word	0x00014740


	//   ....[220]....
        /*0afc*/ 	.word	0x00014750


	//   ....[221]....
        /*0b00*/ 	.word	0x00014790


	//   ....[222]....
        /*0b04*/ 	.word	0x000147a0


	//   ....[223]....
        /*0b08*/ 	.word	0x000147e0


	//   ....[224]....
        /*0b0c*/ 	.word	0x000147f0


	//   ....[225]....
        /*0b10*/ 	.word	0x00014800


	//   ....[226]....
        /*0b14*/ 	.word	0x00014810


	//   ....[227]....
        /*0b18*/ 	.word	0x00014820


	//   ....[228]....
        /*0b1c*/ 	.word	0x00015b30


	//   ....[229]....
        /*0b20*/ 	.word	0x00015b50


	//   ....[230]....
        /*0b24*/ 	.word	0x00015b80


	//   ....[231]....
        /*0b28*/ 	.word	0x00015bb0


	//   ....[232]....
        /*0b2c*/ 	.word	0x00015be0


	//   ....[233]....
        /*0b30*/ 	.word	0x00015bf0


	//   ....[234]....
        /*0b34*/ 	.word	0x00015c20


	//   ....[235]....
        /*0b38*/ 	.word	0x00015c60


	//   ....[236]....
        /*0b3c*/ 	.word	0x00015dd0


	//   ....[237]....
        /*0b40*/ 	.word	0x00015e00


	//   ....[238]....
        /*0b44*/ 	.word	0x00015e40


	//   ....[239]....
        /*0b48*/ 	.word	0x00015e70


	//   ....[240]....
        /*0b4c*/ 	.word	0x00015ea0


	//   ....[241]....
        /*0b50*/ 	.word	0x00015ed0


	//   ....[242]....
        /*0b54*/ 	.word	0x00015f60


	//   ....[243]....
        /*0b58*/ 	.word	0x00015fb0


	//   ....[244]....
        /*0b5c*/ 	.word	0x00015fc0


	//   ....[245]....
        /*0b60*/ 	.word	0x00016000


	//   ....[246]....
        /*0b64*/ 	.word	0x00016b00


	//   ....[247]....
        /*0b68*/ 	.word	0x00017110


	//   ....[248]....
        /*0b6c*/ 	.word	0x000171f0


	//   ....[249]....
        /*0b70*/ 	.word	0x000172e0


	//   ....[250]....
        /*0b74*/ 	.word	0x00017340


	//   ....[251]....
        /*0b78*/ 	.word	0x00017400


	//   ....[252]....
        /*0b7c*/ 	.word	0x00017460


	//   ....[253]....
        /*0b80*/ 	.word	0x00017520


	//   ....[254]....
        /*0b84*/ 	.word	0x00017580


	//   ....[255]....
        /*0b88*/ 	.word	0x00017640


	//   ....[0]....
        /*0b8c*/ 	.word	0x000176a0


	//   ....[1]....
        /*0b90*/ 	.word	0x00017760


	//   ....[2]....
        /*0b94*/ 	.word	0x000177c0


	//   ....[3]....
        /*0b98*/ 	.word	0x00017880


	//   ....[4]....
        /*0b9c*/ 	.word	0x000178e0


	//   ....[5]....
        /*0ba0*/ 	.word	0x000179a0


	//   ....[6]....
        /*0ba4*/ 	.word	0x00017a00


	//   ....[7]....
        /*0ba8*/ 	.word	0x00017ac0


	//   ....[8]....
        /*0bac*/ 	.word	0x00017b20


	//   ....[9]....
        /*0bb0*/ 	.word	0x00017be0


	//   ....[10]....
        /*0bb4*/ 	.word	0x00017c40


	//   ....[11]....
        /*0bb8*/ 	.word	0x00017d10


	//   ....[12]....
        /*0bbc*/ 	.word	0x00017ed0


	//   ....[13]....
        /*0bc0*/ 	.word	0x00017f60


	//   ....[14]....
        /*0bc4*/ 	.word	0x00018060


	//   ....[15]....
        /*0bc8*/ 	.word	0x000180b0


	//   ....[16]....
        /*0bcc*/ 	.word	0x000181b0


	//   ....[17]....
        /*0bd0*/ 	.word	0x00018200


	//   ....[18]....
        /*0bd4*/ 	.word	0x00018260


	//   ....[19]....
        /*0bd8*/ 	.word	0x00018350


	//   ....[20]....
        /*0bdc*/ 	.word	0x000183b0


	//   ....[21]....
        /*0be0*/ 	.word	0x000184a0


	//   ....[22]....
        /*0be4*/ 	.word	0x00018500


	//   ....[23]....
        /*0be8*/ 	.word	0x000185f0


	//   ....[24]....
        /*0bec*/ 	.word	0x00018650


	//   ....[25]....
        /*0bf0*/ 	.word	0x00018730


	//   ....[26]....
        /*0bf4*/ 	.word	0x00018790


	//   ....[27]....
        /*0bf8*/ 	.word	0x00018830


	//   ....[28]....
        /*0bfc*/ 	.word	0x000188e0


	//   ....[29]....
        /*0c00*/ 	.word	0x00018990


	//   ....[30]....
        /*0c04*/ 	.word	0x00018a10


	//   ....[31]....
        /*0c08*/ 	.word	0x00018ab0


	//   ....[32]....
        /*0c0c*/ 	.word	0x00018b50


	//   ....[33]....
        /*0c10*/ 	.word	0x00018bc0


	//   ....[34]....
        /*0c14*/ 	.word	0x00018c40


	//   ....[35]....
        /*0c18*/ 	.word	0x00018cf0


	//   ....[36]....
        /*0c1c*/ 	.word	0x00018d50


	//   ....[37]....
        /*0c20*/ 	.word	0x00018e10


	//   ....[38]....
        /*0c24*/ 	.word	0x00018e70


	//   ....[39]....
        /*0c28*/ 	.word	0x00018f30


	//   ....[40]....
        /*0c2c*/ 	.word	0x00018f90


	//   ....[41]....
        /*0c30*/ 	.word	0x00019050


	//   ....[42]....
        /*0c34*/ 	.word	0x000190b0


	//   ....[43]....
        /*0c38*/ 	.word	0x00019160


	//   ....[44]....
        /*0c3c*/ 	.word	0x000191c0


	//   ....[45]....
        /*0c40*/ 	.word	0x00019280


	//   ....[46]....
        /*0c44*/ 	.word	0x000192e0


	//   ....[47]....
        /*0c48*/ 	.word	0x00019380


	//   ....[48]....
        /*0c4c*/ 	.word	0x000194b0


	//   ....[49]....
        /*0c50*/ 	.word	0x00019550


	//   ....[50]....
        /*0c54*/ 	.word	0x000195b0


	//   ....[51]....
        /*0c58*/ 	.word	0x00019660


	//   ....[52]....
        /*0c5c*/ 	.word	0x000196e0


	//   ....[53]....
        /*0c60*/ 	.word	0x00019770


	//   ....[54]....
        /*0c64*/ 	.word	0x00019800


	//   ....[55]....
        /*0c68*/ 	.word	0x00019890


	//   ....[56]....
        /*0c6c*/ 	.word	0x000198f0


	//   ....[57]....
        /*0c70*/ 	.word	0x000199a0


	//   ....[58]....
        /*0c74*/ 	.word	0x00019a00


	//   ....[59]....
        /*0c78*/ 	.word	0x00019ab0


	//   ....[60]....
        /*0c7c*/ 	.word	0x00019b10


	//   ....[61]....
        /*0c80*/ 	.word	0x00019bc0


	//   ....[62]....
        /*0c84*/ 	.word	0x00019c20


	//   ....[63]....
        /*0c88*/ 	.word	0x00019cd0


	//   ....[64]....
        /*0c8c*/ 	.word	0x00019d30


	//   ....[65]....
        /*0c90*/ 	.word	0x00019de0


	//   ....[66]....
        /*0c94*/ 	.word	0x00019e40


	//   ....[67]....
        /*0c98*/ 	.word	0x00019ef0


	//   ....[68]....
        /*0c9c*/ 	.word	0x00019fe0


	//   ....[69]....
        /*0ca0*/ 	.word	0x0001a070


	//   ....[70]....
        /*0ca4*/ 	.word	0x0001a0d0


	//   ....[71]....
        /*0ca8*/ 	.word	0x0001a180


	//   ....[72]....
        /*0cac*/ 	.word	0x0001a200


	//   ....[73]....
        /*0cb0*/ 	.word	0x0001a290


	//   ....[74]....
        /*0cb4*/ 	.word	0x0001a320


	//   ....[75]....
        /*0cb8*/ 	.word	0x0001a3b0


	//   ....[76]....
        /*0cbc*/ 	.word	0x0001a410


	//   ....[77]....
        /*0cc0*/ 	.word	0x0001a4c0


	//   ....[78]....
        /*0cc4*/ 	.word	0x0001a520


	//   ....[79]....
        /*0cc8*/ 	.word	0x0001a5d0


	//   ....[80]....
        /*0ccc*/ 	.word	0x0001a630


	//   ....[81]....
        /*0cd0*/ 	.word	0x0001a6e0


	//   ....[82]....
        /*0cd4*/ 	.word	0x0001a740


	//   ....[83]....
        /*0cd8*/ 	.word	0x0001a7f0


	//   ....[84]....
        /*0cdc*/ 	.word	0x0001a850


	//   ....[85]....
        /*0ce0*/ 	.word	0x0001a900


	//   ....[86]....
        /*0ce4*/ 	.word	0x0001a960


	//   ....[87]....
        /*0ce8*/ 	.word	0x0001aa10


	//   ....[88]....
        /*0cec*/ 	.word	0x0001ac60


	//----- nvinfo : EIATTR_REG_RECONFIG
	.align		4
.L_293:
        /*0cf0*/ 	.byte	0x01, 0x54
	.zero		2


	//----- nvinfo : EIATTR_SYSCALL_OFFSETS
	.align		4
        /*0cf4*/ 	.byte	0x04, 0x46
        /*0cf6*/ 	.short	(.L_295 - .L_294)


	//   ....[0]....
.L_294:
        /*0cf8*/ 	.word	0x00001eb0


	//   ....[1]....
        /*0cfc*/ 	.word	0x00011230


	//   ....[2]....
        /*0d00*/ 	.word	0x000113a0


	//   ....[3]....
        /*0d04*/ 	.word	0x000114f0


	//   ....[4]....
        /*0d08*/ 	.word	0x00011630


	//   ....[5]....
        /*0d0c*/ 	.word	0x00012fb0


	//----- nvinfo : EIATTR_MBARRIER_INSTR_OFFSETS
	.align		4
.L_295:
        /*0d10*/ 	.byte	0x04, 0x39
        /*0d12*/ 	.short	(.L_297 - .L_296)


	//   ....[0]....
.L_296:
        /*0d14*/ 	.word	0x00000180
        /*0d18*/ 	.word	0x000000ff
        /*0d1c*/ 	.word	0x00022800
        /*0d20*/ 	.short	0x0100
        /*0d22*/ 	.byte	0x08
	.zero		1


	//   ....[1]....
        /*0d24*/ 	.word	0x00000190
        /*0d28*/ 	.word	0x000000ff
        /*0d2c*/ 	.word	0x00022820
        /*0d30*/ 	.short	0x0100
        /*0d32*/ 	.byte	0x08
	.zero		1


	//   ....[2]....
        /*0d34*/ 	.word	0x00000280
        /*0d38*/ 	.word	0x000000ff
        /*0d3c*/ 	.word	0x00022830
        /*0d40*/ 	.short	0x0100
        /*0d42*/ 	.byte	0x08
	.zero		1


	//   ....[3]....
        /*0d44*/ 	.word	0x00000290
        /*0d48*/ 	.word	0x000000ff
        /*0d4c*/ 	.word	0x00022840
        /*0d50*/ 	.short	0x0100
        /*0d52*/ 	.byte	0x08
	.zero		1


	//   ....[4]....
        /*0d54*/ 	.word	0x000002a0
        /*0d58*/ 	.word	0x000000ff
        /*0d5c*/ 	.word	0x00022838
        /*0d60*/ 	.short	0x0100
        /*0d62*/ 	.byte	0x08
	.zero		1


	//   ....[5]....
        /*0d64*/ 	.word	0x000002b0
        /*0d68*/ 	.word	0x000000ff
        /*0d6c*/ 	.word	0x00022848
        /*0d70*/ 	.short	0x0100
        /*0d72*/ 	.byte	0x08
	.zero		1


	//   ....[6]....
        /*0d74*/ 	.word	0x000003e0
        /*0d78*/ 	.word	0x000000ff
        /*0d7c*/ 	.word	0x00022850
        /*0d80*/ 	.short	0x0100
        /*0d82*/ 	.byte	0x08
	.zero		1


	//   ....[7]....
        /*0d84*/ 	.word	0x000003f0
        /*0d88*/ 	.word	0x000000ff
        /*0d8c*/ 	.word	0x00022860
        /*0d90*/ 	.short	0x0100
        /*0d92*/ 	.byte	0x08
	.zero		1


	//   ....[8]....
        /*0d94*/ 	.word	0x00000400
        /*0d98*/ 	.word	0x000000ff
        /*0d9c*/ 	.word	0x00022858
        /*0da0*/ 	.short	0x0100
        /*0da2*/ 	.byte	0x08
	.zero		1


	//   ....[9]....
        /*0da4*/ 	.word	0x00000410
        /*0da8*/ 	.word	0x000000ff
        /*0dac*/ 	.word	0x00022868
        /*0db0*/ 	.short	0x0100
        /*0db2*/ 	.byte	0x08
	.zero		1


	//   ....[10]....
        /*0db4*/ 	.word	0x00000500
        /*0db8*/ 	.word	0x000000ff
        /*0dbc*/ 	.word	0x00022870
        /*0dc0*/ 	.short	0x0100
        /*0dc2*/ 	.byte	0x06
	.zero		1


	//   ....[11]....
        /*0dc4*/ 	.word	0x00000510
        /*0dc8*/ 	.word	0x000000ff
        /*0dcc*/ 	.word	0x00022880
        /*0dd0*/ 	.short	0x0100
        /*0dd2*/ 	.byte	0x06
	.zero		1


	//   ....[12]....
        /*0dd4*/ 	.word	0x00000520
        /*0dd8*/ 	.word	0x000000ff
        /*0ddc*/ 	.word	0x00022878
        /*0de0*/ 	.short	0x0100
        /*0de2*/ 	.byte	0x06
	.zero		1


	//   ....[13]....
        /*0de4*/ 	.word	0x00000530
        /*0de8*/ 	.word	0x000000ff
        /*0dec*/ 	.word	0x00022888
        /*0df0*/ 	.short	0x0100
        /*0df2*/ 	.byte	0x06
	.zero		1


	//   ....[14]....
        /*0df4*/ 	.word	0x00000660
        /*0df8*/ 	.word	0x000000ff
        /*0dfc*/ 	.word	0x00022890
        /*0e00*/ 	.short	0x0100
        /*0e02*/ 	.byte	0x08
	.zero		1


	//   ....[15]....
        /*0e04*/ 	.word	0x00000670
        /*0e08*/ 	.word	0x000000ff
        /*0e0c*/ 	.word	0x000228a0
        /*0e10*/ 	.short	0x0100
        /*0e12*/ 	.byte	0x08
	.zero		1


	//   ....[16]....
        /*0e14*/ 	.word	0x00000680
        /*0e18*/ 	.word	0x000000ff
        /*0e1c*/ 	.word	0x00022898
        /*0e20*/ 	.short	0x0100
        /*0e22*/ 	.byte	0x08
	.zero		1


	//   ....[17]....
        /*0e24*/ 	.word	0x00000690
        /*0e28*/ 	.word	0x000000ff
        /*0e2c*/ 	.word	0x000228a8
        /*0e30*/ 	.short	0x0100
        /*0e32*/ 	.byte	0x08
	.zero		1


	//   ....[18]....
        /*0e34*/ 	.word	0x000007e0
        /*0e38*/ 	.word	0x000000ff
        /*0e3c*/ 	.word	0x000228b0
        /*0e40*/ 	.short	0x0100
        /*0e42*/ 	.byte	0x08
	.zero		1


	//   ....[19]....
        /*0e44*/ 	.word	0x000007f0
        /*0e48*/ 	.word	0x000000ff
        /*0e4c*/ 	.word	0x000228c0
        /*0e50*/ 	.short	0x0100
        /*0e52*/ 	.byte	0x08
	.zero		1


	//   ....[20]....
        /*0e54*/ 	.word	0x00000800
        /*0e58*/ 	.word	0x000000ff
        /*0e5c*/ 	.word	0x000228b8
        /*0e60*/ 	.short	0x0100
        /*0e62*/ 	.byte	0x08
	.zero		1


	//   ....[21]....
        /*0e64*/ 	.word	0x00000810
        /*0e68*/ 	.word	0x000000ff
        /*0e6c*/ 	.word	0x000228c8
        /*0e70*/ 	.short	0x0100
        /*0e72*/ 	.byte	0x08
	.zero		1


	//   ....[22]....
        /*0e74*/ 	.word	0x00001f30
        /*0e78*/ 	.word	0x000000ff
        /*0e7c*/ 	.word	0x00022800
        /*0e80*/ 	.short	0x010a
        /*0e82*/ 	.byte	0x2b
	.zero		1


	//   ....[23]....
        /*0e84*/ 	.word	0x00001fb0
        /*0e88*/ 	.word	0x00000000
        /*0e8c*/ 	.word	0x00022830
        /*0e90*/ 	.short	0x010a
        /*0e92*/ 	.byte	0x3f
	.zero		1


	//   ....[24]....
        /*0e94*/ 	.word	0x00001ff0
        /*0e98*/ 	.word	0x00000000
        /*0e9c*/ 	.word	0x00022830
        /*0ea0*/ 	.short	0x010a
        /*0ea2*/ 	.byte	0x3f
	.zero		1


	//   ....[25]....
        /*0ea4*/ 	.word	0x00002b20
        /*0ea8*/ 	.word	0x000000ff
        /*0eac*/ 	.word	0x00000000
        /*0eb0*/ 	.short	0x0101
        /*0eb2*/ 	.byte	0x06
	.zero		1


	//   ....[26]....
        /*0eb4*/ 	.word	0x00005140
        /*0eb8*/ 	.word	0x000000ff
        /*0ebc*/ 	.word	0x00022830
        /*0ec0*/ 	.short	0x010a
        /*0ec2*/ 	.byte	0x06
	.zero		1


	//   ....[27]....
        /*0ec4*/ 	.word	0x00005180
        /*0ec8*/ 	.word	0x000000ff
        /*0ecc*/ 	.word	0x00022830
        /*0ed0*/ 	.short	0x010a
        /*0ed2*/ 	.byte	0x06
	.zero		1


	//   ....[28]....
        /*0ed4*/ 	.word	0x00005a10
        /*0ed8*/ 	.word	0x000000ff
        /*0edc*/ 	.word	0x00022850
        /*0ee0*/ 	.short	0x010a
        /*0ee2*/ 	.byte	0x06
	.zero		1


	//   ....[29]....
        /*0ee4*/ 	.word	0x00005a50
        /*0ee8*/ 	.word	0x000000ff
        /*0eec*/ 	.word	0x00022850
        /*0ef0*/ 	.short	0x010a
        /*0ef2*/ 	.byte	0x06
	.zero		1


	//   ....[30]....
        /*0ef4*/ 	.word	0x00005de0
        /*0ef8*/ 	.word	0x000000ff
        /*0efc*/ 	.word	0x00000000
        /*0f00*/ 	.short	0x0101
        /*0f02*/ 	.byte	0x06
	.zero		1


	//   ....[31]....
        /*0f04*/ 	.word	0x00007ee0
        /*0f08*/ 	.word	0x000000ff
        /*0f0c*/ 	.word	0x00000000
        /*0f10*/ 	.short	0x0101
        /*0f12*/ 	.byte	0x06
	.zero		1


	//   ....[32]....
        /*0f14*/ 	.word	0x00008610
        /*0f18*/ 	.word	0x000000ff
        /*0f1c*/ 	.word	0x00022830
        /*0f20*/ 	.short	0x010a
        /*0f22*/ 	.byte	0x06
	.zero		1


	//   ....[33]....
        /*0f24*/ 	.word	0x00008650
        /*0f28*/ 	.word	0x000000ff
        /*0f2c*/ 	.word	0x00022830
        /*0f30*/ 	.short	0x010a
        /*0f32*/ 	.byte	0x06
	.zero		1


	//   ....[34]....
        /*0f34*/ 	.word	0x00008eb0
        /*0f38*/ 	.word	0x000000ff
        /*0f3c*/ 	.word	0x00022850
        /*0f40*/ 	.short	0x010a
        /*0f42*/ 	.byte	0x06
	.zero		1


	//   ....[35]....
        /*0f44*/ 	.word	0x00008ef0
        /*0f48*/ 	.word	0x000000ff
        /*0f4c*/ 	.word	0x00022850
        /*0f50*/ 	.short	0x010a
        /*0f52*/ 	.byte	0x06
	.zero		1


	//   ....[36]....
        /*0f54*/ 	.word	0x00009240
        /*0f58*/ 	.word	0x000000ff
        /*0f5c*/ 	.word	0x00000000
        /*0f60*/ 	.short	0x0101
        /*0f62*/ 	.byte	0x06
	.zero		1


	//   ....[37]....
        /*0f64*/ 	.word	0x0000a810
        /*0f68*/ 	.word	0x000000ff
        /*0f6c*/ 	.word	0x00000000
        /*0f70*/ 	.short	0x0101
        /*0f72*/ 	.byte	0x06
	.zero		1


	//   ....[38]....
        /*0f74*/ 	.word	0x0000ae70
        /*0f78*/ 	.word	0x000000ff
        /*0f7c*/ 	.word	0x00022850
        /*0f80*/ 	.short	0x010a
        /*0f82*/ 	.byte	0x05
	.zero		1


	//   ....[39]....
        /*0f84*/ 	.word	0x0000aeb0
        /*0f88*/ 	.word	0x000000ff
        /*0f8c*/ 	.word	0x00022850
        /*0f90*/ 	.short	0x010a
        /*0f92*/ 	.byte	0x05
	.zero		1


	//   ....[40]....
        /*0f94*/ 	.word	0x0000b490
        /*0f98*/ 	.word	0x000000ff
        /*0f9c*/ 	.word	0x00000000
        /*0fa0*/ 	.short	0x0101
        /*0fa2*/ 	.byte	0x04
	.zero		1


	//   ....[41]....
        /*0fa4*/ 	.word	0x0000d7b0
        /*0fa8*/ 	.word	0x00000003
        /*0fac*/ 	.word	0x00000000
        /*0fb0*/ 	.short	0x0101
        /*0fb2*/ 	.byte	0x3f
	.zero		1


	//   ....[42]....
        /*0fb4*/ 	.word	0x0000dc50
        /*0fb8*/ 	.word	0x00000002
        /*0fbc*/ 	.word	0x00000000
        /*0fc0*/ 	.short	0x0101
        /*0fc2*/ 	.byte	0x3f
	.zero		1


	//   ....[43]....
        /*0fc4*/ 	.word	0x00011bd0
        /*0fc8*/ 	.word	0x00000000
        /*0fcc*/ 	.word	0x00022880
        /*0fd0*/ 	.short	0x010a
        /*0fd2*/ 	.byte	0x3f
	.zero		1


	//   ....[44]....
        /*0fd4*/ 	.word	0x00012450
        /*0fd8*/ 	.word	0x00000000
        /*0fdc*/ 	.word	0x00022870
        /*0fe0*/ 	.short	0x0107
        /*0fe2*/ 	.byte	0x3f
	.zero		1


	//   ....[45]....
        /*0fe4*/ 	.word	0x00012510
        /*0fe8*/ 	.word	0x00000000
        /*0fec*/ 	.word	0x00022870
        /*0ff0*/ 	.short	0x0101
        /*0ff2*/ 	.byte	0x3f
	.zero		1


	//   ....[46]....
        /*0ff4*/ 	.word	0x00012540
        /*0ff8*/ 	.word	0x00000000
        /*0ffc*/ 	.word	0x00022840
        /*1000*/ 	.short	0x010a
        /*1002*/ 	.byte	0x3f
	.zero		1


	//   ....[47]....
        /*1004*/ 	.word	0x00012d00
        /*1008*/ 	.word	0x00000000
        /*100c*/ 	.word	0x00022830
        /*1010*/ 	.short	0x0107
        /*1012*/ 	.byte	0x3f
	.zero		1


	//   ....[48]....
        /*1014*/ 	.word	0x00012dc0
        /*1018*/ 	.word	0x00000000
        /*101c*/ 	.word	0x00022830
        /*1020*/ 	.short	0x0101
        /*1022*/ 	.byte	0x3f
	.zero		1


	//   ....[49]....
        /*1024*/ 	.word	0x000136e0
        /*1028*/ 	.word	0x00000010
        /*102c*/ 	.word	0x00022800
        /*1030*/ 	.short	0x0107
        /*1032*/ 	.byte	0x3f
	.zero		1


	//   ....[50]....
        /*1034*/ 	.word	0x000137d0
        /*1038*/ 	.word	0x00000010
        /*103c*/ 	.word	0x00022800
        /*1040*/ 	.short	0x0101
        /*1042*/ 	.byte	0x3f
	.zero		1


	//   ....[51]....
        /*1044*/ 	.word	0x000137f0
        /*1048*/ 	.word	0x00000010
        /*104c*/ 	.word	0x00022820
        /*1050*/ 	.short	0x010a
        /*1052*/ 	.byte	0x3f
	.zero		1


	//   ....[52]....
        /*1054*/ 	.word	0x00013cc0
        /*1058*/ 	.word	0x00000000
        /*105c*/ 	.word	0x00022880
        /*1060*/ 	.short	0x010a
        /*1062*/ 	.byte	0x3f
	.zero		1


	//   ....[53]....
        /*1064*/ 	.word	0x000142a0
        /*1068*/ 	.word	0x00000000
        /*106c*/ 	.word	0x00022870
        /*1070*/ 	.short	0x0107
        /*1072*/ 	.byte	0x3f
	.zero		1


	//   ....[54]....
        /*1074*/ 	.word	0x00014360
        /*1078*/ 	.word	0x00000000
        /*107c*/ 	.word	0x00022870
        /*1080*/ 	.short	0x0101
        /*1082*/ 	.byte	0x3f
	.zero		1


	//   ....[55]....
        /*1084*/ 	.word	0x00014390
        /*1088*/ 	.word	0x00000000
        /*108c*/ 	.word	0x00022840
        /*1090*/ 	.short	0x010a
        /*1092*/ 	.byte	0x3f
	.zero		1


	//   ....[56]....
        /*1094*/ 	.word	0x00014930
        /*1098*/ 	.word	0x00000000
        /*109c*/ 	.word	0x00022830
        /*10a0*/ 	.short	0x0107
        /*10a2*/ 	.byte	0x3f
	.zero		1


	//   ....[57]....
        /*10a4*/ 	.word	0x000149f0
        /*10a8*/ 	.word	0x00000000
        /*10ac*/ 	.word	0x00022830
        /*10b0*/ 	.short	0x0101
        /*10b2*/ 	.byte	0x3f
	.zero		1


	//   ....[58]....
        /*10b4*/ 	.word	0x00014a80
        /*10b8*/ 	.word	0x00000012
        /*10bc*/ 	.word	0x00022870
        /*10c0*/ 	.short	0x010a
        /*10c2*/ 	.byte	0x3f
	.zero		1


	//   ....[59]....
        /*10c4*/ 	.word	0x00014b10
        /*10c8*/ 	.word	0x00000012
        /*10cc*/ 	.word	0x00022860
        /*10d0*/ 	.short	0x010a
        /*10d2*/ 	.byte	0x3f
	.zero		1


	//   ....[60]....
        /*10d4*/ 	.word	0x00015010
        /*10d8*/ 	.word	0x00000012
        /*10dc*/ 	.word	0x00022850
        /*10e0*/ 	.short	0x0101
        /*10e2*/ 	.byte	0x3f
	.zero		1


	//   ....[61]....
        /*10e4*/ 	.word	0x000150a0
        /*10e8*/ 	.word	0x00000012
        /*10ec*/ 	.word	0x00000000
        /*10f0*/ 	.short	0x0101
        /*10f2*/ 	.byte	0x3f
	.zero		1


	//   ....[62]....
        /*10f4*/ 	.word	0x00015270
        /*10f8*/ 	.word	0x00000011
        /*10fc*/ 	.word	0x00022870
        /*1100*/ 	.short	0x010a
        /*1102*/ 	.byte	0x3f
	.zero		1


	//   ....[63]....
        /*1104*/ 	.word	0x00015300
        /*1108*/ 	.word	0x00000011
        /*110c*/ 	.word	0x00022860
        /*1110*/ 	.short	0x010a
        /*1112*/ 	.byte	0x3f
	.zero		1


	//   ....[64]....
        /*1114*/ 	.word	0x00015800
        /*1118*/ 	.word	0x00000011
        /*111c*/ 	.word	0x00022850
        /*1120*/ 	.short	0x0101
        /*1122*/ 	.byte	0x3f
	.zero		1


	//   ....[65]....
        /*1124*/ 	.word	0x000158c0
        /*1128*/ 	.word	0x00000011
        /*112c*/ 	.word	0x00000000
        /*1130*/ 	.short	0x0101
        /*1132*/ 	.byte	0x3f
	.zero		1


	//   ....[66]....
        /*1134*/ 	.word	0x00016a80
        /*1138*/ 	.word	0x00000007
        /*113c*/ 	.word	0x00022820
        /*1140*/ 	.short	0x010a
        /*1142*/ 	.byte	0x3f
	.zero		1


	//   ....[67]....
        /*1144*/ 	.word	0x00016c00
        /*1148*/ 	.word	0x00000005
        /*114c*/ 	.word	0x00022840
        /*1150*/ 	.short	0x010a
        /*1152*/ 	.byte	0x3f
	.zero		1


	//   ....[68]....
        /*1154*/ 	.word	0x00016ca0
        /*1158*/ 	.word	0x00000003
        /*115c*/ 	.word	0x00022840
        /*1160*/ 	.short	0x010a
        /*1162*/ 	.byte	0x3f
	.zero		1


	//   ....[69]....
        /*1164*/ 	.word	0x00016ce0
        /*1168*/ 	.word	0x00000005
        /*116c*/ 	.word	0x00022860
        /*1170*/ 	.short	0x010a
        /*1172*/ 	.byte	0x3f
	.zero		1


	//   ....[70]....
        /*1174*/ 	.word	0x00016d20
        /*1178*/ 	.word	0x00000003
        /*117c*/ 	.word	0x00022860
        /*1180*/ 	.short	0x010a
        /*1182*/ 	.byte	0x3f
	.zero		1


	//   ....[71]....
        /*1184*/ 	.word	0x00016d60
        /*1188*/ 	.word	0x00000005
        /*118c*/ 	.word	0x00022880
        /*1190*/ 	.short	0x010a
        /*1192*/ 	.byte	0x3f
	.zero		1


	//   ....[72]....
        /*1194*/ 	.word	0x00016da0
        /*1198*/ 	.word	0x00000003
        /*119c*/ 	.word	0x00022880
        /*11a0*/ 	.short	0x010a
        /*11a2*/ 	.byte	0x3f
	.zero		1


	//   ....[73]....
        /*11a4*/ 	.word	0x00016e10
        /*11a8*/ 	.word	0x00000003
        /*11ac*/ 	.word	0x00022800
        /*11b0*/ 	.short	0x010a
        /*11b2*/ 	.byte	0x3f
	.zero		1


	//   ....[74]....
        /*11b4*/ 	.word	0x00016e60
        /*11b8*/ 	.word	0x00000000
        /*11bc*/ 	.word	0x00022830
        /*11c0*/ 	.short	0x010a
        /*11c2*/ 	.byte	0x3f
	.zero		1


	//   ....[75]....
        /*11c4*/ 	.word	0x00016ec0
        /*11c8*/ 	.word	0x00000005
        /*11cc*/ 	.word	0x00022830
        /*11d0*/ 	.short	0x010a
        /*11d2*/ 	.byte	0x3f
	.zero		1


	//   ....[76]....
        /*11d4*/ 	.word	0x00016f20
        /*11d8*/ 	.word	0x00000005
        /*11dc*/ 	.word	0x00022850
        /*11e0*/ 	.short	0x010a
        /*11e2*/ 	.byte	0x3f
	.zero		1


	//   ....[77]....
        /*11e4*/ 	.word	0x00016f80
        /*11e8*/ 	.word	0x00000005
        /*11ec*/ 	.word	0x00022830
        /*11f0*/ 	.short	0x010a
        /*11f2*/ 	.byte	0x3f
	.zero		1


	//   ....[78]....
        /*11f4*/ 	.word	0x00016fe0
        /*11f8*/ 	.word	0x00000005
        /*11fc*/ 	.word	0x00022850
        /*1200*/ 	.short	0x010a
        /*1202*/ 	.byte	0x3f
	.zero		1


	//   ....[79]....
        /*1204*/ 	.word	0x00017040
        /*1208*/ 	.word	0x00000006
        /*120c*/ 	.word	0x00022850
        /*1210*/ 	.short	0x010a
        /*1212*/ 	.byte	0x3f
	.zero		1


	//   ....[80]....
        /*1214*/ 	.word	0x00017140
        /*1218*/ 	.word	0x00000000
        /*121c*/ 	.word	0x00022880
        /*1220*/ 	.short	0x010a
        /*1222*/ 	.byte	0x3f
	.zero		1


	//   ....[81]....
        /*1224*/ 	.word	0x00017e20
        /*1228*/ 	.word	0x00000000
        /*122c*/ 	.word	0x00022840
        /*1230*/ 	.short	0x010a
        /*1232*/ 	.byte	0x3f
	.zero		1


	//   ....[82]....
        /*1234*/ 	.word	0x000193b0
        /*1238*/ 	.word	0x00000010
        /*123c*/ 	.word	0x00022820
        /*1240*/ 	.short	0x010a
        /*1242*/ 	.byte	0x3f
	.zero		1


	//   ....[83]....
        /*1244*/ 	.word	0x00019400
        /*1248*/ 	.word	0x00000000
        /*124c*/ 	.word	0x00022880
        /*1250*/ 	.short	0x010a
        /*1252*/ 	.byte	0x3f
	.zero		1


	//   ....[84]....
        /*1254*/ 	.word	0x00019f30
        /*1258*/ 	.word	0x00000000
        /*125c*/ 	.word	0x00022840
        /*1260*/ 	.short	0x010a
        /*1262*/ 	.byte	0x3f
	.zero		1


	//   ....[85]....
        /*1264*/ 	.word	0x0001aa40
        /*1268*/ 	.word	0x00000012
        /*126c*/ 	.word	0x00022870
        /*1270*/ 	.short	0x010a
        /*1272*/ 	.byte	0x3f
	.zero		1


	//   ....[86]....
        /*1274*/ 	.word	0x0001aa90
        /*1278*/ 	.word	0x00000012
        /*127c*/ 	.word	0x00022860
        /*1280*/ 	.short	0x010a
        /*1282*/ 	.byte	0x3f
	.zero		1


	//   ....[87]....
        /*1284*/ 	.word	0x0001aae0
        /*1288*/ 	.word	0x00000011
        /*128c*/ 	.word	0x00022870
        /*1290*/ 	.short	0x010a
        /*1292*/ 	.byte	0x3f
	.zero		1


	//   ....[88]....
        /*1294*/ 	.word	0x0001ab30
        /*1298*/ 	.word	0x00000011
        /*129c*/ 	.word	0x00022860
        /*12a0*/ 	.short	0x010a
        /*12a2*/ 	.byte	0x3f
	.zero		1


	//   ....[89]....
        /*12a4*/ 	.word	0x0001ab80
        /*12a8*/ 	.word	0x00000007
        /*12ac*/ 	.word	0x00022820
        /*12b0*/ 	.short	0x010a
        /*12b2*/ 	.byte	0x3f
	.zero		1


	//   ....[90]....
        /*12b4*/ 	.word	0x0001ad20
        /*12b8*/ 	.word	0x00000005
        /*12bc*/ 	.word	0x00022840
        /*12c0*/ 	.short	0x010a
        /*12c2*/ 	.byte	0x3f
	.zero		1


	//   ....[91]....
        /*12c4*/ 	.word	0x0001ad70
        /*12c8*/ 	.word	0x00000003
        /*12cc*/ 	.word	0x00022840
        /*12d0*/ 	.short	0x010a
        /*12d2*/ 	.byte	0x3f
	.zero		1


	//   ....[92]....
        /*12d4*/ 	.word	0x0001adc0
        /*12d8*/ 	.word	0x00000005
        /*12dc*/ 	.word	0x00022860
        /*12e0*/ 	.short	0x010a
        /*12e2*/ 	.byte	0x3f
	.zero		1


	//   ....[93]....
        /*12e4*/ 	.word	0x0001ae10
        /*12e8*/ 	.word	0x00000003
        /*12ec*/ 	.word	0x00022860
        /*12f0*/ 	.short	0x010a
        /*12f2*/ 	.byte	0x3f
	.zero		1


	//   ....[94]....
        /*12f4*/ 	.word	0x0001ae60
        /*12f8*/ 	.word	0x00000005
        /*12fc*/ 	.word	0x00022880
        /*1300*/ 	.short	0x010a
        /*1302*/ 	.byte	0x3f
	.zero		1


	//----- nvinfo : EIATTR_NUM_MBARRIERS
	.align		4
.L_297:
        /*1304*/ 	.byte	0x03, 0x38
        /*1306*/ 	.short	0x0016


	//----- nvinfo : EIATTR_EXIT_INSTR_OFFSETS
	.align		4
        /*1308*/ 	.byte	0x04, 0x1c
        /*130a*/ 	.short	(.L_299 - .L_298)


	//   ....[0]....
.L_298:
        /*130c*/ 	.word	0x000009c0


	//   ....[1]....
        /*1310*/ 	.word	0x0000f360


	//   ....[2]....
        /*1314*/ 	.word	0x00016df0


	//----- nvinfo : EIATTR_MAX_THREADS
	.align		4
.L_299:
        /*1318*/ 	.byte	0x04, 0x05
        /*131a*/ 	.short	(.L_301 - .L_300)
.L_300:
        /*131c*/ 	.word	0x00000180
        /*1320*/ 	.word	0x00000001
        /*1324*/ 	.word	0x00000001


	//----- nvinfo : EIATTR_CRS_STACK_SIZE
	.align		4
.L_301:
        /*1328*/ 	.byte	0x04, 0x1e
        /*132a*/ 	.short	(.L_303 - .L_302)
.L_302:
        /*132c*/ 	.word	0x00000000


	//----- nvinfo : EIATTR_CBANK_PARAM_SIZE
	.align		4
.L_303:
        /*1330*/ 	.byte	0x03, 0x19
        /*1332*/ 	.short	0x0af0


	//----- nvinfo : EIATTR_PARAM_CBANK
	.align		4
        /*1334*/ 	.byte	0x04, 0x0a
        /*1336*/ 	.short	(.L_305 - .L_304)
	.align		4
.L_304:
        /*1338*/ 	.word	index@(.nv.constant0._ZN7cutlass13device_kernelIN5flash11enable_sm90INS1_16FlashAttnFwdSm90INS1_25CollectiveMainloopFwdSm90ILi2EN4cute5tupleIJNS5_1CILi1EEES8_S8_EEENS6_IJNS7_ILi128EEENS7_ILi160EEESA_EEELi128ENS_12float_e4m3_tEfNS_4arch4Sm90ELb1ELb0ELb0ELb1ELb1ELb0ELb0ELb1ELb1ELb1ELb1ELb0EEENS1_21CollectiveEpilogueFwdINS6_IJSA_SA_SB_EEES9_NS_10bfloat16_tESF_Li256ELb1ELb1ELb1ELb1EEENS1_36VarlenDynamicPersistentTileSchedulerILi128ELi160ELi256ELi128ELb1ELb1ELb1ELb1ELb1ELb1EEEEEEEEEvNT_6ParamsE)
        /*133c*/ 	.short	0x0210
        /*133e*/ 	.short	0x0af0


	//----- nvinfo : EIATTR_SW_WAR
	.align		4
.L_305:
        /*1340*/ 	.byte	0x04, 0x36
        /*1342*/ 	.short	(.L_307 - .L_306)
.L_306:
        /*1344*/ 	.word	0x00000008
.L_307:


//--------------------- .nv.info._ZN7cutlass13device_kernelIN5flash11enable_sm90INS1_16FlashAttnFwdSm90INS1_25CollectiveMainloopFwdSm90ILi2EN4cute5tupleIJNS5_1CILi1EEES8_S8_EEENS6_IJNS7_ILi128EEENS7_ILi160EEESA_EEELi128ENS_12float_e4m3_tEfNS_4arch4Sm90ELb1ELb0ELb0ELb1ELb1ELb1ELb0ELb1ELb1ELb1ELb1ELb0EEENS1_21CollectiveEpilogueFwdINS6_IJSA_SA_SB_EEES9_NS_10bfloat16_tESF_Li256ELb1ELb1ELb1ELb1EEENS1_36VarlenDynamicPersistentTileSchedulerILi128ELi160ELi256ELi128ELb1ELb1ELb1ELb1ELb1ELb1EEEEEEEEEvNT_6ParamsE --------------------------
	.section	.nv.info._ZN7cutlass13device_kernelIN5flash11enable_sm90INS1_16FlashAttnFwdSm90INS1_25CollectiveMainloopFwdSm90ILi2EN4cute5tupleIJNS5_1CILi1EEES8_S8_EEENS6_IJNS7_ILi128EEENS7_ILi160EEESA_EEELi128ENS_12float_e4m3_tEfNS_4arch4Sm90ELb1ELb0ELb0ELb1ELb1ELb1ELb0ELb1ELb1ELb1ELb1ELb0EEENS1_21CollectiveEpilogueFwdINS6_IJSA_SA_SB_EEES9_NS_10bfloat16_tESF_Li256ELb1ELb1ELb1ELb1EEENS1_36VarlenDynamicPersistentTileSchedulerILi128ELi160ELi256ELi128ELb1ELb1ELb1ELb1ELb1ELb1EEEEEEEEEvNT_6ParamsE,"",@"SHT_CUDA_INFO"
	.sectionflags	@""
	.align	4


	//----- nvinfo : EIATTR_CUDA_API_VERSION
	.align		4
        /*0000*/ 	.byte	0x04, 0x37
        /*0002*/ 	.short	(.L_309 - .L_308)
.L_308:
        /*0004*/ 	.word	0x00000082


	//----- nvinfo : EIATTR_KPARAM_INFO
	.align		4
.L_309:
        /*0008*/ 	.byte	0x04, 0x17
        /*000a*/ 	.short	(.L_311 - .L_310)
.L_310:
        /*000c*/ 	.word	0x00000000
        /*0010*/ 	.short	0x0000
        /*0012*/ 	.short	0x0070
        /*0014*/ 	.byte	0x00, 0xf0, 0x01, 0x2a


	//----- nvinfo : EIATTR_SPARSE_MMA_MASK
	.align		4
.L_311:
        /*0018*/ 	.byte	0x03, 0x50
        /*001a*/ 	.short	0x0000


	//----- nvinfo : EIATTR_MAXREG_COUNT
	.align		4
        /*001c*/ 	.byte	0x03, 0x1b
        /*001e*/ 	.short	0x00a8


	//----- nvinfo : EIATTR_NUM_BARRIERS
	.align		4
        /*0020*/ 	.byte	0x02, 0x4c
        /*0022*/ 	.byte	0x10
	.zero		1


	//----- nvinfo : EIATTR_EXTERNS
	.align		4
        /*0024*/ 	.byte	0x04, 0x0f
        /*0026*/ 	.short	(.L_313 - .L_312)


	//   ....[0]....
	.align		4
.L_312:
        /*0028*/ 	.word	index@(__assertfail)


	//----- nvinfo : EIATTR_ANNOTATIONS
	.align		4
.L_313:
        /*002c*/ 	.byte	0x04, 0x55
        /*002e*/ 	.short	(.L_315 - .L_314)


	//   ....[0]....
.L_314:
        /* <DEDUP_REMOVED lines=50> */


	//----- nvinfo : EIATTR_MERCURY_ISA_VERSION
	.align		4
.L_315:
        /*0338*/ 	.byte	0x03, 0x5f
        /*033a*/ 	.short	0x0101


	//----- nvinfo : EIATTR_UNUSED_LOAD_BYTE_OFFSET
	.align		4
        /*033c*/ 	.byte	0x04, 0x44
        /*033e*/ 	.short	(.L_317 - .L_316)


	//   ....[0]....
.L_316:
        /*0340*/ 	.word	0x00000ab0
        /*0344*/ 	.word	0x0000fff0


	//   ....[1]....
        /*0348*/ 	.word	0x00019e10
        /*034c*/ 	.word	0x0000fff0


	//----- nvinfo : EIATTR_INT_WARP_WIDE_INSTR_OFFSETS
	.align		4
.L_317:
        /*0350*/ 	.byte	0x04, 0x31
        /*0352*/ 	.short	(.L_319 - .L_318)


	//   ....[0]....
.L_318:
        /*0354*/ 	.word	0x00000130


	//   ....[1]....
        /*0358*/ 	.word	0x00000170


	//   ....[2]....
        /*035c*/ 	.word	0x000001e0


	//   ....[3]....
        /*0360*/ 	.word	0x00020d30


	//   ....[4]....
        /*0364*/ 	.word	0x00020dc0


	//   ....[5]....
        /*0368*/ 	.word	0x00024f90


	//   ....[6]....
        /*036c*/ 	.word	0x00025020


	//----- nvinfo : EIATTR_COOP_GROUP_MASK_REGIDS
	.align		4
.L_319:
        /*0370*/ 	.byte	0x04, 0x29
        /*0372*/ 	.short	(.L_321 - .L_320)


	//   ....[0]....
.L_320:
        /*0374*/ 	.word	0xffffffff


	//   ....[1]....
        /*0378*/ 	.word	0xffffffff


	//   ....[2]....
        /*037c*/ 	.word	0xffffffff


	//   ....[3]....
        /*0380*/ 	.word	0xffffffff


	//   ....[4]....
        /*0384*/ 	.word	0xffffffff


	//   ....[5]....
        /*0388*/ 	.word	0xffffffff


	//   ....[6]....
        /*038c*/ 	.word	0xffffffff


	//   ....[7]....
        /*0390*/ 	.word	0xffffffff


	//   ....[8]....
        /*0394*/ 	.word	0xffffffff


	//   ....[9]....
        /*0398*/ 	.word	0xffffffff


	//   ....[10]....
        /*039c*/ 	.word	0xffffffff


	//   ....[11]....
        /*03a0*/ 	.word	0xffffffff


	//   ....[12]....
        /*03a4*/ 	.word	0xffffffff


	//   ....[13]....
        /*03a8*/ 	.word	0xffffffff


	//   ....[14]....
        /*03ac*/ 	.word	0xffffffff


	//   ....[15]....
        /*03b0*/ 	.word	0xffffffff


	//   ....[16]....
        /*03b4*/ 	.word	0xffffffff


	//   ....[17]....
        /*03b8*/ 	.word	0xffffffff


	//   ....[18]....
        /*03bc*/ 	.word	0xffffffff


	//   ....[19]....
        /*03c0*/ 	.word	0xffffffff


	//   ....[20]....
        /*03c4*/ 	.word	0xffffffff


	//   ....[21]....
        /*03c8*/ 	.word	0xffffffff


	//   ....[22]....
        /*03cc*/ 	.word	0xffffffff


	//   ....[23]....
        /*03d0*/ 	.word	0xffffffff


	//   ....[24]....
        /*03d4*/ 	.word	0xffffffff


	//   ....[25]....
        /*03d8*/ 	.word	0xffffffff


	//   ....[26]....
        /*03dc*/ 	.word	0xffffffff


	//   ....[27]....
        /*03e0*/ 	.word	0xffffffff


	//   ....[28]....
        /*03e4*/ 	.word	0xffffffff


	//   ....[29]....
        /*03e8*/ 	.word	0xffffffff


	//   ....[30]....
        /*03ec*/ 	.word	0xffffffff


	//   ....[31]....
        /*03f0*/ 	.word	0xffffffff


	//   ....[32]....
        /*03f4*/ 	.word	0xffffffff


	//   ....[33]....
        /*03f8*/ 	.word	0xffffffff


	//   ....[34]....
        /*03fc*/ 	.word	0xffffffff


	//   ....[35]....
        /*0400*/ 	.word	0xffffffff


	//   ....[36]....
        /*0404*/ 	.word	0xffffffff


	//   ....[37]....
        /*0408*/ 	.word	0xffffffff


	//   ....[38]....
        /*040c*/ 	.word	0xffffffff


	//   ....[39]....
        /*0410*/ 	.word	0xffffffff


	//   ....[40]....
        /*0414*/ 	.word	0xffffffff


	//   ....[41]....
        /*0418*/ 	.word	0xffffffff


	//   ....[42]....
        /*041c*/ 	.word	0xffffffff


	//   ....[43]....
        /*0420*/ 	.word	0xffffffff


	//   ....[44]....
        /*0424*/ 	.word	0xffffffff


	//   ....[45]....
        /*0428*/ 	.word	0xffffffff


	//   ....[46]....
        /*042c*/ 	.word	0xffffffff


	//   ....[47]....
        /*0430*/ 	.word	0xffffffff


	//   ....[48]....
        /*0434*/ 	.word	0xffffffff


	//   ....[49]....
        /*0438*/ 	.word	0xffffffff


	//   ....[50]....
        /*043c*/ 	.word	0xffffffff


	//   ....[51]....
        /*0440*/ 	.word	0xffffffff


	//   ....[52]....
        /*0444*/ 	.word	0xffffffff


	//   ....[53]....
        /*0448*/ 	.word	0xffffffff


	//   ....[54]....
        /*044c*/ 	.word	0xffffffff


	//   ....[55]....
        /*0450*/ 	.word	0xffffffff


	//   ....[56]....
        /*0454*/ 	.word	0xffffffff


	//   ....[57]....
        /*0458*/ 	.word	0xffffffff


	//   ....[58]....
        /*045c*/ 	.word	0xffffffff


	//   ....[59]....
        /*0460*/ 	.word	0xffffffff


	//   ....[60]....
        /*0464*/ 	.word	0xffffffff


	//   ....[61]....
        /*0468*/ 	.word	0xffffffff


	//   ....[62]....
        /*046c*/ 	.word	0xffffffff


	//   ....[63]....
        /*0470*/ 	.word	0xffffffff


	//   ....[64]....
        /*0474*/ 	.word	0xffffffff


	//   ....[65]....
        /*0478*/ 	.word	0xffffffff


	//   ....[66]....
        /*047c*/ 	.word	0xffffffff


	//   ....[67]....
        /*0480*/ 	.word	0xffffffff


	//   ....[68]....
        /*0484*/ 	.word	0xffffffff


	//   ....[69]....
        /*0488*/ 	.word	0xffffffff


	//   ....[70]....
        /*048c*/ 	.word	0xffffffff


	//   ....[71]....
        /*0490*/ 	.word	0xffffffff


	//   ....[72]....
        /*0494*/ 	.word	0xffffffff


	//   ....[73]....
        /*0498*/ 	.word	0xffffffff


	//   ....[74]....
        /*049c*/ 	.word	0xffffffff


	//   ....[75]....
        /*04a0*/ 	.word	0xffffffff


	//   ....[76]....
        /*04a4*/ 	.word	0xffffffff


	//   ....[77]....
        /*04a8*/ 	.word	0xffffffff


	//   ....[78]....
        /*04ac*/ 	.word	0xffffffff


	//   ....[79]....
        /*04b0*/ 	.word	0xffffffff


	//   ....[80]....
        /*04b4*/ 	.word	0xffffffff


	//   ....[81]....
        /*04b8*/ 	.word	0xffffffff


	//   ....[82]....
        /*04bc*/ 	.word	0xffffffff


	//   ....[83]....
        /*04c0*/ 	.word	0xffffffff


	//   ....[84]....
        /*04c4*/ 	.word	0xffffffff


	//   ....[85]....
        /*04c8*/ 	.word	0xffffffff


	//   ....[86]....
        /*04cc*/ 	.word	0xffffffff


	//   ....[87]....
        /*04d0*/ 	.word	0xffffffff


	//   ....[88]....
        /*04d4*/ 	.word	0xffffffff


	//   ....[89]....
        /*04d8*/ 	.word	0xffffffff


	//   ....[90]....
        /*04dc*/ 	.word	0xffffffff


	//   ....[91]....
        /*04e0*/ 	.word	0xffffffff


	//   ....[92]....
        /*04e4*/ 	.word	0xffffffff


	//   ....[93]....
        /*04e8*/ 	.word	0xffffffff


	//   ....[94]....
        /*04ec*/ 	.word	0xffffffff


	//   ....[95]....
        /*04f0*/ 	.word	0xffffffff


	//   ....[96]....
        /*04f4*/ 	.word	0xffffffff


	//   ....[97]....
        /*04f8*/ 	.word	0xffffffff


	//   ....[98]....
        /*04fc*/ 	.word	0xffffffff


	//   ....[99]....
        /*0500*/ 	.word	0xffffffff


	//   ....[100]....
        /*0504*/ 	.word	0xffffffff


	//   ....[101]....
        /*0508*/ 	.word	0xffffffff


	//   ....[102]....
        /*050c*/ 	.word	0xffffffff


	//   ....[103]....
        /*0510*/ 	.word	0xffffffff


	//   ....[104]....
        /*0514*/ 	.word	0xffffffff


	//   ....[105]....
        /*0518*/ 	.word	0xffffffff


	//   ....[106]....
        /*051c*/ 	.word	0xffffffff


	//   ....[107]....
        /*0520*/ 	.word	0xffffffff


	//   ....[108]....
        /*0524*/ 	.word	0xffffffff


	//   ....[109]....
        /*0528*/ 	.word	0xffffffff


	//   ....[110]....
        /*052c*/ 	.word	0xffffffff


	//   ....[111]....
        /*0530*/ 	.word	0xffffffff


	//   ....[112]....
        /*0534*/ 	.word	0xffffffff


	//   ....[113]....
        /*0538*/ 	.word	0xffffffff


	//   ....[114]....
        /*053c*/ 	.word	0xffffffff


	//   ....[115]....
        /*0540*/ 	.word	0xffffffff


	//   ....[116]....
        /*0544*/ 	.word	0xffffffff


	//   ....[117]....
        /*0548*/ 	.word	0xffffffff


	//   ....[118]....
        /*054c*/ 	.word	0xffffffff


	//   ....[119]....
        /*0550*/ 	.word	0xffffffff


	//   ....[120]....
        /*0554*/ 	.word	0xffffffff


	//   ....[121]....
        /*0558*/ 	.word	0xffffffff


	//   ....[122]....
        /*055c*/ 	.word	0xffffffff


	//   ....[123]....
        /*0560*/ 	.word	0xffffffff


	//   ....[124]....
        /*0564*/ 	.word	0xffffffff


	//   ....[125]....
        /*0568*/ 	.word	0xffffffff


	//   ....[126]....
        /*056c*/ 	.word	0xffffffff


	//   ....[127]....
        /*0570*/ 	.word	0xffffffff


	//   ....[128]....
        /*0574*/ 	.word	0xffffffff


	//   ....[129]....
        /*0578*/ 	.word	0xffffffff


	//   ....[130]....
        /*057c*/ 	.word	0xffffffff


	//   ....[131]....
        /*0580*/ 	.word	0xffffffff


	//   ....[132]....
        /*0584*/ 	.word	0xffffffff


	//   ....[133]....
        /*0588*/ 	.word	0xffffffff


	//   ....[134]....
        /*058c*/ 	.word	0xffffffff


	//   ....[135]....
        /*0590*/ 	.word	0xffffffff


	//   ....[136]....
        /*0594*/ 	.word	0xffffffff


	//   ....[137]....
        /*0598*/ 	.word	0xffffffff


	//   ....[138]....
        /*059c*/ 	.word	0xffffffff


	//   ....[139]....
        /*05a0*/ 	.word	0xffffffff


	//   ....[140]....
        /*05a4*/ 	.word	0xffffffff


	//   ....[141]....
        /*05a8*/ 	.word	0xffffffff


	//   ....[142]....
        /*05ac*/ 	.word	0xffffffff


	//   ....[143]....
        /*05b0*/ 	.word	0xffffffff


	//   ....[144]....
        /*05b4*/ 	.word	0xffffffff


	//   ....[145]....
        /*05b8*/ 	.word	0xffffffff


	//   ....[146]....
        /*05bc*/ 	.word	0xffffffff


	//   ....[147]....
        /*05c0*/ 	.word	0xffffffff


	//   ....[148]....
        /*05c4*/ 	.word	0xffffffff


	//   ....[149]....
        /*05c8*/ 	.word	0xffffffff


	//   ....[150]....
        /*05cc*/ 	.word	0xffffffff


	//   ....[151]....
        /*05d0*/ 	.word	0xffffffff


	//   ....[152]....
        /*05d4*/ 	.word	0xffffffff


	//   ....[153]....
        /*05d8*/ 	.word	0xffffffff


	//   ....[154]....
        /*05dc*/ 	.word	0xffffffff


	//   ....[155]....
        /*05e0*/ 	.word	0xffffffff


	//   ....[156]....
        /*05e4*/ 	.word	0xffffffff


	//   ....[157]....
        /*05e8*/ 	.word	0xffffffff


	//   ....[158]....
        /*05ec*/ 	.word	0xffffffff


	//   ....[159]....
        /*05f0*/ 	.word	0xffffffff


	//   ....[160]....
        /*05f4*/ 	.word	0xffffffff


	//   ....[161]....
        /*05f8*/ 	.word	0xffffffff


	//   ....[162]....
        /*05fc*/ 	.word	0xffffffff


	//   ....[163]....
        /*0600*/ 	.word	0xffffffff


	//   ....[164]....
        /*0604*/ 	.word	0xffffffff


	//   ....[165]....
        /*0608*/ 	.word	0xffffffff


	//   ....[166]....
        /*060c*/ 	.word	0xffffffff


	//   ....[167]....
        /*0610*/ 	.word	0xffffffff


	//   ....[168]....
        /*0614*/ 	.word	0xffffffff


	//   ....[169]....
        /*0618*/ 	.word	0xffffffff


	//   ....[170]....
        /*061c*/ 	.word	0xffffffff


	//   ....[171]....
        /*0620*/ 	.word	0xffffffff


	//   ....[172]....
        /*0624*/ 	.word	0xffffffff


	//   ....[173]....
        /*0628*/ 	.word	0xffffffff


	//   ....[174]....
        /*062c*/ 	.word	0xffffffff


	//   ....[175]....
        /*0630*/ 	.word	0xffffffff


	//   ....[176]....
        /*0634*/ 	.word	0xffffffff


	//   ....[177]....
        /*0638*/ 	.word	0xffffffff


	//   ....[178]....
        /*063c*/ 	.word	0xffffffff


	//   ....[179]....
        /*0640*/ 	.word	0xffffffff


	//   ....[180]....
        /*0644*/ 	.word	0xffffffff


	//   ....[181]....
        /*0648*/ 	.word	0xffffffff


	//   ....[182]....
        /*064c*/ 	.word	0xffffffff


	//   ....[183]....
        /*0650*/ 	.word	0xffffffff


	//   ....[184]....
        /*0654*/ 	.word	0xffffffff


	//   ....[185]....
        /*0658*/ 	.word	0xffffffff


	//   ....[186]....
        /*065c*/ 	.word	0xffffffff


	//   ....[187]....
        /*0660*/ 	.word	0xffffffff


	//   ....[188]....
        /*0664*/ 	.word	0xffffffff


	//   ....[189]....
        /*0668*/ 	.word	0xffffffff


	//   ....[190]....
        /*066c*/ 	.word	0xffffffff


	//   ....[191]....
        /*0670*/ 	.word	0xffffffff


	//   ....[192]....
        /*0674*/ 	.word	0xffffffff


	//   ....[193]....
        /*0678*/ 	.word	0xffffffff


	//   ....[194]....
        /*067c*/ 	.word	0xffffffff


	//   ....[195]....
        /*0680*/ 	.word	0xffffffff


	//   ....[196]....
        /*0684*/ 	.word	0xffffffff


	//   ....[197]....
        /*0688*/ 	.word	0xffffffff


	//   ....[198]....
        /*068c*/ 	.word	0xffffffff


	//   ....[199]....
        /*0690*/ 	.word	0xffffffff


	//   ....[200]....
        /*0694*/ 	.word	0xffffffff


	//   ....[201]....
        /*0698*/ 	.word	0xffffffff


	//   ....[202]....
        /*069c*/ 	.word	0xffffffff


	//   ....[203]....
        /*06a0*/ 	.word	0xffffffff


	//   ....[204]....
        /*06a4*/ 	.word	0xffffffff


	//   ....[205]....
        /*06a8*/ 	.word	0xffffffff


	//   ....[206]....
        /*06ac*/ 	.word	0xffffffff


	//   ....[207]....
        /*06b0*/ 	.word	0xffffffff


	//   ....[208]....
        /*06b4*/ 	.word	0xffffffff


	//   ....[209]....
        /*06b8*/ 	.word	0xffffffff


	//   ....[210]....
        /*06bc*/ 	.word	0xffffffff


	//   ....[211]....
        /*06c0*/ 	.word	0xffffffff


	//   ....[212]....
        /*06c4*/ 	.word	0xffffffff


	//   ....[213]....
        /*06c8*/ 	.word	0xffffffff


	//   ....[214]....
        /*06cc*/ 	.word	0xffffffff


	//   ....[215]....
        /*06d0*/ 	.word	0xffffffff


	//   ....[216]....
        /*06d4*/ 	.word	0xffffffff


	//   ....[217]....
        /*06d8*/ 	.word	0xffffffff


	//   ....[218]....
        /*06dc*/ 	.word	0xffffffff


	//   ....[219]....
        /*06e0*/ 	.word	0xffffffff


	//   ....[220]....
        /*06e4*/ 	.word	0xffffffff


	//   ....[221]....
        /*06e8*/ 	.word	0xffffffff


	//   ....[222]....
        /*06ec*/ 	.word	0xffffffff


	//   ....[223]....
        /*06f0*/ 	.word	0xffffffff


	//   ....[224]....
        /*06f4*/ 	.word	0xffffffff


	//   ....[225]....
        /*06f8*/ 	.word	0xffffffff


	//   ....[226]....
        /*06fc*/ 	.word	0xffffffff


	//   ....[227]....
        /*0700*/ 	.word	0xffffffff


	//   ....[228]....
        /*0704*/ 	.word	0xffffffff


	//   ....[229]....
        /*0708*/ 	.word	0xffffffff


	//   ....[230]....
        /*070c*/ 	.word	0xffffffff


	//   ....[231]....
        /*0710*/ 	.word	0xffffffff


	//   ....[232]....
        /*0714*/ 	.word	0xffffffff


	//   ....[233]....
        /*0718*/ 	.word	0xffffffff


	//   ....[234]....
        /*071c*/ 	.word	0xffffffff


	//   ....[235]....
        /*0720*/ 	.word	0xffffffff


	//   ....[236]....
        /*0724*/ 	.word	0xffffffff


	//   ....[237]....
        /*0728*/ 	.word	0xffffffff


	//   ....[238]....
        /*072c*/ 	.word	0xffffffff


	//   ....[239]....
        /*0730*/ 	.word	0xffffffff


	//   ....[240]....
        /*0734*/ 	.word	0xffffffff


	//   ....[241]....
        /*0738*/ 	.word	0xffffffff


	//   ....[242]....
        /*073c*/ 	.word	0xffffffff


	//   ....[243]....
        /*0740*/ 	.word	0xffffffff


	//   ....[244]....
        /*0744*/ 	.word	0xffffffff


	//   ....[245]....
        /*0748*/ 	.word	0xffffffff


	//   ....[246]....
        /*074c*/ 	.word	0xffffffff


	//   ....[247]....
        /*0750*/ 	.word	0xffffffff


	//   ....[248]....
        /*0754*/ 	.word	0xffffffff


	//   ....[249]....
        /*0758*/ 	.word	0xffffffff


	//   ....[250]....
        /*075c*/ 	.word	0xffffffff


	//   ....[251]....
        /*0760*/ 	.word	0xffffffff


	//   ....[252]....
        /*0764*/ 	.word	0xffffffff


	//   ....[253]....
        /*0768*/ 	.word	0xffffffff


	//   ....[254]....
        /*076c*/ 	.word	0xffffffff


	//   ....[255]....
        /*0770*/ 	.word	0xffffffff


	//   ....[0]....
        /*0774*/ 	.word	0xffffffff


	//   ....[1]....
        /*0778*/ 	.word	0xffffffff


	//   ....[2]....
        /*077c*/ 	.word	0xffffffff


	//   ....[3]....
        /*0780*/ 	.word	0xffffffff


	//   ....[4]....
        /*0784*/ 	.word	0xffffffff


	//   ....[5]....
        /*0788*/ 	.word	0xffffffff


	//   ....[6]....
        /*078c*/ 	.word	0xffffffff


	//   ....[7]....
        /*0790*/ 	.word	0xffffffff


	//   ....[8]....
        /*0794*/ 	.word	0xffffffff


	//   ....[9]....
        /*0798*/ 	.word	0xffffffff


	//   ....[10]....
        /*079c*/ 	.word	0xffffffff


	//   ....[11]....
        /*07a0*/ 	.word	0xffffffff


	//   ....[12]....
        /*07a4*/ 	.word	0xffffffff


	//   ....[13]....
        /*07a8*/ 	.word	0xffffffff


	//   ....[14]....
        /*07ac*/ 	.word	0xffffffff


	//   ....[15]....
        /*07b0*/ 	.word	0xffffffff


	//   ....[16]....
        /*07b4*/ 	.word	0xffffffff


	//   ....[17]....
        /*07b8*/ 	.word	0xffffffff


	//   ....[18]....
        /*07bc*/ 	.word	0xffffffff


	//   ....[19]....
        /*07c0*/ 	.word	0xffffffff


	//   ....[20]....
        /*07c4*/ 	.word	0xffffffff


	//   ....[21]....
        /*07c8*/ 	.word	0xffffffff


	//   ....[22]....
        /*07cc*/ 	.word	0xffffffff


	//   ....[23]....
        /*07d0*/ 	.word	0xffffffff


	//   ....[24]....
        /*07d4*/ 	.word	0xffffffff


	//   ....[25]....
        /*07d8*/ 	.word	0xffffffff


	//   ....[26]....
        /*07dc*/ 	.word	0xffffffff


	//   ....[27]....
        /*07e0*/ 	.word	0xffffffff


	//   ....[28]....
        /*07e4*/ 	.word	0xffffffff


	//   ....[29]....
        /*07e8*/ 	.word	0xffffffff


	//   ....[30]....
        /*07ec*/ 	.word	0xffffffff


	//   ....[31]....
        /*07f0*/ 	.word	0xffffffff


	//   ....[32]....
        /*07f4*/ 	.word	0xffffffff


	//   ....[33]....
        /*07f8*/ 	.word	0x0500000f


	//   ....[34]....
        /*07fc*/ 	.word	0x0500000f


	//   ....[35]....
        /*0800*/ 	.word	0x0500000f


	//   ....[36]....
        /*0804*/ 	.word	0x0500000f


	//   ....[37]....
        /*0808*/ 	.word	0x0500000f


	//   ....[38]....
        /*080c*/ 	.word	0x0500000f


	//   ....[39]....
        /*0810*/ 	.word	0x0500000f


	//   ....[40]....
        /*0814*/ 	.word	0x0500000f


	//   ....[41]....
        /*0818*/ 	.word	0x0500000f


	//   ....[42]....
        /*081c*/ 	.word	0x0500000f


	//   ....[43]....
        /*0820*/ 	.word	0x0500000f


	//   ....[44]....
        /*0824*/ 	.word	0x0500000f


	//   ....[45]....
        /*0828*/ 	.word	0x0500000f


	//   ....[46]....
        /*082c*/ 	.word	0x0500000f


	//   ....[47]....
        /*0830*/ 	.word	0x0500000f


	//   ....[48]....
        /*0834*/ 	.word	0x0500000f


	//   ....[49]....
        /*0838*/ 	.word	0x0500000f


	//   ....[50]....
        /*083c*/ 	.word	0x0500000f


	//   ....[51]....
        /*0840*/ 	.word	0x0500000f


	//   ....[52]....
        /*0844*/ 	.word	0x0500000f


	//   ....[53]....
        /*0848*/ 	.word	0x0500000f


	//   ....[54]....
        /*084c*/ 	.word	0x0500000f


	//   ....[55]....
        /*0850*/ 	.word	0x0500000f


	//   ....[56]....
        /*0854*/ 	.word	0x0500000f


	//   ....[57]....
        /*0858*/ 	.word	0x0500000f


	//   ....[58]....
        /*085c*/ 	.word	0x0500000f


	//   ....[59]....
        /*0860*/ 	.word	0x0500000f


	//   ....[60]....
        /*0864*/ 	.word	0x0500000f


	//   ....[61]....
        /*0868*/ 	.word	0x0500000f


	//   ....[62]....
        /*086c*/ 	.word	0x0500000f


	//   ....[63]....
        /*0870*/ 	.word	0x0500000f


	//   ....[64]....
        /*0874*/ 	.word	0x0500000f


	//   ....[65]....
        /*0878*/ 	.word	0x0500000f


	//   ....[66]....
        /*087c*/ 	.word	0x0500000f


	//   ....[67]....
        /*0880*/ 	.word	0x0500000f


	//   ....[68]....
        /*0884*/ 	.word	0x0500000f


	//   ....[69]....
        /*0888*/ 	.word	0x0500000f


	//   ....[70]....
        /*088c*/ 	.word	0x0500000f


	//   ....[71]....
        /*0890*/ 	.word	0x0500000f


	//   ....[72]....
        /*0894*/ 	.word	0x0500000f


	//   ....[73]....
        /*0898*/ 	.word	0x0500000f


	//   ....[74]....
        /*089c*/ 	.word	0x0500000f


	//   ....[75]....
        /*08a0*/ 	.word	0x0500000f


	//   ....[76]....
        /*08a4*/ 	.word	0x0500000f


	//   ....[77]....
        /*08a8*/ 	.word	0x0500000f


	//   ....[78]....
        /*08ac*/ 	.word	0x0500000f


	//   ....[79]....
        /*08b0*/ 	.word	0x0500000f


	//   ....[80]....
        /*08b4*/ 	.word	0x0500000f


	//   ....[81]....
        /*08b8*/ 	.word	0x0500000f


	//   ....[82]....
        /*08bc*/ 	.word	0x0500000f


	//   ....[83]....
        /*08c0*/ 	.word	0x0500000f


	//   ....[84]....
        /*08c4*/ 	.word	0x0500000f


	//   ....[85]....
        /*08c8*/ 	.word	0x0500000f


	//   ....[86]....
        /*08cc*/ 	.word	0x0500000f


	//   ....[87]....
        /*08d0*/ 	.word	0x0500000f


	//   ....[88]....
        /*08d4*/ 	.word	0x0500000f


	//   ....[89]....
        /*08d8*/ 	.word	0x0500000f


	//   ....[90]....
        /*08dc*/ 	.word	0x0500000f


	//   ....[91]....
        /*08e0*/ 	.word	0x0500000f


	//   ....[92]....
        /*08e4*/ 	.word	0x0500000f


	//   ....[93]....
        /*08e8*/ 	.word	0x0500000f


	//   ....[94]....
        /*08ec*/ 	.word	0x0500000f


	//   ....[95]....
        /*08f0*/ 	.word	0x0500000f


	//   ....[96]....
        /*08f4*/ 	.word	0x0500000f


	//   ....[97]....
        /*08f8*/ 	.word	0x0500000f


	//   ....[98]....
        /*08fc*/ 	.word	0x0500000f


	//   ....[99]....
        /*0900*/ 	.word	0x0500000f


	//   ....[100]....
        /*0904*/ 	.word	0x0500000f


	//   ....[101]....
        /*0908*/ 	.word	0x0500000f


	//   ....[102]....
        /*090c*/ 	.word	0x0500000f


	//   ....[103]....
        /*0910*/ 	.word	0x0500000f


	//   ....[104]....
        /*0914*/ 	.word	0x0500000f


	//   ....[105]....
        /*0918*/ 	.word	0x0500000f


	//   ....[106]....
        /*091c*/ 	.word	0x0500000f


	//   ....[107]....
        /*0920*/ 	.word	0x0500000f


	//   ....[108]....
        /*0924*/ 	.word	0x0500000f


	//   ....[109]....
        /*0928*/ 	.word	0x0500000f


	//   ....[110]....
        /*092c*/ 	.word	0x0500000f


	//   ....[111]....
        /*0930*/ 	.word	0x0500000f


	//   ....[112]....
        /*0934*/ 	.word	0x0500000f


	//   ....[113]....
        /*0938*/ 	.word	0x0500000f


	//   ....[114]....
        /*093c*/ 	.word	0x0500000f


	//   ....[115]....
        /*0940*/ 	.word	0x0500000f


	//   ....[116]....
        /*0944*/ 	.word	0x0500000f


	//   ....[117]....
        /*0948*/ 	.word	0x0500000f


	//   ....[118]....
        /*094c*/ 	.word	0x0500000f


	//   ....[119]....
        /*0950*/ 	.word	0x0500000f


	//   ....[120]....
        /*0954*/ 	.word	0x0500000f


	//   ....[121]....
        /*0958*/ 	.word	0x0500000f


	//   ....[122]....
        /*095c*/ 	.word	0x0500000f


	//   ....[123]....
        /*0960*/ 	.word	0x0500000f


	//   ....[124]....
        /*0964*/ 	.word	0x0500000f


	//   ....[125]....
        /*0968*/ 	.word	0x0500000f


	//   ....[126]....
        /*096c*/ 	.word	0x0500000f


	//   ....[127]....
        /*0970*/ 	.word	0x0500000f


	//   ....[128]....
        /*0974*/ 	.word	0x0500000f


	//   ....[129]....
        /*0978*/ 	.word	0x0500000f


	//   ....[130]....
        /*097c*/ 	.word	0x0500000f


	//   ....[131]....
        /*0980*/ 	.word	0x0500000f


	//   ....[132]....
        /*0984*/ 	.word	0x0500000f


	//   ....[133]....
        /*0988*/ 	.word	0x0500000f


	//   ....[134]....
        /*098c*/ 	.word	0x0500000f


	//   ....[135]....
        /*0990*/ 	.word	0x0500000f


	//   ....[136]....
        /*0994*/ 	.word	0x0500000f


	//   ....[137]....
        /*0998*/ 	.word	0x0500000f


	//   ....[138]....
        /*099c*/ 	.word	0x0500000f


	//   ....[139]....
        /*09a0*/ 	.word	0x0500000f


	//   ....[140]....
        /*09a4*/ 	.word	0x0500000f


	//   ....[141]....
        /*09a8*/ 	.word	0x0500000f


	//   ....[142]....
        /*09ac*/ 	.word	0x0500000f


	//   ....[143]....
        /*09b0*/ 	.word	0x0500000f


	//   ....[144]....
        /*09b4*/ 	.word	0x0500000f


	//   ....[145]....
        /*09b8*/ 	.word	0x0500000f


	//   ....[146]....
        /*09bc*/ 	.word	0x0500000f


	//   ....[147]....
        /*09c0*/ 	.word	0x0500000f


	//   ....[148]....
        /*09c4*/ 	.word	0x0500000f


	//   ....[149]....
        /*09c8*/ 	.word	0x0500000f


	//   ....[150]....
        /*09cc*/ 	.word	0x0500000f


	//   ....[151]....
        /*09d0*/ 	.word	0x0500000f


	//   ....[152]....
        /*09d4*/ 	.word	0x0500000f


	//   ....[153]....
        /*09d8*/ 	.word	0x0500000f


	//   ....[154]....
        /*09dc*/ 	.word	0x0500000f


	//   ....[155]....
        /*09e0*/ 	.word	0x0500000f


	//   ....[156]....
        /*09e4*/ 	.word	0x0500000f


	//   ....[157]....
        /*09e8*/ 	.word	0x0500000f


	//   ....[158]....
        /*09ec*/ 	.word	0x0500000f


	//   ....[159]....
        /*09f0*/ 	.word	0x0500000f


	//   ....[160]....
        /*09f4*/ 	.word	0x0500000f


	//   ....[161]....
        /*09f8*/ 	.word	0x0500000f


	//   ....[162]....
        /*09fc*/ 	.word	0x0500000f


	//   ....[163]....
        /*0a00*/ 	.word	0x0500000f


	//   ....[164]....
        /*0a04*/ 	.word	0x0500000f


	//   ....[165]....
        /*0a08*/ 	.word	0x0500000f


	//   ....[166]....
        /*0a0c*/ 	.word	0x0500000f


	//   ....[167]....
        /*0a10*/ 	.word	0x0500000f


	//   ....[168]....
        /*0a14*/ 	.word	0x0500000f


	//   ....[169]....
        /*0a18*/ 	.word	0x0500000f


	//   ....[170]....
        /*0a1c*/ 	.word	0x0500000f


	//   ....[171]....
        /*0a20*/ 	.word	0x0500000f


	//   ....[172]....
        /*0a24*/ 	.word	0x0500000f


	//   ....[173]....
        /*0a28*/ 	.word	0x0500000f


	//   ....[174]....
        /*0a2c*/ 	.word	0x0500000f


	//   ....[175]....
        /*0a30*/ 	.word	0x0500000f


	//   ....[176]....
        /*0a34*/ 	.word	0x0500000f


	//   ....[177]....
        /*0a38*/ 	.word	0x0500000f


	//   ....[178]....
        /*0a3c*/ 	.word	0x0500000f


	//   ....[179]....
        /*0a40*/ 	.word	0x0500000f


	//   ....[180]....
        /*0a44*/ 	.word	0x0500000f


	//   ....[181]....
        /*0a48*/ 	.word	0x0500000f


	//   ....[182]....
        /*0a4c*/ 	.word	0x0500000f


	//   ....[183]....
        /*0a50*/ 	.word	0x0500000f


	//   ....[184]....
        /*0a54*/ 	.word	0x0500000f


	//   ....[185]....
        /*0a58*/ 	.word	0x0500000f


	//   ....[186]....
        /*0a5c*/ 	.word	0x0500000f


	//   ....[187]....
        /*0a60*/ 	.word	0x0500000f


	//   ....[188]....
        /*0a64*/ 	.word	0x0500000f


	//   ....[189]....
        /*0a68*/ 	.word	0x0500000f


	//   ....[190]....
        /*0a6c*/ 	.word	0x0500000f


	//   ....[191]....
        /*0a70*/ 	.word	0x0500000f


	//   ....[192]....
        /*0a74*/ 	.word	0x0500000f


	//   ....[193]....
        /*0a78*/ 	.word	0x0500000f


	//   ....[194]....
        /*0a7c*/ 	.word	0x0500000f


	//   ....[195]....
        /*0a80*/ 	.word	0x0500000f


	//   ....[196]....
        /*0a84*/ 	.word	0x0500000f


	//   ....[197]....
        /*0a88*/ 	.word	0x0500000f


	//   ....[198]....
        /*0a8c*/ 	.word	0x0500000f


	//   ....[199]....
        /*0a90*/ 	.word	0x0500000f


	//   ....[200]....
        /*0a94*/ 	.word	0x0500000f


	//   ....[201]....
        /*0a98*/ 	.word	0x0500000f


	//   ....[202]....
        /*0a9c*/ 	.word	0x0500000f


	//   ....[203]....
        /*0aa0*/ 	.word	0x0500000f


	//   ....[204]....
        /*0aa4*/ 	.word	0x0500000f


	//   ....[205]....
        /*0aa8*/ 	.word	0x0500000f


	//   ....[206]....
        /*0aac*/ 	.word	0x0500000f


	//   ....[207]....
        /*0ab0*/ 	.word	0x0500000f


	//   ....[208]....
        /*0ab4*/ 	.word	0x0500000f


	//   ....[209]....
        /*0ab8*/ 	.word	0x0500000f


	//   ....[210]....
        /*0abc*/ 	.word	0x0500000f


	//   ....[211]....
        /*0ac0*/ 	.word	0x0500000f


	//   ....[212]....
        /*0ac4*/ 	.word	0x0500000f


	//   ....[213]....
        /*0ac8*/ 	.word	0x0500000f


	//   ....[214]....
        /*0acc*/ 	.word	0x0500000f


	//   ....[215]....
        /*0ad0*/ 	.word	0x0500000f


	//   ....[216]....
        /*0ad4*/ 	.word	0x0500000f


	//   ....[217]....
        /*0ad8*/ 	.word	0x0500000f


	//   ....[218]....
        /*0adc*/ 	.word	0x0500000f


	//   ....[219]....
        /*0ae0*/ 	.word	0x0500000f


	//   ....[220]....
        /*0ae4*/ 	.word	0x0500000f


	//   ....[221]....
        /*0ae8*/ 	.word	0x0500000f


	//   ....[222]....
        /*0aec*/ 	.word	0x0500000f


	//   ....[223]....
        /*0af0*/ 	.word	0x0500000f


	//   ....[224]....
        /*0af4*/ 	.word	0x0500000f


	//   ....[225]....
        /*0af8*/ 	.word	0x0500000f


	//   ....[226]....
        /*0afc*/ 	.word	0x0500000f


	//   ....[227]....
        /*0b00*/ 	.word	0x0500000f


	//   ....[228]....
        /*0b04*/ 	.word	0x0500000f


	//   ....[229]....
        /*0b08*/ 	.word	0x0500000f


	//   ....[230]....
        /*0b0c*/ 	.word	0x0500000f


	//   ....[231]....
        /*0b10*/ 	.word	0x0500000f


	//   ....[232]....
        /*0b14*/ 	.word	0x0500000f


	//   ....[233]....
        /*0b18*/ 	.word	0x0500000f


	//   ....[234]....
        /*0b1c*/ 	.word	0x0500000f


	//   ....[235]....
        /*0b20*/ 	.word	0x0500000f


	//   ....[236]....
        /*0b24*/ 	.word	0x0500000f


	//   ....[237]....
        /*0b28*/ 	.word	0x0500000f


	//   ....[238]....
        /*0b2c*/ 	.word	0x0500000f


	//   ....[239]....
        /*0b30*/ 	.word	0x0500000f


	//   ....[240]....
        /*0b34*/ 	.word	0x0500000f


	//   ....[241]....
        /*0b38*/ 	.word	0x0500000f


	//   ....[242]....
        /*0b3c*/ 	.word	0x0500000f


	//   ....[243]....
        /*0b40*/ 	.word	0x0500000f


	//   ....[244]....
        /*0b44*/ 	.word	0x0500000f


	//   ....[245]....
        /*0b48*/ 	.word	0x0500000f


	//   ....[246]....
        /*0b4c*/ 	.word	0x0500000f


	//   ....[247]....
        /*0b50*/ 	.word	0x0500000f


	//   ....[248]....
        /*0b54*/ 	.word	0x0500000f


	//   ....[249]....
        /*0b58*/ 	.word	0x0500000f


	//   ....[250]....
        /*0b5c*/ 	.word	0x0500000f


	//   ....[251]....
        /*0b60*/ 	.word	0x0500000f


	//   ....[252]....
        /*0b64*/ 	.word	0x0500000f


	//   ....[253]....
        /*0b68*/ 	.word	0x0500000f


	//   ....[254]....
        /*0b6c*/ 	.word	0x0500000f


	//   ....[255]....
        /*0b70*/ 	.word	0x0500000f


	//   ....[0]....
        /*0b74*/ 	.word	0x0500000f


	//   ....[1]....
        /*0b78*/ 	.word	0x0500000f


	//   ....[2]....
        /*0b7c*/ 	.word	0x0500000f


	//   ....[3]....
        /*0b80*/ 	.word	0x0500000f


	//   ....[4]....
        /*0b84*/ 	.word	0x0500000f


	//   ....[5]....
        /*0b88*/ 	.word	0x0500000f


	//   ....[6]....
        /*0b8c*/ 	.word	0x0500000f


	//   ....[7]....
        /*0b90*/ 	.word	0x0500000f


	//   ....[8]....
        /*0b94*/ 	.word	0x0500000f


	//   ....[9]....
        /*0b98*/ 	.word	0x0500000f


	//   ....[10]....
        /*0b9c*/ 	.word	0x0500000f


	//   ....[11]....
        /*0ba0*/ 	.word	0x0500000f


	//   ....[12]....
        /*0ba4*/ 	.word	0x0500000f


	//----- nvinfo : EIATTR_COOP_GROUP_INSTR_OFFSETS
	.align		4
.L_321:
        /*0ba8*/ 	.byte	0x04, 0x28
        /*0baa*/ 	.short	(.L_323 - .L_322)


	//   ....[0]....
.L_322:
        /*0bac*/ 	.word	0x00000070


	//   ....[1]....
        /*0bb0*/ 	.word	0x00000140


	//   ....[2]....
        /*0bb4*/ 	.word	0x00000190


	//   ....[3]....
        /*0bb8*/ 	.word	0x000003c0


	//   ....[4]....
        /*0bbc*/ 	.word	0x00000520


	//   ....[5]....
        /*0bc0*/ 	.word	0x00000640


	//   ....[6]....
        /*0bc4*/ 	.word	0x000007a0


	//   ....[7]....
        /*0bc8*/ 	.word	0x00002fc0


	//   ....[8]....
        /*0bcc*/ 	.word	0x00002fd0


	//   ....[9]....
        /*0bd0*/ 	.word	0x00003e60


	//   ....[10]....
        /*0bd4*/ 	.word	0x00003e70


	//   ....[11]....
        /*0bd8*/ 	.word	0x00004d00


	//   ....[12]....
        /*0bdc*/ 	.word	0x00004d10


	//   ....[13]....
        /*0be0*/ 	.word	0x000060a0


	//   ....[14]....
        /*0be4*/ 	.word	0x000060b0


	//   ....[15]....
        /*0be8*/ 	.word	0x00006f80


	//   ....[16]....
        /*0bec*/ 	.word	0x00006f90


	//   ....[17]....
        /*0bf0*/ 	.word	0x00007ee0


	//   ....[18]....
        /*0bf4*/ 	.word	0x00007ef0


	//   ....[19]....
        /*0bf8*/ 	.word	0x00009050


	//   ....[20]....
        /*0bfc*/ 	.word	0x00009060


	//   ....[21]....
        /*0c00*/ 	.word	0x00009170


	//   ....[22]....
        /*0c04*/ 	.word	0x00009180


	//   ....[23]....
        /*0c08*/ 	.word	0x000092a0


	//   ....[24]....
        /*0c0c*/ 	.word	0x000092b0


	//   ....[25]....
        /*0c10*/ 	.word	0x00009610


	//   ....[26]....
        /*0c14*/ 	.word	0x00009630


	//   ....[27]....
        /*0c18*/ 	.word	0x00009720


	//   ....[28]....
        /*0c1c*/ 	.word	0x00009740


	//   ....[29]....
        /*0c20*/ 	.word	0x00009830


	//   ....[30]....
        /*0c24*/ 	.word	0x00009850


	//   ....[31]....
        /*0c28*/ 	.word	0x0000a320


	//   ....[32]....
        /*0c2c*/ 	.word	0x0000aaa0


	//   ....[33]....
        /*0c30*/ 	.word	0x0000aab0


	//   ....[34]....
        /*0c34*/ 	.word	0x0000aac0


	//   ....[35]....
        /*0c38*/ 	.word	0x0000aad0


	//   ....[36]....
        /*0c3c*/ 	.word	0x0000ace0


	//   ....[37]....
        /*0c40*/ 	.word	0x0000acf0


	//   ....[38]....
        /*0c44*/ 	.word	0x0000ad00


	//   ....[39]....
        /*0c48*/ 	.word	0x0000ad10


	//   ....[40]....
        /*0c4c*/ 	.word	0x0000d1d0


	//   ....[41]....
        /*0c50*/ 	.word	0x0000d1f0


	//   ....[42]....
        /*0c54*/ 	.word	0x0000d200


	//   ....[43]....
        /*0c58*/ 	.word	0x0000d210


	//   ....[44]....
        /*0c5c*/ 	.word	0x0000d300


	//   ....[45]....
        /*0c60*/ 	.word	0x0000d320


	//   ....[46]....
        /*0c64*/ 	.word	0x0000d330


	//   ....[47]....
        /*0c68*/ 	.word	0x0000d340


	//   ....[48]....
        /*0c6c*/ 	.word	0x000103d0


	//   ....[49]....
        /*0c70*/ 	.word	0x00010550


	//   ....[50]....
        /*0c74*/ 	.word	0x00010bc0


	//   ....[51]....
        /*0c78*/ 	.word	0x00010c30


	//   ....[52]....
        /*0c7c*/ 	.word	0x000117c0


	//   ....[53]....
        /*0c80*/ 	.word	0x000118d0


	//   ....[54]....
        /*0c84*/ 	.word	0x00013c20


	//   ....[55]....
        /*0c88*/ 	.word	0x00013c40


	//   ....[56]....
        /*0c8c*/ 	.word	0x00014670


	//   ....[57]....
        /*0c90*/ 	.word	0x00014770


	//   ....[58]....
        /*0c94*/ 	.word	0x00015020


	//   ....[59]....
        /*0c98*/ 	.word	0x00015070


	//   ....[60]....
        /*0c9c*/ 	.word	0x00017830


	//   ....[61]....
        /*0ca0*/ 	.word	0x00017850


	//   ....[62]....
        /*0ca4*/ 	.word	0x00017b20


	//   ....[63]....
        /*0ca8*/ 	.word	0x00017b40


	//   ....[64]....
        /*0cac*/ 	.word	0x000195c0


	//   ....[65]....
        /*0cb0*/ 	.word	0x00019620


	//   ....[66]....
        /*0cb4*/ 	.word	0x00019640


	//   ....[67]....
        /*0cb8*/ 	.word	0x00019660


	//   ....[68]....
        /*0cbc*/ 	.word	0x0001a270


	//   ....[69]....
        /*0cc0*/ 	.word	0x0001a2b0


	//   ....[70]....
        /*0cc4*/ 	.word	0x0001a2e0


	//   ....[71]....
        /*0cc8*/ 	.word	0x0001a310


	//   ....[72]....
        /*0ccc*/ 	.word	0x0001a340


	//   ....[73]....
        /*0cd0*/ 	.word	0x0001a370


	//   ....[74]....
        /*0cd4*/ 	.word	0x0001a3a0


	//   ....[75]....
        /*0cd8*/ 	.word	0x0001a3d0


	//   ....[76]....
        /*0cdc*/ 	.word	0x0001a400


	//   ....[77]....
        /*0ce0*/ 	.word	0x0001a430


	//   ....[78]....
        /*0ce4*/ 	.word	0x0001a460


	//   ....[79]....
        /*0ce8*/ 	.word	0x0001a490


	//   ....[80]....
        /*0cec*/ 	.word	0x0001a4c0


	//   ....[81]....
        /*0cf0*/ 	.word	0x0001a4f0


	//   ....[82]....
        /*0cf4*/ 	.word	0x0001a520


	//   ....[83]....
        /*0cf8*/ 	.word	0x0001a550


	//   ....[84]....
        /*0cfc*/ 	.word	0x0001a580


	//   ....[85]....
        /*0d00*/ 	.word	0x0001a5b0


	//   ....[86]....
        /*0d04*/ 	.word	0x0001a5e0


	//   ....[87]....
        /*0d08*/ 	.word	0x0001a610


	//   ....[88]....
        /*0d0c*/ 	.word	0x0001a640


	//   ....[89]....
        /*0d10*/ 	.word	0x0001a670


	//   ....[90]....
        /*0d14*/ 	.word	0x0001a6a0


	//   ....[91]....
        /*0d18*/ 	.word	0x0001a6d0


	//   ....[92]....
        /*0d1c*/ 	.word	0x0001a700


	//   ....[93]....
        /*0d20*/ 	.word	0x0001a730


	//   ....[94]....
        /*0d24*/ 	.word	0x0001a760


	//   ....[95]....
        /*0d28*/ 	.word	0x0001a790


	//   ....[96]....
        /*0d2c*/ 	.word	0x0001a7c0


	//   ....[97]....
        /*0d30*/ 	.word	0x0001a7f0


	//   ....[98]....
        /*0d34*/ 	.word	0x0001a820


	//   ....[99]....
        /*0d38*/ 	.word	0x0001a850


	//   ....[100]....
        /*0d3c*/ 	.word	0x0001a880


	//   ....[101]....
        /*0d40*/ 	.word	0x0001a8b0


	//   ....[102]....
        /*0d44*/ 	.word	0x0001a8e0


	//   ....[103]....
        /*0d48*/ 	.word	0x0001a910


	//   ....[104]....
        /*0d4c*/ 	.word	0x0001a940


	//   ....[105]....
        /*0d50*/ 	.word	0x0001a970


	//   ....[106]....
        /*0d54*/ 	.word	0x0001a9a0


	//   ....[107]....
        /*0d58*/ 	.word	0x0001a9c0


	//   ....[108]....
        /*0d5c*/ 	.word	0x0001a9f0


	//   ....[109]....
        /*0d60*/ 	.word	0x0001aa10


	//   ....[110]....
        /*0d64*/ 	.word	0x0001aa20


	//   ....[111]....
        /*0d68*/ 	.word	0x0001aa30


	//   ....[112]....
        /*0d6c*/ 	.word	0x0001aa40


	//   ....[113]....
        /*0d70*/ 	.word	0x0001aa50


	//   ....[114]....
        /*0d74*/ 	.word	0x0001aa60


	//   ....[115]....
        /*0d78*/ 	.word	0x0001aa70


	//   ....[116]....
        /*0d7c*/ 	.word	0x0001aaa0


	//   ....[117]....
        /*0d80*/ 	.word	0x0001aad0


	//   ....[118]....
        /*0d84*/ 	.word	0x0001ab00


	//   ....[119]....
        /*0d88*/ 	.word	0x0001ab30


	//   ....[120]....
        /*0d8c*/ 	.word	0x0001ab60


	//   ....[121]....
        /*0d90*/ 	.word	0x0001ab90


	//   ....[122]....
        /*0d94*/ 	.word	0x0001abc0


	//   ....[123]....
        /*0d98*/ 	.word	0x0001abf0


	//   ....[124]....
        /*0d9c*/ 	.word	0x0001ac20


	//   ....[125]....
        /*0da0*/ 	.word	0x0001ac50


	//   ....[126]....
        /*0da4*/ 	.word	0x0001ac80


	//   ....[127]....
        /*0da8*/ 	.word	0x0001acb0


	//   ....[128]....
        /*0dac*/ 	.word	0x0001ace0


	//   ....[129]....
        /*0db0*/ 	.word	0x0001ad10


	//   ....[130]....
        /*0db4*/ 	.word	0x0001ad40


	//   ....[131]....
        /*0db8*/ 	.word	0x0001ad70


	//   ....[132]....
        /*0dbc*/ 	.word	0x0001b590


	//   ....[133]....
        /*0dc0*/ 	.word	0x0001b5b0


	//   ....[134]....
        /*0dc4*/ 	.word	0x0001b5d0


	//   ....[135]....
        /*0dc8*/ 	.word	0x0001b5e0


	//   ....[136]....
        /*0dcc*/ 	.word	0x0001bcc0


	//   ....[137]....
        /*0dd0*/ 	.word	0x0001bcd0


	//   ....[138]....
        /*0dd4*/ 	.word	0x0001be00


	//   ....[139]....
        /*0dd8*/ 	.word	0x0001be10


	//   ....[140]....
        /*0ddc*/ 	.word	0x0001bf40


	//   ....[141]....
        /*0de0*/ 	.word	0x0001bf50


	//   ....[142]....
        /*0de4*/ 	.word	0x0001c080


	//   ....[143]....
        /*0de8*/ 	.word	0x0001c090


	//   ....[144]....
        /*0dec*/ 	.word	0x0001c500


	//   ....[145]....
        /*0df0*/ 	.word	0x0001c510


	//   ....[146]....
        /*0df4*/ 	.word	0x0001cce0


	//   ....[147]....
        /*0df8*/ 	.word	0x0001ccf0


	//   ....[148]....
        /*0dfc*/ 	.word	0x0001dbd0


	//   ....[149]....
        /*0e00*/ 	.word	0x0001dbe0


	//   ....[150]....
        /*0e04*/ 	.word	0x0001dd20


	//   ....[151]....
        /*0e08*/ 	.word	0x0001dd30


	//   ....[152]....
        /*0e0c*/ 	.word	0x0001de60


	//   ....[153]....
        /*0e10*/ 	.word	0x0001de70


	//   ....[154]....
        /*0e14*/ 	.word	0x0001dfa0


	//   ....[155]....
        /*0e18*/ 	.word	0x0001dfb0


	//   ....[156]....
        /*0e1c*/ 	.word	0x0001e130


	//   ....[157]....
        /*0e20*/ 	.word	0x0001e330


	//   ....[158]....
        /*0e24*/ 	.word	0x0001e360


	//   ....[159]....
        /*0e28*/ 	.word	0x0001e390


	//   ....[160]....
        /*0e2c*/ 	.word	0x0001e3c0


	//   ....[161]....
        /*0e30*/ 	.word	0x0001e3f0


	//   ....[162]....
        /*0e34*/ 	.word	0x0001e420


	//   ....[163]....
        /*0e38*/ 	.word	0x0001e5a0


	//   ....[164]....
        /*0e3c*/ 	.word	0x0001e5d0


	//   ....[165]....
        /*0e40*/ 	.word	0x0001e600


	//   ....[166]....
        /*0e44*/ 	.word	0x0001e630


	//   ....[167]....
        /*0e48*/ 	.word	0x0001e660


	//   ....[168]....
        /*0e4c*/ 	.word	0x0001e690


	//   ....[169]....
        /*0e50*/ 	.word	0x0001e720


	//   ....[170]....
        /*0e54*/ 	.word	0x0001e750


	//   ....[171]....
        /*0e58*/ 	.word	0x0001e760


	//   ....[172]....
        /*0e5c*/ 	.word	0x0001e7a0


	//   ....[173]....
        /*0e60*/ 	.word	0x0001fdb0


	//   ....[174]....
        /*0e64*/ 	.word	0x00021c20


	//   ....[175]....
        /*0e68*/ 	.word	0x00021c30


	//   ....[176]....
        /*0e6c*/ 	.word	0x00021cd0


	//   ....[177]....
        /*0e70*/ 	.word	0x00021cf0


	//   ....[178]....
        /*0e74*/ 	.word	0x00021d30


	//   ....[179]....
        /*0e78*/ 	.word	0x00021d50


	//   ....[180]....
        /*0e7c*/ 	.word	0x00021d90


	//   ....[181]....
        /*0e80*/ 	.word	0x00021db0


	//   ....[182]....
        /*0e84*/ 	.word	0x00021df0


	//   ....[183]....
        /*0e88*/ 	.word	0x00021e10


	//   ....[184]....
        /*0e8c*/ 	.word	0x00021e50


	//   ....[185]....
        /*0e90*/ 	.word	0x00021e70


	//   ....[186]....
        /*0e94*/ 	.word	0x00021eb0


	//   ....[187]....
        /*0e98*/ 	.word	0x00021ed0


	//   ....[188]....
        /*0e9c*/ 	.word	0x00021ef0


	//   ....[189]....
        /*0ea0*/ 	.word	0x00021f00


	//   ....[190]....
        /*0ea4*/ 	.word	0x00021f80


	//   ....[191]....
        /*0ea8*/ 	.word	0x00021fa0


	//   ....[192]....
        /*0eac*/ 	.word	0x00021fb0


	//   ....[193]....
        /*0eb0*/ 	.word	0x00021ff0


	//   ....[194]....
        /*0eb4*/ 	.word	0x000224f0


	//   ....[195]....
        /*0eb8*/ 	.word	0x00022510


	//   ....[196]....
        /*0ebc*/ 	.word	0x00022640


	//   ....[197]....
        /*0ec0*/ 	.word	0x00022650


	//   ....[198]....
        /*0ec4*/ 	.word	0x000226d0


	//   ....[199]....
        /*0ec8*/ 	.word	0x000226e0


	//   ....[200]....
        /*0ecc*/ 	.word	0x00022760


	//   ....[201]....
        /*0ed0*/ 	.word	0x00022770


	//   ....[202]....
        /*0ed4*/ 	.word	0x000227f0


	//   ....[203]....
        /*0ed8*/ 	.word	0x00022800


	//   ....[204]....
        /*0edc*/ 	.word	0x00022870


	//   ....[205]....
        /*0ee0*/ 	.word	0x00022880


	//   ....[206]....
        /*0ee4*/ 	.word	0x000228f0


	//   ....[207]....
        /*0ee8*/ 	.word	0x00022900


	//   ....[208]....
        /*0eec*/ 	.word	0x00022910


	//   ....[209]....
        /*0ef0*/ 	.word	0x00022980


	//   ....[210]....
        /*0ef4*/ 	.word	0x00022990


	//   ....[211]....
        /*0ef8*/ 	.word	0x000229a0


	//   ....[212]....
        /*0efc*/ 	.word	0x000229d0


	//   ....[213]....
        /*0f00*/ 	.word	0x000229f0


	//   ....[214]....
        /*0f04*/ 	.word	0x000230a0


	//   ....[215]....
        /*0f08*/ 	.word	0x000230d0


	//   ....[216]....
        /*0f0c*/ 	.word	0x00023110


	//   ....[217]....
        /*0f10*/ 	.word	0x00023130


	//   ....[218]....
        /*0f14*/ 	.word	0x00023150


	//   ....[219]....
        /*0f18*/ 	.word	0x00023210


	//   ....[220]....
        /*0f1c*/ 	.word	0x00023260


	//   ....[221]....
        /*0f20*/ 	.word	0x000232a0


	//   ....[222]....
        /*0f24*/ 	.word	0x000232e0


	//   ....[223]....
        /*0f28*/ 	.word	0x00023320


	//   ....[224]....
        /*0f2c*/ 	.word	0x00023360


	//   ....[225]....
        /*0f30*/ 	.word	0x000233a0


	//   ....[226]....
        /*0f34*/ 	.word	0x000233f0


	//   ....[227]....
        /*0f38*/ 	.word	0x00023410


	//   ....[228]....
        /*0f3c*/ 	.word	0x00023420


	//   ....[229]....
        /*0f40*/ 	.word	0x00023460


	//   ....[230]....
        /*0f44*/ 	.word	0x00023d70


	//   ....[231]....
        /*0f48*/ 	.word	0x00023d90


	//   ....[232]....
        /*0f4c*/ 	.word	0x00023da0


	//   ....[233]....
        /*0f50*/ 	.word	0x00023db0


	//   ....[234]....
        /*0f54*/ 	.word	0x00023e00


	//   ....[235]....
        /*0f58*/ 	.word	0x00023e20


	//   ....[236]....
        /*0f5c*/ 	.word	0x00023e40


	//   ....[237]....
        /*0f60*/ 	.word	0x00023e50


	//   ....[238]....
        /*0f64*/ 	.word	0x00023e90


	//   ....[239]....
        /*0f68*/ 	.word	0x00023ea0


	//   ....[240]....
        /*0f6c*/ 	.word	0x00023ee0


	//   ....[241]....
        /*0f70*/ 	.word	0x00023ef0


	//   ....[242]....
        /*0f74*/ 	.word	0x00023f30


	//   ....[243]....
        /*0f78*/ 	.word	0x00023f40


	//   ....[244]....
        /*0f7c*/ 	.word	0x00023f80


	//   ....[245]....
        /*0f80*/ 	.word	0x00023f90


	//   ....[246]....
        /*0f84*/ 	.word	0x00023fa0


	//   ....[247]....
        /*0f88*/ 	.word	0x00023fe0


	//   ....[248]....
        /*0f8c*/ 	.word	0x00024000


	//   ....[249]....
        /*0f90*/ 	.word	0x00024060


	//   ....[250]....
        /*0f94*/ 	.word	0x00024410


	//   ....[251]....
        /*0f98*/ 	.word	0x00024420


	//   ....[252]....
        /*0f9c*/ 	.word	0x00024430


	//   ....[253]....
        /*0fa0*/ 	.word	0x00024440


	//   ....[254]....
        /*0fa4*/ 	.word	0x00024450


	//   ....[255]....
        /*0fa8*/ 	.word	0x000244a0


	//   ....[0]....
        /*0fac*/ 	.word	0x000244c0


	//   ....[1]....
        /*0fb0*/ 	.word	0x000244e0


	//   ....[2]....
        /*0fb4*/ 	.word	0x000244f0


	//   ....[3]....
        /*0fb8*/ 	.word	0x00024530


	//   ....[4]....
        /*0fbc*/ 	.word	0x00024540


	//   ....[5]....
        /*0fc0*/ 	.word	0x00024580


	//   ....[6]....
        /*0fc4*/ 	.word	0x00024590


	//   ....[7]....
        /*0fc8*/ 	.word	0x000245d0


	//   ....[8]....
        /*0fcc*/ 	.word	0x000245e0


	//   ....[9]....
        /*0fd0*/ 	.word	0x00024620


	//   ....[10]....
        /*0fd4*/ 	.word	0x00024630


	//   ....[11]....
        /*0fd8*/ 	.word	0x00024640


	//   ....[12]....
        /*0fdc*/ 	.word	0x00024680


	//   ....[13]....
        /*0fe0*/ 	.word	0x000246a0


	//   ....[14]....
        /*0fe4*/ 	.word	0x00025910


	//   ....[15]....
        /*0fe8*/ 	.word	0x00025940


	//   ....[16]....
        /*0fec*/ 	.word	0x000259a0


	//   ....[17]....
        /*0ff0*/ 	.word	0x000259d0


	//   ....[18]....
        /*0ff4*/ 	.word	0x00025a00


	//   ....[19]....
        /*0ff8*/ 	.word	0x00025a30


	//   ....[20]....
        /*0ffc*/ 	.word	0x00025a60


	//   ....[21]....
        /*1000*/ 	.word	0x00025a90


	//   ....[22]....
        /*1004*/ 	.word	0x00025c30


	//   ....[23]....
        /*1008*/ 	.word	0x00025c60


	//   ....[24]....
        /*100c*/ 	.word	0x00025c90


	//   ....[25]....
        /*1010*/ 	.word	0x00025cc0


	//   ....[26]....
        /*1014*/ 	.word	0x00025cf0


	//   ....[27]....
        /*1018*/ 	.word	0x00025d20


	//   ....[28]....
        /*101c*/ 	.word	0x00025de0


	//   ....[29]....
        /*1020*/ 	.word	0x00025e00


	//   ....[30]....
        /*1024*/ 	.word	0x00025e20


	//   ....[31]....
        /*1028*/ 	.word	0x00025e80


	//   ....[32]....
        /*102c*/ 	.word	0x000268c0


	//   ....[33]....
        /*1030*/ 	.word	0x00026c80


	//   ....[34]....
        /*1034*/ 	.word	0x00026d10


	//   ....[35]....
        /*1038*/ 	.word	0x00026da0


	//   ....[36]....
        /*103c*/ 	.word	0x00026e30


	//   ....[37]....
        /*1040*/ 	.word	0x00026ec0


	//   ....[38]....
        /*1044*/ 	.word	0x00026f50


	//   ....[39]....
        /*1048*/ 	.word	0x00027030


	//   ....[40]....
        /*104c*/ 	.word	0x000270c0


	//   ....[41]....
        /*1050*/ 	.word	0x00027160


	//   ....[42]....
        /*1054*/ 	.word	0x000271f0


	//   ....[43]....
        /*1058*/ 	.word	0x00027280


	//   ....[44]....
        /*105c*/ 	.word	0x00027310


	//   ....[45]....
        /*1060*/ 	.word	0x000273f0


	//   ....[46]....
        /*1064*/ 	.word	0x00027480


	//   ....[47]....
        /*1068*/ 	.word	0x00027510


	//   ....[48]....
        /*106c*/ 	.word	0x000275a0


	//   ....[49]....
        /*1070*/ 	.word	0x00027630


	//   ....[50]....
        /*1074*/ 	.word	0x000276c0


	//   ....[51]....
        /*1078*/ 	.word	0x000277f0


	//   ....[52]....
        /*107c*/ 	.word	0x000278a0


	//   ....[53]....
        /*1080*/ 	.word	0x00027930


	//   ....[54]....
        /*1084*/ 	.word	0x00027980


	//   ....[55]....
        /*1088*/ 	.word	0x000279d0


	//   ....[56]....
        /*108c*/ 	.word	0x00027a60


	//   ....[57]....
        /*1090*/ 	.word	0x00027af0


	//   ....[58]....
        /*1094*/ 	.word	0x00027b40


	//   ....[59]....
        /*1098*/ 	.word	0x00027b90


	//   ....[60]....
        /*109c*/ 	.word	0x00027c80


	//   ....[61]....
        /*10a0*/ 	.word	0x00027d30


	//   ....[62]....
        /*10a4*/ 	.word	0x00027d90


	//   ....[63]....
        /*10a8*/ 	.word	0x00027e10


	//   ....[64]....
        /*10ac*/ 	.word	0x00027f00


	//   ....[65]....
        /*10b0*/ 	.word	0x00027f50


	//   ....[66]....
        /*10b4*/ 	.word	0x00027fa0


	//   ....[67]....
        /*10b8*/ 	.word	0x00027ff0


	//   ....[68]....
        /*10bc*/ 	.word	0x00028370


	//   ....[69]....
        /*10c0*/ 	.word	0x00028490


	//   ....[70]....
        /*10c4*/ 	.word	0x000285c0


	//   ....[71]....
        /*10c8*/ 	.word	0x000286e0


	//   ....[72]....
        /*10cc*/ 	.word	0x00028800


	//   ....[73]....
        /*10d0*/ 	.word	0x000288e0


	//   ....[74]....
        /*10d4*/ 	.word	0x00028940


	//   ....[75]....
        /*10d8*/ 	.word	0x00028990


	//   ....[76]....
        /*10dc*/ 	.word	0x000289f0


	//   ....[77]....
        /*10e0*/ 	.word	0x00028a60


	//   ....[78]....
        /*10e4*/ 	.word	0x00028ac0


	//   ....[79]....
        /*10e8*/ 	.word	0x00028b30


	//   ....[80]....
        /*10ec*/ 	.word	0x00028bb0


	//   ....[81]....
        /*10f0*/ 	.word	0x00028c20


	//   ....[82]....
        /*10f4*/ 	.word	0x00028c80


	//   ....[83]....
        /*10f8*/ 	.word	0x00028cd0


	//   ....[84]....
        /*10fc*/ 	.word	0x00028d50


	//   ....[85]....
        /*1100*/ 	.word	0x00028dc0


	//   ....[86]....
        /*1104*/ 	.word	0x00028e20


	//   ....[87]....
        /*1108*/ 	.word	0x00028e70


	//   ....[88]....
        /*110c*/ 	.word	0x00028ef0


	//   ....[89]....
        /*1110*/ 	.word	0x00028f40


	//   ....[90]....
        /*1114*/ 	.word	0x00028fa0


	//   ....[91]....
        /*1118*/ 	.word	0x00028ff0


	//   ....[92]....
        /*111c*/ 	.word	0x00029050


	//   ....[93]....
        /*1120*/ 	.word	0x000290d0


	//   ....[94]....
        /*1124*/ 	.word	0x00029130


	//   ....[95]....
        /*1128*/ 	.word	0x00029180


	//   ....[96]....
        /*112c*/ 	.word	0x00029200


	//   ....[97]....
        /*1130*/ 	.word	0x00029270


	//   ....[98]....
        /*1134*/ 	.word	0x000292d0


	//   ....[99]....
        /*1138*/ 	.word	0x00029320


	//   ....[100]....
        /*113c*/ 	.word	0x000293a0


	//   ....[101]....
        /*1140*/ 	.word	0x000293f0


	//   ....[102]....
        /*1144*/ 	.word	0x00029470


	//   ....[103]....
        /*1148*/ 	.word	0x000294e0


	//   ....[104]....
        /*114c*/ 	.word	0x00029560


	//   ....[105]....
        /*1150*/ 	.word	0x000295b0


	//   ....[106]....
        /*1154*/ 	.word	0x00029630


	//   ....[107]....
        /*1158*/ 	.word	0x00029680


	//   ....[108]....
        /*115c*/ 	.word	0x000296e0


	//   ....[109]....
        /*1160*/ 	.word	0x00029750


	//   ....[110]....
        /*1164*/ 	.word	0x000297c0


	//   ....[111]....
        /*1168*/ 	.word	0x00029830


	//   ....[112]....
        /*116c*/ 	.word	0x00029890


	//   ....[113]....
        /*1170*/ 	.word	0x000298f0


	//   ....[114]....
        /*1174*/ 	.word	0x00029980


	//   ....[115]....
        /*1178*/ 	.word	0x000299e0


	//   ....[116]....
        /*117c*/ 	.word	0x00029a60


	//   ....[117]....
        /*1180*/ 	.word	0x00029ad0


	//   ....[118]....
        /*1184*/ 	.word	0x00029b30


	//   ....[119]....
        /*1188*/ 	.word	0x00029b80


	//   ....[120]....
        /*118c*/ 	.word	0x00029c00


	//   ....[121]....
        /*1190*/ 	.word	0x00029c70


	//   ....[122]....
        /*1194*/ 	.word	0x00029cd0


	//   ....[123]....
        /*1198*/ 	.word	0x00029d20


	//   ....[124]....
        /*119c*/ 	.word	0x00029da0


	//   ....[125]....
        /*11a0*/ 	.word	0x00029e10


	//   ....[126]....
        /*11a4*/ 	.word	0x00029e70


	//   ....[127]....
        /*11a8*/ 	.word	0x00029ec0


	//   ....[128]....
        /*11ac*/ 	.word	0x00029f40


	//   ....[129]....
        /*11b0*/ 	.word	0x00029fb0


	//   ....[130]....
        /*11b4*/ 	.word	0x0002a010


	//   ....[131]....
        /*11b8*/ 	.word	0x0002a060


	//   ....[132]....
        /*11bc*/ 	.word	0x0002a0e0


	//   ....[133]....
        /*11c0*/ 	.word	0x0002a130


	//   ....[134]....
        /*11c4*/ 	.word	0x0002a1c0


	//   ....[135]....
        /*11c8*/ 	.word	0x0002a250


	//   ....[136]....
        /*11cc*/ 	.word	0x0002a2e0


	//   ....[137]....
        /*11d0*/ 	.word	0x0002a370


	//   ....[138]....
        /*11d4*/ 	.word	0x0002a400


	//   ....[139]....
        /*11d8*/ 	.word	0x0002a490


	//   ....[140]....
        /*11dc*/ 	.word	0x0002a510


	//   ....[141]....
        /*11e0*/ 	.word	0x0002a560


	//   ....[142]....
        /*11e4*/ 	.word	0x0002a600


	//   ....[143]....
        /*11e8*/ 	.word	0x0002a690


	//   ....[144]....
        /*11ec*/ 	.word	0x0002a710


	//   ....[145]....
        /*11f0*/ 	.word	0x0002a760


	//   ....[146]....
        /*11f4*/ 	.word	0x0002a7f0


	//   ....[147]....
        /*11f8*/ 	.word	0x0002a880


	//   ....[148]....
        /*11fc*/ 	.word	0x0002a910


	//   ....[149]....
        /*1200*/ 	.word	0x0002a9a0


	//   ....[150]....
        /*1204*/ 	.word	0x0002aa30


	//   ....[151]....
        /*1208*/ 	.word	0x0002aac0


	//   ....[152]....
        /*120c*/ 	.word	0x0002ab80


	//   ....[153]....
        /*1210*/ 	.word	0x0002ae60


	//   ....[154]....
        /*1214*/ 	.word	0x0002af60


	//   ....[155]....
        /*1218*/ 	.word	0x0002aff0


	//   ....[156]....
        /*121c*/ 	.word	0x0002b070


	//   ....[157]....
        /*1220*/ 	.word	0x0002b120


	//   ....[158]....
        /*1224*/ 	.word	0x0002b1a0


	//   ....[159]....
        /*1228*/ 	.word	0x0002b240


	//   ....[160]....
        /*122c*/ 	.word	0x0002b2c0


	//   ....[161]....
        /*1230*/ 	.word	0x0002b360


	//   ....[162]....
        /*1234*/ 	.word	0x0002b3e0


	//   ....[163]....
        /*1238*/ 	.word	0x0002b480


	//   ....[164]....
        /*123c*/ 	.word	0x0002b500


	//   ....[165]....
        /*1240*/ 	.word	0x0002b5a0


	//   ....[166]....
        /*1244*/ 	.word	0x0002b620


	//   ....[167]....
        /*1248*/ 	.word	0x0002b6c0


	//   ....[168]....
        /*124c*/ 	.word	0x0002b780


	//   ....[169]....
        /*1250*/ 	.word	0x0002b830


	//   ....[170]....
        /*1254*/ 	.word	0x0002b890


	//   ....[171]....
        /*1258*/ 	.word	0x0002b950


	//   ....[172]....
        /*125c*/ 	.word	0x0002b9b0


	//   ....[173]....
        /*1260*/ 	.word	0x0002ba80


	//   ....[174]....
        /*1264*/ 	.word	0x0002bc70


	//   ....[175]....
        /*1268*/ 	.word	0x0002bd00


	//   ....[176]....
        /*126c*/ 	.word	0x0002be00


	//   ....[177]....
        /*1270*/ 	.word	0x0002be50


	//   ....[178]....
        /*1274*/ 	.word	0x0002bf50


	//   ....[179]....
        /*1278*/ 	.word	0x0002bfa0


	//   ....[180]....
        /*127c*/ 	.word	0x0002c0a0


	//   ....[181]....
        /*1280*/ 	.word	0x0002c0f0


	//   ....[182]....
        /*1284*/ 	.word	0x0002c150


	//   ....[183]....
        /*1288*/ 	.word	0x0002c240


	//   ....[184]....
        /*128c*/ 	.word	0x0002c340


	//   ....[185]....
        /*1290*/ 	.word	0x0002c390


	//   ....[186]....
        /*1294*/ 	.word	0x0002c3f0


	//   ....[187]....
        /*1298*/ 	.word	0x0002c4d0


	//   ....[188]....
        /*129c*/ 	.word	0x0002c530


	//   ....[189]....
        /*12a0*/ 	.word	0x0002c610


	//   ....[190]....
        /*12a4*/ 	.word	0x0002c670


	//   ....[191]....
        /*12a8*/ 	.word	0x0002c720


	//   ....[192]....
        /*12ac*/ 	.word	0x0002c780


	//   ....[193]....
        /*12b0*/ 	.word	0x0002c830


	//   ....[194]....
        /*12b4*/ 	.word	0x0002c8e0


	//   ....[195]....
        /*12b8*/ 	.word	0x0002c950


	//   ....[196]....
        /*12bc*/ 	.word	0x0002c9b0


	//   ....[197]....
        /*12c0*/ 	.word	0x0002ca80


	//   ....[198]....
        /*12c4*/ 	.word	0x0002cae0


	//   ....[199]....
        /*12c8*/ 	.word	0x0002cbe0


	//   ....[200]....
        /*12cc*/ 	.word	0x0002cc60


	//   ....[201]....
        /*12d0*/ 	.word	0x0002cd20


	//   ....[202]....
        /*12d4*/ 	.word	0x0002cda0


	//   ....[203]....
        /*12d8*/ 	.word	0x0002ce50


	//   ....[204]....
        /*12dc*/ 	.word	0x0002ced0


	//   ....[205]....
        /*12e0*/ 	.word	0x0002cf80


	//   ....[206]....
        /*12e4*/ 	.word	0x0002d000


	//   ....[207]....
        /*12e8*/ 	.word	0x0002d0a0


	//   ....[208]....
        /*12ec*/ 	.word	0x0002d120


	//   ....[209]....
        /*12f0*/ 	.word	0x0002d1b0


	//   ....[210]....
        /*12f4*/ 	.word	0x0002d2e0


	//   ....[211]....
        /*12f8*/ 	.word	0x0002d380


	//   ....[212]....
        /*12fc*/ 	.word	0x0002d3e0


	//   ....[213]....
        /*1300*/ 	.word	0x0002d490


	//   ....[214]....
        /*1304*/ 	.word	0x0002d520


	//   ....[215]....
        /*1308*/ 	.word	0x0002d5b0


	//   ....[216]....
        /*130c*/ 	.word	0x0002d610


	//   ....[217]....
        /*1310*/ 	.word	0x0002d6c0


	//   ....[218]....
        /*1314*/ 	.word	0x0002d720


	//   ....[219]....
        /*1318*/ 	.word	0x0002d7d0


	//   ....[220]....
        /*131c*/ 	.word	0x0002d830


	//   ....[221]....
        /*1320*/ 	.word	0x0002d8e0


	//   ....[222]....
        /*1324*/ 	.word	0x0002d940


	//   ....[223]....
        /*1328*/ 	.word	0x0002d9f0


	//   ....[224]....
        /*132c*/ 	.word	0x0002da50


	//   ....[225]....
        /*1330*/ 	.word	0x0002db00


	//   ....[226]....
        /*1334*/ 	.word	0x0002db90


	//   ....[227]....
        /*1338*/ 	.word	0x0002dc20


	//   ....[228]....
        /*133c*/ 	.word	0x0002dc80


	//   ....[229]....
        /*1340*/ 	.word	0x0002dd30


	//   ....[230]....
        /*1344*/ 	.word	0x0002de20


	//   ....[231]....
        /*1348*/ 	.word	0x0002deb0


	//   ....[232]....
        /*134c*/ 	.word	0x0002df10


	//   ....[233]....
        /*1350*/ 	.word	0x0002dfc0


	//   ....[234]....
        /*1354*/ 	.word	0x0002e020


	//   ....[235]....
        /*1358*/ 	.word	0x0002e0d0


	//   ....[236]....
        /*135c*/ 	.word	0x0002e130


	//   ....[237]....
        /*1360*/ 	.word	0x0002e1e0


	//   ....[238]....
        /*1364*/ 	.word	0x0002e240


	//   ....[239]....
        /*1368*/ 	.word	0x0002e2f0


	//   ....[240]....
        /*136c*/ 	.word	0x0002e350


	//   ....[241]....
        /*1370*/ 	.word	0x0002e400


	//   ....[242]....
        /*1374*/ 	.word	0x0002e460


	//   ....[243]....
        /*1378*/ 	.word	0x0002e510


	//   ....[244]....
        /*137c*/ 	.word	0x0002e570


	//   ....[245]....
        /*1380*/ 	.word	0x0002e5e0


	//   ....[246]....
        /*1384*/ 	.word	0x0002e680


	//   ....[247]....
        /*1388*/ 	.word	0x0002e730


	//   ....[248]....
        /*138c*/ 	.word	0x0002e790


	//   ....[249]....
        /*1390*/ 	.word	0x0002e840


	//   ....[250]....
        /*1394*/ 	.word	0x0002ea10


	//   ....[251]....
        /*1398*/ 	.word	0x0002eab0


	//   ....[252]....
        /*139c*/ 	.word	0x0002ec20


	//   ....[253]....
        /*13a0*/ 	.word	0x0002ec90


	//   ....[254]....
        /*13a4*/ 	.word	0x0002ed00


	//   ....[255]....
        /*13a8*/ 	.word	0x0002ed70


	//   ....[0]....
        /*13ac*/ 	.word	0x0002ede0


	//   ....[1]....
        /*13b0*/ 	.word	0x0002ee60


	//   ....[2]....
        /*13b4*/ 	.word	0x0002eee0


	//   ....[3]....
        /*13b8*/ 	.word	0x0002ef70


	//   ....[4]....
        /*13bc*/ 	.word	0x0002efe0


	//   ....[5]....
        /*13c0*/ 	.word	0x0002f050


	//   ....[6]....
        /*13c4*/ 	.word	0x0002f0c0


	//   ....[7]....
        /*13c8*/ 	.word	0x0002f140


	//   ....[8]....
        /*13cc*/ 	.word	0x0002f1b0


	//   ....[9]....
        /*13d0*/ 	.word	0x0002f240


	//   ....[10]....
        /*13d4*/ 	.word	0x0002f2a0


	//   ....[11]....
        /*13d8*/ 	.word	0x0002f330


	//   ....[12]....
        /*13dc*/ 	.word	0x0002f460


	//----- nvinfo : EIATTR_REG_RECONFIG
	.align		4
.L_323:
        /*13e0*/ 	.byte	0x01, 0x54
	.zero		2


	//----- nvinfo : EIATTR_SYSCALL_OFFSETS
	.align		4
        /*13e4*/ 	.byte	0x04, 0x46
        /*13e6*/ 	.short	(.L_325 - .L_324)


	//   ....[0]....
.L_324:
        /*13e8*/ 	.word	0x00001d50


	//   ....[1]....
        /*13ec*/ 	.word	0x00001ea0


	//   ....[2]....
        /*13f0*/ 	.word	0x0000a4c0


	//   ....[3]....
        /*13f4*/ 	.word	0x0000a800


	//   ....[4]....
        /*13f8*/ 	.word	0x00020f20


	//   ....[5]....
        /*13fc*/ 	.word	0x000210b0


	//   ....[6]....
        /*1400*/ 	.word	0x00021200


	//   ....[7]....
        /*1404*/ 	.word	0x00021340


	//   ....[8]....
        /*1408*/ 	.word	0x00022d90


	//----- nvinfo : EIATTR_MBARRIER_INSTR_OFFSETS
	.align		4
.L_325:
        /*140c*/ 	.byte	0x04, 0x39
        /*140e*/ 	.short	(.L_327 - .L_326)


	//   ....[0]....
.L_326:
        /*1410*/ 	.word	0x00000270
        /*1414*/ 	.word	0x000000ff
        /*1418*/ 	.word	0x00022800
        /*141c*/ 	.short	0x0100
        /*141e*/ 	.byte	0x08
	.zero		1


	//   ....[1]....
        /*1420*/ 	.word	0x00000280
        /*1424*/ 	.word	0x000000ff
        /*1428*/ 	.word	0x00022820
        /*142c*/ 	.short	0x0100
        /*142e*/ 	.byte	0x08
	.zero		1


	//   ....[2]....
        /*1430*/ 	.word	0x00000370
        /*1434*/ 	.word	0x000000ff
        /*1438*/ 	.word	0x00022830
        /*143c*/ 	.short	0x0100
        /*143e*/ 	.byte	0x08
	.zero		1


	//   ....[3]....
        /*1440*/ 	.word	0x00000380
        /*1444*/ 	.word	0x000000ff
        /*1448*/ 	.word	0x00022840
        /*144c*/ 	.short	0x0100
        /*144e*/ 	.byte	0x08
	.zero		1


	//   ....[4]....
        /*1450*/ 	.word	0x00000390
        /*1454*/ 	.word	0x000000ff
        /*1458*/ 	.word	0x00022838
        /*145c*/ 	.short	0x0100
        /*145e*/ 	.byte	0x08
	.zero		1


	//   ....[5]....
        /*1460*/ 	.word	0x000003a0
        /*1464*/ 	.word	0x000000ff
        /*1468*/ 	.word	0x00022848
        /*146c*/ 	.short	0x0100
        /*146e*/ 	.byte	0x08
	.zero		1


	//   ....[6]....
        /*1470*/ 	.word	0x000004d0
        /*1474*/ 	.word	0x000000ff
        /*1478*/ 	.word	0x00022850
        /*147c*/ 	.short	0x0100
        /*147e*/ 	.byte	0x08
	.zero		1


	//   ....[7]....
        /*1480*/ 	.word	0x000004e0
        /*1484*/ 	.word	0x000000ff
        /*1488*/ 	.word	0x00022860
        /*148c*/ 	.short	0x0100
        /*148e*/ 	.byte	0x08
	.zero		1


	//   ....[8]....
        /*1490*/ 	.word	0x000004f0
        /*1494*/ 	.word	0x000000ff
        /*1498*/ 	.word	0x00022858
        /*149c*/ 	.short	0x0100
        /*149e*/ 	.byte	0x08
	.zero		1


	//   ....[9]....
        /*14a0*/ 	.word	0x00000500
        /*14a4*/ 	.word	0x000000ff
        /*14a8*/ 	.word	0x00022868
        /*14ac*/ 	.short	0x0100
        /*14ae*/ 	.byte	0x08
	.zero		1


	//   ....[10]....
        /*14b0*/ 	.word	0x000005f0
        /*14b4*/ 	.word	0x000000ff
        /*14b8*/ 	.word	0x00022870
        /*14bc*/ 	.short	0x0100
        /*14be*/ 	.byte	0x06
	.zero		1


	//   ....[11]....
        /*14c0*/ 	.word	0x00000600
        /*14c4*/ 	.word	0x000000ff
        /*14c8*/ 	.word	0x00022880
        /*14cc*/ 	.short	0x0100
        /*14ce*/ 	.byte	0x06
	.zero		1


	//   ....[12]....
        /*14d0*/ 	.word	0x00000610
        /*14d4*/ 	.word	0x000000ff
        /*14d8*/ 	.word	0x00022878
        /*14dc*/ 	.short	0x0100
        /*14de*/ 	.byte	0x06
	.zero		1


	//   ....[13]....
        /*14e0*/ 	.word	0x00000620
        /*14e4*/ 	.word	0x000000ff
        /*14e8*/ 	.word	0x00022888
        /*14ec*/ 	.short	0x0100
        /*14ee*/ 	.byte	0x06
	.zero		1


	//   ....[14]....
        /*14f0*/ 	.word	0x00000750
        /*14f4*/ 	.word	0x000000ff
        /*14f8*/ 	.word	0x00022890
        /*14fc*/ 	.short	0x0100
        /*14fe*/ 	.byte	0x08
	.zero		1


	//   ....[15]....
        /*1500*/ 	.word	0x00000760
        /*1504*/ 	.word	0x000000ff
        /*1508*/ 	.word	0x000228a0
        /*150c*/ 	.short	0x0100
        /*150e*/ 	.byte	0x08
	.zero		1


	//   ....[16]....
        /*1510*/ 	.word	0x00000770
        /*1514*/ 	.word	0x000000ff
        /*1518*/ 	.word	0x00022898
        /*151c*/ 	.short	0x0100
        /*151e*/ 	.byte	0x08
	.zero		1


	//   ....[17]....
        /*1520*/ 	.word	0x00000780
        /*1524*/ 	.word	0x000000ff
        /*1528*/ 	.word	0x000228a8
        /*152c*/ 	.short	0x0100
        /*152e*/ 	.byte	0x08
	.zero		1


	//   ....[18]....
        /*1530*/ 	.word	0x000008c0
        /*1534*/ 	.word	0x000000ff
        /*1538*/ 	.word	0x000228b0
        /*153c*/ 	.short	0x0100
        /*153e*/ 	.byte	0x08
	.zero		1


	//   ....[19]....
        /*1540*/ 	.word	0x000008d0
        /*1544*/ 	.word	0x000000ff
        /*1548*/ 	.word	0x000228c0
        /*154c*/ 	.short	0x0100
        /*154e*/ 	.byte	0x08
	.zero		1


	//   ....[20]....
        /*1550*/ 	.word	0x000008e0
        /*1554*/ 	.word	0x000000ff
        /*1558*/ 	.word	0x000228b8
        /*155c*/ 	.short	0x0100
        /*155e*/ 	.byte	0x08
	.zero		1


	//   ....[21]....
        /*1560*/ 	.word	0x000008f0
        /*1564*/ 	.word	0x000000ff
        /*1568*/ 	.word	0x000228c8
        /*156c*/ 	.short	0x0100
        /*156e*/ 	.byte	0x08
	.zero		1


	//   ....[22]....
        /*1570*/ 	.word	0x00002f70
        /*1574*/ 	.word	0x00000056
        /*1578*/ 	.word	0x00022890
        /*157c*/ 	.short	0x010a
        /*157e*/ 	.byte	0x3f
	.zero		1


	//   ....[23]....
        /*1580*/ 	.word	0x00006040
        /*1584*/ 	.word	0x00000056
        /*1588*/ 	.word	0x00022890
        /*158c*/ 	.short	0x010a
        /*158e*/ 	.byte	0x3f
	.zero		1


	//   ....[24]....
        /*1590*/ 	.word	0x00008eb0
        /*1594*/ 	.word	0x00000056
        /*1598*/ 	.word	0x00022890
        /*159c*/ 	.short	0x010a
        /*159e*/ 	.byte	0x3f
	.zero		1


	//   ....[25]....
        /*15a0*/ 	.word	0x00009470
        /*15a4*/ 	.word	0x00000004
        /*15a8*/ 	.word	0x00000000
        /*15ac*/ 	.short	0x0101
        /*15ae*/ 	.byte	0x3f
	.zero		1


	//   ....[26]....
        /*15b0*/ 	.word	0x000094b0
        /*15b4*/ 	.word	0x00000056
        /*15b8*/ 	.word	0x000228b0
        /*15bc*/ 	.short	0x010a
        /*15be*/ 	.byte	0x3f
	.zero		1


	//   ....[27]....
        /*15c0*/ 	.word	0x000099e0
        /*15c4*/ 	.word	0x00000056
        /*15c8*/ 	.word	0x00000000
        /*15cc*/ 	.short	0x0101
        /*15ce*/ 	.byte	0x3f
	.zero		1


	//   ....[28]....
        /*15d0*/ 	.word	0x0000a580
        /*15d4*/ 	.word	0x00000012
        /*15d8*/ 	.word	0x00022800
        /*15dc*/ 	.short	0x010a
        /*15de*/ 	.byte	0x3f
	.zero		1


	//   ....[29]....
        /*15e0*/ 	.word	0x0000a5d0
        /*15e4*/ 	.word	0x00000012
        /*15e8*/ 	.word	0x00022800
        /*15ec*/ 	.short	0x010a
        /*15ee*/ 	.byte	0x3f
	.zero		1


	//   ....[30]....
        /*15f0*/ 	.word	0x0000b010
        /*15f4*/ 	.word	0x00000012
        /*15f8*/ 	.word	0x00022800
        /*15fc*/ 	.short	0x010a
        /*15fe*/ 	.byte	0x3f
	.zero		1


	//   ....[31]....
        /*1600*/ 	.word	0x0000d5c0
        /*1604*/ 	.word	0x00000012
        /*1608*/ 	.word	0x00022800
        /*160c*/ 	.short	0x010a
        /*160e*/ 	.byte	0x3f
	.zero		1


	//   ....[32]....
        /*1610*/ 	.word	0x0000f640
        /*1614*/ 	.word	0x00000000
        /*1618*/ 	.word	0x00022830
        /*161c*/ 	.short	0x010a
        /*161e*/ 	.byte	0x3f
	.zero		1


	//   ....[33]....
        /*1620*/ 	.word	0x0000f6d0
        /*1624*/ 	.word	0x00000000
        /*1628*/ 	.word	0x00022830
        /*162c*/ 	.short	0x010a
        /*162e*/ 	.byte	0x3f
	.zero		1


	//   ....[34]....
        /*1630*/ 	.word	0x00011c90
        /*1634*/ 	.word	0x00000045
        /*1638*/ 	.word	0x00000000
        /*163c*/ 	.short	0x0101
        /*163e*/ 	.byte	0x3f
	.zero		1


	//   ....[35]....
        /*1640*/ 	.word	0x00012b50
        /*1644*/ 	.word	0x00000003
        /*1648*/ 	.word	0x00022830
        /*164c*/ 	.short	0x010a
        /*164e*/ 	.byte	0x3f
	.zero		1


	//   ....[36]....
        /*1650*/ 	.word	0x00012ba0
        /*1654*/ 	.word	0x00000003
        /*1658*/ 	.word	0x00022830
        /*165c*/ 	.short	0x010a
        /*165e*/ 	.byte	0x3f
	.zero		1


	//   ....[37]....
        /*1660*/ 	.word	0x00013840
        /*1664*/ 	.word	0x0000000e
        /*1668*/ 	.word	0x00022850
        /*166c*/ 	.short	0x010a
        /*166e*/ 	.byte	0x3f
	.zero		1


	//   ....[38]....
        /*1670*/ 	.word	0x00013880
        /*1674*/ 	.word	0x0000000e
        /*1678*/ 	.word	0x00022850
        /*167c*/ 	.short	0x010a
        /*167e*/ 	.byte	0x3f
	.zero		1


	//   ....[39]....
        /*1680*/ 	.word	0x00015450
        /*1684*/ 	.word	0x00000067
        /*1688*/ 	.word	0x00000000
        /*168c*/ 	.short	0x0101
        /*168e*/ 	.byte	0x3f
	.zero		1


	//   ....[40]....
        /*1690*/ 	.word	0x00015e40
        /*1694*/ 	.word	0x00000067
        /*1698*/ 	.word	0x00000000
        /*169c*/ 	.short	0x0101
        /*169e*/ 	.byte	0x3f
	.zero		1


	//   ....[41]....
        /*16a0*/ 	.word	0x00016540
        /*16a4*/ 	.word	0x00000003
        /*16a8*/ 	.word	0x00022830
        /*16ac*/ 	.short	0x010a
        /*16ae*/ 	.byte	0x3f
	.zero		1


	//   ....[42]....
        /*16b0*/ 	.word	0x00016590
        /*16b4*/ 	.word	0x00000003
        /*16b8*/ 	.word	0x00022830
        /*16bc*/ 	.short	0x010a
        /*16be*/ 	.byte	0x3f
	.zero		1


	//   ....[43]....
        /*16c0*/ 	.word	0x00017200
        /*16c4*/ 	.word	0x0000000e
        /*16c8*/ 	.word	0x00022850
        /*16cc*/ 	.short	0x010a
        /*16ce*/ 	.byte	0x3f
	.zero		1


	//   ....[44]....
        /*16d0*/ 	.word	0x00017240
        /*16d4*/ 	.word	0x0000000e
        /*16d8*/ 	.word	0x00022850
        /*16dc*/ 	.short	0x010a
        /*16de*/ 	.byte	0x3f
	.zero		1


	//   ....[45]....
        /*16e0*/ 	.word	0x000175a0
        /*16e4*/ 	.word	0x00000003
        /*16e8*/ 	.word	0x00000000
        /*16ec*/ 	.short	0x0101
        /*16ee*/ 	.byte	0x3f
	.zero		1


	//   ....[46]....
        /*16f0*/ 	.word	0x00018c40
        /*16f4*/ 	.word	0x00000067
        /*16f8*/ 	.word	0x00000000
        /*16fc*/ 	.short	0x0101
        /*16fe*/ 	.byte	0x3f
	.zero		1


	//   ....[47]....
        /*1700*/ 	.word	0x00019280
        /*1704*/ 	.word	0x0000000f
        /*1708*/ 	.word	0x00022850
        /*170c*/ 	.short	0x010a
        /*170e*/ 	.byte	0x3f
	.zero		1


	//   ....[48]....
        /*1710*/ 	.word	0x00019300
        /*1714*/ 	.word	0x0000000f
        /*1718*/ 	.word	0x00022850
        /*171c*/ 	.short	0x010a
        /*171e*/ 	.byte	0x3f
	.zero		1


	//   ....[49]....
        /*1720*/ 	.word	0x00019d00
        /*1724*/ 	.word	0x00000002
        /*1728*/ 	.word	0x00000000
        /*172c*/ 	.short	0x0101
        /*172e*/ 	.byte	0x3f
	.zero		1


	//   ....[50]....
        /*1730*/ 	.word	0x0001bbe0
        /*1734*/ 	.word	0x00000000
        /*1738*/ 	.word	0x00000000
        /*173c*/ 	.short	0x0101
        /*173e*/ 	.byte	0x3f
	.zero		1


	//   ....[51]....
        /*1740*/ 	.word	0x0001c4b0
        /*1744*/ 	.word	0x0000000b
        /*1748*/ 	.word	0x00000000
        /*174c*/ 	.short	0x0101
        /*174e*/ 	.byte	0x3f
	.zero		1


	//   ....[52]....
        /*1750*/ 	.word	0x0001fe90
        /*1754*/ 	.word	0x00000016
        /*1758*/ 	.word	0x00022820
        /*175c*/ 	.short	0x010a
        /*175e*/ 	.byte	0x3f
	.zero		1


	//   ....[53]....
        /*1760*/ 	.word	0x0001ff40
        /*1764*/ 	.word	0x00000009
        /*1768*/ 	.word	0x000228a0
        /*176c*/ 	.short	0x010a
        /*176e*/ 	.byte	0x3f
	.zero		1


	//   ....[54]....
        /*1770*/ 	.word	0x00020170
        /*1774*/ 	.word	0x00000009
        /*1778*/ 	.word	0x000228c0
        /*177c*/ 	.short	0x010a
        /*177e*/ 	.byte	0x3f
	.zero		1


	//   ....[55]....
        /*1780*/ 	.word	0x000204c0
        /*1784*/ 	.word	0x00000009
        /*1788*/ 	.word	0x000228a0
        /*178c*/ 	.short	0x010a
        /*178e*/ 	.byte	0x3f
	.zero		1


	//   ....[56]....
        /*1790*/ 	.word	0x000206e0
        /*1794*/ 	.word	0x00000009
        /*1798*/ 	.word	0x000228c0
        /*179c*/ 	.short	0x010a
        /*179e*/ 	.byte	0x3f
	.zero		1


	//   ....[57]....
        /*17a0*/ 	.word	0x000218a0
        /*17a4*/ 	.word	0x00000004
        /*17a8*/ 	.word	0x00022880
        /*17ac*/ 	.short	0x010a
        /*17ae*/ 	.byte	0x3f
	.zero		1


	//   ....[58]....
        /*17b0*/ 	.word	0x00022180
        /*17b4*/ 	.word	0x00000004
        /*17b8*/ 	.word	0x00022870
        /*17bc*/ 	.short	0x0107
        /*17be*/ 	.byte	0x3f
	.zero		1


	//   ....[59]....
        /*17c0*/ 	.word	0x00022240
        /*17c4*/ 	.word	0x00000004
        /*17c8*/ 	.word	0x00022870
        /*17cc*/ 	.short	0x0101
        /*17ce*/ 	.byte	0x3f
	.zero		1


	//   ....[60]....
        /*17d0*/ 	.word	0x00022290
        /*17d4*/ 	.word	0x00000004
        /*17d8*/ 	.word	0x00022840
        /*17dc*/ 	.short	0x010a
        /*17de*/ 	.byte	0x3f
	.zero		1


	//   ....[61]....
        /*17e0*/ 	.word	0x00022ab0
        /*17e4*/ 	.word	0x00000004
        /*17e8*/ 	.word	0x00022830
        /*17ec*/ 	.short	0x0107
        /*17ee*/ 	.byte	0x3f
	.zero		1


	//   ....[62]....
        /*17f0*/ 	.word	0x00022ba0
        /*17f4*/ 	.word	0x00000004
        /*17f8*/ 	.word	0x00022830
        /*17fc*/ 	.short	0x0101
        /*17fe*/ 	.byte	0x3f
	.zero		1


	//   ....[63]....
        /*1800*/ 	.word	0x00023510
        /*1804*/ 	.word	0x00000016
        /*1808*/ 	.word	0x00022800
        /*180c*/ 	.short	0x0107
        /*180e*/ 	.byte	0x3f
	.zero		1


	//   ....[64]....
        /*1810*/ 	.word	0x00023610
        /*1814*/ 	.word	0x00000016
        /*1818*/ 	.word	0x00022800
        /*181c*/ 	.short	0x0101
        /*181e*/ 	.byte	0x3f
	.zero		1


	//   ....[65]....
        /*1820*/ 	.word	0x00023640
        /*1824*/ 	.word	0x00000016
        /*1828*/ 	.word	0x00022820
        /*182c*/ 	.short	0x010a
        /*182e*/ 	.byte	0x3f
	.zero		1


	//   ....[66]....
        /*1830*/ 	.word	0x00023b00
        /*1834*/ 	.word	0x00000000
        /*1838*/ 	.word	0x00022880
        /*183c*/ 	.short	0x010a
        /*183e*/ 	.byte	0x3f
	.zero		1


	//   ....[67]....
        /*1840*/ 	.word	0x000240e0
        /*1844*/ 	.word	0x00000000
        /*1848*/ 	.word	0x00022870
        /*184c*/ 	.short	0x0107
        /*184e*/ 	.byte	0x3f
	.zero		1


	//   ....[68]....
        /*1850*/ 	.word	0x000241a0
        /*1854*/ 	.word	0x00000000
        /*1858*/ 	.word	0x00022870
        /*185c*/ 	.short	0x0101
        /*185e*/ 	.byte	0x3f
	.zero		1


	//   ....[69]....
        /*1860*/ 	.word	0x000241d0
        /*1864*/ 	.word	0x00000000
        /*1868*/ 	.word	0x00022840
        /*186c*/ 	.short	0x010a
        /*186e*/ 	.byte	0x3f
	.zero		1


	//   ....[70]....
        /*1870*/ 	.word	0x00024770
        /*1874*/ 	.word	0x00000000
        /*1878*/ 	.word	0x00022830
        /*187c*/ 	.short	0x0107
        /*187e*/ 	.byte	0x3f
	.zero		1


	//   ....[71]....
        /*1880*/ 	.word	0x00024830
        /*1884*/ 	.word	0x00000000
        /*1888*/ 	.word	0x00022830
        /*188c*/ 	.short	0x0101
        /*188e*/ 	.byte	0x3f
	.zero		1


	//   ....[72]....
        /*1890*/ 	.word	0x000248c0
        /*1894*/ 	.word	0x00000003
        /*1898*/ 	.word	0x00022870
        /*189c*/ 	.short	0x010a
        /*189e*/ 	.byte	0x3f
	.zero		1


	//   ....[73]....
        /*18a0*/ 	.word	0x00024950
        /*18a4*/ 	.word	0x00000003
        /*18a8*/ 	.word	0x00022860
        /*18ac*/ 	.short	0x010a
        /*18ae*/ 	.byte	0x3f
	.zero		1


	//   ....[74]....
        /*18b0*/ 	.word	0x00024e60
        /*18b4*/ 	.word	0x00000003
        /*18b8*/ 	.word	0x00022850
        /*18bc*/ 	.short	0x0101
        /*18be*/ 	.byte	0x3f
	.zero		1


	//   ....[75]....
        /*18c0*/ 	.word	0x00024ef0
        /*18c4*/ 	.word	0x00000003
        /*18c8*/ 	.word	0x00000000
        /*18cc*/ 	.short	0x0101
        /*18ce*/ 	.byte	0x3f
	.zero		1


	//   ....[76]....
        /*18d0*/ 	.word	0x000250b0
        /*18d4*/ 	.word	0x00000011
        /*18d8*/ 	.word	0x00022870
        /*18dc*/ 	.short	0x010a
        /*18de*/ 	.byte	0x3f
	.zero		1


	//   ....[77]....
        /*18e0*/ 	.word	0x00025130
        /*18e4*/ 	.word	0x00000011
        /*18e8*/ 	.word	0x00022860
        /*18ec*/ 	.short	0x010a
        /*18ee*/ 	.byte	0x3f
	.zero		1


	//   ....[78]....
        /*18f0*/ 	.word	0x00025650
        /*18f4*/ 	.word	0x00000011
        /*18f8*/ 	.word	0x00022850
        /*18fc*/ 	.short	0x0101
        /*18fe*/ 	.byte	0x3f
	.zero		1


	//   ....[79]....
        /*1900*/ 	.word	0x00025700
        /*1904*/ 	.word	0x00000011
        /*1908*/ 	.word	0x00000000
        /*190c*/ 	.short	0x0101
        /*190e*/ 	.byte	0x3f
	.zero		1


	//   ....[80]....
        /*1910*/ 	.word	0x00026840
        /*1914*/ 	.word	0x00000005
        /*1918*/ 	.word	0x00022820
        /*191c*/ 	.short	0x010a
        /*191e*/ 	.byte	0x3f
	.zero		1


	//   ....[81]....
        /*1920*/ 	.word	0x000269d0
        /*1924*/ 	.word	0x00000003
        /*1928*/ 	.word	0x00022840
        /*192c*/ 	.short	0x010a
        /*192e*/ 	.byte	0x3f
	.zero		1


	//   ....[82]....
        /*1930*/ 	.word	0x00026a70
        /*1934*/ 	.word	0x00000005
        /*1938*/ 	.word	0x00022840
        /*193c*/ 	.short	0x010a
        /*193e*/ 	.byte	0x3f
	.zero		1


	//   ....[83]....
        /*1940*/ 	.word	0x00026ab0
        /*1944*/ 	.word	0x00000003
        /*1948*/ 	.word	0x00022860
        /*194c*/ 	.short	0x010a
        /*194e*/ 	.byte	0x3f
	.zero		1


	//   ....[84]....
        /*1950*/ 	.word	0x00026af0
        /*1954*/ 	.word	0x00000005
        /*1958*/ 	.word	0x00022860
        /*195c*/ 	.short	0x010a
        /*195e*/ 	.byte	0x3f
	.zero		1


	//   ....[85]....
        /*1960*/ 	.word	0x00026b30
        /*1964*/ 	.word	0x00000003
        /*1968*/ 	.word	0x00022880
        /*196c*/ 	.short	0x010a
        /*196e*/ 	.byte	0x3f
	.zero		1


	//   ....[86]....
        /*1970*/ 	.word	0x00026b70
        /*1974*/ 	.word	0x00000005
        /*1978*/ 	.word	0x00022880
        /*197c*/ 	.short	0x010a
        /*197e*/ 	.byte	0x3f
	.zero		1


	//   ....[87]....
        /*1980*/ 	.word	0x00026bd0
        /*1984*/ 	.word	0x00000056
        /*1988*/ 	.word	0x00022890
        /*198c*/ 	.short	0x010a
        /*198e*/ 	.byte	0x3f
	.zero		1


	//   ....[88]....
        /*1990*/ 	.word	0x00026f80
        /*1994*/ 	.word	0x00000056
        /*1998*/ 	.word	0x00022890
        /*199c*/ 	.short	0x010a
        /*199e*/ 	.byte	0x3f
	.zero		1


	//   ....[89]....
        /*19a0*/ 	.word	0x00027340
        /*19a4*/ 	.word	0x00000056
        /*19a8*/ 	.word	0x00022890
        /*19ac*/ 	.short	0x010a
        /*19ae*/ 	.byte	0x3f
	.zero		1


	//   ....[90]....
        /*19b0*/ 	.word	0x000276f0
        /*19b4*/ 	.word	0x00000056
        /*19b8*/ 	.word	0x000228b0
        /*19bc*/ 	.short	0x010a
        /*19be*/ 	.byte	0x3f
	.zero		1


	//   ....[91]....
        /*19c0*/ 	.word	0x00027bc0
        /*19c4*/ 	.word	0x00000012
        /*19c8*/ 	.word	0x00022800
        /*19cc*/ 	.short	0x010a
        /*19ce*/ 	.byte	0x3f
	.zero		1


	//   ....[92]....
        /*19d0*/ 	.word	0x000280b0
        /*19d4*/ 	.word	0x00000012
        /*19d8*/ 	.word	0x00022800
        /*19dc*/ 	.short	0x010a
        /*19de*/ 	.byte	0x3f
	.zero		1


	//   ....[93]....
        /*19e0*/ 	.word	0x00028100
        /*19e4*/ 	.word	0x00000000
        /*19e8*/ 	.word	0x00022830
        /*19ec*/ 	.short	0x010a
        /*19ee*/ 	.byte	0x3f
	.zero		1


	//   ....[94]....
        /*19f0*/ 	.word	0x00028150
        /*19f4*/ 	.word	0x00000003
        /*19f8*/ 	.word	0x00022830
        /*19fc*/ 	.short	0x010a
        /*19fe*/ 	.byte	0x3f
	.zero		1


	//   ....[95]....
        /*1a00*/ 	.word	0x000281a0
        /*1a04*/ 	.word	0x0000000e
        /*1a08*/ 	.word	0x00022850
        /*1a0c*/ 	.short	0x010a
        /*1a0e*/ 	.byte	0x3f
	.zero		1


	//   ....[96]....
        /*1a10*/ 	.word	0x000281f0
        /*1a14*/ 	.word	0x00000003
        /*1a18*/ 	.word	0x00022830
        /*1a1c*/ 	.short	0x010a
        /*1a1e*/ 	.byte	0x3f
	.zero		1


	//   ....[97]....
        /*1a20*/ 	.word	0x00028240
        /*1a24*/ 	.word	0x0000000e
        /*1a28*/ 	.word	0x00022850
        /*1a2c*/ 	.short	0x010a
        /*1a2e*/ 	.byte	0x3f
	.zero		1


	//   ....[98]....
        /*1a30*/ 	.word	0x00028290
        /*1a34*/ 	.word	0x0000000f
        /*1a38*/ 	.word	0x00022850
        /*1a3c*/ 	.short	0x010a
        /*1a3e*/ 	.byte	0x3f
	.zero		1


	//   ....[99]....
        /*1a40*/ 	.word	0x0002ac40
        /*1a44*/ 	.word	0x00000016
        /*1a48*/ 	.word	0x00022820
        /*1a4c*/ 	.short	0x010a
        /*1a4e*/ 	.byte	0x3f
	.zero		1


	//   ....[100]....
        /*1a50*/ 	.word	0x0002ac90
        /*1a54*/ 	.word	0x00000009
        /*1a58*/ 	.word	0x000228a0
        /*1a5c*/ 	.short	0x010a
        /*1a5e*/ 	.byte	0x3f
	.zero		1


	//   ....[101]....
        /*1a60*/ 	.word	0x0002ace0
        /*1a64*/ 	.word	0x00000009
        /*1a68*/ 	.word	0x000228c0
        /*1a6c*/ 	.short	0x010a
        /*1a6e*/ 	.byte	0x3f
	.zero		1


	//   ....[102]....
        /*1a70*/ 	.word	0x0002ad30
        /*1a74*/ 	.word	0x00000009
        /*1a78*/ 	.word	0x000228a0
        /*1a7c*/ 	.short	0x010a
        /*1a7e*/ 	.byte	0x3f
	.zero		1


	//   ....[103]....
        /*1a80*/ 	.word	0x0002ad80
        /*1a84*/ 	.word	0x00000009
        /*1a88*/ 	.word	0x000228c0
        /*1a8c*/ 	.short	0x010a
        /*1a8e*/ 	.byte	0x3f
	.zero		1


	//   ....[104]....
        /*1a90*/ 	.word	0x0002aeb0
        /*1a94*/ 	.word	0x00000004
        /*1a98*/ 	.word	0x00022880
        /*1a9c*/ 	.short	0x010a
        /*1a9e*/ 	.byte	0x3f
	.zero		1


	//   ....[105]....
        /*1aa0*/ 	.word	0x0002bbc0
        /*1aa4*/ 	.word	0x00000004
        /*1aa8*/ 	.word	0x00022840
        /*1aac*/ 	.short	0x010a
        /*1aae*/ 	.byte	0x3f
	.zero		1


	//   ....[106]....
        /*1ab0*/ 	.word	0x0002d1e0
        /*1ab4*/ 	.word	0x00000016
        /*1ab8*/ 	.word	0x00022820
        /*1abc*/ 	.short	0x010a
        /*1abe*/ 	.byte	0x3f
	.zero		1


	//   ....[107]....
        /*1ac0*/ 	.word	0x0002d230
        /*1ac4*/ 	.word	0x00000000
        /*1ac8*/ 	.word	0x00022880
        /*1acc*/ 	.short	0x010a
        /*1ace*/ 	.byte	0x3f
	.zero		1


	//   ....[108]....
        /*1ad0*/ 	.word	0x0002dd70
        /*1ad4*/ 	.word	0x00000000
        /*1ad8*/ 	.word	0x00022840
        /*1adc*/ 	.short	0x010a
        /*1ade*/ 	.byte	0x3f
	.zero		1


	//   ....[109]....
        /*1ae0*/ 	.word	0x0002e870
        /*1ae4*/ 	.word	0x00000003
        /*1ae8*/ 	.word	0x00022870
        /*1aec*/ 	.short	0x010a
        /*1aee*/ 	.byte	0x3f
	.zero		1


	//   ....[110]....
        /*1af0*/ 	.word	0x0002e8c0
        /*1af4*/ 	.word	0x00000003
        /*1af8*/ 	.word	0x00022860
        /*1afc*/ 	.short	0x010a
        /*1afe*/ 	.byte	0x3f
	.zero		1


	//   ....[111]....
        /*1b00*/ 	.word	0x0002e910
        /*1b04*/ 	.word	0x00000011
        /*1b08*/ 	.word	0x00022870
        /*1b0c*/ 	.short	0x010a
        /*1b0e*/ 	.byte	0x3f
	.zero		1


	//   ....[112]....
        /*1b10*/ 	.word	0x0002e960
        /*1b14*/ 	.word	0x00000011
        /*1b18*/ 	.word	0x00022860
        /*1b1c*/ 	.short	0x010a
        /*1b1e*/ 	.byte	0x3f
	.zero		1


	//   ....[113]....
        /*1b20*/ 	.word	0x0002f380
        /*1b24*/ 	.word	0x00000005
        /*1b28*/ 	.word	0x00022820
        /*1b2c*/ 	.short	0x010a
        /*1b2e*/ 	.byte	0x3f
	.zero		1


	//   ....[114]....
        /*1b30*/ 	.word	0x0002f520
        /*1b34*/ 	.word	0x00000003
        /*1b38*/ 	.word	0x00022840
        /*1b3c*/ 	.short	0x010a
        /*1b3e*/ 	.byte	0x3f
	.zero		1


	//   ....[115]....
        /*1b40*/ 	.word	0x0002f570
        /*1b44*/ 	.word	0x00000005
        /*1b48*/ 	.word	0x00022840
        /*1b4c*/ 	.short	0x010a
        /*1b4e*/ 	.byte	0x3f
	.zero		1


	//   ....[116]....
        /*1b50*/ 	.word	0x0002f5c0
        /*1b54*/ 	.word	0x00000003
        /*1b58*/ 	.word	0x00022860
        /*1b5c*/ 	.short	0x010a
        /*1b5e*/ 	.byte	0x3f
	.zero		1


	//   ....[117]....
        /*1b60*/ 	.word	0x0002f610
        /*1b64*/ 	.word	0x00000005
        /*1b68*/ 	.word	0x00022860
        /*1b6c*/ 	.short	0x010a
        /*1b6e*/ 	.byte	0x3f
	.zero		1


	//   ....[118]....
        /*1b70*/ 	.word	0x0002f660
        /*1b74*/ 	.word	0x00000003
        /*1b78*/ 	.word	0x00022880
        /*1b7c*/ 	.short	0x010a
        /*1b7e*/ 	.byte	0x3f
	.zero		1


	//----- nvinfo : EIATTR_NUM_MBARRIERS
	.align		4
.L_327:
        /*1b80*/ 	.byte	0x03, 0x38
        /*1b82*/ 	.short	0x0016


	//----- nvinfo : EIATTR_EXIT_INSTR_OFFSETS
	.align		4
        /*1b84*/ 	.byte	0x04, 0x1c
        /*1b86*/ 	.short	(.L_329 - .L_328)


	//   ....[0]....
.L_328:
        /*1b88*/ 	.word	0x00026bc0


	//----- nvinfo : EIATTR_MAX_THREADS
	.align		4
.L_329:
        /*1b8c*/ 	.byte	0x04, 0x05
        /*1b8e*/ 	.short	(.L_331 - .L_330)
.L_330:
        /*1b90*/ 	.word	0x00000180
        /*1b94*/ 	.word	0x00000001
        /*1b98*/ 	.word	0x00000001


	//----- nvinfo : EIATTR_CRS_STACK_SIZE
	.align		4
.L_331:
        /*1b9c*/ 	.byte	0x04, 0x1e
        /*1b9e*/ 	.short	(.L_333 - .L_332)
.L_332:
        /*1ba0*/ 	.word	0x00000000


	//----- nvinfo : EIATTR_CBANK_PARAM_SIZE
	.align		4
.L_333:
        /*1ba4*/ 	.byte	0x03, 0x19
        /*1ba6*/ 	.short	0x0af0


	//----- nvinfo : EIATTR_PARAM_CBANK
	.align		4
        /*1ba8*/ 	.byte	0x04, 0x0a
        /*1baa*/ 	.short	(.L_335 - .L_334)
	.align		4
.L_334:
        /*1bac*/ 	.word	index@(.nv.constant0._ZN7cutlass13device_kernelIN5flash11enable_sm90INS1_16FlashAttnFwdSm90INS1_25CollectiveMainloopFwdSm90ILi2EN4cute5tupleIJNS5_1CILi1EEES8_S8_EEENS6_IJNS7_ILi128EEENS7_ILi160EEESA_EEELi128ENS_12float_e4m3_tEfNS_4arch4Sm90ELb1ELb0ELb0ELb1ELb1ELb1ELb0ELb1ELb1ELb1ELb1ELb0EEENS1_21CollectiveEpilogueFwdINS6_IJSA_SA_SB_EEES9_NS_10bfloat16_tESF_Li256ELb1ELb1ELb1ELb1EEENS1_36VarlenDynamicPersistentTileSchedulerILi128ELi160ELi256ELi128ELb1ELb1ELb1ELb1ELb1ELb1EEEEEEEEEvNT_6ParamsE)
        /*1bb0*/ 	.short	0x0210
        /*1bb2*/ 	.short	0x0af0


	//----- nvinfo : EIATTR_SW_WAR
	.align		4
.L_335:
        /*1bb4*/ 	.byte	0x04, 0x36
        /*1bb6*/ 	.short	(.L_337 - .L_336)
.L_336:
        /*1bb8*/ 	.word	0x00000008
.L_337:


//--------------------- .nv.callgraph             --------------------------
	.section	.nv.callgraph,"",@"SHT_CUDA_CALLGRAPH"
	.align	4
	.sectionentsize	8
	.align		4
        /*0000*/ 	.word	0x00000000
	.align		4
        /*0004*/ 	.word	0xffffffff
	.align		4
        /*0008*/ 	.word	index@(_ZN7cutlass13device_kernelIN5flash11enable_sm90INS1_16FlashAttnFwdSm90INS1_25CollectiveMainloopFwdSm90ILi2EN4cute5tupleIJNS5_1CILi1EEES8_S8_EEENS6_IJNS7_ILi128EEENS7_ILi160EEESA_EEELi128ENS_12float_e4m3_tEfNS_4arch4Sm90ELb0ELb0ELb0ELb0ELb1ELb0ELb0ELb1ELb1ELb1ELb1ELb0EEENS1_21CollectiveEpilogueFwdINS6_IJSA_SA_SB_EEES9_NS_10bfloat16_tESF_Li256ELb0ELb1ELb1ELb1EEENS1_19SingleTileSchedulerILb0ELb1ELb1ELi128EEEEEEEEEvNT_6ParamsE)
	.align		4
        /*000c*/ 	.word	index@(__assertfail)
	.align		4
        /*0010*/ 	.word	index@(_ZN7cutlass13device_kernelIN5flash11enable_sm90INS1_16FlashAttnFwdSm90INS1_25CollectiveMainloopFwdSm90ILi2EN4cute5tupleIJNS5_1CILi1EEES8_S8_EEENS6_IJNS7_ILi128EEENS7_ILi160EEESA_EEELi128ENS_12float_e4m3_tEfNS_4arch4Sm90ELb0ELb0ELb0ELb1ELb1ELb0ELb0ELb1ELb1ELb1ELb1ELb0EEENS1_21CollectiveEpilogueFwdINS6_IJSA_SA_SB_EEES9_NS_10bfloat16_tESF_Li256ELb1ELb1ELb1ELb1EEENS1_36VarlenDynamicPersistentTileSchedulerILi128ELi160ELi256ELi128ELb1ELb1ELb1ELb0ELb1ELb1EEEEEEEEEvNT_6ParamsE)
	.align		4
        /*0014*/ 	.word	index@(__assertfail)
	.align		4
        /*0018*/ 	.word	index@(_ZN7cutlass13device_kernelIN5flash11enable_sm90INS1_16FlashAttnFwdSm90INS1_25CollectiveMainloopFwdSm90ILi2EN4cute5tupleIJNS5_1CILi1EEES8_S8_EEENS6_IJNS7_ILi128EEENS7_ILi160EEESA_EEELi128ENS_12float_e4m3_tEfNS_4arch4Sm90ELb0ELb0ELb0ELb1ELb1ELb1ELb0ELb1ELb1ELb1ELb1ELb0EEENS1_21CollectiveEpilogueFwdINS6_IJSA_SA_SB_EEES9_NS_10bfloat16_tESF_Li256ELb1ELb1ELb1ELb1EEENS1_36VarlenDynamicPersistentTileSchedulerILi128ELi160ELi256ELi128ELb1ELb1ELb1ELb0ELb1ELb1EEEEEEEEEvNT_6ParamsE)
	.align		4
        /*001c*/ 	.word	index@(__assertfail)
	.align		4
        /*0020*/ 	.word	index@(_ZN7cutlass13device_kernelIN5flash11enable_sm90INS1_16FlashAttnFwdSm90INS1_25CollectiveMainloopFwdSm90ILi2EN4cute5tupleIJNS5_1CILi1EEES8_S8_EEENS6_IJNS7_ILi128EEENS7_ILi160EEESA_EEELi128ENS_12float_e4m3_tEfNS_4arch4Sm90ELb0ELb1ELb0ELb0ELb1ELb0ELb0ELb1ELb1ELb1ELb1ELb0EEENS1_21CollectiveEpilogueFwdINS6_IJSA_SA_SB_EEES9_NS_10bfloat16_tESF_Li256ELb0ELb1ELb1ELb1EEENS1_19SingleTileSchedulerILb0ELb1ELb1ELi128EEEEEEEEEvNT_6ParamsE)
	.align		4
        /*0024*/ 	.word	index@(__assertfail)
	.align		4
        /*0028*/ 	.word	index@(_ZN7cutlass13device_kernelIN5flash11enable_sm90INS1_16FlashAttnFwdSm90INS1_25CollectiveMainloopFwdSm90ILi2EN4cute5tupleIJNS5_1CILi1EEES8_S8_EEENS6_IJNS7_ILi128EEENS7_ILi160EEESA_EEELi128ENS_12float_e4m3_tEfNS_4arch4Sm90ELb0ELb1ELb0ELb1ELb1ELb0ELb0ELb1ELb1ELb1ELb1ELb0EEENS1_21CollectiveEpilogueFwdINS6_IJSA_SA_SB_EEES9_NS_10bfloat16_tESF_Li256ELb1ELb1ELb1ELb1EEENS1_36VarlenDynamicPersistentTileSchedulerILi128ELi160ELi256ELi128ELb1ELb1ELb1ELb1ELb0ELb1EEEEEEEEEvNT_6ParamsE)
	.align		4
        /*002c*/ 	.word	index@(__assertfail)
	.align		4
        /*0030*/ 	.word	index@(_ZN7cutlass13device_kernelIN5flash11enable_sm90INS1_16FlashAttnFwdSm90INS1_25CollectiveMainloopFwdSm90ILi2EN4cute5tupleIJNS5_1CILi1EEES8_S8_EEENS6_IJNS7_ILi128EEENS7_ILi160EEESA_EEELi128ENS_12float_e4m3_tEfNS_4arch4Sm90ELb0ELb1ELb0ELb1ELb1ELb1ELb0ELb1ELb1ELb1ELb1ELb0EEENS1_21CollectiveEpilogueFwdINS6_IJSA_SA_SB_EEES9_NS_10bfloat16_tESF_Li256ELb1ELb1ELb1ELb1EEENS1_36VarlenDynamicPersistentTileSchedulerILi128ELi160ELi256ELi128ELb1ELb1ELb1ELb1ELb0ELb1EEEEEEEEEvNT_6ParamsE)
	.align		4
        /*0034*/ 	.word	index@(__assertfail)
	.align		4
        /*0038*/ 	.word	index@(_ZN7cutlass13device_kernelIN5flash11enable_sm90INS1_16FlashAttnFwdSm90INS1_25CollectiveMainloopFwdSm90ILi2EN4cute5tupleIJNS5_1CILi1EEES8_S8_EEENS6_IJNS7_ILi128EEENS7_ILi160EEESA_EEELi128ENS_12float_e4m3_tEfNS_4arch4Sm90ELb1ELb0ELb0ELb0ELb1ELb0ELb0ELb1ELb1ELb1ELb1ELb0EEENS1_21CollectiveEpilogueFwdINS6_IJSA_SA_SB_EEES9_NS_10bfloat16_tESF_Li256ELb0ELb1ELb1ELb1EEENS1_19SingleTileSchedulerILb0ELb1ELb1ELi128EEEEEEEEEvNT_6ParamsE)
	.align		4
        /*003c*/ 	.word	index@(__assertfail)
	.align		4
        /*0040*/ 	.word	index@(_ZN7cutlass13device_kernelIN5flash11enable_sm90INS1_16FlashAttnFwdSm90INS1_25CollectiveMainloopFwdSm90ILi2EN4cute5tupleIJNS5_1CILi1EEES8_S8_EEENS6_IJNS7_ILi128EEENS7_ILi160EEESA_EEELi128ENS_12float_e4m3_tEfNS_4arch4Sm90ELb1ELb0ELb0ELb1ELb1ELb0ELb0ELb1ELb1ELb1ELb1ELb0EEENS1_21CollectiveEpilogueFwdINS6_IJSA_SA_SB_EEES9_NS_10bfloat16_tESF_Li256ELb1ELb1ELb1ELb1EEENS1_36VarlenDynamicPersistentTileSchedulerILi128ELi160ELi256ELi128ELb1ELb1ELb1ELb1ELb1ELb1EEEEEEEEEvNT_6ParamsE)
	.align		4
        /*0044*/ 	.word	index@(__assertfail)
	.align		4
        /*0048*/ 	.word	index@(_ZN7cutlass13device_kernelIN5flash11enable_sm90INS1_16FlashAttnFwdSm90INS1_25CollectiveMainloopFwdSm90ILi2EN4cute5tupleIJNS5_1CILi1EEES8_S8_EEENS6_IJNS7_ILi128EEENS7_ILi160EEESA_EEELi128ENS_12float_e4m3_tEfNS_4arch4Sm90ELb1ELb0ELb0ELb1ELb1ELb1ELb0ELb1ELb1ELb1ELb1ELb0EEENS1_21CollectiveEpilogueFwdINS6_IJSA_SA_SB_EEES9_NS_10bfloat16_tESF_Li256ELb1ELb1ELb1ELb1EEENS1_36VarlenDynamicPersistentTileSchedulerILi128ELi160ELi256ELi128ELb1ELb1ELb1ELb1ELb1ELb1EEEEEEEEEvNT_6ParamsE)
	.align		4
        /*004c*/ 	.word	index@(__assertfail)
	.align		4
        /*0050*/ 	.word	0x00000000
	.align		4
        /*0054*/ 	.word	0xfffffffe
	.align		4
        /*0058*/ 	.word	0x00000000
	.align		4
        /*005c*/ 	.word	0xfffffffd
	.align		4
        /*0060*/ 	.word	0x00000000
	.align		4
        /*0064*/ 	.word	0xfffffffc


//--------------------- .nv.constant4             --------------------------
	.section	.nv.constant4,"a",@progbits
	.align	8
	.align		8
.nv.constant4:
        /*0000*/ 	.dword	__assertfail
	.align		8
        /*0008*/ 	.dword	__unnamed_1
	.align		8
        /*0010*/ 	.dword	__unnamed_2
	.align		8
        /*0018*/ 	.dword	__unnamed_3
	.align		8
        /*0020*/ 	.dword	__unnamed_4
	.align		8
        /*0028*/ 	.dword	__unnamed_5
	.align		8
        /*0030*/ 	.dword	__unnamed_6
	.align		8
        /*0038*/ 	.dword	_ZZN5flash28permute_output_fp8_VcolmajorIN4cute6TensorINS1_11ArrayEngineIfLm64EEENS1_6LayoutINS1_5tupleIJNS6_IJNS1_1CILi2EEES8_NS7_ILi16EEEEEENS7_ILi1EEESB_EEENS6_IJNS6_IJSB_S8_NS7_ILi4EEEEEENS7_ILi0EEESF_EEEEEEEEEvRT_E9upper_map
	.align		8
        /*0040*/ 	.dword	_ZN78_INTERNAL_af524087_42_flash_fwd_hdim128_e4m3_paged_split_sm90_cu_f3e6f9ee_29644cuda3std3__45__cpo5beginE
	.align		8
        /*0048*/ 	.dword	_ZN78_INTERNAL_af524087_42_flash_fwd_hdim128_e4m3_paged_split_sm90_cu_f3e6f9ee_29644cuda3std3__45__cpo3endE
	.align		8
        /*0050*/ 	.dword	_ZN78_INTERNAL_af524087_42_flash_fwd_hdim128_e4m3_paged_split_sm90_cu_f3e6f9ee_29644cuda3std3__45__cpo6cbeginE
	.align		8
        /*0058*/ 	.dword	_ZN78_INTERNAL_af524087_42_flash_fwd_hdim128_e4m3_paged_split_sm90_cu_f3e6f9ee_29644cuda3std3__45__cpo4cendE
	.align		8
        /*0060*/ 	.dword	_ZN78_INTERNAL_af524087_42_flash_fwd_hdim128_e4m3_paged_split_sm90_cu_f3e6f9ee_29644cuda3std3__480_GLOBAL__N__af524087_42_flash_fwd_hdim128_e4m3_paged_split_sm90_cu_f3e6f9ee_29646ignoreE
	.align		8
        /*0068*/ 	.dword	_ZN78_INTERNAL_af524087_42_flash_fwd_hdim128_e4m3_paged_split_sm90_cu_f3e6f9ee_29644cuda3std3__419piecewise_constructE
	.align		8
        /*0070*/ 	.dword	_ZN78_INTERNAL_af524087_42_flash_fwd_hdim128_e4m3_paged_split_sm90_cu_f3e6f9ee_29644cuda3std3__48in_placeE
	.align		8
        /*0078*/ 	.dword	_ZN78_INTERNAL_af524087_42_flash_fwd_hdim128_e4m3_paged_split_sm90_cu_f3e6f9ee_29644cuda3std6ranges3__45__cpo4swapE
	.align		8
        /*0080*/ 	.dword	_ZN78_INTERNAL_af524087_42_flash_fwd_hdim128_e4m3_paged_split_sm90_cu_f3e6f9ee_29644cuda3std6ranges3__45__cpo9iter_moveE
	.align		8
        /*0088*/ 	.dword	_ZN78_INTERNAL_af524087_42_flash_fwd_hdim128_e4m3_paged_split_sm90_cu_f3e6f9ee_29644cute7productE
	.align		8
        /*0090*/ 	.dword	_ZN78_INTERNAL_af524087_42_flash_fwd_hdim128_e4m3_paged_split_sm90_cu_f3e6f9ee_29644cute1_E
	.align		8
        /*0098*/ 	.dword	$str$23
	.align		8
        /*00a0*/ 	.dword	$str$24


//--------------------- .text._ZN7cutlass13device_kernelIN5flash11enable_sm90INS1_16FlashAttnFwdSm90INS1_25CollectiveMainloopFwdSm90ILi2EN4cute5tupleIJNS5_1CILi1EEES8_S8_EEENS6_IJNS7_ILi128EEENS7_ILi160EEESA_EEELi128ENS_12float_e4m3_tEfNS_4arch4Sm90ELb0ELb0ELb0ELb0ELb1ELb0ELb0ELb1ELb1ELb1ELb1ELb0EEENS1_21CollectiveEpilogueFwdINS6_IJSA_SA_SB_EEES9_NS_10bfloat16_tESF_Li256ELb0ELb1ELb1ELb1EEENS1_19SingleTileSchedulerILb0ELb1ELb1ELi128EEEEEEEEEvNT_6ParamsE --------------------------
	.section	.text._ZN7cutlass13device_kernelIN5flash11enable_sm90INS1_16FlashAttnFwdSm90INS1_25CollectiveMainloopFwdSm90ILi2EN4cute5tupleIJNS5_1CILi1EEES8_S8_EEENS6_IJNS7_ILi128EEENS7_ILi160EEESA_EEELi128ENS_12float_e4m3_tEfNS_4arch4Sm90ELb0ELb0ELb0ELb0ELb1ELb0ELb0ELb1ELb1ELb1ELb1ELb0EEENS1_21CollectiveEpilogueFwdINS6_IJSA_SA_SB_EEES9_NS_10bfloat16_tESF_Li256ELb0ELb1ELb1ELb1EEENS1_19SingleTileSchedulerILb0ELb1ELb1ELi128EEEEEEEEEvNT_6ParamsE,"ax",@progbits
	.align	128
.text._ZN7cutlass13device_kernelIN5flash11enable_sm90INS1_16FlashAttnFwdSm90INS1_25CollectiveMainloopFwdSm90ILi2EN4cute5tupleIJNS5_1CILi1EEES8_S8_EEENS6_IJNS7_ILi128EEENS7_ILi160EEESA_EEELi128ENS_12float_e4m3_tEfNS_4arch4Sm90ELb0ELb0ELb0ELb0ELb1ELb0ELb0ELb1ELb1ELb1ELb1ELb0EEENS1_21CollectiveEpilogueFwdINS6_IJSA_SA_SB_EEES9_NS_10bfloat16_tESF_Li256ELb0ELb1ELb1ELb1EEENS1_19SingleTileSchedulerILb0ELb1ELb1ELi128EEEEEEEEEvNT_6ParamsE:
        .type           _ZN7cutlass13device_kernelIN5flash11enable_sm90INS1_16FlashAttnFwdSm90INS1_25CollectiveMainloopFwdSm90ILi2EN4cute5tupleIJNS5_1CILi1EEES8_S8_EEENS6_IJNS7_ILi128EEENS7_ILi160EEESA_EEELi128ENS_12float_e4m3_tEfNS_4arch4Sm90ELb0ELb0ELb0ELb0ELb1ELb0ELb0ELb1ELb1ELb1ELb1ELb0EEENS1_21CollectiveEpilogueFwdINS6_IJSA_SA_SB_EEES9_NS_10bfloat16_tESF_Li256ELb0ELb1ELb1ELb1EEENS1_19SingleTileSchedulerILb0ELb1ELb1ELi128EEEEEEEEEvNT_6ParamsE,@function
        .size           _ZN7cutlass13device_kernelIN5flash11enable_sm90INS1_16FlashAttnFwdSm90INS1_25CollectiveMainloopFwdSm90ILi2EN4cute5tupleIJNS5_1CILi1EEES8_S8_EEENS6_IJNS7_ILi128EEENS7_ILi160EEESA_EEELi128ENS_12float_e4m3_tEfNS_4arch4Sm90ELb0ELb0ELb0ELb0ELb1ELb0ELb0ELb1ELb1ELb1ELb1ELb0EEENS1_21CollectiveEpilogueFwdINS6_IJSA_SA_SB_EEES9_NS_10bfloat16_tESF_Li256ELb0ELb1ELb1ELb1EEENS1_19SingleTileSchedulerILb0ELb1ELb1ELi128EEEEEEEEEvNT_6ParamsE,(.L_x_3740 - _ZN7cutlass13device_kernelIN5flash11enable_sm90INS1_16FlashAttnFwdSm90INS1_25CollectiveMainloopFwdSm90ILi2EN4cute5tupleIJNS5_1CILi1EEES8_S8_EEENS6_IJNS7_ILi128EEENS7_ILi160EEESA_EEELi128ENS_12float_e4m3_tEfNS_4arch4Sm90ELb0ELb0ELb0ELb0ELb1ELb0ELb0ELb1ELb1ELb1ELb1ELb0EEENS1_21CollectiveEpilogueFwdINS6_IJSA_SA_SB_EEES9_NS_10bfloat16_tESF_Li256ELb0ELb1ELb1ELb1EEENS1_19SingleTileSchedulerILb0ELb1ELb1ELi128EEEEEEEEEvNT_6ParamsE)
        .other          _ZN7cutlass13device_kernelIN5flash11enable_sm90INS1_16FlashAttnFwdSm90INS1_25CollectiveMainloopFwdSm90ILi2EN4cute5tupleIJNS5_1CILi1EEES8_S8_EEENS6_IJNS7_ILi128EEENS7_ILi160EEESA_EEELi128ENS_12float_e4m3_tEfNS_4arch4Sm90ELb0ELb0ELb0ELb0ELb1ELb0ELb0ELb1ELb1ELb1ELb1ELb0EEENS1_21CollectiveEpilogueFwdINS6_IJSA_SA_SB_EEES9_NS_10bfloat16_tESF_Li256ELb0ELb1ELb1ELb1EEENS1_19SingleTileSchedulerILb0ELb1ELb1ELi128EEEEEEEEEvNT_6ParamsE,@"STO_CUDA_ENTRY STV_DEFAULT"
_ZN7cutlass13device_kernelIN5flash11enable_sm90INS1_16FlashAttnFwdSm90INS1_25CollectiveMainloopFwdSm90ILi2EN4cute5tupleIJNS5_1CILi1EEES8_S8_EEENS6_IJNS7_ILi128EEENS7_ILi160EEESA_EEELi128ENS_12float_e4m3_tEfNS_4arch4Sm90ELb0ELb0ELb0ELb0ELb1ELb0ELb0ELb1ELb1ELb1ELb1ELb0EEENS1_21CollectiveEpilogueFwdINS6_IJSA_SA_SB_EEES9_NS_10bfloat16_tESF_Li256ELb0ELb1ELb1ELb1EEENS1_19SingleTileSchedulerILb0ELb1ELb1ELi128EEEEEEEEEvNT_6ParamsE:
[----:B------:R-:W0:Y:S02]  /*0000*/  LDC R1, c[0x0][0x28] ;  /* 0x00000a00ff017b82 */ /* 0x000e240000000800 */
[----:B0-----:R-:W-:Y:S01]  /*0010*/  VIADD R1, R1, 0xfffffff8 ;  /* 0xfffffff801017836 */ /* 0x001fe20000000000 */
[----:B------:R-:W0:Y:S01]  /*0020*/  S2R R16, SR_TID.X ;  /* 0x0000000000107919 */ /* 0x000e220000002100 */
[----:B------:R-:W-:Y:S01]  /*0030*/  ELECT P0, URZ, PT ;  /* 0x00000000003f782f */ /* 0x000fe20003800000 */
[----:B------:R-:W-:Y:S01]  /*0040*/  UMOV UR4, 0x80 ;  /* 0x0000008000047882 */ /* 0x000fe20000000000 */
[----:B------:R-:W-:Y:S01]  /*0050*/  UMOV UR7, 0x100 ;  /* 0x0000010000077882 */ /* 0x000fe20000000000 */
[----:B0-----:R-:W-:-:S05]  /*0060*/  SHF.R.U32.HI R0, RZ, 0x5, R16 ;  /* 0x00000005ff007819 */ /* 0x001fca0000011610 */
[----:B------:R-:W0:Y:S02]  /*0070*/  SHFL.IDX PT, R2, R0, RZ, 0x1f ;  /* 0x00001fff00027589 */ /* 0x000e2400000e0000 */
[C---:B0-----:R-:W-:Y:S02]  /*0080*/  ISETP.NE.OR P0, PT, R2.reuse, RZ, !P0 ;  /* 0x000000ff0200720c */ /* 0x041fe40004705670 */
[----:B------:R-:W-:Y:S02]  /*0090*/  ISETP.NE.AND P1, PT, R2, RZ, PT ;  /* 0x000000ff0200720c */ /* 0x000fe40003f25270 */
[----:B------:R-:W-:-:S05]  /*00a0*/  SHF.R.U32.HI R2, RZ, 0x7, R16 ;  /* 0x00000007ff027819 */ /* 0x000fca0000011610 */
[----:B------:R0:W1:Y:S04]  /*00b0*/  SHFL.IDX PT, R4, R2, RZ, 0x1f ;  /* 0x00001fff02047589 */ /* 0x00006800000e0000 */
[----:B------:R-:W-:Y:S01]  /*00c0*/  VOTEU.ALL UP0, P0 ;  /* 0x00000000003f7886 */ /* 0x000fe20000000000 */
[----:B------:R-:W-:-:S04]  /*00d0*/  VOTEU.ALL UP1, P0 ;  /* 0x00000000003f7886 */ /* 0x000fc80000020000 */
[----:B------:R-:W2:Y:S01]  /*00e0*/  @!UP0 S2UR UR8, SR_CgaCtaId ;  /* 0x00000000000889c3 */ /* 0x000ea20000008800 */
[----:B------:R-:W-:Y:S01]  /*00f0*/  @!UP0 UMOV UR6, 0x400 ;  /* 0x0000040000068882 */ /* 0x000fe20000000000 */
[----:B------:R-:W-:-:S04]  /*0100*/  @!UP0 UIADD3 UR4, -UR4, 0x100000, URZ ;  /* 0x0010000004048890 */ /* 0x000fc8000fffe13f */
[----:B------:R-:W-:Y:S02]  /*0110*/  @!UP0 USHF.L.U32 UR5, UR4, 0xb, URZ ;  /* 0x0000000b04058899 */ /* 0x000fe4000800063f */
[----:B------:R-:W-:Y:S02]  /*0120*/  @!UP0 USHF.L.U32 UR4, UR4, 0x1, URZ ;  /* 0x0000000104048899 */ /* 0x000fe4000800063f */
[----:B--2---:R-:W-:Y:S02]  /*0130*/  @!UP0 ULEA UR8, UR8, UR6, 0x18 ;  /* 0x0000000608088291 */ /* 0x004fe4000f8ec03f */
[----:B------:R-:W-:-:S04]  /*0140*/  @!UP0 UIADD3 UR6, -UR7, 0x100000, URZ ;  /* 0x0010000007068890 */ /* 0x000fc8000fffe13f */
[----:B------:R-:W-:Y:S02]  /*0150*/  @!UP0 USHF.L.U32 UR7, UR6, 0xb, URZ ;  /* 0x0000000b06078899 */ /* 0x000fe4000800063f */
[----:B------:R-:W-:Y:S01]  /*0160*/  @!UP0 USHF.L.U32 UR6, UR6, 0x1, URZ ;  /* 0x0000000106068899 */ /* 0x000fe2000800063f */
[----:B------:R-:W-:-:S05]  /*0170*/  VOTEU.ALL UP0, P0 ;  /* 0x00000000003f7886 */ /* 0x000fca0000000000 */
[----:B------:R0:W2:Y:S06]  /*0180*/  @!UP0 SYNCS.EXCH.64 URZ, [UR8+0x22800], UR4 ;  /* 0x02280004083f85b2 */ /* 0x0000ac0008000100 */
[----:B------:R0:W3:Y:S02]  /*0190*/  @!UP1 SYNCS.EXCH.64 URZ, [UR8+0x22820], UR6 ;  /* 0x02282006083f95b2 */ /* 0x0000e40008000100 */
[----:B01----:R-:W-:Y:S05]  /*01a0*/  @P1 BRA `(.L_x_0) ;  /* 0x0000000000481947 */ /* 0x003fea0003800000 */
[----:B------:R-:W0:Y:S01]  /*01b0*/  S2UR UR5, SR_CgaCtaId ;  /* 0x00000000000579c3 */ /* 0x000e220000008800 */
[----:B------:R-:W-:Y:S01]  /*01c0*/  UMOV UR4, 0x400 ;  /* 0x0000040000047882 */ /* 0x000fe20000000000 */
[----:B------:R-:W-:Y:S01]  /*01d0*/  UMOV UR6, 0x80 ;  /* 0x0000008000067882 */ /* 0x000fe20000000000 */
[----:B------:R-:W-:Y:S01]  /*01e0*/  UMOV UR7, 0x100 ;  /* 0x0000010000077882 */ /* 0x000fe20000000000 */
[----:B------:R-:W-:Y:S01]  /*01f0*/  ELECT P0, URZ, PT ;  /* 0x00000000003f782f */ /* 0x000fe20003800000 */
[----:B0-----:R-:W-:Y:S02]  /*0200*/  ULEA UR8, UR5, UR4, 0x18 ;  /* 0x0000000405087291 */ /* 0x001fe4000f8ec03f */
[----:B------:R-:W-:-:S04]  /*0210*/  UIADD3 UR4, -UR6, 0x100000, URZ ;  /* 0x0010000006047890 */ /* 0x000fc8000fffe13f */
[----:B------:R-:W-:Y:S02]  /*0220*/  USHF.L.U32 UR5, UR4, 0xb, URZ ;  /* 0x0000000b04057899 */ /* 0x000fe4000800063f */
[----:B------:R-:W-:Y:S02]  /*0230*/  USHF.L.U32 UR4, UR4, 0x1, URZ ;  /* 0x0000000104047899 */ /* 0x000fe4000800063f */
[----:B------:R-:W-:-:S04]  /*0240*/  UIADD3 UR6, -UR7, 0x100000, URZ ;  /* 0x0010000007067890 */ /* 0x000fc8000fffe13f */
[----:B------:R-:W-:Y:S02]  /*0250*/  USHF.L.U32 UR7, UR6, 0xb, URZ ;  /* 0x0000000b06077899 */ /* 0x000fe4000800063f */
[----:B------:R-:W-:Y:S01]  /*0260*/  USHF.L.U32 UR6, UR6, 0x1, URZ ;  /* 0x0000000106067899 */ /* 0x000fe2000800063f */
[----:B------:R-:W0:Y:S03]  /*0270*/  FENCE.VIEW.ASYNC.S ;  /* 0x00000000000073c6 */ /* 0x000e260000000000 */
[----:B0-----:R0:W1:Y:S08]  /*0280*/  SYNCS.EXCH.64 URZ, [UR8+0x22830], UR4 ;  /* 0x02283004083f75b2 */ /* 0x0010700008000100 */
[----:B------:R0:W4:Y:S01]  /*0290*/  SYNCS.EXCH.64 URZ, [UR8+0x22840], UR6 ;  /* 0x02284006083f75b2 */ /* 0x0001220008000100 */
[----:B------:R0:W0:Y:S01]  /*02a0*/  SYNCS.EXCH.64 URZ, [UR8+0x22838], UR4 ;  /* 0x02283804083f75b2 */ /* 0x0000220008000100 */
[----:B------:R0:W0:Y:S01]  /*02b0*/  SYNCS.EXCH.64 URZ, [UR8+0x22848], UR6 ;  /* 0x02284806083f75b2 */ /* 0x0000220008000100 */
[----:B------:R-:W-:Y:S01]  /*02c0*/  NOP ;  /* 0x0000000000007918 */ /* 0x000fe20000000000 */
.L_x_0:
[----:B------:R-:W5:Y:S01]  /*02d0*/  SHFL.IDX PT, R3, R0, RZ, 0x1f ;  /* 0x00001fff00037589 */ /* 0x000f6200000e0000 */
[----:B------:R-:W-:Y:S01]  /*02e0*/  NOP ;  /* 0x0000000000007918 */ /* 0x000fe20000000000 */
[----:B-----5:R-:W-:-:S13]  /*02f0*/  ISETP.NE.AND P0, PT, R3, RZ, PT ;  /* 0x000000ff0300720c */ /* 0x020fda0003f05270 */
[----:B------:R-:W-:Y:S05]  /*0300*/  @P0 BRA `(.L_x_1) ;  /* 0x0000000000480947 */ /* 0x000fea0003800000 */
[----:B0-----:R-:W0:Y:S01]  /*0310*/  S2UR UR5, SR_CgaCtaId ;  /* 0x00000000000579c3 */ /* 0x001e220000008800 */
        /* <DEDUP_REMOVED lines=12> */
[----:B0-----:R0:W0:Y:S08]  /*03e0*/  SYNCS.EXCH.64 URZ, [UR8+0x22850], UR4 ;  /* 0x02285004083f75b2 */ /* 0x0010300008000100 */
[----:B------:R0:W0:Y:S01]  /*03f0*/  SYNCS.EXCH.64 URZ, [UR8+0x22860], UR6 ;  /* 0x02286006083f75b2 */ /* 0x0000220008000100 */
[----:B------:R0:W0:Y:S01]  /*0400*/  SYNCS.EXCH.64 URZ, [UR8+0x22858], UR4 ;  /* 0x02285804083f75b2 */ /* 0x0000220008000100 */
[----:B------:R0:W0:Y:S01]  /*0410*/  SYNCS.EXCH.64 URZ, [UR8+0x22868], UR6 ;  /* 0x02286806083f75b2 */ /* 0x0000220008000100 */
[----:B------:R-:W-:Y:S01]  /*0420*/  NOP ;  /* 0x0000000000007918 */ /* 0x000fe20000000000 */
.L_x_1:
[----:B------:R-:W5:Y:S01]  /*0430*/  SHFL.IDX PT, R3, R0, RZ, 0x1f ;  /* 0x00001fff00037589 */ /* 0x000f6200000e0000 */
[----:B------:R-:W-:Y:S01]  /*0440*/  NOP ;  /* 0x0000000000007918 */ /* 0x000fe20000000000 */
[----:B-----5:R-:W-:-:S13]  /*0450*/  ISETP.NE.AND P0, PT, R3, RZ, PT ;  /* 0x000000ff0300720c */ /* 0x020fda0003f05270 */
[----:B------:R-:W-:Y:S05]  /*0460*/  @P0 BRA `(.L_x_2) ;  /* 0x0000000000380947 */ /* 0x000fea0003800000 */
[----:B0-----:R-:W0:Y:S01]  /*0470*/  S2UR UR5, SR_CgaCtaId ;  /* 0x00000000000579c3 */ /* 0x001e220000008800 */
[----:B------:R-:W-:Y:S01]  /*0480*/  UMOV UR4, 0x400 ;  /* 0x0000040000047882 */ /* 0x000fe20000000000 */
[----:B------:R-:W-:Y:S01]  /*0490*/  UMOV UR7, 0x80 ;  /* 0x0000008000077882 */ /* 0x000fe20000000000 */
[----:B------:R-:W-:Y:S01]  /*04a0*/  ELECT P0, URZ, PT ;  /* 0x00000000003f782f */ /* 0x000fe20003800000 */
[----:B0-----:R-:W-:Y:S02]  /*04b0*/  ULEA UR6, UR5, UR4, 0x18 ;  /* 0x0000000405067291 */ /* 0x001fe4000f8ec03f */
[----:B------:R-:W-:-:S04]  /*04c0*/  UIADD3 UR4, -UR7, 0x100000, URZ ;  /* 0x0010000007047890 */ /* 0x000fc8000fffe13f */
[----:B------:R-:W-:Y:S02]  /*04d0*/  USHF.L.U32 UR5, UR4, 0xb, URZ ;  /* 0x0000000b04057899 */ /* 0x000fe4000800063f */
[----:B------:R-:W-:Y:S01]  /*04e0*/  USHF.L.U32 UR4, UR4, 0x1, URZ ;  /* 0x0000000104047899 */ /* 0x000fe2000800063f */
[----:B------:R-:W0:Y:S11]  /*04f0*/  FENCE.VIEW.ASYNC.S ;  /* 0x00000000000073c6 */ /* 0x000e360000000000 */
[----:B0-----:R0:W0:Y:S01]  /*0500*/  SYNCS.EXCH.64 URZ, [UR6+0x22870], UR4 ;  /* 0x02287004063f75b2 */ /* 0x0010220008000100 */
[----:B------:R0:W0:Y:S01]  /*0510*/  SYNCS.EXCH.64 URZ, [UR6+0x22880], UR4 ;  /* 0x02288004063f75b2 */ /* 0x0000220008000100 */
[----:B------:R0:W0:Y:S01]  /*0520*/  SYNCS.EXCH.64 URZ, [UR6+0x22878], UR4 ;  /* 0x02287804063f75b2 */ /* 0x0000220008000100 */
[----:B------:R0:W0:Y:S01]  /*0530*/  SYNCS.EXCH.64 URZ, [UR6+0x22888], UR4 ;  /* 0x02288804063f75b2 */ /* 0x0000220008000100 */
[----:B------:R-:W-:Y:S01]  /*0540*/  NOP ;  /* 0x0000000000007918 */ /* 0x000fe20000000000 */
.L_x_2:
        /* <DEDUP_REMOVED lines=22> */
.L_x_3:
[----:B------:R-:W5:Y:S01]  /*06b0*/  SHFL.IDX PT, R3, R0, RZ, 0x1f ;  /* 0x00001fff00037589 */ /* 0x000f6200000e0000 */
[----:B------:R-:W-:Y:S01]  /*06c0*/  R2UR UR9, R4 ;  /* 0x00000000040972ca */ /* 0x000fe200000e0000 */
        /* <DEDUP_REMOVED lines=21> */
.L_x_4:
[----:B------:R-:W-:Y:S01]  /*0820*/  UISETP.NE.AND UP0, UPT, UR9, URZ, UPT ;  /* 0x0000003f0900728c */ /* 0x000fe2000bf05270 */
[----:B------:R-:W-:Y:S01]  /*0830*/  NOP ;  /* 0x0000000000007918 */ /* 0x000fe20000000000 */
[----:B------:R-:W-:Y:S01]  /*0840*/  UMOV UR36, 0x1 ;  /* 0x0000000100247882 */ /* 0x000fe20000000000 */
[----:B------:R-:W-:Y:S01]  /*0850*/  ULDC.64 UR48, c[0x0][0x208] ;  /* 0x0000820000307ab9 */ /* 0x000fe20000000a00 */
[----:B------:R-:W-:Y:S01]  /*0860*/  USEL UR36, UR36, 0x2, !UP0 ;  /* 0x0000000224247887 */ /* 0x000fe2000c000000 */
[----:B------:R-:W-:Y:S01]  /*0870*/  BSSY B6, `(.L_x_5) ;  /* 0x0000e60000067945 */ /* 0x000fe20003800000 */
[----:B01234-:R-:W-:Y:S01]  /*0880*/  BAR.SYNC.DEFER_BLOCKING 0x0 ;  /* 0x0000000000007b1d */ /* 0x01ffe20000010000 */
[----:B------:R-:W-:-:S13]  /*0890*/  PLOP3.LUT P0, PT, PT, PT, UP0, 0x80, 0x0 ;  /* 0x000000000000781c */ /* 0x000fda0003f0f008 */
[----:B------:R-:W-:Y:S05]  /*08a0*/  @!P0 BRA `(.L_x_6) ;  /* 0x0000009400c88947 */ /* 0x000fea0003800000 */
.L_x_7:
[----:B------:R-:W-:-:S08]  /*08b0*/  NOP ;  /* 0x0000000000007918 */ /* 0x000fd00000000000 */
[----:B------:R-:W0:Y:S02]  /*08c0*/  USETMAXREG.TRY_ALLOC.CTAPOOL UP0, 0xe8 ;  /* 0x000000e8000079c8 */ /* 0x000e240008000600 */
[----:B0-----:R-:W-:-:S13]  /*08d0*/  PLOP3.LUT P0, PT, PT, PT, UP0, 0x80, 0x0 ;  /* 0x000000000000781c */ /* 0x001fda0003f0f008 */
[----:B------:R-:W-:Y:S05]  /*08e0*/  @!P0 BRA `(.L_x_7) ;  /* 0xfffffffc00f08947 */ /* 0x000fea000383ffff */
[----:B------:R-:W0:Y:S01]  /*08f0*/  S2UR UR6, SR_CTAID.Y ;  /* 0x00000000000679c3 */ /* 0x000e220000002600 */
[----:B------:R-:W-:Y:S01]  /*0900*/  LOP3.LUT R0, R16, 0xffffff80, RZ, 0xc0, !PT ;  /* 0xffffff8010007812 */ /* 0x000fe200078ec0ff */
[----:B------:R-:W-:Y:S02]  /*0910*/  ULDC UR8, c[0x0][0xc50] ;  /* 0x0003140000087ab9 */ /* 0x000fe40000000800 */
[----:B------:R-:W-:-:S04]  /*0920*/  UISETP.NE.AND UP0, UPT, UR8, 0x1, UPT ;  /* 0x000000010800788c */ /* 0x000fc8000bf05270 */
[----:B------:R-:W-:Y:S08]  /*0930*/  BAR.ARV 0x8, 0x180 ;  /* 0x0206000000007b1d */ /* 0x000ff00000002000 */
[----:B------:R-:W1:Y:S01]  /*0940*/  S2UR UR37, SR_CTAID.Z ;  /* 0x00000000002579c3 */ /* 0x000e620000002700 */
[----:B------:R-:W-:Y:S01]  /*0950*/  ISETP.NE.AND P0, PT, R0, 0x80, PT ;  /* 0x000000800000780c */ /* 0x000fe20003f05270 */
[----:B------:R-:W-:Y:S01]  /*0960*/  @UP0 ULDC UR4, c[0x0][0xc54] ;  /* 0x0003150000040ab9 */ /* 0x000fe20000000800 */
[----:B------:R-:W-:Y:S01]  /*0970*/  @UP0 ULDC UR7, c[0x0][0xc58] ;  /* 0x0003160000070ab9 */ /* 0x000fe20000000800 */
[----:B0-----:R-:W-:-:S10]  /*0980*/  UIMAD.WIDE.U32 UR4, UR6, UR4, URZ ;  /* 0x00000004060472a5 */ /* 0x001fd4000f8e003f */
[----:B------:R-:W-:Y:S06]  /*0990*/  @!P0 BAR.ARV 0x9, 0x100 ;  /* 0x0244000000008b1d */ /* 0x000fec0000002000 */
[----:B------:R-:W-:Y:S01]  /*09a0*/  UMOV UR43, UR6 ;  /* 0x00000006002b7c82 */ /* 0x000fe20008000000 */
[----:B------:R-:W-:Y:S01]  /*09b0*/  @UP0 USHF.R.U32.HI UR43, URZ, UR7, UR5 ;  /* 0x000000073f2b0299 */ /* 0x000fe20008011605 */
[----:B-1----:R-:W-:-:S03]  /*09c0*/  ISETP.LE.AND P0, PT, RZ, UR37, PT ;  /* 0x00000025ff007c0c */ /* 0x002fc6000bf03270 */
[----:B------:R-:W-:-:S04]  /*09d0*/  UIADD3 UR4, -UR43, URZ, URZ ;  /* 0x0000003f2b047290 */ /* 0x000fc8000fffe13f */
[----:B------:R-:W-:-:S06]  /*09e0*/  UIMAD UR8, UR8, UR4, UR6 ;  /* 0x00000004080872a4 */ /* 0x000fcc000f8e0206 */
[----:B------:R-:W-:Y:S06]  /*09f0*/  @!P0 BRA `(.L_x_8) ;  /* 0x000000e4001c8947 */ /* 0x000fec0003800000 */
[----:B------:R-:W-:Y:S01]  /*0a00*/  ULDC.64 UR4, c[0x0][0x990] ;  /* 0x0002640000047ab9 */ /* 0x000fe20000000a00 */
[----:B------:R-:W-:Y:S01]  /*0a10*/  ULDC.64 UR6, c[0x0][0x998] ;  /* 0x0002660000067ab9 */ /* 0x000fe20000000a00 */
[----:B------:R-:W-:Y:S01]  /*0a20*/  UISETP.NE.U32.AND UP0, UPT, UR4, URZ, UPT ;  /* 0x0000003f0400728c */ /* 0x000fe2000bf05070 */
[----:B------:R-:W-:Y:S01]  /*0a30*/  IMAD.MOV.U32 R0, RZ, RZ, 0x3f800000 ;  /* 0x3f800000ff007424 */ /* 0x000fe200078e00ff */
[----:B------:R-:W-:Y:S01]  /*0a40*/  UISETP.NE.U32.AND UP1, UPT, UR6, URZ, UPT ;  /* 0x0000003f0600728c */ /* 0x000fe2000bf25070 */
[----:B------:R-:W-:Y:S01]  /*0a50*/  IMAD.MOV.U32 R3, RZ, RZ, 0x3f800000 ;  /* 0x3f800000ff037424 */ /* 0x000fe200078e00ff */
[----:B------:R-:W-:Y:S02]  /*0a60*/  UISETP.NE.AND.EX UP0, UPT, UR5, URZ, UPT, UP0 ;  /* 0x0000003f0500728c */ /* 0x000fe4000bf05300 */
[----:B------:R-:W-:Y:S02]  /*0a70*/  UISETP.NE.AND.EX UP1, UPT, UR7, URZ, UPT, UP1 ;  /* 0x0000003f0700728c */ /* 0x000fe4000bf25310 */
[----:B------:R-:W-:-:S02]  /*0a80*/  USHF.R.S32.HI UR38, URZ, 0x1f, UR37 ;  /* 0x0000001f3f267899 */ /* 0x000fc40008011425 */
[----:B------:R-:W-:Y:S01]  /*0a90*/  PLOP3.LUT P0, PT, PT, PT, UP0, 0x80, 0x0 ;  /* 0x000000000000781c */ /* 0x000fe20003f0f008 */
[----:B------:R-:W-:Y:S01]  /*0aa0*/  ULDC UR46, c[0x0][0x424] ;  /* 0x00010900002e7ab9 */ /* 0x000fe20000000800 */
[----:B------:R-:W-:-:S03]  /*0ab0*/  PLOP3.LUT P1, PT, PT, PT, UP1, 0x80, 0x0 ;  /* 0x000000000000781c */ /* 0x000fc60003f2f018 */
[----:B------:R-:W-:Y:S02]  /*0ac0*/  @UP0 ULDC.64 UR12, c[0x0][0x9a8] ;  /* 0x00026a00000c0ab9 */ /* 0x000fe40000000a00 */
[----:B------:R-:W-:Y:S01]  /*0ad0*/  @UP1 ULDC.64 UR16, c[0x0][0x9b8] ;  /* 0x00026e0000101ab9 */ /* 0x000fe20000000a00 */
[----:B------:R-:W-:Y:S02]  /*0ae0*/  @UP0 UIMAD UR9, UR38, UR12, URZ ;  /* 0x0000000c260902a4 */ /* 0x000fe4000f8e023f */
[----:B------:R-:W-:Y:S02]  /*0af0*/  @UP1 UIMAD UR15, UR38, UR16, URZ ;  /* 0x00000010260f12a4 */ /* 0x000fe4000f8e023f */
[----:B------:R-:W-:Y:S02]  /*0b00*/  @UP0 UIMAD UR14, UR37, UR13, UR9 ;  /* 0x0000000d250e02a4 */ /* 0x000fe4000f8e0209 */
[----:B------:R-:W-:Y:S02]  /*0b10*/  @UP0 UIMAD.WIDE.U32 UR10, UR37, UR12, URZ ;  /* 0x0000000c250a02a5 */ /* 0x000fe4000f8e003f */
[----:B------:R-:W-:-:S02]  /*0b20*/  @UP0 USHF.R.S32.HI UR9, URZ, 0x1f, UR43 ;  /* 0x0000001f3f090899 */ /* 0x000fc4000801142b */
[----:B------:R-:W-:Y:S02]  /*0b30*/  @UP1 UIMAD.WIDE.U32 UR12, UR37, UR16, URZ ;  /* 0x00000010250c12a5 */ /* 0x000fe4000f8e003f */
[----:B------:R-:W-:Y:S02]  /*0b40*/  @UP1 UIMAD UR15, UR37, UR17, UR15 ;  /* 0x00000011250f12a4 */ /* 0x000fe4000f8e020f */
[----:B------:R-:W-:Y:S01]  /*0b50*/  @UP1 USHF.R.S32.HI UR20, URZ, 0x1f, UR43 ;  /* 0x0000001f3f141899 */ /* 0x000fe2000801142b */
[----:B------:R-:W-:Y:S01]  /*0b60*/  @UP0 ULDC.64 UR16, c[0x0][0x9b0] ;  /* 0x00026c0000100ab9 */ /* 0x000fe20000000a00 */
[----:B------:R-:W-:Y:S01]  /*0b70*/  @UP1 ULDC.64 UR18, c[0x0][0x9c0] ;  /* 0x0002700000121ab9 */ /* 0x000fe20000000a00 */
[----:B------:R-:W-:Y:S02]  /*0b80*/  @UP0 UIMAD UR9, UR9, UR16, URZ ;  /* 0x00000010090902a4 */ /* 0x000fe4000f8e023f */
[----:B------:R-:W-:Y:S02]  /*0b90*/  @UP0 UIADD3 UR11, UR11, UR14, URZ ;  /* 0x0000000e0b0b0290 */ /* 0x000fe4000fffe03f */
[----:B------:R-:W-:-:S02]  /*0ba0*/  @UP1 UIMAD UR14, UR20, UR18, URZ ;  /* 0x00000012140e12a4 */ /* 0x000fc4000f8e023f */
[----:B------:R-:W-:Y:S02]  /*0bb0*/  @UP1 UIADD3 UR13, UR13, UR15, URZ ;  /* 0x0000000f0d0d1290 */ /* 0x000fe4000fffe03f */
[----:B------:R-:W-:Y:S02]  /*0bc0*/  @UP0 UIMAD UR9, UR43, UR17, UR9 ;  /* 0x000000112b0902a4 */ /* 0x000fe4000f8e0209 */
[----:B------:R-:W-:Y:S02]  /*0bd0*/  @UP0 UIMAD.WIDE.U32 UR10, UR43, UR16, UR10 ;  /* 0x000000102b0a02a5 */ /* 0x000fe4000f8e000a */
[----:B------:R-:W-:Y:S02]  /*0be0*/  @UP1 UIMAD UR14, UR43, UR19, UR14 ;  /* 0x000000132b0e12a4 */ /* 0x000fe4000f8e020e */
[----:B------:R-:W-:Y:S02]  /*0bf0*/  @UP1 UIMAD.WIDE.U32 UR12, UR43, UR18, UR12 ;  /* 0x000000122b0c12a5 */ /* 0x000fe4000f8e000c */
[----:B------:R-:W-:-:S02]  /*0c00*/  @UP0 UIADD3 UR11, UR11, UR9, URZ ;  /* 0x000000090b0b0290 */ /* 0x000fc4000fffe03f */
[----:B------:R-:W-:Y:S02]  /*0c10*/  @UP1 UIADD3 UR9, UR13, UR14, URZ ;  /* 0x0000000e0d091290 */ /* 0x000fe4000fffe03f */
[----:B------:R-:W-:Y:S02]  /*0c20*/  @UP1 ULEA UR6, UP3, UR12, UR6, 0x2 ;  /* 0x000000060c061291 */ /* 0x000fe4000f86103f */
[----:B------:R-:W-:Y:S02]  /*0c30*/  @UP0 ULEA UR4, UP2, UR10, UR4, 0x2 ;  /* 0x000000040a040291 */ /* 0x000fe4000f84103f */
[----:B------:R-:W-:Y:S02]  /*0c40*/  @UP1 ULEA.HI.X UR7, UR12, UR7, UR9, 0x2, UP3 ;  /* 0x000000070c071291 */ /* 0x000fe400098f1409 */
[----:B------:R-:W-:Y:S01]  /*0c50*/  IMAD.U32 R6, RZ, RZ, UR6 ;  /* 0x00000006ff067e24 */ /* 0x000fe2000f8e00ff */
[----:B------:R-:W-:Y:S01]  /*0c60*/  @UP0 ULEA.HI.X UR5, UR10, UR5, UR11, 0x2, UP2 ;  /* 0x000000050a050291 */ /* 0x000fe200090f140b */
[----:B------:R-:W-:-:S02]  /*0c70*/  IMAD.U32 R4, RZ, RZ, UR4 ;  /* 0x00000004ff047e24 */ /* 0x000fc4000f8e00ff */
[----:B------:R-:W-:-:S03]  /*0c80*/  IMAD.U32 R7, RZ, RZ, UR7 ;  /* 0x00000007ff077e24 */ /* 0x000fc6000f8e00ff */
[----:B------:R-:W-:Y:S01]  /*0c90*/  IMAD.U32 R5, RZ, RZ, UR5 ;  /* 0x00000005ff057e24 */ /* 0x000fe2000f8e00ff */
[----:B------:R-:W-:Y:S01]  /*0ca0*/  ULDC.64 UR4, c[0x0][0x418] ;  /* 0x0001060000047ab9 */ /* 0x000fe20000000a00 */
[----:B------:R0:W5:Y:S01]  /*0cb0*/  @P1 LDG.E R0, desc[UR48][R6.64] ;  /* 0x0000003006001981 */ /* 0x000162000c1e1900 */
[----:B------:R-:W-:-:S03]  /*0cc0*/  UISETP.NE.U32.AND UP0, UPT, UR4, URZ, UPT ;  /* 0x0000003f0400728c */ /* 0x000fc6000bf05070 */
[----:B------:R-:W-:Y:S01]  /*0cd0*/  ULDC UR4, c[0x0][0x2f0] ;  /* 0x0000bc0000047ab9 */ /* 0x000fe20000000800 */
[----:B------:R-:W-:Y:S01]  /*0ce0*/  UISETP.NE.AND.EX UP0, UPT, UR5, URZ, UPT, UP0 ;  /* 0x0000003f0500728c */ /* 0x000fe2000bf05300 */
[----:B------:R0:W5:Y:S03]  /*0cf0*/  @P0 LDG.E R3, desc[UR48][R4.64] ;  /* 0x0000003004030981 */ /* 0x000166000c1e1900 */
[----:B------:R-:W-:-:S04]  /*0d00*/  USEL UR46, UR46, 0x1, UP0 ;  /* 0x000000012e2e7887 */ /* 0x000fc80008000000 */
[----:B------:R-:W-:-:S04]  /*0d10*/  UIMAD UR46, UR46, UR4, URZ ;  /* 0x000000042e2e72a4 */ /* 0x000fc8000f8e023f */
[----:B------:R-:W-:Y:S02]  /*0d20*/  UISETP.GE.AND UP0, UPT, UR46, 0x1, UPT ;  /* 0x000000012e00788c */ /* 0x000fe4000bf06270 */
[----:B------:R-:W-:-:S04]  /*0d30*/  UIADD3 UR4, UR46, 0x9f, URZ ;  /* 0x0000009f2e047890 */ /* 0x000fc8000fffe03f */
[----:B------:R-:W-:Y:S01]  /*0d40*/  PLOP3.LUT P0, PT, PT, PT, UP0, 0x80, 0x0 ;  /* 0x000000000000781c */ /* 0x000fe20003f0f008 */
[----:B------:R-:W-:-:S04]  /*0d50*/  UIMAD.WIDE UR4, UR4, 0x66666667, URZ ;  /* 0x66666667040478a5 */ /* 0x000fc8000f8e023f */
[----:B------:R-:W-:Y:S02]  /*0d60*/  USHF.R.U32.HI UR6, URZ, 0x1f, UR5 ;  /* 0x0000001f3f067899 */ /* 0x000fe40008011605 */
[----:B------:R-:W-:Y:S01]  /*0d70*/  ULOP3.LUT UR39, UR8, 0xffff, URZ, 0xc0, !UPT ;  /* 0x0000ffff08277892 */ /* 0x000fe2000f8ec03f */
[----:B------:R-:W-:Y:S01]  /*0d80*/  UMOV UR4, URZ ;  /* 0x0000003f00047c82 */ /* 0x000fe20008000000 */
[----:B------:R-:W-:-:S04]  /*0d90*/  ULEA.HI.SX32 UR6, UR5, UR6, 0x1a ;  /* 0x0000000605067291 */ /* 0x000fc8000f8fd23f */
[----:B0-----:R-:W-:Y:S08]  /*0da0*/  @!P0 BRA `(.L_x_9) ;  /* 0x0000000000908947 */ /* 0x001ff00003800000 */
[----:B------:R-:W-:Y:S01]  /*0db0*/  USHF.R.U32.HI UR8, URZ, 0x10, UR8 ;  /* 0x000000103f087899 */ /* 0x000fe20008011608 */
[----:B------:R-:W-:-:S03]  /*0dc0*/  UMOV UR4, URZ ;  /* 0x0000003f00047c82 */ /* 0x000fc60008000000 */
[----:B------:R-:W-:-:S11]  /*0dd0*/  UISETP.NE.AND UP0, UPT, UR8, URZ, UPT ;  /* 0x0000003f0800728c */ /* 0x000fd6000bf05270 */
[----:B------:R-:W-:Y:S02]  /*0de0*/  @!UP0 ULDC UR8, c[0x0][0x9f0] ;  /* 0x00027c0000088ab9 */ /* 0x000fe40000000800 */
[----:B------:R-:W-:Y:S01]  /*0df0*/  IMAD.U32 R6, RZ, RZ, UR8 ;  /* 0x00000008ff067e24 */ /* 0x000fe2000f8e00ff */
[----:B------:R-:W-:-:S04]  /*0e00*/  UIADD3 UR7, UR6, -0x1, UR8 ;  /* 0xffffffff06077890 */ /* 0x000fc8000fffe008 */
[-C--:B------:R-:W-:Y:S02]  /*0e10*/  IABS R4, R6.reuse ;  /* 0x0000000600047213 */ /* 0x080fe40000000000 */
[----:B------:R-:W-:Y:S01]  /*0e20*/  MOV R7, UR7 ;  /* 0x0000000700077c02 */ /* 0x000fe20008000f00 */
[----:B------:R-:W-:Y:S01]  /*0e30*/  ULOP3.LUT UR7, UR7, UR8, URZ, 0x3c, !UPT ;  /* 0x0000000807077292 */ /* 0x000fe2000f8e3c3f */
[----:B------:R-:W-:Y:S02]  /*0e40*/  R2UR UR11, R4 ;  /* 0x00000000040b72ca */ /* 0x000fe400000e0000 */
[----:B------:R-:W-:Y:S02]  /*0e50*/  IABS R7, R7 ;  /* 0x0000000700077213 */ /* 0x000fe40000000000 */
[----:B------:R-:W-:-:S03]  /*0e60*/  IABS R8, R6 ;  /* 0x0000000600087213 */ /* 0x000fc60000000000 */
[----:B------:R-:W-:-:S05]  /*0e70*/  IMAD.MOV.U32 R6, RZ, RZ, R7 ;  /* 0x000000ffff067224 */ /* 0x000fca00078e0007 */
[----:B------:R-:W-:Y:S01]  /*0e80*/  R2UR UR10, R6 ;  /* 0x00000000060a72ca */ /* 0x000fe200000e0000 */
[----:B------:R-:W0:Y:S08]  /*0e90*/  I2F.RP R4, UR11 ;  /* 0x0000000b00047d06 */ /* 0x000e300008209400 */
[----:B0-----:R-:W0:Y:S02]  /*0ea0*/  MUFU.RCP R4, R4 ;  /* 0x0000000400047308 */ /* 0x001e240000001000 */
[----:B0-----:R-:W-:-:S02]  /*0eb0*/  VIADD R5, R4, 0xffffffe ;  /* 0x0ffffffe04057836 */ /* 0x001fc40000000000 */
[----:B------:R-:W-:-:S04]  /*0ec0*/  IMAD.MOV R4, RZ, RZ, -R8 ;  /* 0x000000ffff047224 */ /* 0x000fc800078e0a08 */
[----:B------:R-:W0:Y:S02]  /*0ed0*/  F2I.FTZ.U32.TRUNC.NTZ R5, R5 ;  /* 0x0000000500057305 */ /* 0x000e24000021f000 */
[----:B0-----:R-:W-:-:S13]  /*0ee0*/  R2UR UR5, R5 ;  /* 0x00000000050572ca */ /* 0x001fda00000e0000 */
[----:B------:R-:W-:-:S04]  /*0ef0*/  UIADD3 UR9, URZ, -UR5, URZ ;  /* 0x800000053f097290 */ /* 0x000fc8000fffe03f */
[----:B------:R-:W-:-:S04]  /*0f00*/  UIMAD UR9, UR9, UR11, URZ ;  /* 0x0000000b090972a4 */ /* 0x000fc8000f8e023f */
[----:B------:R-:W-:-:S03]  /*0f10*/  UIMAD.WIDE.U32 UR4, UR5, UR9, UR4 ;  /* 0x00000009050472a5 */ /* 0x000fc6000f8e0004 */
[----:B------:R-:W-:Y:S01]  /*0f20*/  R2UR UR9, R4 ;  /* 0x00000000040972ca */ /* 0x000fe200000e0000 */
[----:B------:R-:W-:-:S12]  /*0f30*/  UIMAD.WIDE.U32 UR4, UR5, UR10, URZ ;  /* 0x0000000a050472a5 */ /* 0x000fd8000f8e003f */
[----:B------:R-:W-:-:S04]  /*0f40*/  UIMAD UR4, UR5, UR9, UR10 ;  /* 0x00000009050472a4 */ /* 0x000fc8000f8e020a */
[----:B------:R-:W-:-:S11]  /*0f50*/  UISETP.GT.U32.AND UP1, UPT, UR11, UR4, UPT ;  /* 0x000000040b00728c */ /* 0x000fd6000bf24070 */
[----:B------:R-:W-:Y:S02]  /*0f60*/  @!UP1 UIADD3 UR4, UR4, -UR11, URZ ;  /* 0x8000000b04049290 */ /* 0x000fe4000fffe03f */
[----:B------:R-:W-:Y:S02]  /*0f70*/  @!UP1 UIADD3 UR5, UR5, 0x1, URZ ;  /* 0x0000000105059890 */ /* 0x000fe4000fffe03f */
[----:B------:R-:W-:Y:S02]  /*0f80*/  UISETP.GE.U32.AND UP0, UPT, UR4, UR11, UPT ;  /* 0x0000000b0400728c */ /* 0x000fe4000bf06070 */
[----:B------:R-:W-:-:S09]  /*0f90*/  UISETP.GE.AND UP1, UPT, UR7, URZ, UPT ;  /* 0x0000003f0700728c */ /* 0x000fd2000bf26270 */
[----:B------:R-:W-:Y:S02]  /*0fa0*/  @UP0 UIADD3 UR5, UR5, 0x1, URZ ;  /* 0x0000000105050890 */ /* 0x000fe4000fffe03f */
[----:B------:R-:W-:-:S05]  /*0fb0*/  UISETP.NE.AND UP0, UPT, UR8, URZ, UPT ;  /* 0x0000003f0800728c */ /* 0x000fca000bf05270 */
[----:B------:R-:W-:Y:S02]  /*0fc0*/  UMOV UR4, UR5 ;  /* 0x0000000500047c82 */ /* 0x000fe40008000000 */
[----:B------:R-:W-:-:S04]  /*0fd0*/  @!UP1 UIADD3 UR4, -UR4, URZ, URZ ;  /* 0x0000003f04049290 */ /* 0x000fc8000fffe13f */
[----:B------:R-:W-:-:S12]  /*0fe0*/  @!UP0 ULOP3.LUT UR4, URZ, UR8, URZ, 0x33, !UPT ;  /* 0x000000083f048292 */ /* 0x000fd8000f8e333f */
.L_x_9:
[----:B------:R-:W-:Y:S01]  /*0ff0*/  UIMAD UR39, UR39, UR4, URZ ;  /* 0x00000004272772a4 */ /* 0x000fe2000f8e023f */
[----:B------:R-:W-:Y:S02]  /*1000*/  IMAD.U32 R4, RZ, RZ, UR6 ;  /* 0x00000006ff047e24 */ /* 0x000fe4000f8e00ff */
[----:B-----5:R-:W-:Y:S01]  /*1010*/  FMUL.FTZ R0, R3, R0 ;  /* 0x0000000003007220 */ /* 0x020fe20000410000 */
[----:B------:R-:W-:Y:S01]  /*1020*/  IMAD.U32 R5, RZ, RZ, UR4 ;  /* 0x00000004ff057e24 */ /* 0x000fe2000f8e00ff */
[----:B------:R-:W-:Y:S01]  /*1030*/  ULDC UR4, c[0x0][0x988] ;  /* 0x0002620000047ab9 */ /* 0x000fe20000000800 */
[----:B------:R-:W-:Y:S02]  /*1040*/  VIADD R16, R16, 0xffffff80 ;  /* 0xffffff8010107836 */ /* 0x000fe40000000000 */
[----:B------:R-:W-:Y:S01]  /*1050*/  FMUL.FTZ R0, R0, UR4 ;  /* 0x0000000400007c20 */ /* 0x000fe20008410000 */
[----:B------:R-:W-:Y:S01]  /*1060*/  PLOP3.LUT P0, PT, PT, PT, PT, 0x80, 0x0 ;  /* 0x000000000000781c */ /* 0x000fe20003f0f070 */
[----:B------:R-:W-:Y:S01]  /*1070*/  IMAD.MOV.U32 R3, RZ, RZ, RZ ;  /* 0x000000ffff037224 */ /* 0x000fe200078e00ff */
[----:B------:R-:W-:-:S02]  /*1080*/  VIADDMNMX R4, R5, UR39, R4, PT ;  /* 0x0000002705047c46 */ /* 0x000fc4000b800104 */
[----:B------:R-:W-:Y:S02]  /*1090*/  CS2R R30, SRZ ;  /* 0x00000000001e7805 */ /* 0x000fe4000001ff00 */
[----:B------:R-:W-:Y:S01]  /*10a0*/  R2UR UR40, R0 ;  /* 0x00000000002872ca */ /* 0x000fe200000e0000 */
[----:B------:R-:W-:Y:S01]  /*10b0*/  IMAD.MOV.U32 R0, RZ, RZ, RZ ;  /* 0x000000ffff007224 */ /* 0x000fe200078e00ff */
[----:B------:R-:W-:Y:S02]  /*10c0*/  R2UR UR45, R4 ;  /* 0x00000000042d72ca */ /* 0x000fe400000e0000 */
[----:B------:R-:W-:Y:S02]  /*10d0*/  CS2R R4, SRZ ;  /* 0x0000000000047805 */ /* 0x000fe4000001ff00 */
[----:B------:R-:W-:Y:S02]  /*10e0*/  CS2R R26, SRZ ;  /* 0x00000000001a7805 */ /* 0x000fe4000001ff00 */
[----:B------:R-:W-:Y:S01]  /*10f0*/  CS2R R8, SRZ ;  /* 0x0000000000087805 */ /* 0x000fe2000001ff00 */
[----:B------:R-:W-:Y:S01]  /*1100*/  IMAD.MOV.U32 R36, RZ, RZ, RZ ;  /* 0x000000ffff247224 */ /* 0x000fe200078e00ff */
[----:B------:R-:W-:-:S02]  /*1110*/  CS2R R10, SRZ ;  /* 0x00000000000a7805 */ /* 0x000fc4000001ff00 */
[----:B------:R-:W-:Y:S02]  /*1120*/  CS2R R38, SRZ ;  /* 0x0000000000267805 */ /* 0x000fe4000001ff00 */
[----:B------:R-:W-:Y:S01]  /*1130*/  CS2R R34, SRZ ;  /* 0x0000000000227805 */ /* 0x000fe2000001ff00 */
[----:B------:R-:W-:Y:S01]  /*1140*/  IMAD.MOV.U32 R33, RZ, RZ, RZ ;  /* 0x000000ffff217224 */ /* 0x000fe200078e00ff */
[----:B------:R-:W-:Y:S02]  /*1150*/  MOV R44, RZ ;  /* 0x000000ff002c7202 */ /* 0x000fe40000000f00 */
[----:B------:R-:W-:Y:S02]  /*1160*/  CS2R R12, SRZ ;  /* 0x00000000000c7805 */ /* 0x000fe4000001ff00 */
[----:B------:R-:W-:Y:S02]  /*1170*/  CS2R R46, SRZ ;  /* 0x00000000002e7805 */ /* 0x000fe4000001ff00 */
[----:B------:R-:W-:Y:S01]  /*1180*/  CS2R R42, SRZ ;  /* 0x00000000002a7805 */ /* 0x000fe2000001ff00 */
[----:B------:R-:W-:Y:S01]  /*1190*/  UISETP.GT.AND UP0, UPT, UR45, UR39, UPT ;  /* 0x000000272d00728c */ /* 0x000fe2000bf04270 */
[----:B------:R-:W-:Y:S01]  /*11a0*/  IMAD.MOV.U32 R41, RZ, RZ, RZ ;  /* 0x000000ffff297224 */ /* 0x000fe200078e00ff */
[----:B------:R-:W-:Y:S01]  /*11b0*/  CS2R R14, SRZ ;  /* 0x00000000000e7805 */ /* 0x000fe2000001ff00 */
[----:B------:R-:W-:Y:S01]  /*11c0*/  IMAD.MOV.U32 R52, RZ, RZ, RZ ;  /* 0x000000ffff347224 */ /* 0x000fe200078e00ff */
[----:B------:R-:W-:-:S02]  /*11d0*/  CS2R R54, SRZ ;  /* 0x0000000000367805 */ /* 0x000fc4000001ff00 */
[----:B------:R-:W-:Y:S02]  /*11e0*/  CS2R R50, SRZ ;  /* 0x0000000000327805 */ /* 0x000fe4000001ff00 */
[----:B------:R-:W-:Y:S01]  /*11f0*/  PLOP3.LUT P1, PT, PT, PT, UP0, 0x80, 0x0 ;  /* 0x000000000000781c */ /* 0x000fe20003f2f008 */
[----:B------:R-:W-:Y:S01]  /*1200*/  IMAD.MOV.U32 R49, RZ, RZ, RZ ;  /* 0x000000ffff317224 */ /* 0x000fe200078e00ff */
[----:B------:R-:W-:Y:S01]  /*1210*/  CS2R R62, SRZ ;  /* 0x00000000003e7805 */ /* 0x000fe2000001ff00 */
[----:B------:R-:W-:Y:S01]  /*1220*/  IMAD.MOV.U32 R60, RZ, RZ, RZ ;  /* 0x000000ffff3c7224 */ /* 0x000fe200078e00ff */
[----:B------:R-:W-:Y:S01]  /*1230*/  CS2R R58, SRZ ;  /* 0x00000000003a7805 */ /* 0x000fe2000001ff00 */
[----:B------:R-:W-:Y:S01]  /*1240*/  IMAD.MOV.U32 R17, RZ, RZ, RZ ;  /* 0x000000ffff117224 */ /* 0x000fe200078e00ff */
[----:B------:R-:W-:Y:S01]  /*1250*/  CS2R R18, SRZ ;  /* 0x0000000000127805 */ /* 0x000fe2000001ff00 */
[----:B------:R-:W-:Y:S01]  /*1260*/  IMAD.MOV.U32 R68, RZ, RZ, RZ ;  /* 0x000000ffff447224 */ /* 0x000fe200078e00ff */
[----:B------:R-:W-:-:S02]  /*1270*/  CS2R R20, SRZ ;  /* 0x0000000000147805 */ /* 0x000fc4000001ff00 */
[----:B------:R-:W-:Y:S02]  /*1280*/  CS2R R70, SRZ ;  /* 0x0000000000467805 */ /* 0x000fe4000001ff00 */
[----:B------:R-:W-:Y:S01]  /*1290*/  CS2R R66, SRZ ;  /* 0x0000000000427805 */ /* 0x000fe2000001ff00 */
[----:B------:R-:W-:Y:S01]  /*12a0*/  IMAD.MOV.U32 R65, RZ, RZ, RZ ;  /* 0x000000ffff417224 */ /* 0x000fe200078e00ff */
[----:B------:R-:W-:Y:S01]  /*12b0*/  CS2R R22, SRZ ;  /* 0x0000000000167805 */ /* 0x000fe2000001ff00 */
[----:B------:R-:W-:Y:S01]  /*12c0*/  IMAD.MOV.U32 R76, RZ, RZ, RZ ;  /* 0x000000ffff4c7224 */ /* 0x000fe200078e00ff */
[----:B------:R-:W-:Y:S02]  /*12d0*/  CS2R R78, SRZ ;  /* 0x00000000004e7805 */ /* 0x000fe4000001ff00 */
[----:B------:R-:W-:Y:S01]  /*12e0*/  CS2R R74, SRZ ;  /* 0x00000000004a7805 */ /* 0x000fe2000001ff00 */
[----:B------:R-:W-:Y:S01]  /*12f0*/  IMAD.MOV.U32 R73, RZ, RZ, RZ ;  /* 0x000000ffff497224 */ /* 0x000fe200078e00ff */
[----:B------:R-:W-:Y:S01]  /*1300*/  MOV R84, RZ ;  /* 0x000000ff00547202 */ /* 0x000fe20000000f00 */
[----:B------:R-:W-:Y:S01]  /*1310*/  IMAD.MOV.U32 R24, RZ, RZ, RZ ;  /* 0x000000ffff187224 */ /* 0x000fe200078e00ff */
[----:B------:R-:W-:-:S02]  /*1320*/  CS2R R86, SRZ ;  /* 0x0000000000567805 */ /* 0x000fc4000001ff00 */
[----:B------:R-:W-:Y:S01]  /*1330*/  CS2R R82, SRZ ;  /* 0x0000000000527805 */ /* 0x000fe2000001ff00 */
[----:B------:R-:W-:Y:S02]  /*1340*/  IMAD.MOV.U32 R29, RZ, RZ, RZ ;  /* 0x000000ffff1d7224 */ /* 0x000fe400078e00ff */
[----:B------:R-:W-:Y:S01]  /*1350*/  IMAD.MOV.U32 R81, RZ, RZ, RZ ;  /* 0x000000ffff517224 */ /* 0x000fe200078e00ff */
[----:B------:R-:W-:Y:S06]  /*1360*/  @!P1 BRA `(.L_x_10) ;  /* 0x0000006400c09947 */ /* 0x000fec0003800000 */
[----:B------:R-:W-:Y:S01]  /*1370*/  SHF.R.S32.HI R3, RZ, 0x1f, R16 ;  /* 0x0000001fff037819 */ /* 0x000fe20000011410 */
[----:B------:R-:W0:Y:S01]  /*1380*/  S2UR UR44, SR_CgaCtaId ;  /* 0x00000000002c79c3 */ /* 0x000e220000008800 */
[----:B------:R-:W-:Y:S02]  /*1390*/  UMOV UR41, 0x400 ;  /* 0x0000040000297882 */ /* 0x000fe40000000000 */
[----:B------:R-:W-:-:S04]  /*13a0*/  LEA.HI R17, R3, R16, RZ, 0x7 ;  /* 0x0000001003117211 */ /* 0x000fc800078f38ff */
[----:B------:R-:W-:-:S06]  /*13b0*/  SHF.R.S32.HI R0, RZ, 0x7, R17 ;  /* 0x00000007ff007819 */ /* 0x000fcc0000011411 */
[----:B------:R-:W1:Y:S01]  /*13c0*/  SHFL.IDX PT, R0, R0, RZ, 0x1f ;  /* 0x00001fff00007589 */ /* 0x000e6200000e0000 */
[----:B0-----:R-:W-:-:S04]  /*13d0*/  ULEA UR41, UR44, UR41, 0x18 ;  /* 0x000000292c297291 */ /* 0x001fc8000f8ec03f */
[----:B------:R-:W-:-:S04]  /*13e0*/  UIADD3 UR5, UR41, 0x14400, URZ ;  /* 0x0001440029057890 */ /* 0x000fc8000fffe03f */
[----:B------:R-:W-:Y:S01]  /*13f0*/  ULOP3.LUT UP0, URZ, UR5, 0x9f, URZ, 0xc0, !UPT ;  /* 0x0000009f053f7892 */ /* 0x000fe2000f80c03f */
[----:B-1----:R-:W-:-:S05]  /*1400*/  R2UR UR42, R0 ;  /* 0x00000000002a72ca */ /* 0x002fca00000e0000 */
[----:B------:R-:W-:-:S08]  /*1410*/  PLOP3.LUT P0, PT, PT, PT, UP0, 0x80, 0x0 ;  /* 0x000000000000781c */ /* 0x000fd00003f0f008 */
[----:B------:R-:W-:-:S04]  /*1420*/  ULEA.HI UR4, UR42, UR42, URZ, 0x1 ;  /* 0x0000002a2a047291 */ /* 0x000fc8000f8f083f */
[----:B------:R-:W-:-:S04]  /*1430*/  ULOP3.LUT UR4, UR4, 0x1e, URZ, 0xc0, !UPT ;  /* 0x0000001e04047892 */ /* 0x000fc8000f8ec03f */
[----:B------:R-:W-:-:S04]  /*1440*/  UIADD3 UR4, UR42, -UR4, URZ ;  /* 0x800000042a047290 */ /* 0x000fc8000fffe03f */
[----:B------:R-:W-:-:S04]  /*1450*/  ULEA UR4, UR4, UR5, 0xd ;  /* 0x0000000504047291 */ /* 0x000fc8000f8e683f */
[----:B------:R-:W-:-:S04]  /*1460*/  USHF.R.U32.HI UR4, URZ, 0x4, UR4 ;  /* 0x000000043f047899 */ /* 0x000fc80008011604 */
[----:B------:R-:W-:Y:S01]  /*1470*/  ULOP3.LUT UR47, UR4, 0x3fff, URZ, 0xc0, !UPT ;  /* 0x00003fff042f7892 */ /* 0x000fe2000f8ec03f */
[----:B------:R-:W-:Y:S11]  /*1480*/  @!P0 BRA `(.L_x_11) ;  /* 0x0000000000408947 */ /* 0x000ff60003800000 */
[----:B------:R-:W-:Y:S01]  /*1490*/  MOV R0, 0x0 ;  /* 0x0000000000007802 */ /* 0x000fe20000000f00 */
[----:B------:R-:W-:Y:S01]  /*14a0*/  ULDC.64 UR4, c[0x4][0x98] ;  /* 0x0100260000047ab9 */ /* 0x000fe20000000a00 */
[----:B------:R-:W-:Y:S01]  /*14b0*/  ULDC.64 UR6, c[0x4][0x30] ;  /* 0x01000c0000067ab9 */ /* 0x000fe20000000a00 */
[----:B------:R-:W-:Y:S01]  /*14c0*/  IMAD.U32 R4, RZ, RZ, UR4 ;  /* 0x00000004ff047e24 */ /* 0x000fe2000f8e00ff */
[----:B------:R0:W1:Y:S01]  /*14d0*/  LDC.64 R14, c[0x4][R0] ;  /* 0x01000000000e7b82 */ /* 0x0000620000000a00 */
[----:B------:R-:W-:Y:S01]  /*14e0*/  IMAD.U32 R5, RZ, RZ, UR5 ;  /* 0x00000005ff057e24 */ /* 0x000fe2000f8e00ff */
[----:B------:R-:W-:Y:S01]  /*14f0*/  ULDC.64 UR4, c[0x4][0xa0] ;  /* 0x0100280000047ab9 */ /* 0x000fe20000000a00 */
[----:B------:R-:W-:Y:S01]  /*1500*/  IMAD.U32 R10, RZ, RZ, UR6 ;  /* 0x00000006ff0a7e24 */ /* 0x000fe2000f8e00ff */
[----:B------:R-:W-:Y:S01]  /*1510*/  MOV R8, 0x70 ;  /* 0x0000007000087802 */ /* 0x000fe20000000f00 */
[----:B------:R-:W-:Y:S02]  /*1520*/  IMAD.U32 R6, RZ, RZ, UR4 ;  /* 0x00000004ff067e24 */ /* 0x000fe4000f8e00ff */
[----:B------:R-:W-:-:S02]  /*1530*/  IMAD.U32 R7, RZ, RZ, UR5 ;  /* 0x00000005ff077e24 */ /* 0x000fc4000f8e00ff */
[----:B------:R-:W-:Y:S02]  /*1540*/  IMAD.U32 R11, RZ, RZ, UR7 ;  /* 0x00000007ff0b7e24 */ /* 0x000fe4000f8e00ff */
[----:B------:R-:W-:Y:S02]  /*1550*/  IMAD.MOV.U32 R12, RZ, RZ, 0x1 ;  /* 0x00000001ff0c7424 */ /* 0x000fe400078e00ff */
[----:B0-----:R-:W-:-:S07]  /*1560*/  IMAD.MOV.U32 R13, RZ, RZ, RZ ;  /* 0x000000ffff0d7224 */ /* 0x001fce00078e00ff */
[----:B------:R-:W-:-:S07]  /*1570*/  LEPC R20, `(.L_x_11) ;  /* 0x000000001014794e */ /* 0x000fce0000000000 */
[----:B-1----:R-:W-:Y:S05]  /*1580*/  CALL.ABS.NOINC R14 ;  /* 0x000000000e007343 */ /* 0x002fea0003c00000 */
.L_x_11:
[----:B------:R-:W-:-:S04]  /*1590*/  SHF.L.U32 R0, RZ, 0x1f, RZ ;  /* 0x0000001fff007819 */ /* 0x000fc800000006ff */
[----:B------:R-:W0:Y:S02]  /*15a0*/  SYNCS.PHASECHK.TRANS64.TRYWAIT P0, [UR41+0x22800], R0 ;  /* 0x02280000ff0075a7 */ /* 0x000e240008000169 */
[----:B0-----:R-:W-:Y:S05]  /*15b0*/  @!P0 BRA `(.L_x_12) ;  /* 0x000000d800348947 */ /* 0x001fea0003800000 */
.L_x_94:
[----:B------:R-:W-:-:S06]  /*15c0*/  ULOP3.LUT UR4, UR36, 0x1, URZ, 0xfc, !UPT ;  /* 0x0000000124047892 */ /* 0x000fcc000f8efc3f */
[----:B0-----:R-:W-:-:S05]  /*15d0*/  IMAD.U32 R3, RZ, RZ, UR4 ;  /* 0x00000004ff037e24 */ /* 0x001fca000f8e00ff */
[----:B------:R-:W-:-:S13]  /*15e0*/  ISETP.NE.AND P0, PT, R3, 0x3, PT ;  /* 0x000000030300780c */ /* 0x000fda0003f05270 */
[----:B------:R-:W-:Y:S05]  /*15f0*/  @!P0 BRA `(.L_x_13) ;  /* 0x0000000000048947 */ /* 0x000fea0003800000 */
[----:B------:R-:W-:Y:S01]  /*1600*/  BPT.TRAP 0x1 ;  /* 0x000000040000795c */ /* 0x000fe20000300000 */
.L_x_13:
[----:B------:R0:W1:Y:S01]  /*1610*/  SYNCS.PHASECHK.TRANS64.TRYWAIT P1, [UR41+0x22830], R0 ;  /* 0x02283000ff0075a7 */ /* 0x0000620008020169 */
[----:B------:R-:W-:Y:S05]  /*1620*/  @!P0 BRA `(.L_x_14) ;  /* 0x0000000000048947 */ /* 0x000fea0003800000 */
[----:B------:R-:W-:Y:S01]  /*1630*/  BPT.TRAP 0x1 ;  /* 0x000000040000795c */ /* 0x000fe20000300000 */
.L_x_14:
[----:B------:R-:W-:Y:S02]  /*1640*/  IMAD.U32 R4, RZ, RZ, UR47 ;  /* 0x0000002fff047e24 */ /* 0x000fe4000f8e00ff */
[----:B------:R-:W-:Y:S01]  /*1650*/  IMAD.MOV.U32 R3, RZ, RZ, RZ ;  /* 0x000000ffff037224 */ /* 0x000fe200078e00ff */
[----:B-1----:R-:W-:Y:S06]  /*1660*/  @P1 BRA `(.L_x_15) ;  /* 0x0000000000081947 */ /* 0x002fec0003800000 */
[----:B------:R-:W1:Y:S02]  /*1670*/  SYNCS.PHASECHK.TRANS64.TRYWAIT P1, [UR41+0x22830], R0 ;  /* 0x02283000ff0075a7 */ /* 0x000e640008020169 */
[----:B-1----:R-:W-:Y:S05]  /*1680*/  @!P1 BRA `(.L_x_16) ;  /* 0x000000d800189947 */ /* 0x002fea0003800000 */
.L_x_15:
[----:B------:R-:W-:Y:S05]  /*1690*/  WARPSYNC.ALL ;  /* 0x0000000000007948 */ /* 0x000fea0003800000 */
[----:B------:R-:W-:Y:S01]  /*16a0*/  IMAD.MOV.U32 R25, RZ, RZ, RZ ;  /* 0x000000ffff197224 */ /* 0x000fe200078e00ff */
[----:B------:R-:W-:Y:S01]  /*16b0*/  LOP3.LUT R4, R4, 0x10000, RZ, 0xfc, !PT ;  /* 0x0001000004047812 */ /* 0x000fe200078efcff */
[----:B-1----:R-:W-:Y:S01]  /*16c0*/  IMAD.MOV.U32 R5, RZ, RZ, 0x40000040 ;  /* 0x40000040ff057424 */ /* 0x002fe200078e00ff */
[----:B------:R-:W-:-:S04]  /*16d0*/  UIADD3 UR4, UR41, 0x18400, URZ ;  /* 0x0001840029047890 */ /* 0x000fc8000fffe03f */
[C---:B------:R-:W-:Y:S01]  /*16e0*/  R2UR UR5, R5.reuse ;  /* 0x00000000050572ca */ /* 0x040fe200000e0000 */
[----:B------:R-:W-:Y:S01]  /*16f0*/  WARPGROUP.ARRIVE ;  /* 0x00000000000079c5 */ /* 0x000fe20000000000 */
[----:B------:R-:W-:Y:S01]  /*1700*/  UMOV UR7, 0x40000040 ;  /* 0x4000004000077882 */ /* 0x000fe20000000000 */
[----:B------:R-:W-:Y:S01]  /*1710*/  USHF.R.U32.HI UR6, URZ, 0x4, UR4 ;  /* 0x000000043f067899 */ /* 0x000fe20008011604 */
[C---:B------:R-:W-:Y:S01]  /*1720*/  R2UR UR8, R4.reuse ;  /* 0x00000000040872ca */ /* 0x040fe200000e0000 */
[----:B------:R-:W-:Y:S01]  /*1730*/  UMOV UR11, 0x40000040 ;  /* 0x40000040000b7882 */ /* 0x000fe20000000000 */
[C---:B------:R-:W-:Y:S01]  /*1740*/  R2UR UR4, R4.reuse ;  /* 0x00000000040472ca */ /* 0x040fe200000e0000 */
[----:B------:R-:W-:Y:S01]  /*1750*/  ULOP3.LUT UR6, UR6, 0x3fff, URZ, 0xc0, !UPT ;  /* 0x00003fff06067892 */ /* 0x000fe2000f8ec03f */
[C---:B------:R-:W-:Y:S01]  /*1760*/  R2UR UR9, R5.reuse ;  /* 0x00000000050972ca */ /* 0x040fe200000e0000 */
[----:B------:R-:W-:Y:S01]  /*1770*/  UMOV UR15, 0x40000040 ;  /* 0x40000040000f7882 */ /* 0x000fe20000000000 */
[C---:B------:R-:W-:Y:S01]  /*1780*/  R2UR UR12, R4.reuse ;  /* 0x00000000040c72ca */ /* 0x040fe200000e0000 */
[----:B------:R-:W-:Y:S01]  /*1790*/  ULOP3.LUT UR47, UR6, 0x10000, URZ, 0xfc, !UPT ;  /* 0x00010000062f7892 */ /* 0x000fe2000f8efc3f */
[C---:B------:R-:W-:Y:S01]  /*17a0*/  R2UR UR13, R5.reuse ;  /* 0x00000000050d72ca */ /* 0x040fe200000e0000 */
[----:B------:R-:W-:Y:S01]  /*17b0*/  UMOV UR19, 0x40000040 ;  /* 0x4000004000137882 */ /* 0x000fe20000000000 */
[C---:B------:R-:W-:Y:S01]  /*17c0*/  R2UR UR16, R4.reuse ;  /* 0x00000000041072ca */ /* 0x040fe200000e0000 */
[----:B------:R-:W-:Y:S01]  /*17d0*/  UIADD3 UR10, UR47, 0x100, URZ ;  /* 0x000001002f0a7890 */ /* 0x000fe2000fffe03f */
[C---:B------:R-:W-:Y:S01]  /*17e0*/  R2UR UR17, R5.reuse ;  /* 0x00000000051172ca */ /* 0x040fe200000e0000 */
[----:B------:R-:W-:Y:S01]  /*17f0*/  UIADD3 UR14, UR47, 0x200, URZ ;  /* 0x000002002f0e7890 */ /* 0x000fe2000fffe03f */
[----:B------:R-:W-:Y:S01]  /*1800*/  R2UR UR20, R4 ;  /* 0x00000000041472ca */ /* 0x000fe200000e0000 */
[----:B------:R-:W-:Y:S01]  /*1810*/  UMOV UR6, UR47 ;  /* 0x0000002f00067c82 */ /* 0x000fe20008000000 */
[----:B------:R-:W-:Y:S01]  /*1820*/  UIADD3 UR18, UR47, 0x300, URZ ;  /* 0x000003002f127890 */ /* 0x000fe2000fffe03f */
[----:B------:R-:W-:Y:S01]  /*1830*/  QGMMA.64x32x32.F32.E4M3.E4M3 R92, gdesc[UR4], RZ, !UPT, gsb0 ;  /* 0x00600000045c79f3 */ /* 0x000fe2000c0008ff */
[----:B------:R-:W-:Y:S01]  /*1840*/  R2UR UR21, R5 ;  /* 0x00000000051572ca */ /* 0x000fe200000e0000 */
[----:B------:R-:W-:Y:S01]  /*1850*/  UIADD3 UR22, UR47, 0x400, URZ ;  /* 0x000004002f167890 */ /* 0x000fe2000fffe03f */
[----:B------:R-:W-:Y:S01]  /*1860*/  UMOV UR23, 0x40000040 ;  /* 0x4000004000177882 */ /* 0x000fe20000000000 */
[----:B------:R-:W-:Y:S01]  /*1870*/  UIADD3 UR26, UR47, 0x2, URZ ;  /* 0x000000022f1a7890 */ /* 0x000fe2000fffe03f */
[----:B------:R-:W-:Y:S01]  /*1880*/  UMOV UR25, 0x40000040 ;  /* 0x4000004000197882 */ /* 0x000fe20000000000 */
[----:B------:R-:W-:Y:S01]  /*1890*/  UMOV UR27, 0x40000040 ;  /* 0x40000040001b7882 */ /* 0x000fe20000000000 */
[----:B------:R-:W-:Y:S01]  /*18a0*/  UIADD3 UR6, UR47, 0x102, URZ ;  /* 0x000001022f067890 */ /* 0x000fe2000fffe03f */
[----:B------:R-:W-:Y:S01]  /*18b0*/  UMOV UR5, UR25 ;  /* 0x0000001900057c82 */ /* 0x000fe20008000000 */
[----:B------:R-:W-:Y:S01]  /*18c0*/  UMOV UR7, 0x40000040 ;  /* 0x4000004000077882 */ /* 0x000fe20000000000 */
[----:B------:R-:W-:Y:S01]  /*18d0*/  UIADD3 UR30, UR47, 0x4, URZ ;  /* 0x000000042f1e7890 */ /* 0x000fe2000fffe03f */
[----:B------:R-:W-:Y:S01]  /*18e0*/  UMOV UR29, 0x40000040 ;  /* 0x40000040001d7882 */ /* 0x000fe20000000000 */
[----:B------:R-:W-:Y:S01]  /*18f0*/  UMOV UR31, 0x40000040 ;  /* 0x40000040001f7882 */ /* 0x000fe20000000000 */
[----:B------:R-:W-:Y:S01]  /*1900*/  UIADD3 UR34, UR47, 0x6, URZ ;  /* 0x000000062f227890 */ /* 0x000fe2000fffe03f */
[----:B------:R-:W-:Y:S01]  /*1910*/  UMOV UR33, 0x40000040 ;  /* 0x4000004000217882 */ /* 0x000fe20000000000 */
[----:B------:R-:W-:Y:S01]  /*1920*/  UMOV UR35, 0x40000040 ;  /* 0x4000004000237882 */ /* 0x000fe20000000000 */
[----:B------:R-:W-:-:S02]  /*1930*/  WARPGROUP.DEPBAR.LE gsb0, 0x0 ;  /* 0x00008000000079c5 */ /* 0x000fc40000010000 */
[----:B------:R-:W-:-:S06]  /*1940*/  WARPGROUP.ARRIVE ;  /* 0x00000000000079c5 */ /* 0x000fcc0000000000 */
[----:B------:R-:W-:Y:S01]  /*1950*/  QGMMA.64x32x32.F32.E4M3.E4M3 R76, gdesc[UR8], RZ, !UPT, gsb0 ;  /* 0x00600000084c79f3 */ /* 0x000fe2000c0008ff */
[----:B------:R-:W-:Y:S01]  /*1960*/  UIADD3 UR10, UR47, 0x202, URZ ;  /* 0x000002022f0a7890 */ /* 0x000fe2000fffe03f */
[----:B------:R-:W-:Y:S01]  /*1970*/  UMOV UR9, UR25 ;  /* 0x0000001900097c82 */ /* 0x000fe20008000000 */
[----:B------:R-:W-:Y:S01]  /*1980*/  UMOV UR11, 0x40000040 ;  /* 0x40000040000b7882 */ /* 0x000fe20000000000 */
[----:B------:R-:W-:Y:S02]  /*1990*/  WARPGROUP.DEPBAR.LE gsb0, 0x0 ;  /* 0x00008000000079c5 */ /* 0x000fe40000010000 */
[----:B------:R-:W-:-:S06]  /*19a0*/  WARPGROUP.ARRIVE ;  /* 0x00000000000079c5 */ /* 0x000fcc0000000000 */
[----:B------:R-:W-:Y:S01]  /*19b0*/  QGMMA.64x32x32.F32.E4M3.E4M3 R60, gdesc[UR12], RZ, !UPT, gsb0 ;  /* 0x006000000c3c79f3 */ /* 0x000fe2000c0008ff */
[----:B------:R-:W-:-:S13]  /*19c0*/  R2UR UR12, R4 ;  /* 0x00000000040c72ca */ /* 0x000fda00000e0000 */
[----:B------:R-:W-:Y:S02]  /*19d0*/  UIADD3 UR24, UR12, 0x2, URZ ;  /* 0x000000020c187890 */ /* 0x000fe4000fffe03f */
[----:B------:R-:W-:Y:S02]  /*19e0*/  UIADD3 UR28, UR12, 0x4, URZ ;  /* 0x000000040c1c7890 */ /* 0x000fe4000fffe03f */
[----:B------:R-:W-:-:S03]  /*19f0*/  UIADD3 UR32, UR12, 0x6, URZ ;  /* 0x000000060c207890 */ /* 0x000fc6000fffe03f */
[----:B------:R-:W-:Y:S01]  /*1a00*/  UMOV UR4, UR24 ;  /* 0x0000001800047c82 */ /* 0x000fe20008000000 */
[----:B------:R-:W-:Y:S01]  /*1a10*/  UMOV UR8, UR24 ;  /* 0x0000001800087c82 */ /* 0x000fe20008000000 */
[----:B------:R-:W-:Y:S02]  /*1a20*/  WARPGROUP.DEPBAR.LE gsb0, 0x0 ;  /* 0x00008000000079c5 */ /* 0x000fe40000010000 */
[----:B------:R-:W-:-:S06]  /*1a30*/  WARPGROUP.ARRIVE ;  /* 0x00000000000079c5 */ /* 0x000fcc0000000000 */
[----:B------:R-:W-:Y:S03]  /*1a40*/  QGMMA.64x32x32.F32.E4M3.E4M3 R44, gdesc[UR16], RZ, !UPT, gsb0 ;  /* 0x00600000102c79f3 */ /* 0x000fe6000c0008ff */
[----:B------:R-:W-:Y:S02]  /*1a50*/  WARPGROUP.DEPBAR.LE gsb0, 0x0 ;  /* 0x00008000000079c5 */ /* 0x000fe40000010000 */
[----:B------:R-:W-:-:S06]  /*1a60*/  WARPGROUP.ARRIVE ;  /* 0x00000000000079c5 */ /* 0x000fcc0000000000 */
[----:B------:R-:W-:Y:S03]  /*1a70*/  QGMMA.64x32x32.F32.E4M3.E4M3 R28, gdesc[UR20], RZ, !UPT, gsb0 ;  /* 0x00600000141c79f3 */ /* 0x000fe6000c0008ff */
[----:B------:R-:W-:Y:S02]  /*1a80*/  WARPGROUP.DEPBAR.LE gsb0, 0x0 ;  /* 0x00008000000079c5 */ /* 0x000fe40000010000 */
[----:B------:R-:W-:-:S06]  /*1a90*/  WARPGROUP.ARRIVE ;  /* 0x00000000000079c5 */ /* 0x000fcc0000000000 */
[----:B------:R-:W-:Y:S01]  /*1aa0*/  QGMMA.64x32x32.F32.E4M3.E4M3 R92, gdesc[UR24], R92, gsb0 ;  /* 0x00600000185c79f3 */ /* 0x000fe2000800085c */
[----:B------:R-:W-:Y:S01]  /*1ab0*/  UIADD3 UR26, UR47, 0x302, URZ ;  /* 0x000003022f1a7890 */ /* 0x000fe2000fffe03f */
[----:B------:R-:W-:Y:S01]  /*1ac0*/  UMOV UR27, 0x40000040 ;  /* 0x40000040001b7882 */ /* 0x000fe20000000000 */
[----:B------:R-:W-:Y:S02]  /*1ad0*/  WARPGROUP.DEPBAR.LE gsb0, 0x0 ;  /* 0x00008000000079c5 */ /* 0x000fe40000010000 */
[----:B------:R-:W-:-:S06]  /*1ae0*/  WARPGROUP.ARRIVE ;  /* 0x00000000000079c5 */ /* 0x000fcc0000000000 */
[----:B------:R-:W-:Y:S01]  /*1af0*/  QGMMA.64x32x32.F32.E4M3.E4M3 R76, gdesc[UR4], R76, gsb0 ;  /* 0x00600000044c79f3 */ /* 0x000fe2000800084c */
[----:B------:R-:W-:Y:S02]  /*1b00*/  UIADD3 UR4, UR47, 0x402, URZ ;  /* 0x000004022f047890 */ /* 0x000fe4000fffe03f */
[----:B------:R-:W-:Y:S01]  /*1b10*/  UIADD3 UR6, UR47, 0x104, URZ ;  /* 0x000001042f067890 */ /* 0x000fe2000fffe03f */
[----:B------:R-:W-:Y:S01]  /*1b20*/  UMOV UR5, UR29 ;  /* 0x0000001d00057c82 */ /* 0x000fe20008000000 */
[----:B------:R-:W-:Y:S01]  /*1b30*/  UMOV UR7, 0x40000040 ;  /* 0x4000004000077882 */ /* 0x000fe20000000000 */
[----:B------:R-:W-:Y:S02]  /*1b40*/  WARPGROUP.DEPBAR.LE gsb0, 0x0 ;  /* 0x00008000000079c5 */ /* 0x000fe40000010000 */
[----:B------:R-:W-:-:S06]  /*1b50*/  WARPGROUP.ARRIVE ;  /* 0x00000000000079c5 */ /* 0x000fcc0000000000 */
[----:B------:R-:W-:Y:S01]  /*1b60*/  QGMMA.64x32x32.F32.E4M3.E4M3 R60, gdesc[UR8], R60, gsb0 ;  /* 0x00600000083c79f3 */ /* 0x000fe2000800083c */
[----:B------:R-:W-:Y:S01]  /*1b70*/  UIADD3 UR10, UR47, 0x204, URZ ;  /* 0x000002042f0a7890 */ /* 0x000fe2000fffe03f */
[----:B------:R-:W-:Y:S01]  /*1b80*/  UMOV UR8, UR28 ;  /* 0x0000001c00087c82 */ /* 0x000fe20008000000 */
[----:B------:R-:W-:Y:S01]  /*1b90*/  UMOV UR9, UR29 ;  /* 0x0000001d00097c82 */ /* 0x000fe20008000000 */
[----:B------:R-:W-:Y:S01]  /*1ba0*/  UMOV UR11, 0x40000040 ;  /* 0x40000040000b7882 */ /* 0x000fe20000000000 */
[----:B------:R-:W-:Y:S02]  /*1bb0*/  WARPGROUP.DEPBAR.LE gsb0, 0x0 ;  /* 0x00008000000079c5 */ /* 0x000fe40000010000 */
[----:B------:R-:W-:-:S06]  /*1bc0*/  WARPGROUP.ARRIVE ;  /* 0x00000000000079c5 */ /* 0x000fcc0000000000 */
[----:B------:R-:W-:Y:S01]  /*1bd0*/  QGMMA.64x32x32.F32.E4M3.E4M3 R44, gdesc[UR24], R44, gsb0 ;  /* 0x00600000182c79f3 */ /* 0x000fe2000800082c */
[----:B------:R-:W-:Y:S01]  /*1be0*/  UMOV UR26, UR4 ;  /* 0x00000004001a7c82 */ /* 0x000fe20008000000 */
[----:B------:R-:W-:Y:S01]  /*1bf0*/  UMOV UR27, 0x40000040 ;  /* 0x40000040001b7882 */ /* 0x000fe20000000000 */
[----:B------:R-:W-:Y:S01]  /*1c00*/  UMOV UR4, UR28 ;  /* 0x0000001c00047c82 */ /* 0x000fe20008000000 */
[----:B------:R-:W-:Y:S02]  /*1c10*/  WARPGROUP.DEPBAR.LE gsb0, 0x0 ;  /* 0x00008000000079c5 */ /* 0x000fe40000010000 */
[----:B------:R-:W-:-:S06]  /*1c20*/  WARPGROUP.ARRIVE ;  /* 0x00000000000079c5 */ /* 0x000fcc0000000000 */
[----:B------:R-:W-:Y:S03]  /*1c30*/  QGMMA.64x32x32.F32.E4M3.E4M3 R28, gdesc[UR24], R28, gsb0 ;  /* 0x00600000181c79f3 */ /* 0x000fe6000800081c */
        /* <DEDUP_REMOVED lines=37> */
[----:B------:R-:W-:Y:S02]  /*1e90*/  WARPGROUP.DEPBAR.LE gsb0, 0x0 ;  /* 0x00008000000079c5 */ /* 0x000fe40000010000 */
[----:B------:R-:W-:-:S06]  /*1ea0*/  WARPGROUP.ARRIVE ;  /* 0x00000000000079c5 */ /* 0x000fcc0000000000 */
[----:B------:R-:W-:Y:S03]  /*1eb0*/  QGMMA.64x32x32.F32.E4M3.E4M3 R60, gdesc[UR8], R60, gsb0 ;  /* 0x00600000083c79f3 */ /* 0x000fe6000800083c */
[----:B------:R-:W-:Y:S02]  /*1ec0*/  WARPGROUP.DEPBAR.LE gsb0, 0x0 ;  /* 0x00008000000079c5 */ /* 0x000fe40000010000 */
[----:B------:R-:W-:-:S06]  /*1ed0*/  WARPGROUP.ARRIVE ;  /* 0x00000000000079c5 */ /* 0x000fcc0000000000 */
[----:B------:R-:W-:Y:S01]  /*1ee0*/  QGMMA.64x32x32.F32.E4M3.E4M3 R44, gdesc[UR32], R44, gsb0 ;  /* 0x00600000202c79f3 */ /* 0x000fe2000800082c */
[----:B------:R-:W-:Y:S01]  /*1ef0*/  UMOV UR34, UR4 ;  /* 0x0000000400227c82 */ /* 0x000fe20008000000 */
[----:B------:R-:W-:Y:S01]  /*1f00*/  UMOV UR35, 0x40000040 ;  /* 0x4000004000237882 */ /* 0x000fe20000000000 */
[----:B------:R-:W-:Y:S02]  /*1f10*/  WARPGROUP.DEPBAR.LE gsb0, 0x0 ;  /* 0x00008000000079c5 */ /* 0x000fe40000010000 */
[----:B------:R-:W-:-:S06]  /*1f20*/  WARPGROUP.ARRIVE ;  /* 0x00000000000079c5 */ /* 0x000fcc0000000000 */
[----:B------:R-:W-:Y:S03]  /*1f30*/  QGMMA.64x32x32.F32.E4M3.E4M3 R28, gdesc[UR32], R28, gsb0 ;  /* 0x00600000201c79f3 */ /* 0x000fe6000800081c */
[----:B------:R-:W-:Y:S02]  /*1f40*/  WARPGROUP.DEPBAR.LE gsb0, 0x0 ;  /* 0x00008000000079c5 */ /* 0x000fe40000010000 */
[----:B------:R-:W-:Y:S05]  /*1f50*/  @!P0 BRA `(.L_x_17) ;  /* 0x0000000000048947 */ /* 0x000fea0003800000 */
[----:B------:R-:W-:Y:S01]  /*1f60*/  BPT.TRAP 0x1 ;  /* 0x000000040000795c */ /* 0x000fe20000300000 */
.L_x_17:
[----:B------:R-:W-:Y:S01]  /*1f70*/  LOP3.LUT R17, R17, 0xffffff80, RZ, 0xc0, !PT ;  /* 0xffffff8011117812 */ /* 0x000fe200078ec0ff */
[----:B------:R-:W-:Y:S01]  /*1f80*/  IMAD.MOV.U32 R7, RZ, RZ, -0x2 ;  /* 0xfffffffeff077424 */ /* 0x000fe200078e00ff */
[----:B------:R-:W-:Y:S01]  /*1f90*/  P2R R18, PR, RZ, 0x1 ;  /* 0x00000001ff127803 */ /* 0x000fe20000000000 */
[----:B------:R-:W-:Y:S02]  /*1fa0*/  UIADD3 UR50, UR45, -0x2, URZ ;  /* 0xfffffffe2d327890 */ /* 0x000fe4000fffe03f */
[----:B------:R-:W-:Y:S01]  /*1fb0*/  IMAD.IADD R17, R16, 0x1, -R17 ;  /* 0x0000000110117824 */ /* 0x000fe200078e0a11 */
[----:B------:R-:W-:Y:S02]  /*1fc0*/  UIADD3 UR4, UR41, 0x22840, URZ ;  /* 0x0002284029047890 */ /* 0x000fe4000fffe03f */
[----:B------:R-:W-:Y:S02]  /*1fd0*/  UISETP.GE.AND UP0, UPT, UR50, UR39, UPT ;  /* 0x000000273200728c */ /* 0x000fe4000bf06270 */
[----:B0-----:R-:W-:Y:S01]  /*1fe0*/  SHF.R.S32.HI R0, RZ, 0x1f, R17 ;  /* 0x0000001fff007819 */ /* 0x001fe20000011411 */
[----:B------:R-:W-:-:S03]  /*1ff0*/  UPRMT UR4, UR44, 0x654, UR4 ;  /* 0x000006542c047896 */ /* 0x000fc60008000004 */
[----:B------:R-:W-:-:S04]  /*2000*/  LEA.HI R0, R0, R17, RZ, 0x2 ;  /* 0x0000001100007211 */ /* 0x000fc800078f10ff */
[----:B------:R-:W-:Y:S02]  /*2010*/  LOP3.LUT R0, R0, 0x7ffffffc, RZ, 0xc0, !PT ;  /* 0x7ffffffc00007812 */ /* 0x000fe400078ec0ff */
[----:B------:R-:W-:Y:S02]  /*2020*/  SYNCS.ARRIVE.TRANS64.RED.A1T0 RZ, [UR4], RZ ;  /* 0x000000ffffff79a7 */ /* 0x000fe40008100404 */
[----:B------:R-:W-:-:S05]  /*2030*/  IADD3 R0, R17, -R0, RZ ;  /* 0x8000000011007210 */ /* 0x000fca0007ffe0ff */
[----:B------:R-:W-:Y:S02]  /*2040*/  IMAD R0, R0, R7, 0xa0 ;  /* 0x000000a000007424 */ /* 0x000fe400078e0207 */
[----:B------:R-:W-:Y:S01]  /*2050*/  IMAD.U32 R7, RZ, RZ, UR45 ;  /* 0x0000002dff077e24 */ /* 0x000fe2000f8e00ff */
[----:B------:R-:W0:Y:S01]  /*2060*/  S2UR UR45, SR_CgaCtaId ;  /* 0x00000000002d79c3 */ /* 0x000e220000008800 */
[----:B------:R-:W-:Y:S01]  /*2070*/  VIADD R0, R0, UR46 ;  /* 0x0000002e00007c36 */ /* 0x000fe20008000000 */
[----:B------:R-:W-:-:S03]  /*2080*/  UMOV UR46, URZ ;  /* 0x0000003f002e7c82 */ /* 0x000fc60008000000 */
[----:B------:R-:W-:-:S05]  /*2090*/  IMAD R7, R7, -0xa0, R0 ;  /* 0xffffff6007077824 */ /* 0x000fca00078e0200 */
[C---:B------:R-:W-:Y:S02]  /*20a0*/  ISETP.GT.AND P6, PT, R7.reuse, RZ, PT ;  /* 0x000000ff0700720c */ /* 0x040fe40003fc4270 */
[C---:B------:R-:W-:Y:S02]  /*20b0*/  ISETP.GT.AND P5, PT, R7.reuse, 0x1, PT ;  /* 0x000000010700780c */ /* 0x040fe40003fa4270 */
[----:B------:R-:W-:Y:S02]  /*20c0*/  ISETP.GT.AND P4, PT, R7, 0x8, PT ;  /* 0x000000080700780c */ /* 0x000fe40003f84270 */
[----:B------:R-:W-:Y:S02]  /*20d0*/  FSEL R94, R94, -INF , P6 ;  /* 0xff8000005e5e7808 */ /* 0x000fe40003000000 */
[----:B------:R-:W-:Y:S02]  /*20e0*/  FSEL R95, R95, -INF , P5 ;  /* 0xff8000005f5f7808 */ /* 0x000fe40002800000 */
[----:B------:R-:W-:-:S02]  /*20f0*/  ISETP.GT.AND P3, PT, R7, 0x9, PT ;  /* 0x000000090700780c */ /* 0x000fc40003f64270 */
[----:B------:R-:W-:Y:S02]  /*2100*/  FSEL R98, R98, -INF , P4 ;  /* 0xff80000062627808 */ /* 0x000fe40002000000 */
[----:B------:R-:W-:Y:S02]  /*2110*/  FMNMX.FTZ R9, R94, R95, !PT ;  /* 0x0000005f5e097209 */ /* 0x000fe40007810000 */
[----:B------:R-:W-:Y:S02]  /*2120*/  ISETP.GT.AND P1, PT, R7, 0x10, PT ;  /* 0x000000100700780c */ /* 0x000fe40003f24270 */
[----:B------:R-:W-:Y:S02]  /*2130*/  FSEL R99, R99, -INF , P3 ;  /* 0xff80000063637808 */ /* 0x000fe40001800000 */
[----:B------:R-:W-:Y:S02]  /*2140*/  FMNMX.FTZ R0, R98, R9, !PT ;  /* 0x0000000962007209 */ /* 0x000fe40007810000 */
[----:B------:R-:W-:-:S02]  /*2150*/  ISETP.GT.AND P2, PT, R7, 0x11, PT ;  /* 0x000000110700780c */ /* 0x000fc40003f44270 */
[----:B------:R-:W-:Y:S02]  /*2160*/  FSEL R102, R102, -INF , P1 ;  /* 0xff80000066667808 */ /* 0x000fe40000800000 */
[----:B------:R-:W-:Y:S02]  /*2170*/  FMNMX.FTZ R9, R99, R0, !PT ;  /* 0x0000000063097209 */ /* 0x000fe40007810000 */
[----:B------:R-:W-:Y:S02]  /*2180*/  FSEL R92, R92, -INF , P6 ;  /* 0xff8000005c5c7808 */ /* 0x000fe40003000000 */
[----:B------:R-:W-:Y:S02]  /*2190*/  ISETP.GT.AND P6, PT, R7, 0x18, PT ;  /* 0x000000180700780c */ /* 0x000fe40003fc4270 */
[----:B------:R-:W-:Y:S02]  /*21a0*/  FSEL R103, R103, -INF , P2 ;  /* 0xff80000067677808 */ /* 0x000fe40001000000 */
[----:B------:R-:W-:-:S02]  /*21b0*/  FMNMX.FTZ R0, R102, R9, !PT ;  /* 0x0000000966007209 */ /* 0x000fc40007810000 */
[----:B------:R-:W-:Y:S02]  /*21c0*/  FSEL R93, R93, -INF , P5 ;  /* 0xff8000005d5d7808 */ /* 0x000fe40002800000 */
[----:B------:R-:W-:Y:S02]  /*21d0*/  ISETP.GT.AND P5, PT, R7, 0x19, PT ;  /* 0x000000190700780c */ /* 0x000fe40003fa4270 */
[----:B------:R-:W-:Y:S02]  /*21e0*/  FSEL R106, R106, -INF , P6 ;  /* 0xff8000006a6a7808 */ /* 0x000fe40003000000 */
[----:B------:R-:W-:Y:S02]  /*21f0*/  FMNMX.FTZ R9, R103, R0, !PT ;  /* 0x0000000067097209 */ /* 0x000fe40007810000 */
[----:B------:R-:W-:Y:S02]  /*2200*/  FSEL R96, R96, -INF , P4 ;  /* 0xff80000060607808 */ /* 0x000fe40002000000 */
        /* <DEDUP_REMOVED lines=87> */
[C---:B------:R-:W-:Y:S02]  /*2780*/  ISETP.GT.AND P0, PT, R7.reuse, 0x79, PT ;  /* 0x000000790700780c */ /* 0x040fe40003f04270 */
[----:B------:R-:W-:Y:S02]  /*2790*/  FSEL R44, R44, -INF , P6 ;  /* 0xff8000002c2c7808 */ /* 0x000fe40003000000 */
[----:B------:R-:W-:Y:S02]  /*27a0*/  ISETP.GT.AND P6, PT, R7, 0x78, PT ;  /* 0x000000780700780c */ /* 0x000fe40003fc4270 */
[----:B------:R-:W-:-:S02]  /*27b0*/  FSEL R55, R55, -INF , P2 ;  /* 0xff80000037377808 */ /* 0x000fc40001000000 */
[----:B------:R-:W-:Y:S02]  /*27c0*/  FMNMX.FTZ R0, R54, R9, !PT ;  /* 0x0000000936007209 */ /* 0x000fe40007810000 */
[----:B------:R-:W-:Y:S02]  /*27d0*/  FSEL R46, R59, -INF , P0 ;  /* 0xff8000003b2e7808 */ /* 0x000fe40000000000 */
[----:B------:R-:W-:Y:S02]  /*27e0*/  ISETP.GT.AND P0, PT, R7, 0x81, PT ;  /* 0x000000810700780c */ /* 0x000fe40003f04270 */
[----:B------:R-:W-:Y:S02]  /*27f0*/  FSEL R6, R58, -INF , P6 ;  /* 0xff8000003a067808 */ /* 0x000fe40003000000 */
[----:B------:R-:W-:Y:S02]  /*2800*/  FMNMX.FTZ R9, R55, R0, !PT ;  /* 0x0000000037097209 */ /* 0x000fe40007810000 */
[----:B------:R-:W-:-:S02]  /*2810*/  FSEL R45, R45, -INF , P5 ;  /* 0xff8000002d2d7808 */ /* 0x000fc40002800000 */
[----:B------:R-:W-:Y:S02]  /*2820*/  FSEL R63, R31, -INF , P0 ;  /* 0xff8000001f3f7808 */ /* 0x000fe40000000000 */
[----:B------:R-:W-:Y:S02]  /*2830*/  P2R R15, PR, RZ, 0x1 ;  /* 0x00000001ff0f7803 */ /* 0x000fe40000000000 */
[C---:B------:R-:W-:Y:S02]  /*2840*/  ISETP.GT.AND P5, PT, R7.reuse, 0x80, PT ;  /* 0x000000800700780c */ /* 0x040fe40003fa4270 */
[----:B------:R-:W-:Y:S02]  /*2850*/  FMNMX.FTZ R9, R6, R9, !PT ;  /* 0x0000000906097209 */ /* 0x000fe40007810000 */
[----:B------:R-:W-:Y:S02]  /*2860*/  ISETP.GT.AND P0, PT, R7, 0x80, PT ;  /* 0x000000800700780c */ /* 0x000fe40003f04270 */
[----:B------:R-:W-:-:S02]  /*2870*/  FSEL R66, R30, -INF , P5 ;  /* 0xff8000001e427808 */ /* 0x000fc40002800000 */
[----:B------:R-:W-:Y:S02]  /*2880*/  FMNMX.FTZ R9, R46, R9, !PT ;  /* 0x000000092e097209 */ /* 0x000fe40007810000 */
[----:B------:R-:W-:Y:S02]  /*2890*/  FSEL R28, R28, -INF , P0 ;  /* 0xff8000001c1c7808 */ /* 0x000fe40000000000 */
[----:B------:R-:W-:Y:S02]  /*28a0*/  ISETP.NE.AND P0, PT, R15, RZ, PT ;  /* 0x000000ff0f00720c */ /* 0x000fe40003f05270 */
[----:B------:R-:W-:Y:S02]  /*28b0*/  FMNMX.FTZ R15, R92, R93, !PT ;  /* 0x0000005d5c0f7209 */ /* 0x000fe40007810000 */
[----:B------:R-:W-:Y:S02]  /*28c0*/  FSEL R52, R52, -INF , P1 ;  /* 0xff80000034347808 */ /* 0x000fe40000800000 */
[----:B------:R-:W-:-:S02]  /*28d0*/  ISETP.GT.AND P1, PT, R7, 0x88, PT ;  /* 0x000000880700780c */ /* 0x000fc40003f24270 */
[----:B------:R-:W-:Y:S02]  /*28e0*/  FMNMX.FTZ R0, R66, R9, !PT ;  /* 0x0000000942007209 */ /* 0x000fe40007810000 */
[----:B------:R-:W-:Y:S02]  /*28f0*/  FMNMX.FTZ R16, R96, R15, !PT ;  /* 0x0000000f60107209 */ /* 0x000fe40007810000 */
[----:B------:R-:W-:Y:S02]  /*2900*/  FSEL R53, R53, -INF , P2 ;  /* 0xff80000035357808 */ /* 0x000fe40001000000 */
[----:B------:R-:W-:Y:S02]  /*2910*/  ISETP.GT.AND P2, PT, R7, 0x89, PT ;  /* 0x000000890700780c */ /* 0x000fe40003f44270 */
[----:B------:R-:W-:Y:S02]  /*2920*/  FSEL R70, R34, -INF , P1 ;  /* 0xff80000022467808 */ /* 0x000fe40000800000 */
[----:B------:R-:W-:-:S02]  /*2930*/  FMNMX.FTZ R9, R63, R0, !PT ;  /* 0x000000003f097209 */ /* 0x000fc40007810000 */
[----:B------:R-:W-:Y:S02]  /*2940*/  FMNMX.FTZ R15, R97, R16, !PT ;  /* 0x00000010610f7209 */ /* 0x000fe40007810000 */
[----:B------:R-:W-:Y:S02]  /*2950*/  FSEL R49, R49, -INF , P3 ;  /* 0xff80000031317808 */ /* 0x000fe40001800000 */
[----:B------:R-:W-:Y:S02]  /*2960*/  FSEL R71, R35, -INF , P2 ;  /* 0xff80000023477808 */ /* 0x000fe40001000000 */
[----:B------:R-:W-:Y:S02]  /*2970*/  FMNMX.FTZ R0, R70, R9, !PT ;  /* 0x0000000946007209 */ /* 0x000fe40007810000 */
[----:B------:R-:W-:Y:S02]  /*2980*/  ISETP.GT.AND P3, PT, R7, 0x90, PT ;  /* 0x000000900700780c */ /* 0x000fe40003f64270 */
[----:B------:R-:W-:-:S02]  /*2990*/  FMNMX.FTZ R16, R100, R15, !PT ;  /* 0x0000000f64107209 */ /* 0x000fc40007810000 */
[----:B------:R-:W-:Y:S02]  /*29a0*/  FSEL R48, R48, -INF , P4 ;  /* 0xff80000030307808 */ /* 0x000fe40002000000 */
[----:B------:R-:W-:Y:S02]  /*29b0*/  FSEL R74, R38, -INF , P3 ;  /* 0xff800000264a7808 */ /* 0x000fe40001800000 */
[----:B------:R-:W-:Y:S02]  /*29c0*/  FMNMX.FTZ R9, R71, R0, !PT ;  /* 0x0000000047097209 */ /* 0x000fe40007810000 */
[----:B------:R-:W-:Y:S02]  /*29d0*/  ISETP.GT.AND P4, PT, R7, 0x91, PT ;  /* 0x000000910700780c */ /* 0x000fe40003f84270 */
[----:B------:R-:W-:Y:S02]  /*29e0*/  FMNMX.FTZ R17, R101, R16, !PT ;  /* 0x0000001065117209 */ /* 0x000fe40007810000 */
[----:B------:R-:W-:-:S02]  /*29f0*/  FSEL R67, R39, -INF , P4 ;  /* 0xff80000027437808 */ /* 0x000fc40002000000 */
[----:B------:R-:W-:Y:S02]  /*2a00*/  FMNMX.FTZ R0, R74, R9, !PT ;  /* 0x000000094a007209 */ /* 0x000fe40007810000 */
[----:B------:R-:W-:Y:S02]  /*2a10*/  ISETP.GT.AND P5, PT, R7, 0x98, PT ;  /* 0x000000980700780c */ /* 0x000fe40003fa4270 */
[----:B------:R-:W-:Y:S02]  /*2a20*/  FSEL R29, R29, -INF , P0 ;  /* 0xff8000001d1d7808 */ /* 0x000fe40000000000 */
[----:B------:R-:W-:Y:S02]  /*2a30*/  ISETP.NE.AND P0, PT, R18, RZ, PT ;  /* 0x000000ff1200720c */ /* 0x000fe40003f05270 */
[----:B------:R-:W-:Y:S02]  /*2a40*/  FMNMX.FTZ R18, R104, R17, !PT ;  /* 0x0000001168127209 */ /* 0x000fe40007810000 */
[----:B------:R-:W-:-:S02]  /*2a50*/  FSEL R59, R42, -INF , P5 ;  /* 0xff8000002a3b7808 */ /* 0x000fc40002800000 */
[----:B------:R-:W-:Y:S02]  /*2a60*/  FMNMX.FTZ R0, R67, R0, !PT ;  /* 0x0000000043007209 */ /* 0x000fe40007810000 */
[----:B------:R-:W-:Y:S02]  /*2a70*/  ISETP.GT.AND P6, PT, R7, 0x99, PT ;  /* 0x000000990700780c */ /* 0x000fe40003fc4270 */
[----:B------:R-:W-:Y:S02]  /*2a80*/  FMNMX.FTZ R17, R105, R18, !PT ;  /* 0x0000001269117209 */ /* 0x000fe40007810000 */
[----:B------:R-:W-:Y:S02]  /*2a90*/  FSEL R58, R43, -INF , P6 ;  /* 0xff8000002b3a7808 */ /* 0x000fe40003000000 */
[----:B------:R-:W-:Y:S02]  /*2aa0*/  FMNMX.FTZ R9, R59, R0, !PT ;  /* 0x000000003b097209 */ /* 0x000fe40007810000 */
[----:B------:R-:W-:-:S02]  /*2ab0*/  FMNMX.FTZ R18, R76, R17, !PT ;  /* 0x000000114c127209 */ /* 0x000fc40007810000 */
[----:B------:R-:W-:Y:S02]  /*2ac0*/  FMNMX.FTZ R9, R58, R9, !PT ;  /* 0x000000093a097209 */ /* 0x000fe40007810000 */
[----:B------:R-:W-:Y:S02]  /*2ad0*/  FMNMX.FTZ R19, R77, R18, !PT ;  /* 0x000000124d137209 */ /* 0x000fe40007810000 */
[----:B------:R-:W-:Y:S01]  /*2ae0*/  P2R R12, PR, RZ, 0x8 ;  /* 0x00000008ff0c7803 */ /* 0x000fe20000000000 */
[----:B------:R-:W1:Y:S01]  /*2af0*/  SHFL.BFLY PT, R0, R9, 0x2, 0x1f ;  /* 0x0c401f0009007f89 */ /* 0x000e6200000e0000 */
[----:B------:R-:W-:Y:S02]  /*2b00*/  FMNMX.FTZ R18, R80, R19, !PT ;  /* 0x0000001350127209 */ /* 0x000fe40007810000 */
[----:B------:R-:W-:Y:S02]  /*2b10*/  P2R R13, PR, RZ, 0x4 ;  /* 0x00000004ff0d7803 */ /* 0x000fe40000000000 */
[----:B------:R-:W-:-:S02]  /*2b20*/  FMNMX.FTZ R19, R81, R18, !PT ;  /* 0x0000001251137209 */ /* 0x000fc40007810000 */
[----:B------:R-:W-:Y:S02]  /*2b30*/  ISETP.GT.AND P2, PT, R7, 0x78, PT ;  /* 0x000000780700780c */ /* 0x000fe40003f44270 */
[----:B------:R-:W-:Y:S02]  /*2b40*/  FMNMX.FTZ R24, R84, R19, !PT ;  /* 0x0000001354187209 */ /* 0x000fe40007810000 */
[----:B------:R-:W-:Y:S02]  /*2b50*/  P2R R14, PR, RZ, 0x2 ;  /* 0x00000002ff0e7803 */ /* 0x000fe40000000000 */
[----:B------:R-:W-:Y:S02]  /*2b60*/  FMNMX.FTZ R19, R85, R24, !PT ;  /* 0x0000001855137209 */ /* 0x000fe40007810000 */
[----:B------:R-:W-:Y:S02]  /*2b70*/  ISETP.GT.AND P1, PT, R7, 0x79, PT ;  /* 0x000000790700780c */ /* 0x000fe40003f24270 */
[----:B------:R-:W-:-:S02]  /*2b80*/  FMNMX.FTZ R24, R88, R19, !PT ;  /* 0x0000001358187209 */ /* 0x000fc40007810000 */
[----:B------:R-:W-:Y:S02]  /*2b90*/  FSEL R56, R56, -INF , P2 ;  /* 0xff80000038387808 */ /* 0x000fe40001000000 */
[----:B------:R-:W-:Y:S02]  /*2ba0*/  FMNMX.FTZ R21, R89, R24, !PT ;  /* 0x0000001859157209 */ /* 0x000fe40007810000 */
[----:B------:R-:W-:Y:S02]  /*2bb0*/  FSEL R57, R57, -INF , P1 ;  /* 0xff80000039397808 */ /* 0x000fe40000800000 */
[----:B-1----:R-:W-:Y:S02]  /*2bc0*/  FMNMX.FTZ R8, R9, R0, !PT ;  /* 0x0000000009087209 */ /* 0x002fe40007810000 */
[----:B------:R-:W-:Y:S02]  /*2bd0*/  FMNMX.FTZ R24, R60, R21, !PT ;  /* 0x000000153c187209 */ /* 0x000fe40007810000 */
[----:B------:R-:W-:Y:S01]  /*2be0*/  ISETP.NE.AND P1, PT, R14, RZ, PT ;  /* 0x000000ff0e00720c */ /* 0x000fe20003f25270 */
[----:B------:R-:W1:Y:S01]  /*2bf0*/  SHFL.BFLY PT, R11, R8, 0x1, 0x1f ;  /* 0x0c201f00080b7f89 */ /* 0x000e6200000e0000 */
[----:B------:R-:W-:-:S02]  /*2c00*/  FMNMX.FTZ R31, R61, R24, !PT ;  /* 0x000000183d1f7209 */ /* 0x000fc40007810000 */
[----:B------:R-:W-:Y:S02]  /*2c10*/  ISETP.NE.AND P2, PT, R13, RZ, PT ;  /* 0x000000ff0d00720c */ /* 0x000fe40003f45270 */
[----:B------:R-:W-:-:S04]  /*2c20*/  FMNMX.FTZ R30, R64, R31, !PT ;  /* 0x0000001f401e7209 */ /* 0x000fc80007810000 */
[----:B------:R-:W-:-:S04]  /*2c30*/  FMNMX.FTZ R31, R65, R30, !PT ;  /* 0x0000001e411f7209 */ /* 0x000fc80007810000 */
[----:B------:R-:W-:-:S04]  /*2c40*/  FMNMX.FTZ R30, R68, R31, !PT ;  /* 0x0000001f441e7209 */ /* 0x000fc80007810000 */
[----:B------:R-:W-:-:S04]  /*2c50*/  FMNMX.FTZ R31, R69, R30, !PT ;  /* 0x0000001e451f7209 */ /* 0x000fc80007810000 */
[----:B------:R-:W-:Y:S02]  /*2c60*/  FMNMX.FTZ R30, R72, R31, !PT ;  /* 0x0000001f481e7209 */ /* 0x000fe40007810000 */
[----:B-1----:R-:W-:Y:S01]  /*2c70*/  FMNMX.FTZ R0, R8, R11, !PT ;  /* 0x0000000b08007209 */ /* 0x002fe20007810000 */
[----:B------:R-:W-:Y:S01]  /*2c80*/  IMAD.U32 R11, RZ, RZ, UR40 ;  /* 0x00000028ff0b7e24 */ /* 0x000fe2000f8e00ff */
[----:B------:R-:W-:Y:S02]  /*2c90*/  FMNMX.FTZ R31, R73, R30, !PT ;  /* 0x0000001e491f7209 */ /* 0x000fe40007810000 */
[C---:B------:R-:W-:Y:S01]  /*2ca0*/  FSETP.NEU.FTZ.AND P3, PT, R0.reuse, -INF , PT ;  /* 0xff8000000000780b */ /* 0x040fe20003f7d000 */
[----:B------:R-:W-:Y:S01]  /*2cb0*/  FFMA.FTZ R10, R0, R11, -8 ;  /* 0xc1000000000a7423 */ /* 0x000fe2000001000b */
[----:B------:R-:W-:-:S04]  /*2cc0*/  FMNMX.FTZ R30, R44, R31, !PT ;  /* 0x0000001f2c1e7209 */ /* 0x000fc80007810000 */
[----:B------:R-:W-:Y:S02]  /*2cd0*/  FMNMX.FTZ R31, R45, R30, !PT ;  /* 0x0000001e2d1f7209 */ /* 0x000fe40007810000 */
[----:B------:R-:W-:Y:S02]  /*2ce0*/  FSEL R111, R10, RZ, P3 ;  /* 0x000000ff0a6f7208 */ /* 0x000fe40001800000 */
[----:B------:R-:W-:Y:S02]  /*2cf0*/  FMNMX.FTZ R30, R48, R31, !PT ;  /* 0x0000001f301e7209 */ /* 0x000fe40007810000 */
[----:B------:R-:W-:Y:S01]  /*2d00*/  ISETP.NE.AND P3, PT, R12, RZ, PT ;  /* 0x000000ff0c00720c */ /* 0x000fe20003f65270 */
[--C-:B------:R-:W-:Y:S01]  /*2d10*/  FFMA.FTZ R38, R27, UR40, -R111.reuse ;  /* 0x000000281b267c23 */ /* 0x100fe2000801086f */
[----:B------:R-:W-:Y:S01]  /*2d20*/  FMNMX.FTZ R27, R49, R30, !PT ;  /* 0x0000001e311b7209 */ /* 0x000fe20007810000 */
[--C-:B------:R-:W-:Y:S01]  /*2d30*/  FFMA.FTZ R78, R78, UR40, -R111.reuse ;  /* 0x000000284e4e7c23 */ /* 0x100fe2000801086f */
[--C-:B------:R-:W-:Y:S01]  /*2d40*/  FFMA.FTZ R16, R79, UR40, -R111.reuse ;  /* 0x000000284f107c23 */ /* 0x100fe2000801086f */
[----:B------:R-:W-:Y:S01]  /*2d50*/  FSEL R79, R33, -INF , P2 ;  /* 0xff800000214f7808 */ /* 0x000fe20001000000 */
[--C-:B------:R-:W-:Y:S01]  /*2d60*/  FFMA.FTZ R82, R82, UR40, -R111.reuse ;  /* 0x0000002852527c23 */ /* 0x100fe2000801086f */
[----:B------:R-:W-:Y:S01]  /*2d70*/  FMNMX.FTZ R30, R52, R27, !PT ;  /* 0x0000001b341e7209 */ /* 0x000fe20007810000 */
[----:B------:R1:W-:Y:S01]  /*2d80*/  MUFU.EX2 R15, R78 ;  /* 0x0000004e000f7308 */ /* 0x0003e20000000800 */
[--C-:B------:R-:W-:Y:S01]  /*2d90*/  FFMA.FTZ R33, R75, UR40, -R111.reuse ;  /* 0x000000284b217c23 */ /* 0x100fe2000801086f */
[----:B------:R-:W-:Y:S01]  /*2da0*/  FSEL R75, R36, -INF , P3 ;  /* 0xff800000244b7808 */ /* 0x000fe20001800000 */
[--C-:B------:R-:W-:Y:S01]  /*2db0*/  FFMA.FTZ R20, R83, UR40, -R111.reuse ;  /* 0x0000002853147c23 */ /* 0x100fe2000801086f */
[----:B------:R-:W-:Y:S01]  /*2dc0*/  FMNMX.FTZ R35, R53, R30, !PT ;  /* 0x0000001e35237209 */ /* 0x000fe20007810000 */
[--C-:B------:R-:W-:Y:S01]  /*2dd0*/  FFMA.FTZ R18, R86, UR40, -R111.reuse ;  /* 0x0000002856127c23 */ /* 0x100fe2000801086f */
[----:B------:R-:W-:Y:S01]  /*2de0*/  FSEL R83, R40, -INF , P5 ;  /* 0xff80000028537808 */ /* 0x000fe20002800000 */
[--C-:B------:R-:W-:Y:S01]  /*2df0*/  FFMA.FTZ R39, R51, UR40, -R111.reuse ;  /* 0x0000002833277c23 */ /* 0x100fe2000801086f */
[----:B------:R-:W-:Y:S01]  /*2e00*/  FMNMX.FTZ R34, R56, R35, !PT ;  /* 0x0000002338227209 */ /* 0x000fe20007810000 */
[----:B------:R2:W-:Y:S01]  /*2e10*/  MUFU.EX2 R17, R82 ;  /* 0x0000005200117308 */ /* 0x0005e20000000800 */
[----:B-1----:R-:W-:Y:S01]  /*2e20*/  FSEL R78, R32, -INF , P1 ;  /* 0xff800000204e7808 */ /* 0x002fe20000800000 */
[--C-:B------:R-:W-:Y:S01]  /*2e30*/  FFMA.FTZ R40, R6, UR40, -R111.reuse ;  /* 0x0000002806287c23 */ /* 0x100fe2000801086f */
[----:B------:R-:W-:Y:S01]  /*2e40*/  FMNMX.FTZ R35, R57, R34, !PT ;  /* 0x0000002239237209 */ /* 0x000fe20007810000 */
[--C-:B------:R-:W-:Y:S01]  /*2e50*/  FFMA.FTZ R62, R62, UR40, -R111.reuse ;  /* 0x000000283e3e7c23 */ /* 0x100fe2000801086f */
[----:B------:R-:W-:Y:S01]  /*2e60*/  FSEL R86, R41, -INF , P6 ;  /* 0xff80000029567808 */ /* 0x000fe20003000000 */
[--C-:B------:R-:W-:Y:S01]  /*2e70*/  FFMA.FTZ R7, R94, UR40, -R111.reuse ;  /* 0x000000285e077c23 */ /* 0x100fe2000801086f */
[----:B------:R-:W-:Y:S01]  /*2e80*/  FMNMX.FTZ R34, R28, R35, !PT ;  /* 0x000000231c227209 */ /* 0x000fe20007810000 */
[----:B------:R1:W-:Y:S01]  /*2e90*/  MUFU.EX2 R31, R38 ;  /* 0x00000026001f7308 */ /* 0x0003e20000000800 */
[----:B--2---:R-:W-:Y:S01]  /*2ea0*/  FSEL R82, R37, -INF , P4 ;  /* 0xff80000025527808 */ /* 0x004fe20002000000 */
[--C-:B------:R-:W-:Y:S01]  /*2eb0*/  FFMA.FTZ R8, R95, UR40, -R111.reuse ;  /* 0x000000285f087c23 */ /* 0x100fe2000801086f */
[----:B------:R-:W-:Y:S01]  /*2ec0*/  FMNMX.FTZ R35, R29, R34, !PT ;  /* 0x000000221d237209 */ /* 0x000fe20007810000 */
[--C-:B------:R-:W-:Y:S01]  /*2ed0*/  FFMA.FTZ R9, R98, UR40, -R111.reuse ;  /* 0x0000002862097c23 */ /* 0x100fe2000801086f */
[--C-:B------:R-:W-:Y:S01]  /*2ee0*/  FFMA.FTZ R10, R99, UR40, -R111.reuse ;  /* 0x00000028630a7c23 */ /* 0x100fe2000801086f */
[--C-:B------:R-:W-:Y:S01]  /*2ef0*/  FFMA.FTZ R11, R102, UR40, -R111.reuse ;  /* 0x00000028660b7c23 */ /* 0x100fe2000801086f */
[----:B------:R-:W-:Y:S01]  /*2f00*/  FMNMX.FTZ R34, R78, R35, !PT ;  /* 0x000000234e227209 */ /* 0x000fe20007810000 */
[--C-:B------:R-:W-:Y:S01]  /*2f10*/  FFMA.FTZ R12, R103, UR40, -R111.reuse ;  /* 0x00000028670c7c23 */ /* 0x100fe2000801086f */
[--C-:B-1----:R-:W-:Y:S01]  /*2f20*/  FFMA.FTZ R38, R55, UR40, -R111.reuse ;  /* 0x0000002837267c23 */ /* 0x102fe2000801086f */
[----:B------:R-:W-:Y:S01]  /*2f30*/  IMAD.U32 R55, RZ, RZ, UR40 ;  /* 0x00000028ff377e24 */ /* 0x000fe2000f8e00ff */
[----:B------:R-:W-:Y:S01]  /*2f40*/  FMNMX.FTZ R34, R79, R34, !PT ;  /* 0x000000224f227209 */ /* 0x000fe20007810000 */
[--C-:B------:R-:W-:Y:S01]  /*2f50*/  FFMA.FTZ R13, R106, UR40, -R111.reuse ;  /* 0x000000286a0d7c23 */ /* 0x100fe2000801086f */
[--C-:B------:R-:W-:Y:S01]  /*2f60*/  FFMA.FTZ R14, R107, UR40, -R111.reuse ;  /* 0x000000286b0e7c23 */ /* 0x100fe2000801086f */
[--C-:B------:R-:W-:Y:S01]  /*2f70*/  FFMA.FTZ R87, R87, UR40, -R111.reuse ;  /* 0x0000002857577c23 */ /* 0x100fe2000801086f */
[----:B------:R-:W-:Y:S01]  /*2f80*/  FMNMX.FTZ R35, R75, R34, !PT ;  /* 0x000000224b237209 */ /* 0x000fe20007810000 */
[--C-:B------:R-:W-:Y:S01]  /*2f90*/  FFMA.FTZ R90, R90, UR40, -R111.reuse ;  /* 0x000000285a5a7c23 */ /* 0x100fe2000801086f */
[----:B------:R1:W-:Y:S01]  /*2fa0*/  MUFU.EX2 R34, R62 ;  /* 0x0000003e00227308 */ /* 0x0003e20000000800 */
[--C-:B------:R-:W-:Y:S01]  /*2fb0*/  FFMA.FTZ R24, R91, UR40, -R111.reuse ;  /* 0x000000285b187c23 */ /* 0x100fe2000801086f */
[----:B------:R-:W-:Y:S01]  /*2fc0*/  FMNMX.FTZ R36, R82, R35, !PT ;  /* 0x0000002352247209 */ /* 0x000fe20007810000 */
[--C-:B------:R-:W-:Y:S01]  /*2fd0*/  FFMA.FTZ R35, R47, UR40, -R111.reuse ;  /* 0x000000282f237c23 */ /* 0x100fe2000801086f */
[--C-:B------:R-:W-:Y:S01]  /*2fe0*/  FFMA.FTZ R22, R22, UR40, -R111.reuse ;  /* 0x0000002816167c23 */ /* 0x100fe2000801086f */
[--C-:B------:R-:W-:Y:S01]  /*2ff0*/  FFMA.FTZ R23, R23, UR40, -R111.reuse ;  /* 0x0000002817177c23 */ /* 0x100fe2000801086f */
[----:B------:R-:W-:Y:S01]  /*3000*/  FMNMX.FTZ R37, R83, R36, !PT ;  /* 0x0000002453257209 */ /* 0x000fe20007810000 */
[--C-:B------:R-:W-:Y:S01]  /*3010*/  FFMA.FTZ R36, R50, UR40, -R111.reuse ;  /* 0x0000002832247c23 */ /* 0x100fe2000801086f */
[--C-:B------:R-:W-:Y:S01]  /*3020*/  FFMA.FTZ R50, R46, UR40, -R111.reuse ;  /* 0x000000282e327c23 */ /* 0x100fe2000801086f */
[--C-:B-1----:R-:W-:Y:S01]  /*3030*/  FFMA.FTZ R62, R74, UR40, -R111.reuse ;  /* 0x000000284a3e7c23 */ /* 0x102fe2000801086f */
[----:B------:R-:W-:Y:S01]  /*3040*/  FMNMX.FTZ R41, R86, R37, !PT ;  /* 0x0000002556297209 */ /* 0x000fe20007810000 */
[--C-:B------:R-:W-:Y:S01]  /*3050*/  FFMA.FTZ R37, R54, UR40, -R111.reuse ;  /* 0x0000002836257c23 */ /* 0x100fe2000801086f */
[--C-:B------:R-:W-:Y:S01]  /*3060*/  FFMA.FTZ R26, R26, UR40, -R111.reuse ;  /* 0x000000281a1a7c23 */ /* 0x100fe2000801086f */
[--C-:B------:R-:W-:Y:S01]  /*3070*/  FFMA.FTZ R108, R108, UR40, -R111.reuse ;  /* 0x000000286c6c7c23 */ /* 0x100fe2000801086f */
[--C-:B------:R-:W-:Y:S01]  /*3080*/  FFMA.FTZ R30, R109, UR40, -R111.reuse ;  /* 0x000000286d1e7c23 */ /* 0x100fe2000801086f */
[----:B------:R-:W1:Y:S01]  /*3090*/  SHFL.BFLY PT, R42, R41, 0x2, 0x1f ;  /* 0x0c401f00292a7f89 */ /* 0x000e6200000e0000 */
[--C-:B------:R-:W-:Y:S01]  /*30a0*/  FFMA.FTZ R110, R110, UR40, -R111.reuse ;  /* 0x000000286e6e7c23 */ /* 0x100fe2000801086f */
[--C-:B------:R-:W-:Y:S01]  /*30b0*/  FFMA.FTZ R43, R63, UR40, -R111.reuse ;  /* 0x000000283f2b7c23 */ /* 0x100fe2000801086f */
[--C-:B------:R-:W-:Y:S01]  /*30c0*/  FFMA.FTZ R46, R70, UR40, -R111.reuse ;  /* 0x00000028462e7c23 */ /* 0x100fe2000801086f */
[--C-:B------:R-:W-:Y:S01]  /*30d0*/  FFMA.FTZ R47, R71, UR40, -R111.reuse ;  /* 0x00000028472f7c23 */ /* 0x100fe2000801086f */
[--C-:B------:R-:W-:Y:S01]  /*30e0*/  FFMA.FTZ R54, R59, UR40, -R111.reuse ;  /* 0x000000283b367c23 */ /* 0x100fe2000801086f */
[----:B------:R-:W-:Y:S08]  /*30f0*/  MUFU.EX2 R7, R7 ;  /* 0x0000000700077308 */ /* 0x000ff00000000800 */
[----:B------:R-:W2:Y:S08]  /*3100*/  MUFU.EX2 R8, R8 ;  /* 0x0000000800087308 */ /* 0x000eb00000000800 */
[----:B------:R-:W3:Y:S01]  /*3110*/  MUFU.EX2 R9, R9 ;  /* 0x0000000900097308 */ /* 0x000ee20000000800 */
[----:B-1----:R-:W-:Y:S01]  /*3120*/  FMNMX.FTZ R51, R41, R42, !PT ;  /* 0x0000002a29337209 */ /* 0x002fe20007810000 */
[----:B------:R-:W-:-:S04]  /*3130*/  FFMA.FTZ R42, R66, UR40, -R111 ;  /* 0x00000028422a7c23 */ /* 0x000fc8000801086f */
[----:B------:R-:W1:Y:S02]  /*3140*/  SHFL.BFLY PT, R6, R51, 0x1, 0x1f ;  /* 0x0c201f0033067f89 */ /* 0x000e6400000e0000 */
[----:B------:R-:W-:Y:S08]  /*3150*/  MUFU.EX2 R41, R50 ;  /* 0x0000003200297308 */ /* 0x000ff00000000800 */
[----:B------:R4:W-:Y:S08]  /*3160*/  MUFU.EX2 R50, R62 ;  /* 0x0000003e00327308 */ /* 0x0009f00000000800 */
[----:B------:R-:W5:Y:S01]  /*3170*/  MUFU.EX2 R10, R10 ;  /* 0x0000000a000a7308 */ /* 0x000f620000000800 */
[----:B-1----:R-:W-:Y:S01]  /*3180*/  FMNMX.FTZ R6, R51, R6, !PT ;  /* 0x0000000633067209 */ /* 0x002fe20007810000 */
[--C-:B------:R-:W-:Y:S01]  /*3190*/  FFMA.FTZ R51, R67, UR40, -R111.reuse ;  /* 0x0000002843337c23 */ /* 0x100fe2000801086f */
[----:B------:R-:W-:-:S05]  /*31a0*/  FFMA.FTZ R111, R58, UR40, -R111 ;  /* 0x000000283a6f7c23 */ /* 0x000fca000801086f */
[----:B------:R-:W1:Y:S01]  /*31b0*/  MUFU.EX2 R11, R11 ;  /* 0x0000000b000b7308 */ /* 0x000e620000000800 */
[C---:B------:R-:W-:Y:S01]  /*31c0*/  FSETP.NEU.FTZ.AND P1, PT, R6.reuse, -INF , PT ;  /* 0xff8000000600780b */ /* 0x040fe20003f3d000 */
[----:B------:R-:W-:-:S05]  /*31d0*/  FFMA.FTZ R55, R6, R55, -8 ;  /* 0xc100000006377423 */ /* 0x000fca0000010037 */
[----:B------:R-:W-:Y:S01]  /*31e0*/  FSEL R74, R55, RZ, P1 ;  /* 0x000000ff374a7208 */ /* 0x000fe20000800000 */
[----:B------:R-:W0:Y:S01]  /*31f0*/  MUFU.EX2 R12, R12 ;  /* 0x0000000c000c7308 */ /* 0x000e220000000800 */
[----:B------:R-:W-:-:S03]  /*3200*/  PLOP3.LUT P1, PT, PT, PT, UP0, 0x80, 0x0 ;  /* 0x000000000000781c */ /* 0x000fc60003f2f008 */
[--C-:B------:R-:W-:Y:S01]  /*3210*/  FFMA.FTZ R58, R92, UR40, -R74.reuse ;  /* 0x000000285c3a7c23 */ /* 0x100fe2000801084a */
[--C-:B------:R-:W-:Y:S01]  /*3220*/  FFMA.FTZ R59, R93, UR40, -R74.reuse ;  /* 0x000000285d3b7c23 */ /* 0x100fe2000801084a */
[--C-:B------:R-:W-:Y:S01]  /*3230*/  FFMA.FTZ R96, R96, UR40, -R74.reuse ;  /* 0x0000002860607c23 */ /* 0x100fe2000801084a */
[--C-:B------:R-:W-:Y:S01]  /*3240*/  FFMA.FTZ R97, R97, UR40, -R74.reuse ;  /* 0x0000002861617c23 */ /* 0x100fe2000801084a */
[--C-:B----4-:R-:W-:Y:S01]  /*3250*/  FFMA.FTZ R62, R100, UR40, -R74.reuse ;  /* 0x00000028643e7c23 */ /* 0x110fe2000801084a */
[--C-:B------:R-:W-:Y:S01]  /*3260*/  FFMA.FTZ R63, R101, UR40, -R74.reuse ;  /* 0x00000028653f7c23 */ /* 0x100fe2000801084a */
[----:B------:R-:W-:Y:S01]  /*3270*/  MUFU.EX2 R58, R58 ;  /* 0x0000003a003a7308 */ /* 0x000fe20000000800 */
[--C-:B------:R-:W-:Y:S01]  /*3280*/  FFMA.FTZ R104, R104, UR40, -R74.reuse ;  /* 0x0000002868687c23 */ /* 0x100fe2000801084a */
[--C-:B------:R-:W-:Y:S01]  /*3290*/  FFMA.FTZ R66, R76, UR40, -R74.reuse ;  /* 0x000000284c427c23 */ /* 0x100fe2000801084a */
[----:B------:R-:W-:Y:S01]  /*32a0*/  FFMA.FTZ R67, R77, UR40, -R74 ;  /* 0x000000284d437c23 */ /* 0x000fe2000801084a */
[----:B--2---:R-:W-:Y:S01]  /*32b0*/  FADD.FTZ R76, R7, R8 ;  /* 0x00000008074c7221 */ /* 0x004fe20000010000 */
[--C-:B------:R-:W-:Y:S01]  /*32c0*/  FFMA.FTZ R105, R105, UR40, -R74.reuse ;  /* 0x0000002869697c23 */ /* 0x100fe2000801084a */
[--C-:B------:R-:W-:Y:S01]  /*32d0*/  FFMA.FTZ R71, R85, UR40, -R74.reuse ;  /* 0x0000002855477c23 */ /* 0x100fe2000801084a */
[----:B------:R-:W-:Y:S01]  /*32e0*/  FFMA.FTZ R70, R84, UR40, -R74 ;  /* 0x0000002854467c23 */ /* 0x000fe2000801084a */
[----:B------:R-:W2:Y:S01]  /*32f0*/  MUFU.EX2 R59, R59 ;  /* 0x0000003b003b7308 */ /* 0x000ea20000000800 */
[----:B---3--:R-:W-:Y:S01]  /*3300*/  FADD.FTZ R85, R9, R76 ;  /* 0x0000004c09557221 */ /* 0x008fe20000010000 */
[--C-:B------:R-:W-:Y:S01]  /*3310*/  FFMA.FTZ R80, R80, UR40, -R74.reuse ;  /* 0x0000002850507c23 */ /* 0x100fe2000801084a */
[--C-:B------:R-:W-:Y:S01]  /*3320*/  FFMA.FTZ R81, R81, UR40, -R74.reuse ;  /* 0x0000002851517c23 */ /* 0x100fe2000801084a */
[--C-:B------:R-:W-:Y:S01]  /*3330*/  FFMA.FTZ R88, R88, UR40, -R74.reuse ;  /* 0x0000002858587c23 */ /* 0x100fe2000801084a */
[----:B-----5:R-:W-:Y:S01]  /*3340*/  FADD.FTZ R84, R10, R85 ;  /* 0x000000550a547221 */ /* 0x020fe20000010000 */
[--C-:B------:R-:W-:Y:S01]  /*3350*/  FFMA.FTZ R89, R89, UR40, -R74.reuse ;  /* 0x0000002859597c23 */ /* 0x100fe2000801084a */
[----:B------:R-:W-:Y:S01]  /*3360*/  FFMA.FTZ R60, R60, UR40, -R74 ;  /* 0x000000283c3c7c23 */ /* 0x000fe2000801084a */
[----:B------:R-:W3:Y:S01]  /*3370*/  MUFU.EX2 R96, R96 ;  /* 0x0000006000607308 */ /* 0x000ee20000000800 */
[----:B-1----:R-:W-:Y:S01]  /*3380*/  FADD.FTZ R85, R11, R84 ;  /* 0x000000540b557221 */ /* 0x002fe20000010000 */
[--C-:B------:R-:W-:Y:S01]  /*3390*/  FFMA.FTZ R61, R61, UR40, -R74.reuse ;  /* 0x000000283d3d7c23 */ /* 0x100fe2000801084a */
[--C-:B------:R-:W-:Y:S01]  /*33a0*/  FFMA.FTZ R64, R64, UR40, -R74.reuse ;  /* 0x0000002840407c23 */ /* 0x100fe2000801084a */
[--C-:B------:R-:W-:Y:S01]  /*33b0*/  FFMA.FTZ R65, R65, UR40, -R74.reuse ;  /* 0x0000002841417c23 */ /* 0x100fe2000801084a */
[----:B0-----:R-:W-:Y:S01]  /*33c0*/  FADD.FTZ R84, R12, R85 ;  /* 0x000000550c547221 */ /* 0x001fe20000010000 */
[--C-:B------:R-:W-:Y:S01]  /*33d0*/  FFMA.FTZ R68, R68, UR40, -R74.reuse ;  /* 0x0000002844447c23 */ /* 0x100fe2000801084a */
[--C-:B------:R-:W-:Y:S01]  /*33e0*/  FFMA.FTZ R69, R69, UR40, -R74.reuse ;  /* 0x0000002845457c23 */ /* 0x100fe2000801084a */
[----:B------:R-:W0:Y:S01]  /*33f0*/  MUFU.EX2 R97, R97 ;  /* 0x0000006100617308 */ /* 0x000e220000000800 */
[----:B--2---:R-:W-:Y:S01]  /*3400*/  FADD.FTZ R77, R58, R59 ;  /* 0x0000003b3a4d7221 */ /* 0x004fe20000010000 */
[--C-:B------:R-:W-:Y:S01]  /*3410*/  FFMA.FTZ R72, R72, UR40, -R74.reuse ;  /* 0x0000002848487c23 */ /* 0x100fe2000801084a */
[--C-:B------:R-:W-:Y:S01]  /*3420*/  FFMA.FTZ R73, R73, UR40, -R74.reuse ;  /* 0x0000002849497c23 */ /* 0x100fe2000801084a */
[--C-:B------:R-:W-:Y:S01]  /*3430*/  FFMA.FTZ R44, R44, UR40, -R74.reuse ;  /* 0x000000282c2c7c23 */ /* 0x100fe2000801084a */
[--C-:B------:R-:W-:Y:S01]  /*3440*/  FFMA.FTZ R45, R45, UR40, -R74.reuse ;  /* 0x000000282d2d7c23 */ /* 0x100fe2000801084a */
[--C-:B------:R-:W-:Y:S01]  /*3450*/  FFMA.FTZ R48, R48, UR40, -R74.reuse ;  /* 0x0000002830307c23 */ /* 0x100fe2000801084a */
[--C-:B------:R-:W-:Y:S01]  /*3460*/  FFMA.FTZ R49, R49, UR40, -R74.reuse ;  /* 0x0000002831317c23 */ /* 0x100fe2000801084a */
[----:B------:R-:W1:Y:S01]  /*3470*/  MUFU.EX2 R62, R62 ;  /* 0x0000003e003e7308 */ /* 0x000e620000000800 */
[----:B---3--:R-:W-:Y:S01]  /*3480*/  FADD.FTZ R76, R96, R77 ;  /* 0x0000004d604c7221 */ /* 0x008fe20000010000 */
[--C-:B------:R-:W-:Y:S01]  /*3490*/  FFMA.FTZ R52, R52, UR40, -R74.reuse ;  /* 0x0000002834347c23 */ /* 0x100fe2000801084a */
[--C-:B------:R-:W-:Y:S01]  /*34a0*/  FFMA.FTZ R53, R53, UR40, -R74.reuse ;  /* 0x0000002835357c23 */ /* 0x100fe2000801084a */
[--C-:B------:R-:W-:Y:S01]  /*34b0*/  FFMA.FTZ R56, R56, UR40, -R74.reuse ;  /* 0x0000002838387c23 */ /* 0x100fe2000801084a */
[--C-:B------:R-:W-:Y:S01]  /*34c0*/  FFMA.FTZ R57, R57, UR40, -R74.reuse ;  /* 0x0000002839397c23 */ /* 0x100fe2000801084a */
[--C-:B------:R-:W-:Y:S01]  /*34d0*/  FFMA.FTZ R28, R28, UR40, -R74.reuse ;  /* 0x000000281c1c7c23 */ /* 0x100fe2000801084a */
[----:B------:R-:W-:Y:S01]  /*34e0*/  FFMA.FTZ R29, R29, UR40, -R74 ;  /* 0x000000281d1d7c23 */ /* 0x000fe2000801084a */
[----:B------:R-:W2:Y:S01]  /*34f0*/  MUFU.EX2 R63, R63 ;  /* 0x0000003f003f7308 */ /* 0x000ea20000000800 */
[----:B0-----:R-:W-:Y:S01]  /*3500*/  FADD.FTZ R77, R97, R76 ;  /* 0x0000004c614d7221 */ /* 0x001fe20000010000 */
[--C-:B------:R-:W-:Y:S01]  /*3510*/  FFMA.FTZ R78, R78, UR40, -R74.reuse ;  /* 0x000000284e4e7c23 */ /* 0x100fe2000801084a */
[--C-:B------:R-:W-:Y:S01]  /*3520*/  FFMA.FTZ R79, R79, UR40, -R74.reuse ;  /* 0x000000284f4f7c23 */ /* 0x100fe2000801084a */
[--C-:B------:R-:W-:Y:S01]  /*3530*/  FFMA.FTZ R75, R75, UR40, -R74.reuse ;  /* 0x000000284b4b7c23 */ /* 0x100fe2000801084a */
[--C-:B------:R-:W-:Y:S01]  /*3540*/  FFMA.FTZ R82, R82, UR40, -R74.reuse ;  /* 0x0000002852527c23 */ /* 0x100fe2000801084a */
[--C-:B------:R-:W-:Y:S01]  /*3550*/  FFMA.FTZ R83, R83, UR40, -R74.reuse ;  /* 0x0000002853537c23 */ /* 0x100fe2000801084a */
[----:B------:R-:W-:Y:S01]  /*3560*/  FFMA.FTZ R74, R86, UR40, -R74 ;  /* 0x00000028564a7c23 */ /* 0x000fe2000801084a */
[----:B------:R-:W0:Y:S01]  /*3570*/  MUFU.EX2 R13, R13 ;  /* 0x0000000d000d7308 */ /* 0x000e220000000800 */
[----:B-1----:R-:W-:Y:S01]  /*3580*/  FADD.FTZ R76, R62, R77 ;  /* 0x0000004d3e4c7221 */ /* 0x002fe20000010000 */
[----:B------:R-:W-:Y:S01]  /*3590*/  F2FP.SATFINITE.E4M3.F32.PACK_AB_MERGE_C R96, R97, R96, RZ ;  /* 0x000000606160723e */ /* 0x000fe200048070ff */
[----:B------:R-:W-:-:S03]  /*35a0*/  IMAD.MOV.U32 R86, RZ, RZ, R25 ;  /* 0x000000ffff567224 */ /* 0x000fc600078e0019 */
[----:B------:R-:W-:Y:S01]  /*35b0*/  F2FP.SATFINITE.E4M3.F32.PACK_AB_MERGE_C R184, R59, R58, R96 ;  /* 0x0000003a3bb8723e */ /* 0x000fe20004807060 */
[--C-:B------:R-:W-:Y:S01]  /*35c0*/  IMAD.MOV.U32 R59, RZ, RZ, R25.reuse ;  /* 0x000000ffff3b7224 */ /* 0x100fe200078e0019 */
[----:B------:R-:W1:Y:S01]  /*35d0*/  MUFU.EX2 R104, R104 ;  /* 0x0000006800687308 */ /* 0x000e620000000800 */
[----:B--2---:R-:W-:Y:S01]  /*35e0*/  FADD.FTZ R77, R63, R76 ;  /* 0x0000004c3f4d7221 */ /* 0x004fe20000010000 */
[----:B------:R-:W-:-:S06]  /*35f0*/  IMAD.MOV.U32 R58, RZ, RZ, R25 ;  /* 0x000000ffff3a7224 */ /* 0x000fcc00078e0019 */
[----:B------:R-:W2:Y:S01]  /*3600*/  MUFU.EX2 R14, R14 ;  /* 0x0000000e000e7308 */ /* 0x000ea20000000800 */
[----:B0-----:R-:W-:-:S07]  /*3610*/  FADD.FTZ R85, R13, R84 ;  /* 0x000000540d557221 */ /* 0x001fce0000010000 */
[----:B------:R-:W0:Y:S01]  /*3620*/  MUFU.EX2 R105, R105 ;  /* 0x0000006900697308 */ /* 0x000e220000000800 */
[----:B-1----:R-:W-:-:S07]  /*3630*/  FADD.FTZ R76, R104, R77 ;  /* 0x0000004d684c7221 */ /* 0x002fce0000010000 */
[----:B------:R-:W1:Y:S01]  /*3640*/  MUFU.EX2 R66, R66 ;  /* 0x0000004200427308 */ /* 0x000e620000000800 */
[----:B--2---:R-:W-:-:S04]  /*3650*/  FADD.FTZ R84, R14, R85 ;  /* 0x000000550e547221 */ /* 0x004fc80000010000 */
[----:B------:R-:W-:-:S03]  /*3660*/  FADD.FTZ R85, R15, R84 ;  /* 0x000000540f557221 */ /* 0x000fc60000010000 */
[----:B------:R-:W2:Y:S01]  /*3670*/  MUFU.EX2 R16, R16 ;  /* 0x0000001000107308 */ /* 0x000ea20000000800 */
[C---:B0-----:R-:W-:Y:S01]  /*3680*/  FADD.FTZ R77, R105.reuse, R76 ;  /* 0x0000004c694d7221 */ /* 0x041fe20000010000 */
[----:B------:R-:W-:-:S04]  /*3690*/  F2FP.SATFINITE.E4M3.F32.PACK_AB_MERGE_C R104, R105, R104, RZ ;  /* 0x000000686968723e */ /* 0x000fc800048070ff */
[----:B------:R-:W-:Y:S01]  /*36a0*/  F2FP.SATFINITE.E4M3.F32.PACK_AB_MERGE_C R186, R63, R62, R104 ;  /* 0x0000003e3fba723e */ /* 0x000fe20004807068 */
[----:B------:R-:W-:Y:S01]  /*36b0*/  IMAD.MOV.U32 R63, RZ, RZ, R25 ;  /* 0x000000ffff3f7224 */ /* 0x000fe200078e0019 */
[----:B------:R-:W0:Y:S01]  /*36c0*/  MUFU.EX2 R67, R67 ;  /* 0x0000004300437308 */ /* 0x000e220000000800 */
[----:B-1----:R-:W-:Y:S01]  /*36d0*/  FADD.FTZ R76, R66, R77 ;  /* 0x0000004d424c7221 */ /* 0x002fe20000010000 */
[----:B------:R-:W-:-:S06]  /*36e0*/  IMAD.MOV.U32 R62, RZ, RZ, R25 ;  /* 0x000000ffff3e7224 */ /* 0x000fcc00078e0019 */
[----:B------:R-:W1:Y:S01]  /*36f0*/  MUFU.EX2 R80, R80 ;  /* 0x0000005000507308 */ /* 0x000e620000000800 */
[----:B--2---:R-:W-:-:S04]  /*3700*/  FADD.FTZ R84, R16, R85 ;  /* 0x0000005510547221 */ /* 0x004fc80000010000 */
[----:B------:R-:W-:-:S03]  /*3710*/  FADD.FTZ R85, R17, R84 ;  /* 0x0000005411557221 */ /* 0x000fc60000010000 */
[----:B------:R-:W2:Y:S01]  /*3720*/  MUFU.EX2 R20, R20 ;  /* 0x0000001400147308 */ /* 0x000ea20000000800 */
[----:B0-----:R-:W-:-:S07]  /*3730*/  FADD.FTZ R77, R67, R76 ;  /* 0x0000004c434d7221 */ /* 0x001fce0000010000 */
[----:B------:R-:W0:Y:S01]  /*3740*/  MUFU.EX2 R81, R81 ;  /* 0x0000005100517308 */ /* 0x000e220000000800 */
[----:B-1----:R-:W-:-:S07]  /*3750*/  FADD.FTZ R76, R80, R77 ;  /* 0x0000004d504c7221 */ /* 0x002fce0000010000 */
[----:B------:R-:W1:Y:S01]  /*3760*/  MUFU.EX2 R18, R18 ;  /* 0x0000001200127308 */ /* 0x000e620000000800 */
[C---:B--2---:R-:W-:Y:S01]  /*3770*/  FADD.FTZ R85, R20.reuse, R85 ;  /* 0x0000005514557221 */ /* 0x044fe20000010000 */
[----:B------:R-:W-:-:S04]  /*3780*/  F2FP.SATFINITE.E4M3.F32.PACK_AB_MERGE_C R17, R20, R17, RZ ;  /* 0x000000111411723e */ /* 0x000fc800048070ff */
[----:B------:R-:W-:Y:S02]  /*3790*/  F2FP.SATFINITE.E4M3.F32.PACK_AB_MERGE_C R181, R16, R15, R17 ;  /* 0x0000000f10b5723e */ /* 0x000fe40004807011 */
[----:B------:R-:W2:Y:S01]  /*37a0*/  MUFU.EX2 R70, R70 ;  /* 0x0000004600467308 */ /* 0x000ea20000000800 */
[C---:B0-----:R-:W-:Y:S01]  /*37b0*/  FADD.FTZ R77, R81.reuse, R76 ;  /* 0x0000004c514d7221 */ /* 0x041fe20000010000 */
[----:B------:R-:W-:Y:S02]  /*37c0*/  F2FP.SATFINITE.E4M3.F32.PACK_AB_MERGE_C R80, R81, R80, RZ ;  /* 0x000000505150723e */ /* 0x000fe400048070ff */
[----:B------:R-:W-:Y:S02]  /*37d0*/  MOV R81, R25 ;  /* 0x0000001900517202 */ /* 0x000fe40000000f00 */
[----:B------:R-:W-:Y:S01]  /*37e0*/  F2FP.SATFINITE.E4M3.F32.PACK_AB_MERGE_C R180, R67, R66, R80 ;  /* 0x0000004243b4723e */ /* 0x000fe20004807050 */
[----:B------:R-:W-:Y:S01]  /*37f0*/  IMAD.MOV.U32 R67, RZ, RZ, R25 ;  /* 0x000000ffff437224 */ /* 0x000fe200078e0019 */
[----:B------:R0:W3:Y:S01]  /*3800*/  MUFU.EX2 R19, R87 ;  /* 0x0000005700137308 */ /* 0x0000e20000000800 */
[----:B-1----:R-:W-:Y:S01]  /*3810*/  FADD.FTZ R84, R18, R85 ;  /* 0x0000005512547221 */ /* 0x002fe20000010000 */
[----:B------:R-:W-:-:S02]  /*3820*/  IMAD.MOV.U32 R66, RZ, RZ, R25 ;  /* 0x000000ffff427224 */ /* 0x000fc400078e0019 */
[----:B------:R-:W-:-:S04]  /*3830*/  IMAD.MOV.U32 R80, RZ, RZ, R25 ;  /* 0x000000ffff507224 */ /* 0x000fc800078e0019 */
[----:B------:R-:W1:Y:S01]  /*3840*/  MUFU.EX2 R71, R71 ;  /* 0x0000004700477308 */ /* 0x000e620000000800 */
[----:B--2---:R-:W-:Y:S01]  /*3850*/  FADD.FTZ R76, R70, R77 ;  /* 0x0000004d464c7221 */ /* 0x004fe20000010000 */
[----:B0-----:R-:W-:-:S06]  /*3860*/  IMAD.MOV.U32 R87, RZ, RZ, R25 ;  /* 0x000000ffff577224 */ /* 0x001fcc00078e0019 */
[----:B------:R-:W0:Y:S01]  /*3870*/  MUFU.EX2 R21, R90 ;  /* 0x0000005a00157308 */ /* 0x000e220000000800 */
[----:B---3--:R-:W-:-:S07]  /*3880*/  FADD.FTZ R84, R19, R84 ;  /* 0x0000005413547221 */ /* 0x008fce0000010000 */
[----:B------:R-:W2:Y:S01]  /*3890*/  MUFU.EX2 R88, R88 ;  /* 0x0000005800587308 */ /* 0x000ea20000000800 */
[----:B-1----:R-:W-:-:S07]  /*38a0*/  FADD.FTZ R77, R71, R76 ;  /* 0x0000004c474d7221 */ /* 0x002fce0000010000 */
[----:B------:R-:W1:Y:S01]  /*38b0*/  MUFU.EX2 R24, R24 ;  /* 0x0000001800187308 */ /* 0x000e620000000800 */
[----:B0-----:R-:W-:Y:S01]  /*38c0*/  FADD.FTZ R85, R21, R84 ;  /* 0x0000005415557221 */ /* 0x001fe20000010000 */
[----:B------:R-:W-:-:S04]  /*38d0*/  F2FP.SATFINITE.E4M3.F32.PACK_AB_MERGE_C R84, R14, R13, RZ ;  /* 0x0000000d0e54723e */ /* 0x000fc800048070ff */
[----:B------:R-:W-:Y:S01]  /*38e0*/  F2FP.SATFINITE.E4M3.F32.PACK_AB_MERGE_C R187, R12, R11, R84 ;  /* 0x0000000b0cbb723e */ /* 0x000fe20004807054 */
[----:B------:R-:W-:Y:S01]  /*38f0*/  IMAD.MOV.U32 R84, RZ, RZ, R25 ;  /* 0x000000ffff547224 */ /* 0x000fe200078e0019 */
[----:B------:R-:W0:Y:S01]  /*3900*/  MUFU.EX2 R89, R89 ;  /* 0x0000005900597308 */ /* 0x000e220000000800 */
[----:B--2---:R-:W-:Y:S01]  /*3910*/  FADD.FTZ R76, R88, R77 ;  /* 0x0000004d584c7221 */ /* 0x004fe20000010000 */
[----:B------:R-:W-:-:S04]  /*3920*/  F2FP.SATFINITE.E4M3.F32.PACK_AB_MERGE_C R77, R10, R9, RZ ;  /* 0x000000090a4d723e */ /* 0x000fc800048070ff */
[----:B------:R-:W-:Y:S01]  /*3930*/  F2FP.SATFINITE.E4M3.F32.PACK_AB_MERGE_C R185, R8, R7, R77 ;  /* 0x0000000708b9723e */ /* 0x000fe2000480704d */
[----:B------:R-:W-:Y:S01]  /*3940*/  IMAD.MOV.U32 R77, RZ, RZ, R25 ;  /* 0x000000ffff4d7224 */ /* 0x000fe200078e0019 */
[----:B------:R-:W2:Y:S01]  /*3950*/  MUFU.EX2 R22, R22 ;  /* 0x0000001600167308 */ /* 0x000ea20000000800 */
[C---:B-1----:R-:W-:Y:S01]  /*3960*/  FADD.FTZ R85, R24.reuse, R85 ;  /* 0x0000005518557221 */ /* 0x042fe20000010000 */
[----:B------:R-:W-:Y:S01]  /*3970*/  F2FP.SATFINITE.E4M3.F32.PACK_AB_MERGE_C R21, R24, R21, RZ ;  /* 0x000000151815723e */ /* 0x000fe200048070ff */
[----:B------:R-:W-:-:S03]  /*3980*/  IMAD.MOV.U32 R24, RZ, RZ, R25 ;  /* 0x000000ffff187224 */ /* 0x000fc600078e0019 */
[----:B------:R-:W-:Y:S02]  /*3990*/  F2FP.SATFINITE.E4M3.F32.PACK_AB_MERGE_C R183, R19, R18, R21 ;  /* 0x0000001213b7723e */ /* 0x000fe40004807015 */
[----:B------:R-:W1:Y:S01]  /*39a0*/  MUFU.EX2 R60, R60 ;  /* 0x0000003c003c7308 */ /* 0x000e620000000800 */
[C---:B0-----:R-:W-:Y:S01]  /*39b0*/  FADD.FTZ R9, R89.reuse, R76 ;  /* 0x0000004c59097221 */ /* 0x041fe20000010000 */
[----:B------:R-:W-:-:S04]  /*39c0*/  F2FP.SATFINITE.E4M3.F32.PACK_AB_MERGE_C R88, R89, R88, RZ ;  /* 0x000000585958723e */ /* 0x000fc800048070ff */
[----:B------:R-:W-:Y:S01]  /*39d0*/  F2FP.SATFINITE.E4M3.F32.PACK_AB_MERGE_C R182, R71, R70, R88 ;  /* 0x0000004647b6723e */ /* 0x000fe20004807058 */
[----:B------:R-:W-:Y:S01]  /*39e0*/  IMAD.MOV.U32 R70, RZ, RZ, R25 ;  /* 0x000000ffff467224 */ /* 0x000fe200078e0019 */
[----:B------:R-:W0:Y:S01]  /*39f0*/  MUFU.EX2 R23, R23 ;  /* 0x0000001700177308 */ /* 0x000e220000000800 */
[----:B--2---:R-:W-:Y:S01]  /*3a00*/  FADD.FTZ R76, R22, R85 ;  /* 0x00000055164c7221 */ /* 0x004fe20000010000 */
[----:B------:R-:W-:Y:S01]  /*3a10*/  MOV R71, R25 ;  /* 0x0000001900477202 */ /* 0x000fe20000000f00 */
[----:B------:R-:W-:-:S05]  /*3a20*/  IMAD.MOV.U32 R85, RZ, RZ, R25 ;  /* 0x000000ffff557224 */ /* 0x000fca00078e0019 */
[----:B------:R-:W2:Y:S01]  /*3a30*/  MUFU.EX2 R61, R61 ;  /* 0x0000003d003d7308 */ /* 0x000ea20000000800 */
[----:B-1----:R-:W-:-:S07]  /*3a40*/  FADD.FTZ R10, R60, R9 ;  /* 0x000000093c0a7221 */ /* 0x002fce0000010000 */
[----:B------:R-:W1:Y:S01]  /*3a50*/  MUFU.EX2 R26, R26 ;  /* 0x0000001a001a7308 */ /* 0x000e620000000800 */
[----:B0-----:R-:W-:Y:S01]  /*3a60*/  FADD.FTZ R13, R23, R76 ;  /* 0x0000004c170d7221 */ /* 0x001fe20000010000 */
[----:B------:R-:W-:-:S06]  /*3a70*/  IMAD.MOV.U32 R76, RZ, RZ, R25 ;  /* 0x000000ffff4c7224 */ /* 0x000fcc00078e0019 */
[----:B------:R-:W0:Y:S01]  /*3a80*/  MUFU.EX2 R64, R64 ;  /* 0x0000004000407308 */ /* 0x000e220000000800 */
[----:B--2---:R-:W-:-:S07]  /*3a90*/  FADD.FTZ R9, R61, R10 ;  /* 0x0000000a3d097221 */ /* 0x004fce0000010000 */
[----:B------:R-:W2:Y:S01]  /*3aa0*/  MUFU.EX2 R65, R65 ;  /* 0x0000004100417308 */ /* 0x000ea20000000800 */
[----:B-1----:R-:W-:Y:S01]  /*3ab0*/  FADD.FTZ R14, R26, R13 ;  /* 0x0000000d1a0e7221 */ /* 0x002fe20000010000 */
[----:B------:R-:W-:-:S03]  /*3ac0*/  F2FP.SATFINITE.E4M3.F32.PACK_AB_MERGE_C R26, R31, R26, RZ ;  /* 0x0000001a1f1a723e */ /* 0x000fc600048070ff */
[----:B------:R-:W-:Y:S01]  /*3ad0*/  FADD.FTZ R14, R31, R14 ;  /* 0x0000000e1f0e7221 */ /* 0x000fe20000010000 */
[----:B------:R-:W-:Y:S01]  /*3ae0*/  F2FP.SATFINITE.E4M3.F32.PACK_AB_MERGE_C R177, R23, R22, R26 ;  /* 0x0000001617b1723e */ /* 0x000fe2000480701a */
[----:B------:R-:W-:Y:S01]  /*3af0*/  IMAD.MOV.U32 R26, RZ, RZ, R25 ;  /* 0x000000ffff1a7224 */ /* 0x000fe200078e0019 */
[----:B------:R-:W1:Y:S01]  /*3b00*/  MUFU.EX2 R27, R108 ;  /* 0x0000006c001b7308 */ /* 0x000e620000000800 */
[----:B0-----:R-:W-:Y:S01]  /*3b10*/  FADD.FTZ R10, R64, R9 ;  /* 0x00000009400a7221 */ /* 0x001fe20000010000 */
[----:B------:R-:W-:-:S06]  /*3b20*/  MOV R31, R25 ;  /* 0x00000019001f7202 */ /* 0x000fcc0000000f00 */
[----:B------:R-:W0:Y:S01]  /*3b30*/  MUFU.EX2 R68, R68 ;  /* 0x0000004400447308 */ /* 0x000e220000000800 */
[C---:B--2---:R-:W-:Y:S01]  /*3b40*/  FADD.FTZ R9, R65.reuse, R10 ;  /* 0x0000000a41097221 */ /* 0x044fe20000010000 */
[----:B------:R-:W-:Y:S01]  /*3b50*/  F2FP.SATFINITE.E4M3.F32.PACK_AB_MERGE_C R64, R65, R64, RZ ;  /* 0x000000404140723e */ /* 0x000fe200048070ff */
[----:B------:R-:W-:-:S03]  /*3b60*/  IMAD.MOV.U32 R65, RZ, RZ, R25 ;  /* 0x000000ffff417224 */ /* 0x000fc600078e0019 */
[----:B------:R-:W-:Y:S01]  /*3b70*/  F2FP.SATFINITE.E4M3.F32.PACK_AB_MERGE_C R176, R61, R60, R64 ;  /* 0x0000003c3db0723e */ /* 0x000fe20004807040 */
[--C-:B------:R-:W-:Y:S01]  /*3b80*/  IMAD.MOV.U32 R60, RZ, RZ, R25.reuse ;  /* 0x000000ffff3c7224 */ /* 0x100fe200078e0019 */
[----:B------:R-:W2:Y:S01]  /*3b90*/  MUFU.EX2 R30, R30 ;  /* 0x0000001e001e7308 */ /* 0x000ea20000000800 */
[----:B-1----:R-:W-:Y:S01]  /*3ba0*/  FADD.FTZ R13, R27, R14 ;  /* 0x0000000e1b0d7221 */ /* 0x002fe20000010000 */
[----:B------:R-:W-:Y:S01]  /*3bb0*/  MOV R61, R25 ;  /* 0x00000019003d7202 */ /* 0x000fe20000000f00 */
[----:B------:R-:W-:-:S05]  /*3bc0*/  IMAD.MOV.U32 R64, RZ, RZ, R25 ;  /* 0x000000ffff407224 */ /* 0x000fca00078e0019 */
[----:B------:R-:W1:Y:S01]  /*3bd0*/  MUFU.EX2 R69, R69 ;  /* 0x0000004500457308 */ /* 0x000e620000000800 */
[----:B0-----:R-:W-:-:S07]  /*3be0*/  FADD.FTZ R10, R68, R9 ;  /* 0x00000009440a7221 */ /* 0x001fce0000010000 */
[----:B------:R-:W0:Y:S01]  /*3bf0*/  MUFU.EX2 R32, R110 ;  /* 0x0000006e00207308 */ /* 0x000e220000000800 */
[----:B--2---:R-:W-:-:S07]  /*3c00*/  FADD.FTZ R13, R30, R13 ;  /* 0x0000000d1e0d7221 */ /* 0x004fce0000010000 */
[----:B------:R-:W2:Y:S01]  /*3c10*/  MUFU.EX2 R72, R72 ;  /* 0x0000004800487308 */ /* 0x000ea20000000800 */
[----:B-1----:R-:W-:-:S07]  /*3c20*/  FADD.FTZ R9, R69, R10 ;  /* 0x0000000a45097221 */ /* 0x002fce0000010000 */
[----:B------:R-:W1:Y:S01]  /*3c30*/  MUFU.EX2 R33, R33 ;  /* 0x0000002100217308 */ /* 0x000e620000000800 */
[----:B0-----:R-:W-:-:S07]  /*3c40*/  FADD.FTZ R10, R32, R13 ;  /* 0x0000000d200a7221 */ /* 0x001fce0000010000 */
[----:B------:R-:W0:Y:S01]  /*3c50*/  MUFU.EX2 R73, R73 ;  /* 0x0000004900497308 */ /* 0x000e220000000800 */
[----:B--2---:R-:W-:-:S07]  /*3c60*/  FADD.FTZ R8, R72, R9 ;  /* 0x0000000948087221 */ /* 0x004fce0000010000 */
[----:B------:R-:W2:Y:S01]  /*3c70*/  MUFU.EX2 R44, R44 ;  /* 0x0000002c002c7308 */ /* 0x000ea20000000800 */
[C---:B-1----:R-:W-:Y:S01]  /*3c80*/  F2FP.SATFINITE.E4M3.F32.PACK_AB_MERGE_C R32, R33.reuse, R32, RZ ;  /* 0x000000202120723e */ /* 0x042fe200048070ff */
[----:B------:R-:W-:-:S03]  /*3c90*/  FADD.FTZ R33, R33, R10 ;  /* 0x0000000a21217221 */ /* 0x000fc60000010000 */
[----:B------:R-:W-:Y:S01]  /*3ca0*/  F2FP.SATFINITE.E4M3.F32.PACK_AB_MERGE_C R179, R30, R27, R32 ;  /* 0x0000001b1eb3723e */ /* 0x000fe20004807020 */
[----:B------:R-:W-:Y:S01]  /*3cb0*/  FADD.FTZ R10, R34, R33 ;  /* 0x00000021220a7221 */ /* 0x000fe20000010000 */
[--C-:B------:R-:W-:Y:S01]  /*3cc0*/  IMAD.MOV.U32 R27, RZ, RZ, R25.reuse ;  /* 0x000000ffff1b7224 */ /* 0x100fe200078e0019 */
[----:B------:R-:W1:Y:S01]  /*3cd0*/  MUFU.EX2 R35, R35 ;  /* 0x0000002300237308 */ /* 0x000e620000000800 */
[C---:B0-----:R-:W-:Y:S01]  /*3ce0*/  F2FP.SATFINITE.E4M3.F32.PACK_AB_MERGE_C R72, R73.reuse, R72, RZ ;  /* 0x000000484948723e */ /* 0x041fe200048070ff */
[----:B------:R-:W-:Y:S01]  /*3cf0*/  FADD.FTZ R73, R73, R8 ;  /* 0x0000000849497221 */ /* 0x000fe20000010000 */
[--C-:B------:R-:W-:Y:S02]  /*3d00*/  IMAD.MOV.U32 R30, RZ, RZ, R25.reuse ;  /* 0x000000ffff1e7224 */ /* 0x100fe400078e0019 */
[----:B------:R-:W-:Y:S01]  /*3d10*/  F2FP.SATFINITE.E4M3.F32.PACK_AB_MERGE_C R178, R69, R68, R72 ;  /* 0x0000004445b2723e */ /* 0x000fe20004807048 */
[----:B------:R-:W-:Y:S02]  /*3d20*/  IMAD.MOV.U32 R33, RZ, RZ, R25 ;  /* 0x000000ffff217224 */ /* 0x000fe400078e0019 */
[----:B------:R-:W0:Y:S01]  /*3d30*/  MUFU.EX2 R45, R45 ;  /* 0x0000002d002d7308 */ /* 0x000e220000000800 */
[----:B--2---:R-:W-:Y:S01]  /*3d40*/  FADD.FTZ R8, R44, R73 ;  /* 0x000000492c087221 */ /* 0x004fe20000010000 */
[----:B------:R-:W-:-:S02]  /*3d50*/  IMAD.MOV.U32 R32, RZ, RZ, R25 ;  /* 0x000000ffff207224 */ /* 0x000fc400078e0019 */
[--C-:B------:R-:W-:Y:S02]  /*3d60*/  IMAD.MOV.U32 R69, RZ, RZ, R25.reuse ;  /* 0x000000ffff457224 */ /* 0x100fe400078e0019 */
[--C-:B------:R-:W-:Y:S02]  /*3d70*/  IMAD.MOV.U32 R68, RZ, RZ, R25.reuse ;  /* 0x000000ffff447224 */ /* 0x100fe400078e0019 */
[----:B------:R-:W2:Y:S01]  /*3d80*/  MUFU.EX2 R36, R36 ;  /* 0x0000002400247308 */ /* 0x000ea20000000800 */
[----:B-1----:R-:W-:Y:S01]  /*3d90*/  FADD.FTZ R9, R35, R10 ;  /* 0x0000000a23097221 */ /* 0x002fe20000010000 */
[--C-:B------:R-:W-:Y:S02]  /*3da0*/  IMAD.MOV.U32 R73, RZ, RZ, R25.reuse ;  /* 0x000000ffff497224 */ /* 0x100fe400078e0019 */
[----:B------:R-:W-:-:S04]  /*3db0*/  IMAD.MOV.U32 R72, RZ, RZ, R25 ;  /* 0x000000ffff487224 */ /* 0x000fc800078e0019 */
[----:B------:R-:W1:Y:S01]  /*3dc0*/  MUFU.EX2 R48, R48 ;  /* 0x0000003000307308 */ /* 0x000e620000000800 */
[----:B0-----:R-:W-:-:S07]  /*3dd0*/  FADD.FTZ R7, R45, R8 ;  /* 0x000000082d077221 */ /* 0x001fce0000010000 */
[----:B------:R-:W0:Y:S01]  /*3de0*/  MUFU.EX2 R39, R39 ;  /* 0x0000002700277308 */ /* 0x000e220000000800 */
[----:B--2---:R-:W-:-:S07]  /*3df0*/  FADD.FTZ R10, R36, R9 ;  /* 0x00000009240a7221 */ /* 0x004fce0000010000 */
[----:B------:R-:W2:Y:S01]  /*3e00*/  MUFU.EX2 R49, R49 ;  /* 0x0000003100317308 */ /* 0x000ea20000000800 */
[----:B-1----:R-:W-:-:S07]  /*3e10*/  FADD.FTZ R8, R48, R7 ;  /* 0x0000000730087221 */ /* 0x002fce0000010000 */
[----:B------:R-:W1:Y:S01]  /*3e20*/  MUFU.EX2 R37, R37 ;  /* 0x0000002500257308 */ /* 0x000e620000000800 */
[C---:B0-----:R-:W-:Y:S01]  /*3e30*/  FADD.FTZ R10, R39.reuse, R10 ;  /* 0x0000000a270a7221 */ /* 0x041fe20000010000 */
[----:B------:R-:W-:Y:S01]  /*3e40*/  F2FP.SATFINITE.E4M3.F32.PACK_AB_MERGE_C R36, R39, R36, RZ ;  /* 0x000000242724723e */ /* 0x000fe200048070ff */
[----:B------:R-:W-:-:S03]  /*3e50*/  IMAD.MOV.U32 R39, RZ, RZ, R25 ;  /* 0x000000ffff277224 */ /* 0x000fc600078e0019 */
[----:B------:R-:W-:Y:S01]  /*3e60*/  F2FP.SATFINITE.E4M3.F32.PACK_AB_MERGE_C R173, R35, R34, R36 ;  /* 0x0000002223ad723e */ /* 0x000fe20004807024 */
[--C-:B------:R-:W-:Y:S01]  /*3e70*/  IMAD.MOV.U32 R35, RZ, RZ, R25.reuse ;  /* 0x000000ffff237224 */ /* 0x100fe200078e0019 */
[----:B------:R-:W0:Y:S01]  /*3e80*/  MUFU.EX2 R52, R52 ;  /* 0x0000003400347308 */ /* 0x000e220000000800 */
[C---:B--2---:R-:W-:Y:S01]  /*3e90*/  F2FP.SATFINITE.E4M3.F32.PACK_AB_MERGE_C R48, R49.reuse, R48, RZ ;  /* 0x000000303130723e */ /* 0x044fe200048070ff */
[----:B------:R-:W-:Y:S01]  /*3ea0*/  FADD.FTZ R49, R49, R8 ;  /* 0x0000000831317221 */ /* 0x000fe20000010000 */
[--C-:B------:R-:W-:Y:S02]  /*3eb0*/  IMAD.MOV.U32 R34, RZ, RZ, R25.reuse ;  /* 0x000000ffff227224 */ /* 0x100fe400078e0019 */
[----:B------:R-:W-:Y:S01]  /*3ec0*/  F2FP.SATFINITE.E4M3.F32.PACK_AB_MERGE_C R172, R45, R44, R48 ;  /* 0x0000002c2dac723e */ /* 0x000fe20004807030 */
[--C-:B------:R-:W-:Y:S02]  /*3ed0*/  IMAD.MOV.U32 R36, RZ, RZ, R25.reuse ;  /* 0x000000ffff247224 */ /* 0x100fe400078e0019 */
[----:B------:R-:W2:Y:S01]  /*3ee0*/  MUFU.EX2 R38, R38 ;  /* 0x0000002600267308 */ /* 0x000ea20000000800 */
[----:B-1----:R-:W-:Y:S01]  /*3ef0*/  FADD.FTZ R7, R37, R10 ;  /* 0x0000000a25077221 */ /* 0x002fe20000010000 */
[----:B------:R-:W-:-:S02]  /*3f00*/  IMAD.MOV.U32 R45, RZ, RZ, R25 ;  /* 0x000000ffff2d7224 */ /* 0x000fc400078e0019 */
[--C-:B------:R-:W-:Y:S02]  /*3f10*/  IMAD.MOV.U32 R44, RZ, RZ, R25.reuse ;  /* 0x000000ffff2c7224 */ /* 0x100fe400078e0019 */
[----:B------:R-:W-:Y:S02]  /*3f20*/  IMAD.MOV.U32 R48, RZ, RZ, R25 ;  /* 0x000000ffff307224 */ /* 0x000fe400078e0019 */
[----:B------:R-:W1:Y:S01]  /*3f30*/  MUFU.EX2 R53, R53 ;  /* 0x0000003500357308 */ /* 0x000e620000000800 */
[----:B0-----:R-:W-:Y:S01]  /*3f40*/  FADD.FTZ R8, R52, R49 ;  /* 0x0000003134087221 */ /* 0x001fe20000010000 */
[----:B------:R-:W-:-:S06]  /*3f50*/  IMAD.MOV.U32 R49, RZ, RZ, R25 ;  /* 0x000000ffff317224 */ /* 0x000fcc00078e0019 */
[----:B------:R-:W0:Y:S01]  /*3f60*/  MUFU.EX2 R40, R40 ;  /* 0x0000002800287308 */ /* 0x000e220000000800 */
[----:B--2---:R-:W-:-:S07]  /*3f70*/  FADD.FTZ R9, R38, R7 ;  /* 0x0000000726097221 */ /* 0x004fce0000010000 */
[----:B------:R-:W2:Y:S01]  /*3f80*/  MUFU.EX2 R56, R56 ;  /* 0x0000003800387308 */ /* 0x000ea20000000800 */
[----:B-1----:R-:W-:-:S07]  /*3f90*/  FADD.FTZ R7, R53, R8 ;  /* 0x0000000835077221 */ /* 0x002fce0000010000 */
[----:B------:R-:W1:Y:S01]  /*3fa0*/  MUFU.EX2 R57, R57 ;  /* 0x0000003900397308 */ /* 0x000e620000000800 */
[----:B0-----:R-:W-:Y:S01]  /*3fb0*/  F2FP.SATFINITE.E4M3.F32.PACK_AB_MERGE_C R10, R41, R40, RZ ;  /* 0x00000028290a723e */ /* 0x001fe200048070ff */
[----:B------:R-:W-:-:S03]  /*3fc0*/  FADD.FTZ R40, R40, R9 ;  /* 0x0000000928287221 */ /* 0x000fc60000010000 */
[----:B------:R-:W-:Y:S01]  /*3fd0*/  F2FP.SATFINITE.E4M3.F32.PACK_AB_MERGE_C R175, R38, R37, R10 ;  /* 0x0000002526af723e */ /* 0x000fe2000480700a */
[----:B------:R-:W-:Y:S01]  /*3fe0*/  FADD.FTZ R41, R41, R40 ;  /* 0x0000002829297221 */ /* 0x000fe20000010000 */
[----:B------:R-:W-:Y:S01]  /*3ff0*/  IMAD.MOV.U32 R37, RZ, RZ, R25 ;  /* 0x000000ffff257224 */ /* 0x000fe200078e0019 */
[----:B------:R-:W-:Y:S01]  /*4000*/  MUFU.EX2 R46, R46 ;  /* 0x0000002e002e7308 */ /* 0x000fe20000000800 */
[----:B--2---:R-:W-:Y:S01]  /*4010*/  FADD.FTZ R8, R56, R7 ;  /* 0x0000000738087221 */ /* 0x004fe20000010000 */
[--C-:B------:R-:W-:Y:S02]  /*4020*/  IMAD.MOV.U32 R38, RZ, RZ, R25.reuse ;  /* 0x000000ffff267224 */ /* 0x100fe400078e0019 */
[----:B------:R-:W-:-:S04]  /*4030*/  IMAD.MOV.U32 R40, RZ, RZ, R25 ;  /* 0x000000ffff287224 */ /* 0x000fc800078e0019 */
[----:B------:R-:W0:Y:S01]  /*4040*/  MUFU.EX2 R47, R47 ;  /* 0x0000002f002f7308 */ /* 0x000e220000000800 */
[C---:B-1----:R-:W-:Y:S01]  /*4050*/  F2FP.SATFINITE.E4M3.F32.PACK_AB_MERGE_C R56, R57.reuse, R56, RZ ;  /* 0x000000383938723e */ /* 0x042fe200048070ff */
[----:B------:R-:W-:-:S03]  /*4060*/  FADD.FTZ R57, R57, R8 ;  /* 0x0000000839397221 */ /* 0x000fc60000010000 */
[----:B------:R-:W-:Y:S01]  /*4070*/  F2FP.SATFINITE.E4M3.F32.PACK_AB_MERGE_C R174, R53, R52, R56 ;  /* 0x0000003435ae723e */ /* 0x000fe20004807038 */
[--C-:B------:R-:W-:Y:S02]  /*4080*/  IMAD.MOV.U32 R53, RZ, RZ, R25.reuse ;  /* 0x000000ffff357224 */ /* 0x100fe400078e0019 */
[----:B------:R-:W1:Y:S01]  /*4090*/  MUFU.EX2 R42, R42 ;  /* 0x0000002a002a7308 */ /* 0x000e620000000800 */
[--C-:B------:R-:W-:Y:S02]  /*40a0*/  IMAD.MOV.U32 R52, RZ, RZ, R25.reuse ;  /* 0x000000ffff347224 */ /* 0x100fe400078e0019 */
[----:B------:R-:W-:-:S05]  /*40b0*/  IMAD.MOV.U32 R56, RZ, RZ, R25 ;  /* 0x000000ffff387224 */ /* 0x000fca00078e0019 */
[----:B------:R-:W2:Y:S01]  /*40c0*/  MUFU.EX2 R28, R28 ;  /* 0x0000001c001c7308 */ /* 0x000ea20000000800 */
[----:B0-----:R-:W-:-:S07]  /*40d0*/  F2FP.SATFINITE.E4M3.F32.PACK_AB_MERGE_C R7, R47, R46, RZ ;  /* 0x0000002e2f07723e */ /* 0x001fce00048070ff */
[----:B------:R-:W0:Y:S01]  /*40e0*/  MUFU.EX2 R43, R43 ;  /* 0x0000002b002b7308 */ /* 0x000e220000000800 */
[----:B-1----:R-:W-:Y:S01]  /*40f0*/  FADD.FTZ R10, R42, R41 ;  /* 0x000000292a0a7221 */ /* 0x002fe20000010000 */
[----:B------:R-:W-:-:S06]  /*4100*/  MOV R41, R25 ;  /* 0x0000001900297202 */ /* 0x000fcc0000000f00 */
[----:B------:R-:W1:Y:S01]  /*4110*/  MUFU.EX2 R29, R29 ;  /* 0x0000001d001d7308 */ /* 0x000e620000000800 */
[----:B--2---:R-:W-:Y:S01]  /*4120*/  FADD.FTZ R8, R28, R57 ;  /* 0x000000391c087221 */ /* 0x004fe20000010000 */
[----:B------:R-:W-:-:S06]  /*4130*/  IMAD.MOV.U32 R57, RZ, RZ, R25 ;  /* 0x000000ffff397224 */ /* 0x000fcc00078e0019 */
[----:B------:R-:W2:Y:S01]  /*4140*/  MUFU.EX2 R78, R78 ;  /* 0x0000004e004e7308 */ /* 0x000ea20000000800 */
[C---:B0-----:R-:W-:Y:S01]  /*4150*/  F2FP.SATFINITE.E4M3.F32.PACK_AB_MERGE_C R169, R43.reuse, R42, R7 ;  /* 0x0000002a2ba9723e */ /* 0x041fe20004807007 */
[----:B------:R-:W-:Y:S01]  /*4160*/  FADD.FTZ R43, R43, R10 ;  /* 0x0000000a2b2b7221 */ /* 0x000fe20000010000 */
[----:B------:R-:W-:-:S03]  /*4170*/  IMAD.MOV.U32 R42, RZ, RZ, R25 ;  /* 0x000000ffff2a7224 */ /* 0x000fc600078e0019 */
[----:B------:R-:W-:Y:S01]  /*4180*/  FADD.FTZ R46, R46, R43 ;  /* 0x0000002b2e2e7221 */ /* 0x000fe20000010000 */
[--C-:B------:R-:W-:Y:S01]  /*4190*/  IMAD.MOV.U32 R43, RZ, RZ, R25.reuse ;  /* 0x000000ffff2b7224 */ /* 0x100fe200078e0019 */
[----:B------:R-:W0:Y:S01]  /*41a0*/  MUFU.EX2 R79, R79 ;  /* 0x0000004f004f7308 */ /* 0x000e220000000800 */
[----:B-1----:R-:W-:Y:S01]  /*41b0*/  FADD.FTZ R7, R29, R8 ;  /* 0x000000081d077221 */ /* 0x002fe20000010000 */
[----:B------:R-:W-:Y:S01]  /*41c0*/  FADD.FTZ R47, R47, R46 ;  /* 0x0000002e2f2f7221 */ /* 0x000fe20000010000 */
[----:B------:R-:W-:-:S03]  /*41d0*/  IMAD.MOV.U32 R46, RZ, RZ, R25 ;  /* 0x000000ffff2e7224 */ /* 0x000fc600078e0019 */
[----:B------:R-:W-:Y:S01]  /*41e0*/  FADD.FTZ R10, R50, R47 ;  /* 0x0000002f320a7221 */ /* 0x000fe20000010000 */
[----:B------:R-:W-:Y:S01]  /*41f0*/  IMAD.MOV.U32 R47, RZ, RZ, R25 ;  /* 0x000000ffff2f7224 */ /* 0x000fe200078e0019 */
[----:B------:R-:W-:Y:S01]  /*4200*/  MUFU.EX2 R54, R54 ;  /* 0x0000003600367308 */ /* 0x000fe20000000800 */
[----:B--2---:R-:W-:-:S07]  /*4210*/  FADD.FTZ R8, R78, R7 ;  /* 0x000000074e087221 */ /* 0x004fce0000010000 */
[----:B------:R-:W1:Y:S01]  /*4220*/  MUFU.EX2 R55, R111 ;  /* 0x0000006f00377308 */ /* 0x000e620000000800 */
[C---:B0-----:R-:W-:Y:S01]  /*4230*/  FADD.FTZ R8, R79.reuse, R8 ;  /* 0x000000084f087221 */ /* 0x041fe20000010000 */
[----:B------:R-:W-:Y:S01]  /*4240*/  F2FP.SATFINITE.E4M3.F32.PACK_AB_MERGE_C R78, R79, R78, RZ ;  /* 0x0000004e4f4e723e */ /* 0x000fe200048070ff */
[----:B------:R-:W-:-:S03]  /*4250*/  IMAD.MOV.U32 R79, RZ, RZ, R25 ;  /* 0x000000ffff4f7224 */ /* 0x000fc600078e0019 */
[----:B------:R-:W-:Y:S01]  /*4260*/  F2FP.SATFINITE.E4M3.F32.PACK_AB_MERGE_C R168, R29, R28, R78 ;  /* 0x0000001c1da8723e */ /* 0x000fe2000480704e */
[--C-:B------:R-:W-:Y:S01]  /*4270*/  IMAD.MOV.U32 R29, RZ, RZ, R25.reuse ;  /* 0x000000ffff1d7224 */ /* 0x100fe200078e0019 */
[----:B------:R-:W0:Y:S01]  /*4280*/  MUFU.EX2 R75, R75 ;  /* 0x0000004b004b7308 */ /* 0x000e220000000800 */
[--C-:B------:R-:W-:Y:S02]  /*4290*/  IMAD.MOV.U32 R28, RZ, RZ, R25.reuse ;  /* 0x000000ffff1c7224 */ /* 0x100fe400078e0019 */
[----:B------:R-:W-:-:S05]  /*42a0*/  IMAD.MOV.U32 R78, RZ, RZ, R25 ;  /* 0x000000ffff4e7224 */ /* 0x000fca00078e0019 */
[----:B------:R-:W2:Y:S01]  /*42b0*/  MUFU.EX2 R51, R51 ;  /* 0x0000003300337308 */ /* 0x000ea20000000800 */
[----:B-1----:R-:W-:-:S07]  /*42c0*/  F2FP.SATFINITE.E4M3.F32.PACK_AB_MERGE_C R9, R55, R54, RZ ;  /* 0x000000363709723e */ /* 0x002fce00048070ff */
[----:B------:R-:W1:Y:S01]  /*42d0*/  MUFU.EX2 R82, R82 ;  /* 0x0000005200527308 */ /* 0x000e620000000800 */
[----:B0-----:R-:W-:-:S07]  /*42e0*/  FADD.FTZ R7, R75, R8 ;  /* 0x000000084b077221 */ /* 0x001fce0000010000 */
[----:B------:R-:W0:Y:S01]  /*42f0*/  MUFU.EX2 R83, R83 ;  /* 0x0000005300537308 */ /* 0x000e220000000800 */
[C---:B--2---:R-:W-:Y:S01]  /*4300*/  F2FP.SATFINITE.E4M3.F32.PACK_AB_MERGE_C R171, R51.reuse, R50, R9 ;  /* 0x0000003233ab723e */ /* 0x044fe20004807009 */
[----:B------:R-:W-:Y:S01]  /*4310*/  FADD.FTZ R51, R51, R10 ;  /* 0x0000000a33337221 */ /* 0x000fe20000010000 */
[----:B------:R-:W-:-:S03]  /*4320*/  IMAD.MOV.U32 R50, RZ, RZ, R25 ;  /* 0x000000ffff327224 */ /* 0x000fc600078e0019 */
[----:B------:R-:W-:Y:S01]  /*4330*/  FADD.FTZ R54, R54, R51 ;  /* 0x0000003336367221 */ /* 0x000fe20000010000 */
[----:B------:R-:W-:Y:S01]  /*4340*/  MOV R51, R25 ;  /* 0x0000001900337202 */ /* 0x000fe20000000f00 */
[----:B------:R-:W2:Y:S01]  /*4350*/  MUFU.EX2 R74, R74 ;  /* 0x0000004a004a7308 */ /* 0x000ea20000000800 */
[----:B-1----:R-:W-:-:S04]  /*4360*/  FADD.FTZ R8, R82, R7 ;  /* 0x0000000752087221 */ /* 0x002fc80000010000 */
[----:B0-----:R-:W-:Y:S01]  /*4370*/  FADD.FTZ R7, R83, R8 ;  /* 0x0000000853077221 */ /* 0x001fe20000010000 */
[----:B------:R-:W-:Y:S01]  /*4380*/  FADD.FTZ R8, R55, R54 ;  /* 0x0000003637087221 */ /* 0x000fe20000010000 */
[--C-:B------:R-:W-:Y:S02]  /*4390*/  IMAD.MOV.U32 R55, RZ, RZ, R25.reuse ;  /* 0x000000ffff377224 */ /* 0x100fe400078e0019 */
[----:B------:R-:W-:Y:S01]  /*43a0*/  IMAD.MOV.U32 R54, RZ, RZ, R25 ;  /* 0x000000ffff367224 */ /* 0x000fe200078e0019 */
[C---:B--2---:R-:W-:Y:S01]  /*43b0*/  F2FP.SATFINITE.E4M3.F32.PACK_AB_MERGE_C R9, R74.reuse, R83, RZ ;  /* 0x000000534a09723e */ /* 0x044fe200048070ff */
[----:B------:R-:W-:Y:S01]  /*43c0*/  FADD.FTZ R7, R74, R7 ;  /* 0x000000074a077221 */ /* 0x000fe20000010000 */
[----:B------:R-:W-:Y:S02]  /*43d0*/  IMAD.MOV.U32 R74, RZ, RZ, R25 ;  /* 0x000000ffff4a7224 */ /* 0x000fe400078e0019 */
[----:B------:R-:W-:Y:S01]  /*43e0*/  F2FP.SATFINITE.E4M3.F32.PACK_AB_MERGE_C R170, R82, R75, R9 ;  /* 0x0000004b52aa723e */ /* 0x000fe20004807009 */
[----:B------:R-:W-:-:S02]  /*43f0*/  IMAD.MOV.U32 R75, RZ, RZ, R25 ;  /* 0x000000ffff4b7224 */ /* 0x000fc400078e0019 */
[--C-:B------:R-:W-:Y:S02]  /*4400*/  IMAD.MOV.U32 R83, RZ, RZ, R25.reuse ;  /* 0x000000ffff537224 */ /* 0x100fe400078e0019 */
[----:B------:R-:W-:Y:S01]  /*4410*/  IMAD.MOV.U32 R82, RZ, RZ, R25 ;  /* 0x000000ffff527224 */ /* 0x000fe200078e0019 */
[----:B------:R-:W-:Y:S06]  /*4420*/  @!P1 BRA `(.L_x_18) ;  /* 0x0000002800e49947 */ /* 0x000fec0003800000 */
[----:B------:R-:W-:Y:S01]  /*4430*/  IMAD.MOV.U32 R11, RZ, RZ, R0 ;  /* 0x000000ffff0b7224 */ /* 0x000fe200078e0000 */
[----:B------:R-:W-:Y:S01]  /*4440*/  CS2R R86, SRZ ;  /* 0x0000000000567805 */ /* 0x000fe2000001ff00 */
[----:B------:R-:W-:Y:S01]  /*4450*/  IMAD.MOV.U32 R9, RZ, RZ, R6 ;  /* 0x000000ffff097224 */ /* 0x000fe200078e0006 */
[----:B------:R-:W-:Y:S02]  /*4460*/  CS2R R84, SRZ ;  /* 0x0000000000547805 */ /* 0x000fe4000001ff00 */
[----:B------:R-:W-:Y:S02]  /*4470*/  CS2R R82, SRZ ;  /* 0x0000000000527805 */ /* 0x000fe4000001ff00 */
[----:B------:R-:W-:Y:S02]  /*4480*/  CS2R R80, SRZ ;  /* 0x0000000000507805 */ /* 0x000fe4000001ff00 */
[----:B------:R-:W-:Y:S02]  /*4490*/  CS2R R78, SRZ ;  /* 0x00000000004e7805 */ /* 0x000fe4000001ff00 */
[----:B------:R-:W-:-:S02]  /*44a0*/  CS2R R76, SRZ ;  /* 0x00000000004c7805 */ /* 0x000fc4000001ff00 */
[----:B------:R-:W-:Y:S02]  /*44b0*/  CS2R R74, SRZ ;  /* 0x00000000004a7805 */ /* 0x000fe4000001ff00 */
        /* <DEDUP_REMOVED lines=24> */
[----:B------:R-:W-:Y:S01]  /*4640*/  CS2R R24, SRZ ;  /* 0x0000000000187805 */ /* 0x000fe2000001ff00 */
[----:B------:R-:W-:Y:S01]  /*4650*/  UMOV UR52, URZ ;  /* 0x0000003f00347c82 */ /* 0x000fe20008000000 */
[----:B------:R-:W-:-:S05]  /*4660*/  UMOV UR44, URZ ;  /* 0x0000003f002c7c82 */ /* 0x000fca0008000000 */
.L_x_29:
[----:B------:R-:W-:Y:S01]  /*4670*/  ISETP.NE.AND P2, PT, RZ, UR42, PT ;  /* 0x0000002aff007c0c */ /* 0x000fe2000bf45270 */
[----:B------:R-:W-:-:S04]  /*4680*/  UISETP.NE.AND UP0, UPT, UR44, 0x1, UPT ;  /* 0x000000012c00788c */ /* 0x000fc8000bf05270 */
[----:B------:R-:W-:-:S04]  /*4690*/  USEL UR46, URZ, 0x1, UP0 ;  /* 0x000000013f2e7887 */ /* 0x000fc80008000000 */
[----:B------:R-:W-:-:S04]  /*46a0*/  ULOP3.LUT UR46, UR52, UR46, URZ, 0x3c, !UPT ;  /* 0x0000002e342e7292 */ /* 0x000fc8000f8e3c3f */
[----:B------:R-:W-:Y:S08]  /*46b0*/  @P2 BRA `(.L_x_19) ;  /* 0x0000000000382947 */ /* 0x000ff00003800000 */
[----:B------:R-:W-:Y:S05]  /*46c0*/  @!P0 BRA `(.L_x_20) ;  /* 0x0000000000048947 */ /* 0x000fea0003800000 */
[----:B------:R-:W-:Y:S01]  /*46d0*/  BPT.TRAP 0x1 ;  /* 0x000000040000795c */ /* 0x000fe20000300000 */
.L_x_20:
[----:B------:R-:W-:Y:S01]  /*46e0*/  UIADD3 UR4, UR44, 0x1, URZ ;  /* 0x000000012c047890 */ /* 0x000fe2000fffe03f */
[----:B------:R-:W-:-:S03]  /*46f0*/  MOV R0, UR46 ;  /* 0x0000002e00007c02 */ /* 0x000fc60008000f00 */
[----:B------:R-:W-:Y:S01]  /*4700*/  UISETP.NE.AND UP0, UPT, UR4, 0x2, UPT ;  /* 0x000000020400788c */ /* 0x000fe2000bf05270 */
[----:B------:R-:W-:-:S03]  /*4710*/  SHF.L.U32 R0, R0, 0x1f, RZ ;  /* 0x0000001f00007819 */ /* 0x000fc600000006ff */
[----:B------:R-:W-:-:S04]  /*4720*/  USEL UR4, UR4, URZ, UP0 ;  /* 0x0000003f04047287 */ /* 0x000fc80008000000 */
[----:B------:R-:W-:-:S09]  /*4730*/  ULEA UR4, UR4, UR41, 0x3 ;  /* 0x0000002904047291 */ /* 0x000fd2000f8e183f */
[----:B------:R0:W1:Y:S01]  /*4740*/  SYNCS.PHASECHK.TRANS64.TRYWAIT P1, [UR4+0x22830], R0 ;  /* 0x02283000ff0075a7 */ /* 0x0000620008020144 */
[----:B------:R-:W-:Y:S05]  /*4750*/  @!P0 BRA `(.L_x_21) ;  /* 0x0000000000048947 */ /* 0x000fea0003800000 */
[----:B------:R-:W-:Y:S01]  /*4760*/  BPT.TRAP 0x1 ;  /* 0x000000040000795c */ /* 0x000fe20000300000 */
.L_x_21:
[----:B-1----:R-:W-:Y:S05]  /*4770*/  @P1 BRA `(.L_x_19) ;  /* 0x0000000000081947 */ /* 0x002fea0003800000 */
[----:B------:R-:W1:Y:S02]  /*4780*/  SYNCS.PHASECHK.TRANS64.TRYWAIT P1, [UR4+0x22830], R0 ;  /* 0x02283000ff0075a7 */ /* 0x000e640008020144 */
[----:B-1----:R-:W-:Y:S05]  /*4790*/  @!P1 BRA `(.L_x_22) ;  /* 0x000000a400ec9947 */ /* 0x002fea0003800000 */
.L_x_19:
[----:B01----:R-:W-:Y:S01]  /*47a0*/  VIADD R0, R2, 0x8 ;  /* 0x0000000802007836 */ /* 0x003fe20000000000 */
[----:B------:R-:W-:Y:S01]  /*47b0*/  UIADD3 UR51, UR44, 0x1, URZ ;  /* 0x000000012c337890 */ /* 0x000fe2000fffe03f */
[C---:B------:R-:W-:Y:S01]  /*47c0*/  R2UR UR4, R4.reuse ;  /* 0x00000000040472ca */ /* 0x040fe200000e0000 */
[----:B------:R-:W-:Y:S01]  /*47d0*/  UMOV UR7, 0x40000040 ;  /* 0x4000004000077882 */ /* 0x000fe20000000000 */
[C---:B------:R-:W-:Y:S01]  /*47e0*/  R2UR UR5, R5.reuse ;  /* 0x00000000050572ca */ /* 0x040fe200000e0000 */
[----:B------:R0:W-:Y:S01]  /*47f0*/  BAR.SYNC.DEFER_BLOCKING R0, 0x100 ;  /* 0x000400000000751d */ /* 0x0001e20000010000 */
[----:B------:R-:W-:Y:S01]  /*4800*/  UISETP.NE.AND UP0, UPT, UR51, 0x2, UPT ;  /* 0x000000023300788c */ /* 0x000fe2000bf05270 */
[C---:B------:R-:W-:Y:S02]  /*4810*/  R2UR UR8, R4.reuse ;  /* 0x00000000040872ca */ /* 0x040fe400000e0000 */
[C---:B------:R-:W-:Y:S01]  /*4820*/  R2UR UR9, R5.reuse ;  /* 0x00000000050972ca */ /* 0x040fe200000e0000 */
[----:B------:R-:W-:Y:S01]  /*4830*/  USEL UR51, UR51, URZ, UP0 ;  /* 0x0000003f33337287 */ /* 0x000fe20008000000 */
[C---:B------:R-:W-:Y:S01]  /*4840*/  R2UR UR12, R4.reuse ;  /* 0x00000000040c72ca */ /* 0x040fe200000e0000 */
[----:B------:R-:W-:Y:S01]  /*4850*/  UMOV UR11, 0x40000040 ;  /* 0x40000040000b7882 */ /* 0x000fe20000000000 */
[C---:B------:R-:W-:Y:S01]  /*4860*/  R2UR UR13, R5.reuse ;  /* 0x00000000050d72ca */ /* 0x040fe200000e0000 */
[----:B------:R-:W-:Y:S01]  /*4870*/  UIMAD UR53, UR51, 0x500, UR47 ;  /* 0x00000500333578a4 */ /* 0x000fe2000f8e022f */
[C---:B------:R-:W-:Y:S01]  /*4880*/  R2UR UR16, R4.reuse ;  /* 0x00000000041072ca */ /* 0x040fe200000e0000 */
[----:B------:R-:W-:Y:S01]  /*4890*/  UMOV UR15, 0x40000040 ;  /* 0x40000040000f7882 */ /* 0x000fe20000000000 */
[C---:B------:R-:W-:Y:S01]  /*48a0*/  R2UR UR17, R5.reuse ;  /* 0x00000000051172ca */ /* 0x040fe200000e0000 */
[----:B------:R-:W-:Y:S01]  /*48b0*/  UIADD3 UR10, UR53, 0x100, URZ ;  /* 0x00000100350a7890 */ /* 0x000fe2000fffe03f */
[----:B------:R-:W-:Y:S01]  /*48c0*/  R2UR UR20, R4 ;  /* 0x00000000041472ca */ /* 0x000fe200000e0000 */
[----:B------:R-:W-:Y:S01]  /*48d0*/  UIADD3 UR14, UR53, 0x200, URZ ;  /* 0x00000200350e7890 */ /* 0x000fe2000fffe03f */
[----:B------:R-:W-:Y:S01]  /*48e0*/  R2UR UR21, R5 ;  /* 0x00000000051572ca */ /* 0x000fe200000e0000 */
[----:B------:R-:W-:Y:S01]  /*48f0*/  UMOV UR6, UR53 ;  /* 0x0000003500067c82 */ /* 0x000fe20008000000 */
[----:B------:R-:W-:Y:S01]  /*4900*/  UIADD3 UR18, UR53, 0x300, URZ ;  /* 0x0000030035127890 */ /* 0x000fe2000fffe03f */
[----:B------:R-:W-:Y:S01]  /*4910*/  IMAD.U32 R3, RZ, RZ, UR51 ;  /* 0x00000033ff037e24 */ /* 0x000fe2000f8e00ff */
[----:B------:R-:W-:Y:S01]  /*4920*/  UMOV UR19, 0x40000040 ;  /* 0x4000004000137882 */ /* 0x000fe20000000000 */
[----:B------:R-:W-:Y:S01]  /*4930*/  UIADD3 UR22, UR53, 0x400, URZ ;  /* 0x0000040035167890 */ /* 0x000fe2000fffe03f */
[----:B------:R-:W-:Y:S01]  /*4940*/  UMOV UR23, 0x40000040 ;  /* 0x4000004000177882 */ /* 0x000fe20000000000 */
[----:B------:R-:W-:Y:S01]  /*4950*/  WARPGROUP.ARRIVE ;  /* 0x00000000000079c5 */ /* 0x000fe20000000000 */
[----:B------:R-:W-:Y:S01]  /*4960*/  UIADD3 UR26, UR53, 0x2, URZ ;  /* 0x00000002351a7890 */ /* 0x000fe2000fffe03f */
[----:B------:R-:W-:Y:S01]  /*4970*/  UMOV UR27, 0x40000040 ;  /* 0x40000040001b7882 */ /* 0x000fe20000000000 */
[----:B------:R-:W-:-:S03]  /*4980*/  UIADD3 UR30, UR53, 0x4, URZ ;  /* 0x00000004351e7890 */ /* 0x000fc6000fffe03f */
[----:B------:R-:W-:Y:S01]  /*4990*/  QGMMA.64x32x32.F32.E4M3.E4M3 R152, gdesc[UR4], RZ, !UPT, gsb0 ;  /* 0x00600000049879f3 */ /* 0x000fe2000c0008ff */
[----:B------:R-:W-:Y:S01]  /*49a0*/  UIADD3 UR6, UR53, 0x102, URZ ;  /* 0x0000010235067890 */ /* 0x000fe2000fffe03f */
[----:B------:R-:W-:Y:S01]  /*49b0*/  UMOV UR4, UR24 ;  /* 0x0000001800047c82 */ /* 0x000fe20008000000 */
[----:B------:R-:W-:Y:S01]  /*49c0*/  UMOV UR5, UR25 ;  /* 0x0000001900057c82 */ /* 0x000fe20008000000 */
[----:B------:R-:W-:Y:S01]  /*49d0*/  UMOV UR7, 0x40000040 ;  /* 0x4000004000077882 */ /* 0x000fe20000000000 */
[----:B------:R-:W-:Y:S01]  /*49e0*/  UMOV UR31, 0x40000040 ;  /* 0x40000040001f7882 */ /* 0x000fe20000000000 */
[----:B------:R-:W-:Y:S01]  /*49f0*/  UIADD3 UR34, UR53, 0x6, URZ ;  /* 0x0000000635227890 */ /* 0x000fe2000fffe03f */
[----:B------:R-:W-:Y:S01]  /*4a00*/  UMOV UR35, 0x40000040 ;  /* 0x4000004000237882 */ /* 0x000fe20000000000 */
[----:B------:R-:W-:Y:S02]  /*4a10*/  WARPGROUP.DEPBAR.LE gsb0, 0x0 ;  /* 0x00008000000079c5 */ /* 0x000fe40000010000 */
[----:B------:R-:W-:-:S06]  /*4a20*/  WARPGROUP.ARRIVE ;  /* 0x00000000000079c5 */ /* 0x000fcc0000000000 */
[----:B------:R-:W-:Y:S01]  /*4a30*/  QGMMA.64x32x32.F32.E4M3.E4M3 R136, gdesc[UR8], RZ, !UPT, gsb0 ;  /* 0x00600000088879f3 */ /* 0x000fe2000c0008ff */
[----:B------:R-:W-:Y:S02]  /*4a40*/  UIADD3 UR8, UR53, 0x202, URZ ;  /* 0x0000020235087890 */ /* 0x000fe4000fffe03f */
[----:B------:R-:W-:Y:S02]  /*4a50*/  UIADD3 UR9, UR53, 0x302, URZ ;  /* 0x0000030235097890 */ /* 0x000fe4000fffe03f */
[----:B------:R-:W-:Y:S01]  /*4a60*/  UIADD3 UR10, UR53, 0x402, URZ ;  /* 0x00000402350a7890 */ /* 0x000fe2000fffe03f */
        /* <DEDUP_REMOVED lines=12> */
[----:B------:R-:W-:Y:S01]  /*4b30*/  UMOV UR26, UR6 ;  /* 0x00000006001a7c82 */ /* 0x000fe20008000000 */
[----:B------:R-:W-:Y:S01]  /*4b40*/  UMOV UR27, 0x40000040 ;  /* 0x40000040001b7882 */ /* 0x000fe20000000000 */
[----:B------:R-:W-:Y:S01]  /*4b50*/  UMOV UR6, UR8 ;  /* 0x0000000800067c82 */ /* 0x000fe20008000000 */
[----:B------:R-:W-:Y:S01]  /*4b60*/  UIADD3 UR8, UR53, 0x204, URZ ;  /* 0x0000020435087890 */ /* 0x000fe2000fffe03f */
[----:B------:R-:W-:Y:S02]  /*4b70*/  WARPGROUP.DEPBAR.LE gsb0, 0x0 ;  /* 0x00008000000079c5 */ /* 0x000fe40000010000 */
[----:B------:R-:W-:-:S06]  /*4b80*/  WARPGROUP.ARRIVE ;  /* 0x00000000000079c5 */ /* 0x000fcc0000000000 */
[----:B------:R-:W-:Y:S01]  /*4b90*/  QGMMA.64x32x32.F32.E4M3.E4M3 R136, gdesc[UR24], R136, gsb0 ;  /* 0x00600000188879f3 */ /* 0x000fe20008000888 */
[----:B------:R-:W-:Y:S01]  /*4ba0*/  UMOV UR26, UR9 ;  /* 0x00000009001a7c82 */ /* 0x000fe20008000000 */
[----:B------:R-:W-:Y:S01]  /*4bb0*/  UMOV UR27, 0x40000040 ;  /* 0x40000040001b7882 */ /* 0x000fe20000000000 */
[----:B------:R-:W-:Y:S01]  /*4bc0*/  UIADD3 UR9, UR53, 0x304, URZ ;  /* 0x0000030435097890 */ /* 0x000fe2000fffe03f */
        /* <DEDUP_REMOVED lines=36> */
[----:B------:R-:W-:Y:S01]  /*4e10*/  UIADD3 UR53, UR53, 0x406, URZ ;  /* 0x0000040635357890 */ /* 0x000fe2000fffe03f */
        /* <DEDUP_REMOVED lines=31> */
[----:B0-----:R-:W-:Y:S05]  /*5010*/  @P2 BRA `(.L_x_23) ;  /* 0x00000000002c2947 */ /* 0x001fea0003800000 */
[----:B------:R-:W-:Y:S05]  /*5020*/  @!P0 BRA `(.L_x_24) ;  /* 0x0000000000048947 */ /* 0x000fea0003800000 */
[----:B------:R-:W-:Y:S01]  /*5030*/  BPT.TRAP 0x1 ;  /* 0x000000040000795c */ /* 0x000fe20000300000 */
.L_x_24:
[----:B------:R-:W-:Y:S01]  /*5040*/  ULEA UR4, UR44, UR41, 0x3 ;  /* 0x000000292c047291 */ /* 0x000fe2000f8e183f */
[----:B------:R-:W-:-:S05]  /*5050*/  IMAD.U32 R0, RZ, RZ, UR52 ;  /* 0x00000034ff007e24 */ /* 0x000fca000f8e00ff */
[----:B------:R-:W-:-:S04]  /*5060*/  SHF.L.U32 R0, R0, 0x1f, RZ ;  /* 0x0000001f00007819 */ /* 0x000fc800000006ff */
[----:B------:R0:W1:Y:S01]  /*5070*/  SYNCS.PHASECHK.TRANS64.TRYWAIT P1, [UR4+0x22850], R0 ;  /* 0x02285000ff0075a7 */ /* 0x0000620008020144 */
[----:B------:R-:W-:Y:S05]  /*5080*/  @!P0 BRA `(.L_x_25) ;  /* 0x0000000000048947 */ /* 0x000fea0003800000 */
[----:B------:R-:W-:Y:S01]  /*5090*/  BPT.TRAP 0x1 ;  /* 0x000000040000795c */ /* 0x000fe20000300000 */
.L_x_25:
[----:B-1----:R-:W-:Y:S05]  /*50a0*/  @P1 BRA `(.L_x_23) ;  /* 0x0000000000081947 */ /* 0x002fea0003800000 */
[----:B------:R-:W1:Y:S02]  /*50b0*/  SYNCS.PHASECHK.TRANS64.TRYWAIT P1, [UR4+0x22850], R0 ;  /* 0x02285000ff0075a7 */ /* 0x000e640008020144 */
[----:B-1----:R-:W-:Y:S05]  /*50c0*/  @!P1 BRA `(.L_x_26) ;  /* 0x0000009c00b89947 */ /* 0x002fea0003800000 */
.L_x_23:
[----:B------:R-:W-:Y:S01]  /*50d0*/  UIADD3 UR4, UR41, 0x400, URZ ;  /* 0x0000040029047890 */ /* 0x000fe2000fffe03f */
[----:B------:R-:W-:Y:S01]  /*50e0*/  WARPGROUP.ARRIVE ;  /* 0x00000000000079c5 */ /* 0x000fe20000000000 */
[----:B------:R-:W-:Y:S01]  /*50f0*/  UMOV UR7, 0xc0000010 ;  /* 0xc000001000077882 */ /* 0x000fe20000000000 */
[----:B01----:R-:W-:Y:S01]  /*5100*/  IADD3 R0, -R2, 0xb, RZ ;  /* 0x0000000b02007810 */ /* 0x003fe20007ffe1ff */
[----:B------:R-:W-:-:S04]  /*5110*/  USHF.R.U32.HI UR4, URZ, 0x4, UR4 ;  /* 0x000000043f047899 */ /* 0x000fc80008011604 */
[----:B------:R-:W-:-:S04]  /*5120*/  ULOP3.LUT UR4, UR4, 0x3fff, URZ, 0xc0, !UPT ;  /* 0x00003fff04047892 */ /* 0x000fc8000f8ec03f */
[----:B------:R-:W-:-:S04]  /*5130*/  ULOP3.LUT UR4, UR4, 0x10000, URZ, 0xfc, !UPT ;  /* 0x0001000004047892 */ /* 0x000fc8000f8efc3f */
[----:B------:R-:W-:-:S07]  /*5140*/  UIMAD UR4, UR44, 0x500, UR4 ;  /* 0x000005002c0478a4 */ /* 0x000fce000f8e0204 */
[----:B------:R-:W-:Y:S02]  /*5150*/  UMOV UR6, UR4 ;  /* 0x0000000400067c82 */ /* 0x000fe40008000000 */
[----:B------:R-:W-:Y:S01]  /*5160*/  QGMMA.64x128x32.F32.E4M3.E4M3 R24, R184, gdesc[UR4], R24, gsb0 ;  /* 0x01e00004b8187df3 */ /* 0x000fe20008000818 */
[----:B------:R-:W-:Y:S01]  /*5170*/  UIADD3 UR6, UR4, 0x100, URZ ;  /* 0x0000010004067890 */ /* 0x000fe2000fffe03f */
[----:B------:R-:W-:Y:S01]  /*5180*/  UMOV UR7, 0xc0000010 ;  /* 0xc000001000077882 */ /* 0x000fe20000000000 */
[----:B------:R-:W-:Y:S02]  /*5190*/  WARPGROUP.DEPBAR.LE gsb0, 0x0 ;  /* 0x00008000000079c5 */ /* 0x000fe40000010000 */
[----:B------:R-:W-:-:S07]  /*51a0*/  WARPGROUP.ARRIVE ;  /* 0x00000000000079c5 */ /* 0x000fce0000000000 */
        /* <DEDUP_REMOVED lines=15> */
[----:B------:R-:W-:Y:S03]  /*52a0*/  QGMMA.64x128x32.F32.E4M3.E4M3 R24, R168, gdesc[UR4], R24, gsb0 ;  /* 0x01e00004a8187df3 */ /* 0x000fe60008000818 */
[----:B------:R-:W-:Y:S02]  /*52b0*/  WARPGROUP.DEPBAR.LE gsb0, 0x0 ;  /* 0x00008000000079c5 */ /* 0x000fe40000010000 */
[----:B------:R0:W-:Y:S06]  /*52c0*/  BAR.ARV R0, 0x100 ;  /* 0x000400000000751d */ /* 0x0001ec0000002000 */
[----:B------:R-:W-:Y:S05]  /*52d0*/  @!P0 BRA `(.L_x_27) ;  /* 0x0000000000048947 */ /* 0x000fea0003800000 */
[----:B------:R-:W-:Y:S01]  /*52e0*/  BPT.TRAP 0x1 ;  /* 0x000000040000795c */ /* 0x000fe20000300000 */
.L_x_27:
[----:B0-----:R-:W-:Y:S01]  /*52f0*/  FMNMX.FTZ R0, R152, R9, !PT ;  /* 0x0000000998007209 */ /* 0x001fe20007810000 */
[----:B------:R-:W-:Y:S01]  /*5300*/  IMAD.U32 R17, RZ, RZ, UR40 ;  /* 0x00000028ff117e24 */ /* 0x000fe2000f8e00ff */
[----:B------:R-:W-:Y:S02]  /*5310*/  FMNMX.FTZ R6, R154, R11, !PT ;  /* 0x0000000b9a067209 */ /* 0x000fe40007810000 */
[----:B------:R-:W-:Y:S02]  /*5320*/  FMNMX.FTZ R13, R153, R0, !PT ;  /* 0x00000000990d7209 */ /* 0x000fe40007810000 */
[----:B------:R-:W-:Y:S02]  /*5330*/  FMNMX.FTZ R15, R155, R6, !PT ;  /* 0x000000069b0f7209 */ /* 0x000fe40007810000 */
[----:B------:R-:W-:Y:S02]  /*5340*/  FMNMX.FTZ R0, R156, R13, !PT ;  /* 0x0000000d9c007209 */ /* 0x000fe40007810000 */
[----:B------:R-:W-:-:S02]  /*5350*/  FMNMX.FTZ R6, R158, R15, !PT ;  /* 0x0000000f9e067209 */ /* 0x000fc40007810000 */
[----:B------:R-:W-:Y:S02]  /*5360*/  FMNMX.FTZ R13, R157, R0, !PT ;  /* 0x000000009d0d7209 */ /* 0x000fe40007810000 */
        /* <DEDUP_REMOVED lines=73> */
[----:B------:R-:W-:Y:S01]  /*5800*/  R2UR UR4, R3 ;  /* 0x00000000030472ca */ /* 0x000fe200000e0000 */
[----:B------:R-:W0:Y:S04]  /*5810*/  SHFL.BFLY PT, R13, R10, 0x2, 0x1f ;  /* 0x0c401f000a0d7f89 */ /* 0x000e2800000e0000 */
[----:B------:R-:W1:Y:S08]  /*5820*/  SHFL.BFLY PT, R15, R12, 0x2, 0x1f ;  /* 0x0c401f000c0f7f89 */ /* 0x000e7000000e0000 */
[----:B------:R-:W-:-:S04]  /*5830*/  ULEA UR4, UR4, UR41, 0x3 ;  /* 0x0000002904047291 */ /* 0x000fc8000f8e183f */
[----:B------:R-:W-:-:S04]  /*5840*/  UIADD3 UR4, UR4, 0x22840, URZ ;  /* 0x0002284004047890 */ /* 0x000fc8000fffe03f */
[----:B------:R-:W-:Y:S01]  /*5850*/  UPRMT UR4, UR45, 0x654, UR4 ;  /* 0x000006542d047896 */ /* 0x000fe20008000004 */
[----:B0-----:R-:W-:Y:S02]  /*5860*/  FMNMX.FTZ R13, R10, R13, !PT ;  /* 0x0000000d0a0d7209 */ /* 0x001fe40007810000 */
[----:B-1----:R-:W-:-:S03]  /*5870*/  FMNMX.FTZ R15, R12, R15, !PT ;  /* 0x0000000f0c0f7209 */ /* 0x002fc60007810000 */
[----:B------:R-:W0:Y:S03]  /*5880*/  SHFL.BFLY PT, R6, R13, 0x1, 0x1f ;  /* 0x0c201f000d067f89 */ /* 0x000e2600000e0000 */
[----:B------:R-:W-:Y:S01]  /*5890*/  SYNCS.ARRIVE.TRANS64.RED.A1T0 RZ, [UR4], RZ ;  /* 0x000000ffffff79a7 */ /* 0x000fe20008100404 */
[----:B------:R-:W1:Y:S01]  /*58a0*/  SHFL.BFLY PT, R0, R15, 0x1, 0x1f ;  /* 0x0c201f000f007f89 */ /* 0x000e6200000e0000 */
[----:B0-----:R-:W-:Y:S02]  /*58b0*/  FMNMX.FTZ R6, R13, R6, !PT ;  /* 0x000000060d067209 */ /* 0x001fe40007810000 */
[----:B-1----:R-:W-:-:S03]  /*58c0*/  FMNMX.FTZ R0, R15, R0, !PT ;  /* 0x000000000f007209 */ /* 0x002fc60007810000 */
[C---:B------:R-:W-:Y:S01]  /*58d0*/  FFMA.FTZ R168, R6.reuse, R17, -8 ;  /* 0xc100000006a87423 */ /* 0x040fe20000010011 */
[----:B------:R-:W-:-:S03]  /*58e0*/  FADD.FTZ R9, -R6, R9 ;  /* 0x0000000906097221 */ /* 0x000fc60000010100 */
[--C-:B------:R-:W-:Y:S01]  /*58f0*/  FFMA.FTZ R19, R136, UR40, -R168.reuse ;  /* 0x0000002888137c23 */ /* 0x100fe200080108a8 */
[----:B------:R-:W-:-:S01]  /*5900*/  FFMA.FTZ R136, R145, UR40, -R168 ;  /* 0x0000002891887c23 */ /* 0x000fc200080108a8 */
[----:B------:R-:W-:Y:S02]  /*5910*/  IMAD.U32 R145, RZ, RZ, UR40 ;  /* 0x00000028ff917e24 */ /* 0x000fe4000f8e00ff */
[----:B------:R-:W-:-:S01]  /*5920*/  FFMA.FTZ R22, R141, UR40, -R168 ;  /* 0x000000288d167c23 */ /* 0x000fc200080108a8 */
[----:B------:R-:W-:Y:S01]  /*5930*/  FMUL.FTZ R14, R9, UR40 ;  /* 0x00000028090e7c20 */ /* 0x000fe20008410000 */
[----:B------:R-:W-:-:S01]  /*5940*/  FFMA.FTZ R141, R101, UR40, -R168 ;  /* 0x00000028658d7c23 */ /* 0x000fc200080108a8 */
[C---:B------:R-:W-:Y:S01]  /*5950*/  FADD.FTZ R9, -R0.reuse, R11 ;  /* 0x0000000b00097221 */ /* 0x040fe20000010100 */
[----:B------:R-:W-:-:S01]  /*5960*/  FFMA.FTZ R101, R0, R145, -8 ;  /* 0xc100000000657423 */ /* 0x000fc20000010091 */
[--C-:B------:R-:W-:Y:S01]  /*5970*/  FFMA.FTZ R11, R152, UR40, -R168.reuse ;  /* 0x00000028980b7c23 */ /* 0x100fe200080108a8 */
[----:B------:R-:W-:-:S01]  /*5980*/  FFMA.FTZ R23, R144, UR40, -R168 ;  /* 0x0000002890177c23 */ /* 0x000fc200080108a8 */
[----:B------:R-:W-:Y:S01]  /*5990*/  FMUL.FTZ R9, R9, UR40 ;  /* 0x0000002809097c20 */ /* 0x000fe20008410000 */
[----:B------:R-:W-:-:S01]  /*59a0*/  FFMA.FTZ R144, R154, UR40, -R101 ;  /* 0x000000289a907c23 */ /* 0x000fc20008010865 */
[----:B------:R-:W-:Y:S01]  /*59b0*/  FFMA.FTZ R12, R153, UR40, -R168 ;  /* 0x00000028990c7c23 */ /* 0x000fe200080108a8 */
[----:B------:R-:W-:-:S01]  /*59c0*/  FFMA.FTZ R145, R155, UR40, -R101 ;  /* 0x000000289b917c23 */ /* 0x000fc20008010865 */
[----:B------:R-:W-:Y:S01]  /*59d0*/  MUFU.EX2 R10, R14 ;  /* 0x0000000e000a7308 */ /* 0x000fe20000000800 */
[----:B------:R-:W-:-:S01]  /*59e0*/  FFMA.FTZ R20, R137, UR40, -R168 ;  /* 0x0000002889147c23 */ /* 0x000fc200080108a8 */
[--C-:B------:R-:W-:Y:S01]  /*59f0*/  FFMA.FTZ R13, R156, UR40, -R168.reuse ;  /* 0x000000289c0d7c23 */ /* 0x100fe200080108a8 */
[----:B------:R-:W-:-:S01]  /*5a00*/  FFMA.FTZ R137, R148, UR40, -R168 ;  /* 0x0000002894897c23 */ /* 0x000fc200080108a8 */
[----:B------:R-:W-:Y:S01]  /*5a10*/  FFMA.FTZ R148, R158, UR40, -R101 ;  /* 0x000000289e947c23 */ /* 0x000fe20008010865 */
[----:B------:R-:W-:-:S01]  /*5a20*/  FFMA.FTZ R21, R140, UR40, -R168 ;  /* 0x000000288c157c23 */ /* 0x000fc200080108a8 */
[----:B------:R-:W-:Y:S01]  /*5a30*/  FFMA.FTZ R140, R149, UR40, -R168 ;  /* 0x00000028958c7c23 */ /* 0x000fe200080108a8 */
[----:B------:R-:W-:-:S01]  /*5a40*/  FFMA.FTZ R149, R159, UR40, -R101 ;  /* 0x000000289f957c23 */ /* 0x000fc20008010865 */
[----:B------:R-:W0:Y:S01]  /*5a50*/  MUFU.EX2 R11, R11 ;  /* 0x0000000b000b7308 */ /* 0x000e220000000800 */
[----:B------:R-:W-:-:S01]  /*5a60*/  FFMA.FTZ R157, R157, UR40, -R168 ;  /* 0x000000289d9d7c23 */ /* 0x000fc200080108a8 */
[----:B------:R-:W-:Y:S01]  /*5a70*/  FFMA.FTZ R15, R160, UR40, -R168 ;  /* 0x00000028a00f7c23 */ /* 0x000fe200080108a8 */
[----:B------:R-:W-:-:S01]  /*5a80*/  FFMA.FTZ R152, R162, UR40, -R101 ;  /* 0x00000028a2987c23 */ /* 0x000fc20008010865 */
[----:B------:R-:W-:Y:S01]  /*5a90*/  FFMA.FTZ R16, R161, UR40, -R168 ;  /* 0x00000028a1107c23 */ /* 0x000fe200080108a8 */
[----:B------:R-:W-:-:S01]  /*5aa0*/  FFMA.FTZ R153, R163, UR40, -R101 ;  /* 0x00000028a3997c23 */ /* 0x000fc20008010865 */
[----:B------:R-:W-:Y:S01]  /*5ab0*/  FFMA.FTZ R17, R164, UR40, -R168 ;  /* 0x00000028a4117c23 */ /* 0x000fe200080108a8 */
[----:B------:R-:W-:-:S01]  /*5ac0*/  FFMA.FTZ R154, R166, UR40, -R101 ;  /* 0x00000028a69a7c23 */ /* 0x000fc20008010865 */
[----:B------:R-:W-:Y:S01]  /*5ad0*/  MUFU.EX2 R9, R9 ;  /* 0x0000000900097308 */ /* 0x000fe20000000800 */
[----:B------:R-:W-:-:S01]  /*5ae0*/  FFMA.FTZ R18, R165, UR40, -R168 ;  /* 0x00000028a5127c23 */ /* 0x000fc200080108a8 */
[--C-:B------:R-:W-:Y:S01]  /*5af0*/  FFMA.FTZ R155, R167, UR40, -R101.reuse ;  /* 0x00000028a79b7c23 */ /* 0x100fe20008010865 */
[----:B------:R-:W-:-:S01]  /*5b00*/  FFMA.FTZ R138, R138, UR40, -R101 ;  /* 0x000000288a8a7c23 */ /* 0x000fc20008010865 */
[--C-:B------:R-:W-:Y:S01]  /*5b10*/  FFMA.FTZ R139, R139, UR40, -R101.reuse ;  /* 0x000000288b8b7c23 */ /* 0x100fe20008010865 */
[----:B------:R-:W-:-:S01]  /*5b20*/  FFMA.FTZ R142, R142, UR40, -R101 ;  /* 0x000000288e8e7c23 */ /* 0x000fc20008010865 */
[--C-:B------:R-:W-:Y:S01]  /*5b30*/  FFMA.FTZ R143, R143, UR40, -R101.reuse ;  /* 0x000000288f8f7c23 */ /* 0x100fe20008010865 */
[----:B------:R-:W-:-:S01]  /*5b40*/  FFMA.FTZ R146, R146, UR40, -R101 ;  /* 0x0000002892927c23 */ /* 0x000fc20008010865 */
[----:B------:R-:W1:Y:S01]  /*5b50*/  MUFU.EX2 R144, R144 ;  /* 0x0000009000907308 */ /* 0x000e620000000800 */
[----:B0-----:R-:W-:-:S01]  /*5b60*/  FFMA.FTZ R7, R10, R7, R11 ;  /* 0x000000070a077223 */ /* 0x001fc2000001000b */
        /* <DEDUP_REMOVED lines=14> */
[----:B------:R-:W2:Y:S01]  /*5c50*/  MUFU.EX2 R145, R145 ;  /* 0x0000009100917308 */ /* 0x000ea20000000800 */
[----:B-1----:R-:W-:-:S01]  /*5c60*/  FFMA.FTZ R8, R9, R8, R144 ;  /* 0x0000000809087223 */ /* 0x002fc20000010090 */
[----:B------:R-:W-:Y:S01]  /*5c70*/  FFMA.FTZ R129, R129, UR40, -R168 ;  /* 0x0000002881817c23 */ /* 0x000fe200080108a8 */
[----:B------:R-:W-:-:S01]  /*5c80*/  FFMA.FTZ R131, R131, UR40, -R101 ;  /* 0x0000002883837c23 */ /* 0x000fc20008010865 */
[----:B------:R-:W-:Y:S01]  /*5c90*/  FFMA.FTZ R132, R132, UR40, -R168 ;  /* 0x0000002884847c23 */ /* 0x000fe200080108a8 */
[----:B------:R-:W-:-:S01]  /*5ca0*/  FFMA.FTZ R134, R134, UR40, -R101 ;  /* 0x0000002886867c23 */ /* 0x000fc20008010865 */
[----:B------:R-:W-:Y:S01]  /*5cb0*/  FFMA.FTZ R133, R133, UR40, -R168 ;  /* 0x0000002885857c23 */ /* 0x000fe200080108a8 */
[----:B------:R-:W-:-:S01]  /*5cc0*/  FFMA.FTZ R135, R135, UR40, -R101 ;  /* 0x0000002887877c23 */ /* 0x000fc20008010865 */
[----:B------:R-:W1:Y:S01]  /*5cd0*/  MUFU.EX2 R13, R13 ;  /* 0x0000000d000d7308 */ /* 0x000e620000000800 */
[----:B0-----:R-:W-:-:S01]  /*5ce0*/  FADD.FTZ R156, R12, R7 ;  /* 0x000000070c9c7221 */ /* 0x001fc20000010000 */
[----:B------:R-:W-:Y:S01]  /*5cf0*/  FFMA.FTZ R104, R104, UR40, -R168 ;  /* 0x0000002868687c23 */ /* 0x000fe200080108a8 */
[----:B------:R-:W-:-:S01]  /*5d00*/  FFMA.FTZ R106, R106, UR40, -R101 ;  /* 0x000000286a6a7c23 */ /* 0x000fc20008010865 */
[----:B------:R-:W-:Y:S01]  /*5d10*/  FFMA.FTZ R105, R105, UR40, -R168 ;  /* 0x0000002869697c23 */ /* 0x000fe200080108a8 */
[----:B------:R-:W-:-:S01]  /*5d20*/  FFMA.FTZ R107, R107, UR40, -R101 ;  /* 0x000000286b6b7c23 */ /* 0x000fc20008010865 */
[----:B------:R-:W-:Y:S01]  /*5d30*/  FFMA.FTZ R108, R108, UR40, -R168 ;  /* 0x000000286c6c7c23 */ /* 0x000fe200080108a8 */
[----:B------:R-:W-:-:S01]  /*5d40*/  FFMA.FTZ R110, R110, UR40, -R101 ;  /* 0x000000286e6e7c23 */ /* 0x000fc20008010865 */
[----:B------:R-:W0:Y:S01]  /*5d50*/  MUFU.EX2 R148, R148 ;  /* 0x0000009400947308 */ /* 0x000e220000000800 */
[----:B--2---:R-:W-:-:S01]  /*5d60*/  FADD.FTZ R7, R145, R8 ;  /* 0x0000000891077221 */ /* 0x004fc20000010000 */
[----:B------:R-:W-:Y:S01]  /*5d70*/  FFMA.FTZ R109, R109, UR40, -R168 ;  /* 0x000000286d6d7c23 */ /* 0x000fe200080108a8 */
[----:B------:R-:W-:-:S01]  /*5d80*/  FFMA.FTZ R111, R111, UR40, -R101 ;  /* 0x000000286f6f7c23 */ /* 0x000fc20008010865 */
[----:B------:R-:W-:Y:S01]  /*5d90*/  FFMA.FTZ R119, R119, UR40, -R101 ;  /* 0x0000002877777c23 */ /* 0x000fe20008010865 */
[----:B------:R-:W-:-:S01]  /*5da0*/  FFMA.FTZ R112, R112, UR40, -R168 ;  /* 0x0000002870707c23 */ /* 0x000fc200080108a8 */
[----:B------:R-:W-:Y:S01]  /*5db0*/  FFMA.FTZ R114, R114, UR40, -R101 ;  /* 0x0000002872727c23 */ /* 0x000fe20008010865 */
[----:B------:R-:W-:-:S01]  /*5dc0*/  FFMA.FTZ R113, R113, UR40, -R168 ;  /* 0x0000002871717c23 */ /* 0x000fc200080108a8 */
[----:B------:R1:W2:Y:S01]  /*5dd0*/  MUFU.EX2 R14, R157 ;  /* 0x0000009d000e7308 */ /* 0x0002a20000000800 */
[----:B------:R-:W-:-:S01]  /*5de0*/  FFMA.FTZ R115, R115, UR40, -R101 ;  /* 0x0000002873737c23 */ /* 0x000fc20008010865 */
[----:B------:R-:W-:Y:S01]  /*5df0*/  FFMA.FTZ R116, R116, UR40, -R168 ;  /* 0x0000002874747c23 */ /* 0x000fe200080108a8 */
[----:B------:R-:W-:-:S01]  /*5e00*/  FFMA.FTZ R118, R118, UR40, -R101 ;  /* 0x0000002876767c23 */ /* 0x000fc20008010865 */
[--C-:B------:R-:W-:Y:S01]  /*5e10*/  FFMA.FTZ R117, R117, UR40, -R168.reuse ;  /* 0x0000002875757c23 */ /* 0x100fe200080108a8 */
[----:B------:R-:W-:-:S01]  /*5e20*/  FFMA.FTZ R88, R88, UR40, -R168 ;  /* 0x0000002858587c23 */ /* 0x000fc200080108a8 */
[--C-:B------:R-:W-:Y:S01]  /*5e30*/  FFMA.FTZ R90, R90, UR40, -R101.reuse ;  /* 0x000000285a5a7c23 */ /* 0x100fe20008010865 */
[----:B------:R-:W-:-:S01]  /*5e40*/  FFMA.FTZ R94, R94, UR40, -R101 ;  /* 0x000000285e5e7c23 */ /* 0x000fc20008010865 */
[----:B------:R-:W3:Y:S01]  /*5e50*/  MUFU.EX2 R149, R149 ;  /* 0x0000009500957308 */ /* 0x000ee20000000800 */
[----:B-1----:R-:W-:-:S01]  /*5e60*/  FADD.FTZ R157, R13, R156 ;  /* 0x0000009c0d9d7221 */ /* 0x002fc20000010000 */
[----:B0-----:R-:W-:Y:S01]  /*5e70*/  FADD.FTZ R8, R148, R7 ;  /* 0x0000000794087221 */ /* 0x001fe20000010000 */
        /* <DEDUP_REMOVED lines=13> */
[----:B------:R-:W1:Y:S01]  /*5f50*/  MUFU.EX2 R152, R152 ;  /* 0x0000009800987308 */ /* 0x000e620000000800 */
[----:B---3--:R-:W-:-:S01]  /*5f60*/  FADD.FTZ R7, R149, R8 ;  /* 0x0000000895077221 */ /* 0x008fc20000010000 */
[----:B------:R-:W-:-:S06]  /*5f70*/  FFMA.FTZ R101, R103, UR40, -R101 ;  /* 0x0000002867657c23 */ /* 0x000fcc0008010865 */
[----:B------:R-:W2:Y:S01]  /*5f80*/  MUFU.EX2 R16, R16 ;  /* 0x0000001000107308 */ /* 0x000ea20000000800 */
[----:B0-----:R-:W-:-:S07]  /*5f90*/  FADD.FTZ R157, R15, R156 ;  /* 0x0000009c0f9d7221 */ /* 0x001fce0000010000 */
[----:B------:R-:W0:Y:S01]  /*5fa0*/  MUFU.EX2 R153, R153 ;  /* 0x0000009900997308 */ /* 0x000e220000000800 */
[----:B-1----:R-:W-:-:S07]  /*5fb0*/  FADD.FTZ R8, R152, R7 ;  /* 0x0000000798087221 */ /* 0x002fce0000010000 */
[----:B------:R-:W1:Y:S01]  /*5fc0*/  MUFU.EX2 R17, R17 ;  /* 0x0000001100117308 */ /* 0x000e620000000800 */
[----:B--2---:R-:W-:-:S07]  /*5fd0*/  FADD.FTZ R156, R16, R157 ;  /* 0x0000009d109c7221 */ /* 0x004fce0000010000 */
        /* <DEDUP_REMOVED lines=68> */
[----:B------:R-:W-:Y:S01]  /*6420*/  MUFU.EX2 R135, R135 ;  /* 0x0000008700877308 */ /* 0x000fe20000000800 */
[----:B-1----:R-:W-:-:S07]  /*6430*/  FADD.FTZ R156, R134, R157 ;  /* 0x0000009d869c7221 */ /* 0x002fce0000010000 */
[----:B------:R-:W0:Y:S01]  /*6440*/  MUFU.EX2 R104, R104 ;  /* 0x0000006800687308 */ /* 0x000e220000000800 */
[----:B--2---:R-:W-:-:S07]  /*6450*/  FADD.FTZ R7, R133, R8 ;  /* 0x0000000885077221 */ /* 0x004fce0000010000 */
[----:B------:R-:W-:Y:S08]  /*6460*/  MUFU.EX2 R106, R106 ;  /* 0x0000006a006a7308 */ /* 0x000ff00000000800 */
[----:B------:R-:W1:Y:S01]  /*6470*/  MUFU.EX2 R105, R105 ;  /* 0x0000006900697308 */ /* 0x000e620000000800 */
[----:B0-----:R-:W-:-:S07]  /*6480*/  FADD.FTZ R8, R104, R7 ;  /* 0x0000000768087221 */ /* 0x001fce0000010000 */
[----:B------:R-:W-:Y:S08]  /*6490*/  MUFU.EX2 R107, R107 ;  /* 0x0000006b006b7308 */ /* 0x000ff00000000800 */
[----:B------:R-:W0:Y:S01]  /*64a0*/  MUFU.EX2 R108, R108 ;  /* 0x0000006c006c7308 */ /* 0x000e220000000800 */
[----:B-1----:R-:W-:-:S07]  /*64b0*/  FADD.FTZ R7, R105, R8 ;  /* 0x0000000869077221 */ /* 0x002fce0000010000 */
[----:B------:R-:W-:Y:S08]  /*64c0*/  MUFU.EX2 R110, R110 ;  /* 0x0000006e006e7308 */ /* 0x000ff00000000800 */
[----:B------:R-:W1:Y:S01]  /*64d0*/  MUFU.EX2 R109, R109 ;  /* 0x0000006d006d7308 */ /* 0x000e620000000800 */
[----:B0-----:R-:W-:-:S07]  /*64e0*/  FADD.FTZ R8, R108, R7 ;  /* 0x000000076c087221 */ /* 0x001fce0000010000 */
[----:B------:R-:W0:Y:S08]  /*64f0*/  MUFU.EX2 R111, R111 ;  /* 0x0000006f006f7308 */ /* 0x000e300000000800 */
[----:B------:R2:W-:Y:S01]  /*6500*/  MUFU.EX2 R158, R119 ;  /* 0x00000077009e7308 */ /* 0x0005e20000000800 */
[----:B-1----:R-:W-:-:S07]  /*6510*/  FADD.FTZ R7, R109, R8 ;  /* 0x000000086d077221 */ /* 0x002fce0000010000 */
[----:B------:R-:W1:Y:S01]  /*6520*/  MUFU.EX2 R112, R112 ;  /* 0x0000007000707308 */ /* 0x000e620000000800 */
[----:B--2---:R-:W-:-:S04]  /*6530*/  FADD.FTZ R119, R135, R156 ;  /* 0x0000009c87777221 */ /* 0x004fc80000010000 */
[----:B------:R-:W-:-:S03]  /*6540*/  FADD.FTZ R156, R106, R119 ;  /* 0x000000776a9c7221 */ /* 0x000fc60000010000 */
[----:B------:R-:W-:Y:S01]  /*6550*/  MUFU.EX2 R114, R114 ;  /* 0x0000007200727308 */ /* 0x000fe20000000800 */
[----:B------:R-:W-:-:S04]  /*6560*/  FADD.FTZ R119, R107, R156 ;  /* 0x0000009c6b777221 */ /* 0x000fc80000010000 */
[----:B------:R-:W-:-:S03]  /*6570*/  FADD.FTZ R156, R110, R119 ;  /* 0x000000776e9c7221 */ /* 0x000fc60000010000 */
[----:B------:R-:W2:Y:S01]  /*6580*/  MUFU.EX2 R113, R113 ;  /* 0x0000007100717308 */ /* 0x000ea20000000800 */
[----:B0-----:R-:W-:-:S01]  /*6590*/  FADD.FTZ R119, R111, R156 ;  /* 0x0000009c6f777221 */ /* 0x001fc20000010000 */
[----:B-1----:R-:W-:-:S06]  /*65a0*/  FADD.FTZ R8, R112, R7 ;  /* 0x0000000770087221 */ /* 0x002fcc0000010000 */
[----:B------:R-:W-:Y:S08]  /*65b0*/  MUFU.EX2 R115, R115 ;  /* 0x0000007300737308 */ /* 0x000ff00000000800 */
[----:B------:R-:W0:Y:S01]  /*65c0*/  MUFU.EX2 R116, R116 ;  /* 0x0000007400747308 */ /* 0x000e220000000800 */
[----:B--2---:R-:W-:-:S07]  /*65d0*/  FADD.FTZ R7, R113, R8 ;  /* 0x0000000871077221 */ /* 0x004fce0000010000 */
[----:B------:R-:W-:Y:S08]  /*65e0*/  MUFU.EX2 R118, R118 ;  /* 0x0000007600767308 */ /* 0x000ff00000000800 */
[----:B------:R-:W1:Y:S01]  /*65f0*/  MUFU.EX2 R117, R117 ;  /* 0x0000007500757308 */ /* 0x000e620000000800 */
[----:B0-----:R-:W-:-:S07]  /*6600*/  FADD.FTZ R8, R116, R7 ;  /* 0x0000000774087221 */ /* 0x001fce0000010000 */
[----:B------:R-:W0:Y:S08]  /*6610*/  MUFU.EX2 R88, R88 ;  /* 0x0000005800587308 */ /* 0x000e300000000800 */
[----:B------:R-:W2:Y:S01]  /*6620*/  MUFU.EX2 R90, R90 ;  /* 0x0000005a005a7308 */ /* 0x000ea20000000800 */
[----:B-1----:R-:W-:-:S07]  /*6630*/  FADD.FTZ R7, R117, R8 ;  /* 0x0000000875077221 */ /* 0x002fce0000010000 */
[----:B------:R1:W-:Y:S01]  /*6640*/  MUFU.EX2 R157, R94 ;  /* 0x0000005e009d7308 */ /* 0x0003e20000000800 */
[----:B0-----:R-:W-:-:S07]  /*6650*/  FADD.FTZ R8, R88, R7 ;  /* 0x0000000758087221 */ /* 0x001fce0000010000 */
[----:B------:R-:W0:Y:S01]  /*6660*/  MUFU.EX2 R89, R89 ;  /* 0x0000005900597308 */ /* 0x000e220000000800 */
[----:B-1----:R-:W-:-:S04]  /*6670*/  FADD.FTZ R94, R114, R119 ;  /* 0x00000077725e7221 */ /* 0x002fc80000010000 */
[----:B------:R-:W-:-:S03]  /*6680*/  FADD.FTZ R119, R115, R94 ;  /* 0x0000005e73777221 */ /* 0x000fc60000010000 */
[----:B------:R-:W1:Y:S01]  /*6690*/  MUFU.EX2 R91, R91 ;  /* 0x0000005b005b7308 */ /* 0x000e620000000800 */
[----:B------:R-:W-:-:S04]  /*66a0*/  FADD.FTZ R119, R118, R119 ;  /* 0x0000007776777221 */ /* 0x000fc80000010000 */
[----:B------:R-:W-:-:S03]  /*66b0*/  FADD.FTZ R119, R158, R119 ;  /* 0x000000779e777221 */ /* 0x000fc60000010000 */
[----:B------:R-:W3:Y:S01]  /*66c0*/  MUFU.EX2 R92, R92 ;  /* 0x0000005c005c7308 */ /* 0x000ee20000000800 */
[----:B--2---:R-:W-:-:S01]  /*66d0*/  FADD.FTZ R94, R90, R119 ;  /* 0x000000775a5e7221 */ /* 0x004fc20000010000 */
[----:B0-----:R-:W-:-:S06]  /*66e0*/  FADD.FTZ R7, R89, R8 ;  /* 0x0000000859077221 */ /* 0x001fcc0000010000 */
[----:B------:R-:W0:Y:S01]  /*66f0*/  MUFU.EX2 R93, R93 ;  /* 0x0000005d005d7308 */ /* 0x000e220000000800 */
[----:B-1----:R-:W-:-:S04]  /*6700*/  FADD.FTZ R94, R91, R94 ;  /* 0x0000005e5b5e7221 */ /* 0x002fc80000010000 */
[----:B------:R-:W-:-:S03]  /*6710*/  FADD.FTZ R94, R157, R94 ;  /* 0x0000005e9d5e7221 */ /* 0x000fc60000010000 */
[----:B------:R-:W1:Y:S01]  /*6720*/  MUFU.EX2 R95, R95 ;  /* 0x0000005f005f7308 */ /* 0x000e620000000800 */
[----:B---3--:R-:W-:-:S07]  /*6730*/  FADD.FTZ R8, R92, R7 ;  /* 0x000000075c087221 */ /* 0x008fce0000010000 */
        /* <DEDUP_REMOVED lines=15> */
[----:B-1----:R-:W-:-:S01]  /*6830*/  FADD.FTZ R94, R119, R94 ;  /* 0x0000005e775e7221 */ /* 0x002fc20000010000 */
[----:B--2---:R-:W-:-:S03]  /*6840*/  FADD.FTZ R7, R141, R8 ;  /* 0x000000088d077221 */ /* 0x004fc60000010000 */
[----:B0-----:R-:W-:Y:S01]  /*6850*/  FADD.FTZ R8, R101, R94 ;  /* 0x0000005e65087221 */ /* 0x001fe20000010000 */
[----:B------:R-:W-:Y:S06]  /*6860*/  @!P0 BRA `(.L_x_28) ;  /* 0x0000000000048947 */ /* 0x000fec0003800000 */
[----:B------:R-:W-:Y:S01]  /*6870*/  BPT.TRAP 0x1 ;  /* 0x000000040000795c */ /* 0x000fe20000300000 */
.L_x_28:
[----:B------:R-:W-:Y:S01]  /*6880*/  UISETP.GT.AND UP0, UPT, UR50, UR39, UPT ;  /* 0x000000273200728c */ /* 0x000fe2000bf04270 */
[----:B------:R-:W-:Y:S01]  /*6890*/  F2FP.SATFINITE.E4M3.F32.PACK_AB_MERGE_C R13, R14, R13, RZ ;  /* 0x0000000d0e0d723e */ /* 0x000fe200048070ff */
[----:B------:R-:W-:Y:S01]  /*68a0*/  ULEA UR4, UR44, UR41, 0x3 ;  /* 0x000000292c047291 */ /* 0x000fe2000f8e183f */
[----:B------:R-:W-:Y:S01]  /*68b0*/  F2FP.SATFINITE.E4M3.F32.PACK_AB_MERGE_C R17, R18, R17, RZ ;  /* 0x000000111211723e */ /* 0x000fe200048070ff */
[----:B------:R-:W-:Y:S01]  /*68c0*/  UIADD3 UR50, UR50, -0x1, URZ ;  /* 0xffffffff32327890 */ /* 0x000fe2000fffe03f */
[----:B------:R-:W-:Y:S01]  /*68d0*/  F2FP.SATFINITE.E4M3.F32.PACK_AB_MERGE_C R148, R149, R148, RZ ;  /* 0x000000949594723e */ /* 0x000fe200048070ff */
[----:B------:R-:W-:Y:S01]  /*68e0*/  UIADD3 UR4, UR4, 0x22860, URZ ;  /* 0x0002286004047890 */ /* 0x000fe2000fffe03f */
[----:B------:R-:W-:Y:S01]  /*68f0*/  PLOP3.LUT P1, PT, PT, PT, UP0, 0x80, 0x0 ;  /* 0x000000000000781c */ /* 0x000fe20003f2f008 */
[----:B------:R-:W-:Y:S01]  /*6900*/  UMOV UR52, UR46 ;  /* 0x0000002e00347c82 */ /* 0x000fe20008000000 */
[----:B------:R-:W-:Y:S01]  /*6910*/  F2FP.SATFINITE.E4M3.F32.PACK_AB_MERGE_C R154, R155, R154, RZ ;  /* 0x0000009a9b9a723e */ /* 0x000fe200048070ff */
[----:B------:R-:W-:Y:S01]  /*6920*/  UPRMT UR4, UR45, 0x654, UR4 ;  /* 0x000006542d047896 */ /* 0x000fe20008000004 */
[----:B------:R-:W-:Y:S01]  /*6930*/  F2FP.SATFINITE.E4M3.F32.PACK_AB_MERGE_C R21, R22, R21, RZ ;  /* 0x000000151615723e */ /* 0x000fe200048070ff */
[-C--:B------:R-:W-:Y:S01]  /*6940*/  FMUL.FTZ R26, R26, R9.reuse ;  /* 0x000000091a1a7220 */ /* 0x080fe20000410000 */
[----:B------:R-:W-:Y:S01]  /*6950*/  F2FP.SATFINITE.E4M3.F32.PACK_AB_MERGE_C R142, R143, R142, RZ ;  /* 0x0000008e8f8e723e */ /* 0x000fe200048070ff */
[----:B------:R-:W-:Y:S01]  /*6960*/  FMUL.FTZ R27, R27, R9 ;  /* 0x000000091b1b7220 */ /* 0x000fe20000410000 */
[----:B------:R-:W-:Y:S01]  /*6970*/  F2FP.SATFINITE.E4M3.F32.PACK_AB_MERGE_C R137, R140, R137, RZ ;  /* 0x000000898c89723e */ /* 0x000fe200048070ff */
[-C--:B------:R-:W-:Y:S01]  /*6980*/  FMUL.FTZ R30, R30, R9.reuse ;  /* 0x000000091e1e7220 */ /* 0x080fe20000410000 */
[----:B------:R-:W-:Y:S01]  /*6990*/  F2FP.SATFINITE.E4M3.F32.PACK_AB_MERGE_C R150, R151, R150, RZ ;  /* 0x000000969796723e */ /* 0x000fe200048070ff */
[-C--:B------:R-:W-:Y:S01]  /*69a0*/  FMUL.FTZ R31, R31, R9.reuse ;  /* 0x000000091f1f7220 */ /* 0x080fe20000410000 */
[----:B------:R-:W-:Y:S01]  /*69b0*/  F2FP.SATFINITE.E4M3.F32.PACK_AB_MERGE_C R124, R125, R124, RZ ;  /* 0x0000007c7d7c723e */ /* 0x000fe200048070ff */
[----:B------:R-:W-:Y:S01]  /*69c0*/  SYNCS.ARRIVE.TRANS64.RED.A1T0 RZ, [UR4], RZ ;  /* 0x000000ffffff79a7 */ /* 0x000fe20008100404 */
[----:B------:R-:W-:Y:S01]  /*69d0*/  F2FP.SATFINITE.E4M3.F32.PACK_AB_MERGE_C R126, R127, R126, RZ ;  /* 0x0000007e7f7e723e */ /* 0x000fe200048070ff */
[-C--:B------:R-:W-:Y:S01]  /*69e0*/  FMUL.FTZ R34, R34, R9.reuse ;  /* 0x0000000922227220 */ /* 0x080fe20000410000 */
        /* <DEDUP_REMOVED lines=13> */
[----:B------:R-:W-:Y:S01]  /*6ac0*/  FMUL.FTZ R47, R47, R9 ;  /* 0x000000092f2f7220 */ /* 0x000fe20000410000 */
[----:B------:R-:W-:Y:S01]  /*6ad0*/  F2FP.SATFINITE.E4M3.F32.PACK_AB_MERGE_C R14, R95, R157, RZ ;  /* 0x0000009d5f0e723e */ /* 0x000fe200048070ff */
[-C--:B------:R-:W-:Y:S01]  /*6ae0*/  FMUL.FTZ R50, R50, R9.reuse ;  /* 0x0000000932327220 */ /* 0x080fe20000410000 */
[----:B------:R-:W-:Y:S01]  /*6af0*/  F2FP.SATFINITE.E4M3.F32.PACK_AB_MERGE_C R100, R141, R100, RZ ;  /* 0x000000648d64723e */ /* 0x000fe200048070ff */
[----:B------:R-:W-:Y:S01]  /*6b00*/  FMUL.FTZ R51, R51, R9 ;  /* 0x0000000933337220 */ /* 0x000fe20000410000 */
[----:B------:R-:W-:Y:S01]  /*6b10*/  F2FP.SATFINITE.E4M3.F32.PACK_AB_MERGE_C R18, R101, R119, RZ ;  /* 0x000000776512723e */ /* 0x000fe200048070ff */
[-C--:B------:R-:W-:Y:S01]  /*6b20*/  FMUL.FTZ R54, R54, R9.reuse ;  /* 0x0000000936367220 */ /* 0x080fe20000410000 */
[----:B------:R-:W-:Y:S01]  /*6b30*/  R2UR UR44, R3 ;  /* 0x00000000032c72ca */ /* 0x000fe200000e0000 */
[----:B------:R-:W-:Y:S01]  /*6b40*/  FMUL.FTZ R55, R55, R9 ;  /* 0x0000000937377220 */ /* 0x000fe20000410000 */
[----:B------:R-:W-:Y:S01]  /*6b50*/  F2FP.SATFINITE.E4M3.F32.PACK_AB_MERGE_C R184, R12, R11, R13 ;  /* 0x0000000b0cb8723e */ /* 0x000fe2000480700d */
[-C--:B------:R-:W-:Y:S01]  /*6b60*/  FMUL.FTZ R58, R58, R9.reuse ;  /* 0x000000093a3a7220 */ /* 0x080fe20000410000 */
        /* <DEDUP_REMOVED lines=14> */
[----:B------:R-:W-:Y:S01]  /*6c50*/  FMUL.FTZ R87, R87, R9 ;  /* 0x0000000957577220 */ /* 0x000fe20000410000 */
[----:B------:R-:W-:Y:S01]  /*6c60*/  F2FP.SATFINITE.E4M3.F32.PACK_AB_MERGE_C R185, R145, R144, R148 ;  /* 0x0000009091b9723e */ /* 0x000fe20004807094 */
[-C--:B------:R-:W-:Y:S01]  /*6c70*/  FMUL.FTZ R24, R24, R10.reuse ;  /* 0x0000000a18187220 */ /* 0x080fe20000410000 */
[----:B------:R-:W-:Y:S01]  /*6c80*/  F2FP.SATFINITE.E4M3.F32.PACK_AB_MERGE_C R186, R16, R15, R17 ;  /* 0x0000000f10ba723e */ /* 0x000fe20004807011 */
        /* <DEDUP_REMOVED lines=32> */
[-C--:B------:R-:W-:Y:S01]  /*6e90*/  FMUL.FTZ R57, R57, R10.reuse ;  /* 0x0000000a39397220 */ /* 0x080fe20000410000 */
        /* <DEDUP_REMOVED lines=15> */
[----:B------:R-:W-:-:S02]  /*6f90*/  IMAD.MOV.U32 R11, RZ, RZ, R0 ;  /* 0x000000ffff0b7224 */ /* 0x000fc400078e0000 */
[----:B------:R-:W-:Y:S01]  /*6fa0*/  IMAD.MOV.U32 R9, RZ, RZ, R6 ;  /* 0x000000ffff097224 */ /* 0x000fe200078e0006 */
[----:B------:R-:W-:Y:S06]  /*6fb0*/  @P1 BRA `(.L_x_29) ;  /* 0xffffffd400ac1947 */ /* 0x000fec000383ffff */
.L_x_18:
[----:B------:R-:W-:Y:S06]  /*6fc0*/  BAR.ARV 0x8, 0x180 ;  /* 0x0206000000007b1d */ /* 0x000fec0000002000 */
[----:B------:R-:W-:Y:S05]  /*6fd0*/  @!P0 BRA `(.L_x_30) ;  /* 0x0000000000048947 */ /* 0x000fea0003800000 */
[----:B------:R-:W-:Y:S01]  /*6fe0*/  BPT.TRAP 0x1 ;  /* 0x000000040000795c */ /* 0x000fe20000300000 */
.L_x_30:
[----:B------:R-:W-:Y:S01]  /*6ff0*/  R2UR UR9, R3 ;  /* 0x00000000030972ca */ /* 0x000fe200000e0000 */
[----:B------:R-:W-:-:S05]  /*7000*/  IMAD.U32 R2, RZ, RZ, UR46 ;  /* 0x0000002eff027e24 */ /* 0x000fca000f8e00ff */
[----:B------:R-:W-:-:S07]  /*7010*/  SHF.L.U32 R2, R2, 0x1f, RZ ;  /* 0x0000001f02027819 */ /* 0x000fce00000006ff */
[----:B------:R-:W-:-:S09]  /*7020*/  ULEA UR9, UR9, UR41, 0x3 ;  /* 0x0000002909097291 */ /* 0x000fd2000f8e183f */
[----:B------:R0:W1:Y:S01]  /*7030*/  SYNCS.PHASECHK.TRANS64.TRYWAIT P1, [UR9+0x22850], R2 ;  /* 0x02285002ff0075a7 */ /* 0x0000620008020149 */
[----:B------:R-:W-:Y:S05]  /*7040*/  @!P0 BRA `(.L_x_31) ;  /* 0x0000000000048947 */ /* 0x000fea0003800000 */
[----:B------:R-:W-:Y:S01]  /*7050*/  BPT.TRAP 0x1 ;  /* 0x000000040000795c */ /* 0x000fe20000300000 */
.L_x_31:
[----:B-1----:R-:W-:Y:S05]  /*7060*/  @P1 BRA `(.L_x_32) ;  /* 0x0000000000081947 */ /* 0x002fea0003800000 */
[----:B------:R-:W1:Y:S02]  /*7070*/  SYNCS.PHASECHK.TRANS64.TRYWAIT P1, [UR9+0x22850], R2 ;  /* 0x02285002ff0075a7 */ /* 0x000e640008020149 */
[----:B-1----:R-:W-:Y:S05]  /*7080*/  @!P1 BRA `(.L_x_33) ;  /* 0x0000007c00e09947 */ /* 0x002fea0003800000 */
.L_x_32:
[----:B------:R-:W-:Y:S01]  /*7090*/  UIADD3 UR41, UR41, 0x400, URZ ;  /* 0x0000040029297890 */ /* 0x000fe2000fffe03f */
[----:B------:R-:W-:Y:S01]  /*70a0*/  R2UR UR4, R3 ;  /* 0x00000000030472ca */ /* 0x000fe200000e0000 */
[----:B------:R-:W-:Y:S01]  /*70b0*/  WARPGROUP.ARRIVE ;  /* 0x00000000000079c5 */ /* 0x000fe20000000000 */
[----:B------:R-:W-:Y:S01]  /*70c0*/  UMOV UR7, 0xc0000010 ;  /* 0xc000001000077882 */ /* 0x000fe20000000000 */
[----:B------:R-:W-:Y:S01]  /*70d0*/  USHF.R.U32.HI UR41, URZ, 0x4, UR41 ;  /* 0x000000043f297899 */ /* 0x000fe20008011629 */
[----:B-1----:R-:W-:Y:S01]  /*70e0*/  IMAD.MOV.U32 R5, RZ, RZ, 0x3f800000 ;  /* 0x3f800000ff057424 */ /* 0x002fe200078e00ff */
[----:B------:R-:W-:Y:S02]  /*70f0*/  ULDC.64 UR10, c[0x0][0x9a0] ;  /* 0x00026800000a7ab9 */ /* 0x000fe40000000a00 */
[----:B------:R-:W-:Y:S02]  /*7100*/  ULOP3.LUT UR41, UR41, 0x3fff, URZ, 0xc0, !UPT ;  /* 0x00003fff29297892 */ /* 0x000fe4000f8ec03f */
[----:B------:R-:W-:-:S02]  /*7110*/  UISETP.NE.U32.AND UP0, UPT, UR10, URZ, UPT ;  /* 0x0000003f0a00728c */ /* 0x000fc4000bf05070 */
[----:B------:R-:W-:Y:S02]  /*7120*/  ULOP3.LUT UR8, UR41, 0x10000, URZ, 0xfc, !UPT ;  /* 0x0001000029087892 */ /* 0x000fe4000f8efc3f */
[----:B------:R-:W-:Y:S02]  /*7130*/  UISETP.NE.AND.EX UP0, UPT, UR11, URZ, UPT, UP0 ;  /* 0x0000003f0b00728c */ /* 0x000fe4000bf05300 */
[----:B------:R-:W-:-:S04]  /*7140*/  UIMAD UR8, UR4, 0x500, UR8 ;  /* 0x00000500040878a4 */ /* 0x000fc8000f8e0208 */
[----:B------:R-:W-:Y:S01]  /*7150*/  UIADD3 UR4, UR8, 0x100, URZ ;  /* 0x0000010008047890 */ /* 0x000fe2000fffe03f */
[----:B------:R-:W-:Y:S02]  /*7160*/  PLOP3.LUT P1, PT, PT, PT, UP0, 0x80, 0x0 ;  /* 0x000000000000781c */ /* 0x000fe40003f2f008 */
[----:B------:R-:W-:-:S06]  /*7170*/  UMOV UR6, UR8 ;  /* 0x0000000800067c82 */ /* 0x000fcc0008000000 */
[----:B------:R-:W-:Y:S01]  /*7180*/  QGMMA.64x128x32.F32.E4M3.E4M3 R24, R184, gdesc[UR4], R24, gsb0 ;  /* 0x01e00004b8187df3 */ /* 0x000fe20008000818 */
[----:B------:R-:W-:Y:S01]  /*7190*/  UMOV UR7, 0xc0000010 ;  /* 0xc000001000077882 */ /* 0x000fe20000000000 */
[----:B------:R-:W-:Y:S01]  /*71a0*/  UMOV UR6, UR4 ;  /* 0x0000000400067c82 */ /* 0x000fe20008000000 */
[----:B------:R-:W-:Y:S02]  /*71b0*/  @UP0 ULDC.64 UR12, c[0x0][0x9c8] ;  /* 0x00027200000c0ab9 */ /* 0x000fe40000000a00 */
[----:B------:R-:W-:Y:S01]  /*71c0*/  @UP0 UIMAD.WIDE.U32 UR4, UR37, UR12, URZ ;  /* 0x0000000c250402a5 */ /* 0x000fe2000f8e003f */
[----:B------:R-:W-:Y:S02]  /*71d0*/  WARPGROUP.DEPBAR.LE gsb0, 0x0 ;  /* 0x00008000000079c5 */ /* 0x000fe40000010000 */
[----:B------:R-:W-:-:S06]  /*71e0*/  WARPGROUP.ARRIVE ;  /* 0x00000000000079c5 */ /* 0x000fcc0000000000 */
[----:B------:R-:W-:Y:S01]  /*71f0*/  QGMMA.64x128x32.F32.E4M3.E4M3 R24, R180, gdesc[UR4], R24, gsb0 ;  /* 0x01e00004b4187df3 */ /* 0x000fe20008000818 */
[----:B------:R-:W-:Y:S02]  /*7200*/  @UP0 UIMAD UR6, UR38, UR12, URZ ;  /* 0x0000000c260602a4 */ /* 0x000fe4000f8e023f */
[----:B------:R-:W-:Y:S02]  /*7210*/  @UP0 USHF.R.S32.HI UR7, URZ, 0x1f, UR43 ;  /* 0x0000001f3f070899 */ /* 0x000fe4000801142b */
[----:B------:R-:W-:-:S03]  /*7220*/  @UP0 UIMAD UR6, UR37, UR13, UR6 ;  /* 0x0000000d250602a4 */ /* 0x000fc6000f8e0206 */
[----:B------:R-:W-:Y:S01]  /*7230*/  @UP0 ULDC.64 UR12, c[0x0][0x9d0] ;  /* 0x00027400000c0ab9 */ /* 0x000fe20000000a00 */
[----:B------:R-:W-:Y:S02]  /*7240*/  @UP0 UIADD3 UR5, UR5, UR6, URZ ;  /* 0x0000000605050290 */ /* 0x000fe4000fffe03f */
[----:B------:R-:W-:Y:S02]  /*7250*/  @UP0 UIMAD UR6, UR7, UR12, URZ ;  /* 0x0000000c070602a4 */ /* 0x000fe4000f8e023f */
[----:B------:R-:W-:Y:S02]  /*7260*/  @UP0 UIMAD.WIDE.U32 UR4, UR43, UR12, UR4 ;  /* 0x0000000c2b0402a5 */ /* 0x000fe4000f8e0004 */
[----:B------:R-:W-:-:S04]  /*7270*/  @UP0 UIMAD UR6, UR43, UR13, UR6 ;  /* 0x0000000d2b0602a4 */ /* 0x000fc8000f8e0206 */
[----:B------:R-:W-:Y:S02]  /*7280*/  @UP0 UIADD3 UR5, UR5, UR6, URZ ;  /* 0x0000000605050290 */ /* 0x000fe4000fffe03f */
[----:B------:R-:W-:-:S04]  /*7290*/  @UP0 ULEA UR6, UP1, UR4, UR10, 0x2 ;  /* 0x0000000a04060291 */ /* 0x000fc8000f82103f */
[----:B------:R-:W-:Y:S02]  /*72a0*/  @UP0 ULEA.HI.X UR7, UR4, UR11, UR5, 0x2, UP1 ;  /* 0x0000000b04070291 */ /* 0x000fe400088f1405 */
[----:B------:R-:W-:Y:S01]  /*72b0*/  UIADD3 UR4, UR8, 0x200, URZ ;  /* 0x0000020008047890 */ /* 0x000fe2000fffe03f */
[----:B0-----:R-:W-:-:S03]  /*72c0*/  MOV R2, UR6 ;  /* 0x0000000600027c02 */ /* 0x001fc60008000f00 */
[----:B------:R-:W-:Y:S01]  /*72d0*/  IMAD.U32 R3, RZ, RZ, UR7 ;  /* 0x00000007ff037e24 */ /* 0x000fe2000f8e00ff */
[----:B------:R-:W-:Y:S02]  /*72e0*/  UMOV UR7, 0xc0000010 ;  /* 0xc000001000077882 */ /* 0x000fe40000000000 */
[----:B------:R-:W-:Y:S02]  /*72f0*/  UMOV UR6, UR4 ;  /* 0x0000000400067c82 */ /* 0x000fe40008000000 */
[----:B------:R0:W2:Y:S01]  /*7300*/  @P1 LDG.E R5, desc[UR48][R2.64] ;  /* 0x0000003002051981 */ /* 0x0000a2000c1e1900 */
[----:B------:R-:W-:Y:S01]  /*7310*/  UIADD3 UR4, UR8, 0x300, URZ ;  /* 0x0000030008047890 */ /* 0x000fe2000fffe03f */
[----:B------:R-:W-:Y:S02]  /*7320*/  WARPGROUP.DEPBAR.LE gsb0, 0x0 ;  /* 0x00008000000079c5 */ /* 0x000fe40000010000 */
[----:B------:R-:W-:-:S06]  /*7330*/  WARPGROUP.ARRIVE ;  /* 0x00000000000079c5 */ /* 0x000fcc0000000000 */
[----:B------:R-:W-:Y:S01]  /*7340*/  QGMMA.64x128x32.F32.E4M3.E4M3 R24, R176, gdesc[UR4], R24, gsb0 ;  /* 0x01e00004b0187df3 */ /* 0x000fe20008000818 */
[----:B------:R-:W-:Y:S01]  /*7350*/  UMOV UR6, UR4 ;  /* 0x0000000400067c82 */ /* 0x000fe20008000000 */
[----:B------:R-:W-:Y:S01]  /*7360*/  UMOV UR7, 0xc0000010 ;  /* 0xc000001000077882 */ /* 0x000fe20000000000 */
[----:B------:R-:W-:Y:S01]  /*7370*/  UIADD3 UR8, UR8, 0x400, URZ ;  /* 0x0000040008087890 */ /* 0x000fe2000fffe03f */
[----:B------:R-:W1:Y:S04]  /*7380*/  SHFL.BFLY PT, R4, R7, 0x2, 0x1f ;  /* 0x0c401f0007047f89 */ /* 0x000e6800000e0000 */
[----:B------:R-:W3:Y:S01]  /*7390*/  SHFL.BFLY PT, R9, R8, 0x2, 0x1f ;  /* 0x0c401f0008097f89 */ /* 0x000ee200000e0000 */
[----:B------:R-:W-:Y:S02]  /*73a0*/  WARPGROUP.DEPBAR.LE gsb0, 0x0 ;  /* 0x00008000000079c5 */ /* 0x000fe40000010000 */
[----:B------:R-:W-:-:S06]  /*73b0*/  WARPGROUP.ARRIVE ;  /* 0x00000000000079c5 */ /* 0x000fcc0000000000 */
[----:B------:R-:W-:Y:S01]  /*73c0*/  QGMMA.64x128x32.F32.E4M3.E4M3 R24, R172, gdesc[UR4], R24, gsb0 ;  /* 0x01e00004ac187df3 */ /* 0x000fe20008000818 */
[----:B------:R-:W-:Y:S01]  /*73d0*/  UMOV UR6, UR8 ;  /* 0x0000000800067c82 */ /* 0x000fe20008000000 */
[----:B------:R-:W-:Y:S01]  /*73e0*/  UMOV UR7, 0xc0000010 ;  /* 0xc000001000077882 */ /* 0x000fe20000000000 */
[----:B-1----:R-:W-:Y:S01]  /*73f0*/  FADD.FTZ R4, R4, R7 ;  /* 0x0000000704047221 */ /* 0x002fe20000010000 */
[----:B---3--:R-:W-:-:S04]  /*7400*/  FADD.FTZ R9, R9, R8 ;  /* 0x0000000809097221 */ /* 0x008fc80000010000 */
[----:B0-----:R-:W0:Y:S04]  /*7410*/  SHFL.BFLY PT, R3, R4, 0x1, 0x1f ;  /* 0x0c201f0004037f89 */ /* 0x001e2800000e0000 */
[----:B------:R-:W1:Y:S01]  /*7420*/  SHFL.BFLY PT, R2, R9, 0x1, 0x1f ;  /* 0x0c201f0009027f89 */ /* 0x000e6200000e0000 */
[----:B0-----:R-:W-:Y:S01]  /*7430*/  FADD.FTZ R11, R4, R3 ;  /* 0x00000003040b7221 */ /* 0x001fe20000010000 */
[----:B-1----:R-:W-:-:S04]  /*7440*/  FADD.FTZ R12, R9, R2 ;  /* 0x00000002090c7221 */ /* 0x002fc80000010000 */
[C---:B------:R-:W-:Y:S01]  /*7450*/  FSETP.NE.FTZ.AND P1, PT, R11.reuse, RZ, PT ;  /* 0x000000ff0b00720b */ /* 0x040fe20003f35000 */
[----:B------:R-:W-:Y:S01]  /*7460*/  FMUL.FTZ R13, R11, 0.00390625 ;  /* 0x3b8000000b0d7820 */ /* 0x000fe20000410000 */
[----:B------:R-:W-:Y:S01]  /*7470*/  FMUL.FTZ R14, R12, 0.00390625 ;  /* 0x3b8000000c0e7820 */ /* 0x000fe20000410000 */
[----:B------:R-:W-:-:S03]  /*7480*/  IMAD.MOV.U32 R2, RZ, RZ, RZ ;  /* 0x000000ffff027224 */ /* 0x000fc600078e00ff */
[----:B------:R-:W-:Y:S02]  /*7490*/  FSETP.NE.FTZ.AND P2, PT, R13, RZ, PT ;  /* 0x000000ff0d00720b */ /* 0x000fe40003f55000 */
[----:B------:R-:W-:-:S05]  /*74a0*/  FSETP.NE.FTZ.AND P3, PT, R14, RZ, PT ;  /* 0x000000ff0e00720b */ /* 0x000fca0003f75000 */
[----:B------:R-:W-:Y:S01]  /*74b0*/  @P1 MUFU.RCP R2, R11 ;  /* 0x0000000b00021308 */ /* 0x000fe20000001000 */
[----:B------:R-:W-:Y:S01]  /*74c0*/  FSETP.NE.FTZ.AND P1, PT, R12, RZ, PT ;  /* 0x000000ff0c00720b */ /* 0x000fe20003f35000 */
[----:B------:R-:W-:Y:S01]  /*74d0*/  IMAD.MOV.U32 R10, RZ, RZ, RZ ;  /* 0x000000ffff0a7224 */ /* 0x000fe200078e00ff */
[----:B------:R-:W-:Y:S02]  /*74e0*/  WARPGROUP.DEPBAR.LE gsb0, 0x0 ;  /* 0x00008000000079c5 */ /* 0x000fe40000010000 */
[----:B------:R-:W-:-:S06]  /*74f0*/  WARPGROUP.ARRIVE ;  /* 0x00000000000079c5 */ /* 0x000fcc0000000000 */
[----:B------:R-:W-:Y:S01]  /*7500*/  QGMMA.64x128x32.F32.E4M3.E4M3 R24, R168, gdesc[UR4], R24, gsb0 ;  /* 0x01e00004a8187df3 */ /* 0x000fe20008000818 */
[----:B------:R-:W0:Y:S08]  /*7510*/  @P2 MUFU.LG2 R8, R13 ;  /* 0x0000000d00082308 */ /* 0x000e300000000c00 */
[----:B------:R-:W1:Y:S08]  /*7520*/  @P3 MUFU.LG2 R9, R14 ;  /* 0x0000000e00093308 */ /* 0x000e700000000c00 */
[----:B------:R-:W3:Y:S01]  /*7530*/  @P1 MUFU.RCP R10, R12 ;  /* 0x0000000c000a1308 */ /* 0x000ee20000001000 */
[----:B------:R-:W-:-:S02]  /*7540*/  IMAD.U32 R7, RZ, RZ, UR40 ;  /* 0x00000028ff077e24 */ /* 0x000fc4000f8e00ff */
[----:B------:R-:W-:Y:S02]  /*7550*/  IMAD.U32 R16, RZ, RZ, UR40 ;  /* 0x00000028ff107e24 */ /* 0x000fe4000f8e00ff */
[----:B0-----:R-:W-:Y:S01]  /*7560*/  @P2 FMUL.FTZ R8, R8, 0.69314718246459960938 ;  /* 0x3f31721808082820 */ /* 0x001fe20000410000 */
[----:B------:R-:W-:Y:S01]  /*7570*/  @P2 FMUL.FTZ R7, R7, 0.69314718246459960938 ;  /* 0x3f31721807072820 */ /* 0x000fe20000410000 */
[----:B------:R-:W-:Y:S01]  /*7580*/  @P3 FMUL.FTZ R16, R16, 0.69314718246459960938 ;  /* 0x3f31721810103820 */ /* 0x000fe20000410000 */
[----:B-1----:R-:W-:Y:S01]  /*7590*/  @P3 FMUL.FTZ R9, R9, 0.69314718246459960938 ;  /* 0x3f31721809093820 */ /* 0x002fe20000410000 */
[----:B------:R-:W-:Y:S02]  /*75a0*/  IMAD.MOV.U32 R3, RZ, RZ, -0x800000 ;  /* 0xff800000ff037424 */ /* 0x000fe400078e00ff */
[----:B------:R-:W-:Y:S01]  /*75b0*/  @P2 FFMA.FTZ R3, R7, R6, R8 ;  /* 0x0000000607032223 */ /* 0x000fe20000010008 */
[----:B------:R-:W-:Y:S02]  /*75c0*/  IMAD.MOV.U32 R4, RZ, RZ, -0x800000 ;  /* 0xff800000ff047424 */ /* 0x000fe400078e00ff */
[----:B------:R-:W-:Y:S01]  /*75d0*/  @P3 FFMA.FTZ R4, R16, R0, R9 ;  /* 0x0000000010043223 */ /* 0x000fe20000010009 */
[-C--:B--2---:R-:W-:Y:S01]  /*75e0*/  FMUL.FTZ R2, R2, R5.reuse ;  /* 0x0000000502027220 */ /* 0x084fe20000410000 */
[----:B---3--:R-:W-:Y:S01]  /*75f0*/  FMUL.FTZ R6, R10, R5 ;  /* 0x000000050a067220 */ /* 0x008fe20000410000 */
[----:B------:R-:W-:-:S02]  /*7600*/  WARPGROUP.DEPBAR.LE gsb0, 0x0 ;  /* 0x00008000000079c5 */ /* 0x000fc40000010000 */
[----:B------:R-:W-:Y:S05]  /*7610*/  @!P0 BRA `(.L_x_34) ;  /* 0x0000000000048947 */ /* 0x000fea0003800000 */
[----:B------:R-:W-:Y:S01]  /*7620*/  BPT.TRAP 0x1 ;  /* 0x000000040000795c */ /* 0x000fe20000300000 */
.L_x_34:
[----:B------:R-:W-:Y:S01]  /*7630*/  UIADD3 UR4, UR9, 0x22860, URZ ;  /* 0x0002286009047890 */ /* 0x000fe2000fffe03f */
[-C--:B------:R-:W-:Y:S01]  /*7640*/  FMUL.FTZ R5, R24, R2.reuse ;  /* 0x0000000218057220 */ /* 0x080fe20000410000 */
[-C--:B------:R-:W-:Y:S01]  /*7650*/  FMUL.FTZ R9, R29, R2.reuse ;  /* 0x000000021d097220 */ /* 0x080fe20000410000 */
[-C--:B------:R-:W-:Y:S01]  /*7660*/  FMUL.FTZ R10, R32, R2.reuse ;  /* 0x00000002200a7220 */ /* 0x080fe20000410000 */
[----:B------:R-:W-:Y:S01]  /*7670*/  UPRMT UR4, UR45, 0x654, UR4 ;  /* 0x000006542d047896 */ /* 0x000fe20008000004 */
        /* <DEDUP_REMOVED lines=8> */
[----:B------:R-:W-:Y:S01]  /*7700*/  SYNCS.ARRIVE.TRANS64.RED.A1T0 RZ, [UR4], RZ ;  /* 0x000000ffffff79a7 */ /* 0x000fe20008100404 */
        /* <DEDUP_REMOVED lines=47> */
[----:B------:R-:W-:Y:S01]  /*7a00*/  PLOP3.LUT P0, PT, PT, PT, PT, 0x8, 0x0 ;  /* 0x000000000000781c */ /* 0x000fe20003f0e170 */
[-C--:B------:R-:W-:Y:S01]  /*7a10*/  FMUL.FTZ R70, R70, R6.reuse ;  /* 0x0000000646467220 */ /* 0x080fe20000410000 */
[-C--:B------:R-:W-:Y:S01]  /*7a20*/  FMUL.FTZ R67, R67, R6.reuse ;  /* 0x0000000643437220 */ /* 0x080fe20000410000 */
[-C--:B------:R-:W-:Y:S01]  /*7a30*/  FMUL.FTZ R78, R78, R6.reuse ;  /* 0x000000064e4e7220 */ /* 0x080fe20000410000 */
[-C--:B------:R-:W-:Y:S01]  /*7a40*/  FMUL.FTZ R75, R75, R6.reuse ;  /* 0x000000064b4b7220 */ /* 0x080fe20000410000 */
[-C--:B------:R-:W-:Y:S01]  /*7a50*/  FMUL.FTZ R86, R86, R6.reuse ;  /* 0x0000000656567220 */ /* 0x080fe20000410000 */
[----:B------:R-:W-:-:S07]  /*7a60*/  FMUL.FTZ R83, R83, R6 ;  /* 0x0000000653537220 */ /* 0x000fce0000410000 */
.L_x_10:
[----:B------:R-:W-:Y:S05]  /*7a70*/  @P0 BRA `(.L_x_35) ;  /* 0x00000020006c0947 */ /* 0x000fea0003800000 */
[----:B------:R-:W0:Y:S01]  /*7a80*/  S2R R25, SR_TID.X ;  /* 0x0000000000197919 */ /* 0x000e220000002100 */
[----:B------:R-:W-:Y:S01]  /*7a90*/  ULDC.64 UR4, c[0x4][0x38] ;  /* 0x01000e0000047ab9 */ /* 0x000fe20000000a00 */
[----:B------:R-:W1:Y:S01]  /*7aa0*/  LDC R119, c[0x0][0xbe8] ;  /* 0x0002fa00ff777b82 */ /* 0x000e620000000800 */
[----:B------:R-:W-:Y:S01]  /*7ab0*/  ULDC.64 UR8, c[0x0][0xbd0] ;  /* 0x0002f40000087ab9 */ /* 0x000fe20000000a00 */
[----:B------:R-:W-:Y:S01]  /*7ac0*/  USHF.R.S32.HI UR7, URZ, 0x1f, UR43 ;  /* 0x0000001f3f077899 */ /* 0x000fe2000801142b */
[----:B------:R-:W-:Y:S01]  /*7ad0*/  ULDC.64 UR10, c[0x0][0xb38] ;  /* 0x0002ce00000a7ab9 */ /* 0x000fe20000000a00 */
[----:B0-----:R-:W-:-:S05]  /*7ae0*/  IMAD.SHL.U32 R2, R25, 0x4, RZ ;  /* 0x0000000419027824 */ /* 0x001fca00078e00ff */
[----:B------:R-:W-:Y:S01]  /*7af0*/  LOP3.LUT R2, R2, 0xc, RZ, 0xc0, !PT ;  /* 0x0000000c02027812 */ /* 0x000fe200078ec0ff */
[----:B------:R-:W-:Y:S03]  /*7b00*/  BAR.SYNC.DEFER_BLOCKING 0x1, 0x100 ;  /* 0x0044000000007b1d */ /* 0x000fe60000010000 */
[----:B------:R-:W-:-:S05]  /*7b10*/  IADD3 R6, P0, R2, UR4, RZ ;  /* 0x0000000402067c10 */ /* 0x000fca000ff1e0ff */
[----:B------:R-:W-:-:S06]  /*7b20*/  IMAD.X R7, RZ, RZ, UR5, P0 ;  /* 0x00000005ff077e24 */ /* 0x000fcc00080e06ff */
[----:B------:R0:W2:Y:S01]  /*7b30*/  LDG.E.CONSTANT R7, desc[UR48][R6.64] ;  /* 0x0000003006077981 */ /* 0x0000a2000c1e9900 */
[C---:B------:R-:W-:Y:S01]  /*7b40*/  LOP3.LUT P0, R2, R25.reuse, 0x3, RZ, 0xc0, !PT ;  /* 0x0000000319027812 */ /* 0x040fe2000780c0ff */
[----:B------:R-:W-:Y:S01]  /*7b50*/  UIMAD.WIDE.U32 UR4, UR43, UR8, URZ ;  /* 0x000000082b0472a5 */ /* 0x000fe2000f8e003f */
[----:B------:R-:W-:Y:S01]  /*7b60*/  IADD3 R25, R25, -0x80, RZ ;  /* 0xffffff8019197810 */ /* 0x000fe20007ffe0ff */
[----:B------:R-:W-:Y:S01]  /*7b70*/  UIMAD UR6, UR7, UR8, URZ ;  /* 0x00000008070672a4 */ /* 0x000fe2000f8e023f */
[----:B------:R-:W-:Y:S01]  /*7b80*/  ISETP.EQ.OR P0, PT, R2, 0x3, !P0 ;  /* 0x000000030200780c */ /* 0x000fe20004702670 */
[----:B------:R-:W-:Y:S01]  /*7b90*/  UIMAD UR8, UR7, UR10, URZ ;  /* 0x0000000a070872a4 */ /* 0x000fe2000f8e023f */
[----:B------:R-:W-:Y:S01]  /*7ba0*/  SHF.R.S32.HI R2, RZ, 0x1f, R25 ;  /* 0x0000001fff027819 */ /* 0x000fe20000011419 */
[----:B------:R-:W-:Y:S01]  /*7bb0*/  IMAD.U32 R32, RZ, RZ, UR4 ;  /* 0x00000004ff207e24 */ /* 0x000fe2000f8e00ff */
[----:B------:R-:W-:Y:S01]  /*7bc0*/  SEL R108, R0, R9, P0 ;  /* 0x00000009006c7207 */ /* 0x000fe20000000000 */
[----:B------:R-:W-:Y:S01]  /*7bd0*/  UIMAD UR9, UR43, UR9, UR6 ;  /* 0x000000092b0972a4 */ /* 0x000fe2000f8e0206 */
[----:B------:R-:W-:Y:S01]  /*7be0*/  SEL R117, R9, R0, P0 ;  /* 0x0000000009757207 */ /* 0x000fe20000000000 */
[----:B------:R-:W-:Y:S01]  /*7bf0*/  UIMAD.WIDE.U32 UR6, UR43, UR10, URZ ;  /* 0x0000000a2b0672a5 */ /* 0x000fe2000f8e003f */
[----:B------:R-:W-:Y:S01]  /*7c00*/  LEA.HI R0, R2, R25, RZ, 0x7 ;  /* 0x0000001902007211 */ /* 0x000fe200078f38ff */
[----:B------:R-:W3:Y:S01]  /*7c10*/  S2UR UR4, SR_CTAID.Y ;  /* 0x00000000000479c3 */ /* 0x000ee20000002600 */
[----:B------:R-:W-:Y:S01]  /*7c20*/  SEL R104, R36, R11, P0 ;  /* 0x0000000b24687207 */ /* 0x000fe20000000000 */
[----:B------:R-:W-:Y:S01]  /*7c30*/  UIADD3 UR9, UR5, UR9, URZ ;  /* 0x0000000905097290 */ /* 0x000fe2000fffe03f */
[----:B0-----:R-:W-:Y:S01]  /*7c40*/  LOP3.LUT R6, R0, 0xffffff80, RZ, 0xc0, !PT ;  /* 0xffffff8000067812 */ /* 0x001fe200078ec0ff */
[----:B------:R-:W-:Y:S01]  /*7c50*/  UIMAD UR8, UR43, UR11, UR8 ;  /* 0x0000000b2b0872a4 */ /* 0x000fe2000f8e0208 */
[----:B------:R-:W-:Y:S01]  /*7c60*/  SEL R113, R11, R36, P0 ;  /* 0x000000240b717207 */ /* 0x000fe20000000000 */
[----:B------:R-:W-:Y:S01]  /*7c70*/  BSSY B0, `(.L_x_36) ;  /* 0x0000181000007945 */ /* 0x000fe20003800000 */
[----:B------:R-:W-:Y:S01]  /*7c80*/  SHF.R.S32.HI R9, RZ, 0x7, R0 ;  /* 0x00000007ff097819 */ /* 0x000fe20000011400 */
[----:B------:R-:W-:Y:S01]  /*7c90*/  IMAD.IADD R64, R25, 0x1, -R6 ;  /* 0x0000000119407824 */ /* 0x000fe200078e0a06 */
[----:B------:R-:W-:Y:S01]  /*7ca0*/  SEL R16, R10, R33, P0 ;  /* 0x000000210a107207 */ /* 0x000fe20000000000 */
[----:B------:R-:W-:Y:S01]  /*7cb0*/  UIADD3 UR8, UR7, UR8, URZ ;  /* 0x0000000807087290 */ /* 0x000fe2000fffe03f */
[----:B------:R-:W-:Y:S01]  /*7cc0*/  SEL R111, R33, R10, P0 ;  /* 0x0000000a216f7207 */ /* 0x000fe20000000000 */
[----:B------:R-:W-:Y:S01]  /*7cd0*/  IMAD.U32 R33, RZ, RZ, UR5 ;  /* 0x00000005ff217e24 */ /* 0x000fe2000f8e00ff */
[----:B------:R-:W-:Y:S01]  /*7ce0*/  SHF.R.S32.HI R11, RZ, 0x1f, R64 ;  /* 0x0000001fff0b7819 */ /* 0x000fe20000011440 */
[----:B------:R-:W-:Y:S01]  /*7cf0*/  IMAD.U32 R33, RZ, RZ, UR9 ;  /* 0x00000009ff217e24 */ /* 0x000fe2000f8e00ff */
[----:B------:R-:W-:-:S02]  /*7d00*/  LEA.HI R2, R2, R25, RZ, 0x2 ;  /* 0x0000001902027211 */ /* 0x000fc400078f10ff */
[----:B------:R-:W-:Y:S02]  /*7d10*/  SEL R100, R12, R41, P0 ;  /* 0x000000290c647207 */ /* 0x000fe40000000000 */
[----:B------:R-:W-:Y:S02]  /*7d20*/  SEL R107, R41, R12, P0 ;  /* 0x0000000c296b7207 */ /* 0x000fe40000000000 */
[----:B------:R-:W-:Y:S02]  /*7d30*/  SEL R48, R26, R27, P0 ;  /* 0x0000001b1a307207 */ /* 0x000fe40000000000 */
[----:B------:R-:W-:Y:S02]  /*7d40*/  SEL R85, R27, R26, P0 ;  /* 0x0000001a1b557207 */ /* 0x000fe40000000000 */
[----:B------:R-:W-:Y:S02]  /*7d50*/  LEA.HI R10, R11, R64, RZ, 0x2 ;  /* 0x000000400b0a7211 */ /* 0x000fe400078f10ff */
[----:B------:R-:W-:-:S02]  /*7d60*/  SEL R26, R74, R75, P0 ;  /* 0x0000004b4a1a7207 */ /* 0x000fc40000000000 */
[----:B------:R-:W-:Y:S02]  /*7d70*/  SEL R41, R75, R74, P0 ;  /* 0x0000004a4b297207 */ /* 0x000fe40000000000 */
[----:B------:R-:W0:Y:S01]  /*7d80*/  S2R R74, SR_CTAID.X ;  /* 0x00000000004a7919 */ /* 0x000e220000002500 */
[----:B------:R-:W-:Y:S02]  /*7d90*/  LEA.HI R0, R0, R9, RZ, 0x1 ;  /* 0x0000000900007211 */ /* 0x000fe400078f08ff */
[----:B------:R-:W-:Y:S02]  /*7da0*/  SEL R106, R5, R8, P0 ;  /* 0x00000008056a7207 */ /* 0x000fe40000000000 */
[----:B------:R-:W-:Y:S02]  /*7db0*/  SEL R115, R8, R5, P0 ;  /* 0x0000000508737207 */ /* 0x000fe40000000000 */
[----:B------:R-:W-:Y:S02]  /*7dc0*/  LOP3.LUT R6, R2, 0xfffffffc, RZ, 0xc0, !PT ;  /* 0xfffffffc02067812 */ /* 0x000fe400078ec0ff */
[----:B------:R-:W-:-:S02]  /*7dd0*/  SHF.R.S32.HI R2, RZ, 0x2, R10 ;  /* 0x00000002ff027819 */ /* 0x000fc4000001140a */
[----:B------:R-:W-:Y:S01]  /*7de0*/  SHF.R.S32.HI R5, RZ, 0x1f, R10 ;  /* 0x0000001fff057819 */ /* 0x000fe2000001140a */
[----:B------:R-:W-:Y:S01]  /*7df0*/  IMAD.IADD R6, R25, 0x1, -R6 ;  /* 0x0000000119067824 */ /* 0x000fe200078e0a06 */
[----:B------:R-:W-:Y:S02]  /*7e00*/  LOP3.LUT R0, R0, 0x3fffffe, RZ, 0xc0, !PT ;  /* 0x03fffffe00007812 */ /* 0x000fe400078ec0ff */
[----:B------:R-:W-:Y:S02]  /*7e10*/  LEA.HI R5, R5, R2, RZ, 0x3 ;  /* 0x0000000205057211 */ /* 0x000fe400078f18ff */
[----:B------:R-:W-:Y:S01]  /*7e20*/  LEA.HI R8, R6, R6, RZ, 0x1 ;  /* 0x0000000606087211 */ /* 0x000fe200078f08ff */
[----:B------:R-:W-:Y:S01]  /*7e30*/  IMAD.IADD R0, R9, 0x1, -R0 ;  /* 0x0000000109007824 */ /* 0x000fe200078e0a00 */
[----:B------:R-:W-:Y:S02]  /*7e40*/  LOP3.LUT R9, R5, 0xfffffff8, RZ, 0xc0, !PT ;  /* 0xfffffff805097812 */ /* 0x000fe400078ec0ff */
[----:B------:R-:W-:-:S02]  /*7e50*/  LEA.HI R5, R11, R64, RZ, 0x5 ;  /* 0x000000400b057211 */ /* 0x000fc400078f28ff */
[----:B------:R-:W-:Y:S01]  /*7e60*/  SEL R96, R14, R49, P0 ;  /* 0x000000310e607207 */ /* 0x000fe20000000000 */
[----:B------:R-:W-:Y:S01]  /*7e70*/  IMAD.IADD R2, R2, 0x1, -R9 ;  /* 0x0000000102027824 */ /* 0x000fe200078e0a09 */
[----:B------:R-:W-:Y:S02]  /*7e80*/  SHF.R.S32.HI R5, RZ, 0x5, R5 ;  /* 0x00000005ff057819 */ /* 0x000fe40000011405 */
[----:B------:R-:W-:Y:S02]  /*7e90*/  LOP3.LUT R9, R8, 0x1ffffffe, RZ, 0xc0, !PT ;  /* 0x1ffffffe08097812 */ /* 0x000fe400078ec0ff */
[----:B------:R-:W-:Y:S01]  /*7ea0*/  SEL R103, R49, R14, P0 ;  /* 0x0000000e31677207 */ /* 0x000fe20000000000 */
[----:B------:R-:W-:Y:S01]  /*7eb0*/  IMAD R5, R5, 0x10, R2 ;  /* 0x0000001005057824 */ /* 0x000fe200078e0202 */
[----:B------:R-:W-:Y:S01]  /*7ec0*/  SEL R14, R30, R31, P0 ;  /* 0x0000001f1e0e7207 */ /* 0x000fe20000000000 */
[----:B------:R-:W-:Y:S01]  /*7ed0*/  IMAD.IADD R9, R6, 0x1, -R9 ;  /* 0x0000000106097824 */ /* 0x000fe200078e0a09 */
[----:B------:R-:W-:Y:S01]  /*7ee0*/  SEL R98, R52, R15, P0 ;  /* 0x0000000f34627207 */ /* 0x000fe20000000000 */
[----:B------:R-:W-:Y:S01]  /*7ef0*/  IMAD R0, R0, 0x40, R5 ;  /* 0x0000004000007824 */ /* 0x000fe200078e0205 */
[----:B------:R-:W-:-:S02]  /*7f00*/  SEL R105, R15, R52, P0 ;  /* 0x000000340f697207 */ /* 0x000fc40000000000 */
[----:B------:R-:W-:Y:S01]  /*7f10*/  SEL R72, R24, R81, P0 ;  /* 0x0000005118487207 */ /* 0x000fe20000000000 */
[----:B------:R-:W-:Y:S01]  /*7f20*/  IMAD R9, R9, 0x8, R0 ;  /* 0x0000000809097824 */ /* 0x000fe200078e0200 */
[----:B------:R-:W-:Y:S02]  /*7f30*/  SEL R91, R81, R24, P0 ;  /* 0x00000018515b7207 */ /* 0x000fe40000000000 */
[----:B------:R-:W-:Y:S02]  /*7f40*/  SEL R52, R34, R35, P0 ;  /* 0x0000002322347207 */ /* 0x000fe40000000000 */
[----:B------:R-:W-:Y:S02]  /*7f50*/  SEL R81, R35, R34, P0 ;  /* 0x0000002223517207 */ /* 0x000fe40000000000 */
[----:B------:R-:W-:Y:S02]  /*7f60*/  SEL R34, R86, R87, P0 ;  /* 0x0000005756227207 */ /* 0x000fe40000000000 */
[----:B------:R-:W-:-:S02]  /*7f70*/  LOP3.LUT R5, R10, 0x7ffffffc, RZ, 0xc0, !PT ;  /* 0x7ffffffc0a057812 */ /* 0x000fc400078ec0ff */
[----:B------:R-:W-:Y:S02]  /*7f80*/  SEL R90, R68, R21, P0 ;  /* 0x00000015445a7207 */ /* 0x000fe40000000000 */
[----:B------:R-:W-:Y:S02]  /*7f90*/  SEL R97, R21, R68, P0 ;  /* 0x0000004415617207 */ /* 0x000fe40000000000 */
[----:B------:R-:W-:Y:S02]  /*7fa0*/  SEL R87, R87, R86, P0 ;  /* 0x0000005657577207 */ /* 0x000fe40000000000 */
[----:B------:R-:W-:Y:S02]  /*7fb0*/  SEL R88, R20, R65, P0 ;  /* 0x0000004114587207 */ /* 0x000fe40000000000 */
[----:B------:R-:W-:Y:S02]  /*7fc0*/  SEL R95, R65, R20, P0 ;  /* 0x00000014415f7207 */ /* 0x000fe40000000000 */
[----:B------:R-:W-:-:S02]  /*7fd0*/  SEL R68, R22, R73, P0 ;  /* 0x0000004916447207 */ /* 0x000fc40000000000 */
        /* <DEDUP_REMOVED lines=10> */
[C---:B------:R-:W-:Y:S01]  /*8080*/  LOP3.LUT P1, RZ, R64.reuse, 0x3, RZ, 0xc0, !PT ;  /* 0x0000000340ff7812 */ /* 0x040fe2000782c0ff */
[----:B------:R-:W-:Y:S01]  /*8090*/  IMAD.IADD R64, R64, 0x1, -R5 ;  /* 0x0000000140407824 */ /* 0x000fe200078e0a05 */
[----:B------:R-:W-:-:S02]  /*80a0*/  SEL R38, R66, R67, P0 ;  /* 0x0000004342267207 */ /* 0x000fc40000000000 */
[----:B------:R-:W-:Y:S01]  /*80b0*/  SEL R47, R67, R66, P0 ;  /* 0x00000042432f7207 */ /* 0x000fe20000000000 */
[----:B0-----:R-:W-:Y:S01]  /*80c0*/  IMAD R66, R74, 0x80, R0 ;  /* 0x000000804a427824 */ /* 0x001fe200078e0200 */
[----:B------:R-:W-:Y:S01]  /*80d0*/  SEL R46, R54, R55, P0 ;  /* 0x00000037362e7207 */ /* 0x000fe20000000000 */
[----:B------:R-:W-:Y:S01]  /*80e0*/  IMAD R74, R74, 0x80, R9 ;  /* 0x000000804a4a7824 */ /* 0x000fe200078e0209 */
[----:B------:R-:W-:Y:S02]  /*80f0*/  SEL R61, R55, R54, P0 ;  /* 0x00000036373d7207 */ /* 0x000fe40000000000 */
[----:B-1----:R-:W-:Y:S02]  /*8100*/  ISETP.NE.AND P2, PT, R119, 0x1, PT ;  /* 0x000000017700780c */ /* 0x002fe40003f45270 */
[----:B------:R-:W-:Y:S02]  /*8110*/  SEL R102, R44, R13, P0 ;  /* 0x0000000d2c667207 */ /* 0x000fe40000000000 */
[----:B------:R-:W-:Y:S01]  /*8120*/  SEL R109, R13, R44, P0 ;  /* 0x0000002c0d6d7207 */ /* 0x000fe20000000000 */
[----:B------:R-:W-:Y:S01]  /*8130*/  IMAD.U32 R44, RZ, RZ, UR6 ;  /* 0x00000006ff2c7e24 */ /* 0x000fe2000f8e00ff */
[----:B------:R-:W-:-:S02]  /*8140*/  SEL R94, R60, R19, P0 ;  /* 0x000000133c5e7207 */ /* 0x000fc40000000000 */
[----:B------:R-:W-:Y:S02]  /*8150*/  SEL R101, R19, R60, P0 ;  /* 0x0000003c13657207 */ /* 0x000fe40000000000 */
[----:B------:R-:W-:Y:S02]  /*8160*/  SEL R80, R76, R23, P0 ;  /* 0x000000174c507207 */ /* 0x000fe40000000000 */
[----:B------:R-:W-:Y:S02]  /*8170*/  SEL R93, R23, R76, P0 ;  /* 0x0000004c175d7207 */ /* 0x000fe40000000000 */
[----:B------:R-:W-:Y:S01]  /*8180*/  SEL R60, R42, R43, P0 ;  /* 0x0000002b2a3c7207 */ /* 0x000fe20000000000 */
[----:B------:R-:W3:Y:S01]  /*8190*/  LDC R76, c[0x0][0xc50] ;  /* 0x00031400ff4c7b82 */ /* 0x000ee20000000800 */
        /* <DEDUP_REMOVED lines=12> */
[----:B------:R-:W0:Y:S01]  /*8260*/  @P2 LDC R83, c[0x0][0xbf0] ;  /* 0x0002fc00ff532b82 */ /* 0x000e220000000800 */
[----:B------:R-:W-:Y:S02]  /*8270*/  SEL R43, R71, R70, P0 ;  /* 0x00000046472b7207 */ /* 0x000fe40000000000 */
[----:B------:R-:W-:Y:S01]  /*8280*/  MOV R45, UR7 ;  /* 0x00000007002d7c02 */ /* 0x000fe20008000f00 */
[----:B------:R-:W-:Y:S01]  /*8290*/  IMAD.U32 R45, RZ, RZ, UR8 ;  /* 0x00000008ff2d7e24 */ /* 0x000fe2000f8e00ff */
[----:B------:R-:W-:Y:S01]  /*82a0*/  ULDC.64 UR6, c[0x0][0xb48] ;  /* 0x0002d20000067ab9 */ /* 0x000fe20000000a00 */
[----:B------:R-:W-:-:S02]  /*82b0*/  ULDC.64 UR8, c[0x0][0xb28] ;  /* 0x0002ca0000087ab9 */ /* 0x000fc40000000a00 */
[----:B------:R-:W1:Y:S01]  /*82c0*/  @P2 LDC R82, c[0x0][0xbf0] ;  /* 0x0002fc00ff522b82 */ /* 0x000e620000000800 */
[----:B--2---:R2:W-:Y:S04]  /*82d0*/  SHFL.IDX PT, R49, R14, R7, 0x1c1f ;  /* 0x001c1f070e317589 */ /* 0x0045e800000e0000 */
[----:B------:R-:W-:Y:S04]  /*82e0*/  SHFL.IDX PT, R5, R34, R7, 0x1c1f ;  /* 0x001c1f0722057589 */ /* 0x000fe800000e0000 */
[----:B------:R-:W-:Y:S01]  /*82f0*/  SHFL.IDX PT, R10, R106, R7, 0x1c1f ;  /* 0x001c1f076a0a7589 */ /* 0x000fe200000e0000 */
[----:B--2---:R-:W-:-:S03]  /*8300*/  LOP3.LUT R14, R7, 0x2, RZ, 0x3c, !PT ;  /* 0x00000002070e7812 */ /* 0x004fc600078e3cff */
[----:B------:R-:W-:Y:S04]  /*8310*/  SHFL.IDX PT, R54, R12, R7, 0x1c1f ;  /* 0x001c1f070c367589 */ /* 0x000fe800000e0000 */
[----:B------:R2:W4:Y:S04]  /*8320*/  SHFL.IDX PT, R8, R87, R14, 0x1c1f ;  /* 0x001c1f0e57087589 */ /* 0x00052800000e0000 */
[----:B------:R-:W5:Y:S04]  /*8330*/  SHFL.IDX PT, R9, R115, R14, 0x1c1f ;  /* 0x001c1f0e73097589 */ /* 0x000f6800000e0000 */
[----:B------:R-:W-:Y:S01]  /*8340*/  SHFL.IDX PT, R11, R108, R7, 0x1c1f ;  /* 0x001c1f076c0b7589 */ /* 0x000fe200000e0000 */
[----:B--2---:R-:W2:Y:S03]  /*8350*/  LDC.64 R86, c[0x0][0xb40] ;  /* 0x0002d000ff567b82 */ /* 0x004ea60000000a00 */
[----:B------:R-:W3:Y:S04]  /*8360*/  SHFL.IDX PT, R12, R117, R14, 0x1c1f ;  /* 0x001c1f0e750c7589 */ /* 0x000ee800000e0000 */
[----:B------:R-:W-:Y:S04]  /*8370*/  SHFL.IDX PT, R16, R16, R7, 0x1c1f ;  /* 0x001c1f0710107589 */ /* 0x000fe800000e0000 */
[----:B------:R-:W0:Y:S04]  /*8380*/  SHFL.IDX PT, R17, R111, R14, 0x1c1f ;  /* 0x001c1f0e6f117589 */ /* 0x000e2800000e0000 */
[----:B------:R-:W-:Y:S04]  /*8390*/  SHFL.IDX PT, R22, R100, R7, 0x1c1f ;  /* 0x001c1f0764167589 */ /* 0x000fe800000e0000 */
[----:B------:R-:W-:Y:S04]  /*83a0*/  SHFL.IDX PT, R53, R18, R7, 0x1c1f ;  /* 0x001c1f0712357589 */ /* 0x000fe800000e0000 */
[----:B------:R-:W-:Y:S01]  /*83b0*/  SHFL.IDX PT, R23, R107, R14, 0x1c1f ;  /* 0x001c1f0e6b177589 */ /* 0x000fe200000e0000 */
[----:B--2---:R-:W-:-:S03]  /*83c0*/  IMAD.WIDE.U32 R44, R86, UR37, R44 ;  /* 0x00000025562c7c25 */ /* 0x004fc6000f8e002c */
[----:B------:R-:W-:Y:S04]  /*83d0*/  SHFL.IDX PT, R15, R104, R7, 0x1c1f ;  /* 0x001c1f07680f7589 */ /* 0x000fe800000e0000 */
[----:B------:R-:W-:Y:S04]  /*83e0*/  SHFL.IDX PT, R30, R92, R7, 0x1c1f ;  /* 0x001c1f075c1e7589 */ /* 0x000fe800000e0000 */
[----:B------:R-:W-:Y:S04]  /*83f0*/  SHFL.IDX PT, R50, R20, R7, 0x1c1f ;  /* 0x001c1f0714327589 */ /* 0x000fe800000e0000 */
[----:B------:R-:W2:Y:S04]  /*8400*/  SHFL.IDX PT, R18, R113, R14, 0x1c1f ;  /* 0x001c1f0e71127589 */ /* 0x000ea800000e0000 */
[----:B------:R-:W1:Y:S04]  /*8410*/  SHFL.IDX PT, R31, R99, R14, 0x1c1f ;  /* 0x001c1f0e631f7589 */ /* 0x000e6800000e0000 */
[----:B------:R-:W-:Y:S04]  /*8420*/  SHFL.IDX PT, R19, R102, R7, 0x1c1f ;  /* 0x001c1f0766137589 */ /* 0x000fe800000e0000 */
[----:B------:R-:W-:Y:S04]  /*8430*/  SHFL.IDX PT, R20, R109, R14, 0x1c1f ;  /* 0x001c1f0e6d147589 */ /* 0x000fe800000e0000 */
[----:B------:R-:W-:Y:S04]  /*8440*/  SHFL.IDX PT, R24, R96, R7, 0x1c1f ;  /* 0x001c1f0760187589 */ /* 0x000fe800000e0000 */
[----:B------:R-:W-:Y:S04]  /*8450*/  SHFL.IDX PT, R27, R94, R7, 0x1c1f ;  /* 0x001c1f075e1b7589 */ /* 0x000fe800000e0000 */
[----:B------:R-:W-:Y:S04]  /*8460*/  SHFL.IDX PT, R21, R103, R14, 0x1c1f ;  /* 0x001c1f0e67157589 */ /* 0x000fe800000e0000 */
[----:B------:R-:W1:Y:S04]  /*8470*/  SHFL.IDX PT, R34, R101, R14, 0x1c1f ;  /* 0x001c1f0e65227589 */ /* 0x000e6800000e0000 */
[----:B------:R4:W-:Y:S04]  /*8480*/  SHFL.IDX PT, R79, R85, R14, 0x1c1f ;  /* 0x001c1f0e554f7589 */ /* 0x0009e800000e0000 */
[----:B------:R-:W-:Y:S04]  /*8490*/  SHFL.IDX PT, R6, R26, R7, 0x1c1f ;  /* 0x001c1f071a067589 */ /* 0x000fe800000e0000 */
[----:B------:R-:W-:Y:S01]  /*84a0*/  SHFL.IDX PT, R25, R98, R7, 0x1c1f ;  /* 0x001c1f0762197589 */ /* 0x000fe200000e0000 */
[----:B----4-:R-:W4:Y:S03]  /*84b0*/  LDC.64 R84, c[0x0][0xbd8] ;  /* 0x0002f600ff547b82 */ /* 0x010f260000000a00 */
[----:B------:R-:W-:Y:S04]  /*84c0*/  SHFL.IDX PT, R26, R105, R14, 0x1c1f ;  /* 0x001c1f0e691a7589 */ /* 0x000fe800000e0000 */
[----:B------:R-:W-:Y:S04]  /*84d0*/  SHFL.IDX PT, R0, R58, R7, 0x1c1f ;  /* 0x001c1f073a007589 */ /* 0x000fe800000e0000 */
[----:B------:R-:W-:Y:S04]  /*84e0*/  SHFL.IDX PT, R51, R88, R7, 0x1c1f ;  /* 0x001c1f0758337589 */ /* 0x000fe800000e0000 */
[----:B------:R-:W-:Y:S04]  /*84f0*/  SHFL.IDX PT, R63, R80, R7, 0x1c1f ;  /* 0x001c1f07503f7589 */ /* 0x000fe800000e0000 */
[----:B------:R-:W-:Y:S04]  /*8500*/  SHFL.IDX PT, R58, R95, R14, 0x1c1f ;  /* 0x001c1f0e5f3a7589 */ /* 0x000fe800000e0000 */
[----:B------:R-:W-:Y:S04]  /*8510*/  SHFL.IDX PT, R35, R90, R7, 0x1c1f ;  /* 0x001c1f075a237589 */ /* 0x000fe800000e0000 */
[----:B------:R-:W4:Y:S04]  /*8520*/  SHFL.IDX PT, R62, R97, R14, 0x1c1f ;  /* 0x001c1f0e613e7589 */ /* 0x000f2800000e0000 */
[----:B------:R5:W-:Y:S04]  /*8530*/  SHFL.IDX PT, R80, R77, R14, 0x1c1f ;  /* 0x001c1f0e4d507589 */ /* 0x000be800000e0000 */
[----:B------:R-:W-:Y:S04]  /*8540*/  SHFL.IDX PT, R68, R68, R7, 0x1c1f ;  /* 0x001c1f0744447589 */ /* 0x000fe800000e0000 */
[----:B------:R-:W4:Y:S01]  /*8550*/  SHFL.IDX PT, R69, R69, R14, 0x1c1f ;  /* 0x001c1f0e45457589 */ /* 0x000f2200000e0000 */
[----:B-----5:R-:W5:Y:S03]  /*8560*/  @P2 LDC R77, c[0x0][0xbec] ;  /* 0x0002fb00ff4d2b82 */ /* 0x020f660000000800 */
[----:B------:R-:W-:Y:S04]  /*8570*/  SHFL.IDX PT, R72, R72, R7, 0x1c1f ;  /* 0x001c1f0748487589 */ /* 0x000fe800000e0000 */
        /* <DEDUP_REMOVED lines=9> */
[----:B------:R3:W-:Y:S04]  /*8610*/  SHFL.IDX PT, R2, R28, R7, 0x1c1f ;  /* 0x001c1f071c027589 */ /* 0x0007e800000e0000 */
[----:B------:R-:W5:Y:S04]  /*8620*/  SHFL.IDX PT, R70, R93, R14, 0x1c1f ;  /* 0x001c1f0e5d467589 */ /* 0x000f6800000e0000 */
[----:B------:R-:W-:Y:S01]  /*8630*/  SHFL.IDX PT, R73, R73, R14, 0x1c1f ;  /* 0x001c1f0e49497589 */ /* 0x000fe200000e0000 */
[----:B---3--:R-:W-:-:S02]  /*8640*/  SEL R7, R5, R8, P0 ;  /* 0x0000000805077207 */ /* 0x008fc40000000000 */
[----:B------:R-:W-:Y:S01]  /*8650*/  SEL R5, R8, R5, P0 ;  /* 0x0000000508057207 */ /* 0x000fe20000000000 */
[----:B------:R-:W3:Y:S01]  /*8660*/  SHFL.IDX PT, R75, R91, R14, 0x1c1f ;  /* 0x001c1f0e5b4b7589 */ /* 0x000ee200000e0000 */
[----:B------:R-:W-:Y:S02]  /*8670*/  SEL R8, R10, R9, P0 ;  /* 0x000000090a087207 */ /* 0x000fe40000000000 */
[----:B------:R-:W-:Y:S01]  /*8680*/  SEL R10, R9, R10, P0 ;  /* 0x0000000a090a7207 */ /* 0x000fe20000000000 */
[----:B------:R1:W3:Y:S01]  /*8690*/  SHFL.IDX PT, R78, R89, R14, 0x1c1f ;  /* 0x001c1f0e594e7589 */ /* 0x0002e200000e0000 */
[----:B------:R-:W-:Y:S02]  /*86a0*/  SEL R9, R11, R12, P0 ;  /* 0x0000000c0b097207 */ /* 0x000fe40000000000 */
[----:B------:R-:W-:Y:S01]  /*86b0*/  SEL R11, R12, R11, P0 ;  /* 0x0000000b0c0b7207 */ /* 0x000fe20000000000 */
[----:B------:R-:W3:Y:S01]  /*86c0*/  SHFL.IDX PT, R81, R81, R14, 0x1c1f ;  /* 0x001c1f0e51517589 */ /* 0x000ee200000e0000 */
[----:B0-----:R-:W-:-:S02]  /*86d0*/  SEL R12, R16, R17, P0 ;  /* 0x00000011100c7207 */ /* 0x001fc40000000000 */
[----:B------:R-:W-:Y:S01]  /*86e0*/  SEL R16, R17, R16, P0 ;  /* 0x0000001011107207 */ /* 0x000fe20000000000 */
[----:B------:R0:W-:Y:S01]  /*86f0*/  SHFL.IDX PT, R67, R29, R14, 0x1c1f ;  /* 0x001c1f0e1d437589 */ /* 0x0001e200000e0000 */
[----:B--2---:R-:W-:Y:S01]  /*8700*/  SEL R17, R18, R15, P0 ;  /* 0x0000000f12117207 */ /* 0x004fe20000000000 */
[----:B-1----:R-:W1:Y:S01]  /*8710*/  @P2 LDC R89, c[0x0][0xbec] ;  /* 0x0002fb00ff592b82 */ /* 0x002e620000000800 */
[----:B------:R-:W-:Y:S01]  /*8720*/  SEL R28, R30, R31, P0 ;  /* 0x0000001f1e1c7207 */ /* 0x000fe20000000000 */
[----:B------:R2:W-:Y:S01]  /*8730*/  SHFL.IDX PT, R71, R13, R14, 0x1c1f ;  /* 0x001c1f0e0d477589 */ /* 0x0005e200000e0000 */
[----:B------:R-:W-:Y:S02]  /*8740*/  SEL R30, R31, R30, P0 ;  /* 0x0000001e1f1e7207 */ /* 0x000fe40000000000 */
[----:B------:R-:W-:Y:S01]  /*8750*/  SEL R31, R34, R27, P0 ;  /* 0x0000001b221f7207 */ /* 0x000fe20000000000 */
[----:B------:R-:W-:Y:S01]  /*8760*/  SHFL.IDX PT, R61, R61, R14, 0x1c1f ;  /* 0x001c1f0e3d3d7589 */ /* 0x000fe200000e0000 */
[----:B0-----:R-:W-:Y:S01]  /*8770*/  SEL R29, R27, R34, P0 ;  /* 0x000000221b1d7207 */ /* 0x001fe20000000000 */
[----:B----4-:R-:W-:-:S02]  /*8780*/  IMAD R34, R84, UR38, RZ ;  /* 0x0000002654227c24 */ /* 0x010fc4000f8e02ff */
[----:B------:R-:W-:Y:S01]  /*8790*/  SHFL.IDX PT, R65, R65, R14, 0x1c1f ;  /* 0x001c1f0e41417589 */ /* 0x000fe200000e0000 */
[----:B------:R-:W-:Y:S02]  /*87a0*/  SEL R27, R62, R35, P0 ;  /* 0x000000233e1b7207 */ /* 0x000fe40000000000 */
[----:B--2---:R-:W-:Y:S01]  /*87b0*/  SEL R13, R15, R18, P0 ;  /* 0x000000120f0d7207 */ /* 0x004fe20000000000 */
[----:B------:R-:W-:Y:S01]  /*87c0*/  SHFL.IDX PT, R55, R55, R14, 0x1c1f ;  /* 0x001c1f0e37377589 */ /* 0x000fe200000e0000 */
[----:B------:R-:W-:Y:S02]  /*87d0*/  SEL R15, R19, R20, P0 ;  /* 0x00000014130f7207 */ /* 0x000fe40000000000 */
[----:B------:R-:W-:Y:S01]  /*87e0*/  SEL R18, R51, R58, P0 ;  /* 0x0000003a33127207 */ /* 0x000fe20000000000 */
[----:B------:R-:W-:Y:S04]  /*87f0*/  SHFL.IDX PT, R57, R57, R14, 0x1c1f ;  /* 0x001c1f0e39397589 */ /* 0x000fe800000e0000 */
[----:B------:R-:W-:Y:S01]  /*8800*/  SHFL.IDX PT, R43, R43, R14, 0x1c1f ;  /* 0x001c1f0e2b2b7589 */ /* 0x000fe200000e0000 */
[----:B-1----:R-:W-:-:S03]  /*8810*/  @P2 IMAD.HI.U32 R89, R74, R89, RZ ;  /* 0x000000594a592227 */ /* 0x002fc600078e00ff */
[----:B------:R-:W-:Y:S04]  /*8820*/  SHFL.IDX PT, R47, R47, R14, 0x1c1f ;  /* 0x001c1f0e2f2f7589 */ /* 0x000fe800000e0000 */
[----:B------:R-:W-:Y:S04]  /*8830*/  SHFL.IDX PT, R37, R37, R14, 0x1c1f ;  /* 0x001c1f0e25257589 */ /* 0x000fe800000e0000 */
[----:B------:R-:W-:Y:S04]  /*8840*/  SHFL.IDX PT, R41, R41, R14, 0x1c1f ;  /* 0x001c1f0e29297589 */ /* 0x000fe800000e0000 */
[----:B------:R0:W-:Y:S02]  /*8850*/  SHFL.IDX PT, R39, R39, R14, 0x1c1f ;  /* 0x001c1f0e27277589 */ /* 0x0001e400000e0000 */
[----:B0-----:R-:W-:-:S02]  /*8860*/  SEL R14, R22, R23, P0 ;  /* 0x00000017160e7207 */ /* 0x001fc40000000000 */
[----:B------:R-:W-:Y:S02]  /*8870*/  SEL R22, R23, R22, P0 ;  /* 0x0000001617167207 */ /* 0x000fe40000000000 */
[----:B------:R-:W-:Y:S02]  /*8880*/  SEL R23, R20, R19, P0 ;  /* 0x0000001314177207 */ /* 0x000fe40000000000 */
[----:B------:R-:W-:Y:S02]  /*8890*/  SEL R20, R24, R21, P0 ;  /* 0x0000001518147207 */ /* 0x000fe40000000000 */
[----:B------:R-:W-:Y:S02]  /*88a0*/  SEL R24, R21, R24, P0 ;  /* 0x0000001815187207 */ /* 0x000fe40000000000 */
[----:B------:R-:W-:Y:S02]  /*88b0*/  SEL R21, R25, R26, P0 ;  /* 0x0000001a19157207 */ /* 0x000fe40000000000 */
[----:B------:R-:W-:-:S02]  /*88c0*/  SEL R25, R26, R25, P0 ;  /* 0x000000191a197207 */ /* 0x000fc40000000000 */
[----:B------:R-:W-:Y:S01]  /*88d0*/  SEL R26, R58, R51, P0 ;  /* 0x000000333a1a7207 */ /* 0x000fe20000000000 */
[----:B------:R-:W-:Y:S01]  /*88e0*/  IMAD R51, R85, UR37, R34 ;  /* 0x0000002555337c24 */ /* 0x000fe2000f8e0222 */
[----:B------:R-:W-:Y:S01]  /*88f0*/  SEL R19, R35, R62, P0 ;  /* 0x0000003e23137207 */ /* 0x000fe20000000000 */
[----:B------:R-:W-:Y:S01]  /*8900*/  IMAD.WIDE.U32 R58, R84, UR37, R32 ;  /* 0x00000025543a7c25 */ /* 0x000fe2000f8e0020 */
[----:B------:R-:W-:Y:S02]  /*8910*/  SEL R32, R68, R69, P0 ;  /* 0x0000004544207207 */ /* 0x000fe40000000000 */
[----:B------:R-:W-:Y:S01]  /*8920*/  SEL R34, R69, R68, P0 ;  /* 0x0000004445227207 */ /* 0x000fe20000000000 */
[----:B-----5:R-:W-:Y:S01]  /*8930*/  @P2 IMAD.HI.U32 R62, R74, R77, RZ ;  /* 0x0000004d4a3e2227 */ /* 0x020fe200078e00ff */
[----:B------:R-:W-:Y:S02]  /*8940*/  SEL R33, R63, R70, P0 ;  /* 0x000000463f217207 */ /* 0x000fe40000000000 */
[----:B------:R-:W-:Y:S01]  /*8950*/  SEL R35, R70, R63, P0 ;  /* 0x0000003f46237207 */ /* 0x000fe20000000000 */
[----:B------:R-:W-:-:S02]  /*8960*/  IMAD R69, RZ, RZ, -UR43 ;  /* 0x8000002bff457e24 */ /* 0x000fc4000f8e02ff */
[----:B------:R-:W-:Y:S01]  /*8970*/  IMAD.IADD R59, R59, 0x1, R51 ;  /* 0x000000013b3b7824 */ /* 0x000fe200078e0233 */
[----:B------:R-:W-:Y:S01]  /*8980*/  MOV R51, R74 ;  /* 0x0000004a00337202 */ /* 0x000fe20000000f00 */
[----:B------:R-:W-:Y:S01]  /*8990*/  IMAD R68, R86, UR38, RZ ;  /* 0x0000002656447c24 */ /* 0x000fe2000f8e02ff */
[----:B------:R-:W-:Y:S01]  /*89a0*/  @P2 SHF.R.U32.HI R51, RZ, R83, R62 ;  /* 0x00000053ff332219 */ /* 0x000fe2000001163e */
[----:B------:R-:W-:Y:S01]  /*89b0*/  IMAD R83, R76, R69, UR4 ;  /* 0x000000044c537e24 */ /* 0x000fe2000f8e0245 */
[----:B------:R-:W-:Y:S01]  /*89c0*/  ULDC.64 UR4, c[0x0][0xbe0] ;  /* 0x0002f80000047ab9 */ /* 0x000fe20000000a00 */
[----:B------:R-:W-:Y:S02]  /*89d0*/  IMAD R63, R87, UR37, R68 ;  /* 0x00000025573f7c24 */ /* 0x000fe4000f8e0244 */
[----:B------:R-:W-:Y:S01]  /*89e0*/  IMAD.MOV.U32 R62, RZ, RZ, R44 ;  /* 0x000000ffff3e7224 */ /* 0x000fe200078e002c */
[----:B------:R-:W-:Y:S01]  /*89f0*/  SHF.R.S32.HI R70, RZ, 0x1f, R83 ;  /* 0x0000001fff467819 */ /* 0x000fe20000011453 */
[----:B------:R-:W-:-:S02]  /*8a00*/  IMAD.IADD R63, R45, 0x1, R63 ;  /* 0x000000012d3f7824 */ /* 0x000fc400078e023f */
[----:B------:R-:W-:Y:S01]  /*8a10*/  IMAD.MOV.U32 R69, RZ, RZ, R74 ;  /* 0x000000ffff457224 */ /* 0x000fe200078e004a */
[----:B------:R-:W-:Y:S01]  /*8a20*/  @P2 SHF.R.U32.HI R69, RZ, R82, R89 ;  /* 0x00000052ff452219 */ /* 0x000fe20000011659 */
[C---:B------:R-:W-:Y:S02]  /*8a30*/  IMAD R45, R70.reuse, UR4, RZ ;  /* 0x00000004462d7c24 */ /* 0x040fe4000f8e02ff */
[----:B------:R-:W-:Y:S02]  /*8a40*/  IMAD R70, R70, UR6, RZ ;  /* 0x0000000646467c24 */ /* 0x000fe4000f8e02ff */
[C---:B------:R-:W-:Y:S02]  /*8a50*/  IMAD R68, R83.reuse, UR5, R45 ;  /* 0x0000000553447c24 */ /* 0x040fe4000f8e022d */
[----:B------:R-:W-:Y:S01]  /*8a60*/  IMAD.WIDE.U32 R44, R83, UR4, R58 ;  /* 0x00000004532c7c25 */ /* 0x000fe2000f8e003a */
[----:B------:R-:W-:-:S03]  /*8a70*/  ULDC.64 UR4, c[0x0][0xb30] ;  /* 0x0002cc0000047ab9 */ /* 0x000fc60000000a00 */
[----:B------:R-:W-:Y:S01]  /*8a80*/  IMAD.WIDE.U32 R58, R83, UR6, R62 ;  /* 0x00000006533a7c25 */ /* 0x000fe2000f8e003e */
[--C-:B------:R-:W-:Y:S02]  /*8a90*/  SHF.R.S32.HI R63, RZ, 0x1f, R51.reuse ;  /* 0x0000001fff3f7819 */ /* 0x100fe40000011433 */
[----:B------:R-:W-:Y:S01]  /*8aa0*/  IADD3 R44, P2, R51, R44, RZ ;  /* 0x0000002c332c7210 */ /* 0x000fe20007f5e0ff */
[----:B------:R-:W-:Y:S01]  /*8ab0*/  IMAD.MOV R51, RZ, RZ, -R51 ;  /* 0x000000ffff337224 */ /* 0x000fe200078e0a33 */
[--C-:B------:R-:W-:Y:S01]  /*8ac0*/  SHF.R.S32.HI R62, RZ, 0x1f, R69.reuse ;  /* 0x0000001fff3e7819 */ /* 0x100fe20000011445 */
[----:B------:R-:W-:Y:S01]  /*8ad0*/  IMAD R77, R83, UR7, R70 ;  /* 0x00000007534d7c24 */ /* 0x000fe2000f8e0246 */
[----:B------:R-:W-:Y:S01]  /*8ae0*/  IADD3.X R45, R63, R45, R68, P2, !PT ;  /* 0x0000002d3f2d7210 */ /* 0x000fe200017fe444 */
[----:B------:R-:W-:Y:S01]  /*8af0*/  IMAD.MOV R70, RZ, RZ, -R69 ;  /* 0x000000ffff467224 */ /* 0x000fe200078e0a45 */
[----:B------:R-:W-:Y:S01]  /*8b00*/  ULDC.64 UR6, c[0x0][0xbc8] ;  /* 0x0002f20000067ab9 */ /* 0x000fe20000000a00 */
[----:B------:R-:W-:-:S02]  /*8b10*/  IMAD R62, R62, UR4, RZ ;  /* 0x000000043e3e7c24 */ /* 0x000fc4000f8e02ff */
[C-C-:B------:R-:W-:Y:S02]  /*8b20*/  IMAD R51, R119.reuse, R51, R74.reuse ;  /* 0x0000003377337224 */ /* 0x140fe400078e024a */
[----:B------:R-:W-:Y:S01]  /*8b30*/  IMAD R63, R119, R70, R74 ;  /* 0x00000046773f7224 */ /* 0x000fe200078e024a */
[----:B------:R-:W-:Y:S01]  /*8b40*/  IADD3 R70, R66, 0x8, RZ ;  /* 0x0000000842467810 */ /* 0x000fe20007ffe0ff */
[----:B------:R-:W-:Y:S02]  /*8b50*/  IMAD.IADD R59, R59, 0x1, R77 ;  /* 0x000000013b3b7824 */ /* 0x000fe400078e024d */
[C---:B------:R-:W-:Y:S01]  /*8b60*/  IMAD R77, R69.reuse, UR5, R62 ;  /* 0x00000005454d7c24 */ /* 0x040fe2000f8e023e */
[----:B------:R-:W-:Y:S01]  /*8b70*/  SHF.R.S32.HI R62, RZ, 0x1f, R51 ;  /* 0x0000001fff3e7819 */ /* 0x000fe20000011433 */
[----:B------:R-:W-:Y:S01]  /*8b80*/  IMAD.WIDE.U32 R58, R69, UR4, R58 ;  /* 0x00000004453a7c25 */ /* 0x000fe2000f8e003a */
[----:B------:R-:W-:Y:S01]  /*8b90*/  SHF.R.S32.HI R68, RZ, 0x1f, R63 ;  /* 0x0000001fff447819 */ /* 0x000fe2000001143f */
[----:B------:R-:W0:Y:S01]  /*8ba0*/  S2UR UR5, SR_CgaCtaId ;  /* 0x00000000000579c3 */ /* 0x000e220000008800 */
[----:B------:R-:W-:Y:S01]  /*8bb0*/  UMOV UR4, 0x400 ;  /* 0x0000040000047882 */ /* 0x000fe20000000000 */
[----:B------:R-:W-:-:S02]  /*8bc0*/  IMAD R62, R62, UR6, RZ ;  /* 0x000000063e3e7c24 */ /* 0x000fc4000f8e02ff */
[----:B------:R-:W-:Y:S02]  /*8bd0*/  IMAD R68, R68, UR8, RZ ;  /* 0x0000000844447c24 */ /* 0x000fe4000f8e02ff */
[----:B------:R-:W-:Y:S02]  /*8be0*/  IMAD.IADD R59, R59, 0x1, R77 ;  /* 0x000000013b3b7824 */ /* 0x000fe400078e024d */
[----:B------:R-:W-:Y:S01]  /*8bf0*/  IMAD R77, R51, UR7, R62 ;  /* 0x00000007334d7c24 */ /* 0x000fe2000f8e023e */
[----:B---3--:R-:W-:Y:S01]  /*8c00*/  SEL R62, R75, R72, P0 ;  /* 0x000000484b3e7207 */ /* 0x008fe20000000000 */
[----:B------:R-:W-:Y:S01]  /*8c10*/  IMAD.WIDE.U32 R44, R51, UR6, R44 ;  /* 0x00000006332c7c25 */ /* 0x000fe2000f8e002c */
[----:B------:R-:W-:-:S03]  /*8c20*/  ULDC.64 UR6, c[0x0][0xba8] ;  /* 0x0002ea0000067ab9 */ /* 0x000fc60000000a00 */
[C---:B------:R-:W-:Y:S02]  /*8c30*/  IMAD R83, R63.reuse, UR9, R68 ;  /* 0x000000093f537c24 */ /* 0x040fe4000f8e0244 */
[----:B------:R-:W-:Y:S01]  /*8c40*/  IMAD.WIDE.U32 R68, R63, UR8, R58 ;  /* 0x000000083f447c25 */ /* 0x000fe2000f8e003a */
[----:B------:R-:W-:Y:S01]  /*8c50*/  SEL R58, R72, R75, P0 ;  /* 0x0000004b483a7207 */ /* 0x000fe20000000000 */
[----:B------:R-:W-:Y:S01]  /*8c60*/  ULDC.64 UR8, c[0x0][0xb00] ;  /* 0x0002c00000087ab9 */ /* 0x000fe20000000a00 */
[----:B------:R-:W-:Y:S01]  /*8c70*/  LEA R72, P2, R44, UR6, 0x2 ;  /* 0x000000062c487c11 */ /* 0x000fe2000f8410ff */
[----:B------:R-:W-:Y:S01]  /*8c80*/  IMAD.IADD R51, R45, 0x1, R77 ;  /* 0x000000012d337824 */ /* 0x000fe200078e024d */
[----:B------:R-:W-:Y:S01]  /*8c90*/  ULDC UR6, c[0x0][0xa88] ;  /* 0x0002a20000067ab9 */ /* 0x000fe20000000800 */
[----:B------:R-:W-:Y:S01]  /*8ca0*/  IMAD.IADD R45, R69, 0x1, R83 ;  /* 0x00000001452d7824 */ /* 0x000fe200078e0253 */
[----:B------:R-:W-:Y:S01]  /*8cb0*/  LEA R82, P3, R68, UR8, 0x2 ;  /* 0x0000000844527c11 */ /* 0x000fe2000f8610ff */
[----:B------:R-:W-:Y:S01]  /*8cc0*/  SHFL.IDX PT, R74, R72, RZ, 0x1c1f ;  /* 0x001c1fff484a7589 */ /* 0x000fe200000e0000 */
[----:B------:R-:W-:Y:S01]  /*8cd0*/  LEA.HI.X R51, R44, UR7, R51, 0x2, P2 ;  /* 0x000000072c337c11 */ /* 0x000fe200090f1433 */
[----:B0-----:R-:W-:Y:S01]  /*8ce0*/  ULEA UR4, UR5, UR4, 0x18 ;  /* 0x0000000405047291 */ /* 0x001fe2000f8ec03f */
[----:B------:R-:W-:Y:S01]  /*8cf0*/  IMAD R83, R119, UR6, RZ ;  /* 0x0000000677537c24 */ /* 0x000fe2000f8e02ff */
[----:B------:R-:W-:Y:S01]  /*8d00*/  SHFL.IDX PT, R76, R72, 0x1, 0x1c1f ;  /* 0x003c1f00484c7f89 */ /* 0x000fe200000e0000 */
[----:B------:R-:W-:Y:S01]  /*8d10*/  LEA.HI.X R84, R68, UR9, R45, 0x2, P3 ;  /* 0x0000000944547c11 */ /* 0x000fe200098f142d */
[----:B------:R-:W-:Y:S01]  /*8d20*/  UIADD3 UR4, UR4, 0x22820, URZ ;  /* 0x0002282004047890 */ /* 0x000fe2000fffe03f */
[----:B------:R-:W-:Y:S01]  /*8d30*/  SEL R59, R50, R73, P0 ;  /* 0x00000049323b7207 */ /* 0x000fe20000000000 */
[----:B------:R-:W0:Y:S01]  /*8d40*/  SHFL.IDX PT, R75, R51, RZ, 0x1c1f ;  /* 0x001c1fff334b7589 */ /* 0x000e2200000e0000 */
[-C--:B------:R-:W-:Y:S01]  /*8d50*/  ISETP.GE.OR P2, PT, R66, R83.reuse, P1 ;  /* 0x000000534200720c */ /* 0x080fe20000f46670 */
[----:B------:R-:W-:Y:S01]  /*8d60*/  UPRMT UR4, URZ, 0x654, UR4 ;  /* 0x000006543f047896 */ /* 0x000fe20008000004 */
[-C--:B------:R-:W-:Y:S01]  /*8d70*/  ISETP.GE.OR P1, PT, R70, R83.reuse, P1 ;  /* 0x000000534600720c */ /* 0x080fe20000f26670 */
[----:B------:R1:W2:Y:S01]  /*8d80*/  SHFL.IDX PT, R77, R51, 0x1, 0x1c1f ;  /* 0x003c1f00334d7f89 */ /* 0x0002a200000e0000 */
[----:B------:R-:W-:-:S02]  /*8d90*/  ISETP.GE.AND P3, PT, R66, R83, PT ;  /* 0x000000534200720c */ /* 0x000fc40003f66270 */
[----:B------:R-:W-:Y:S01]  /*8da0*/  SEL R63, R73, R50, P0 ;  /* 0x00000032493f7207 */ /* 0x000fe20000000000 */
[----:B------:R3:W4:Y:S01]  /*8db0*/  SHFL.IDX PT, R68, R82, RZ, 0x1c1f ;  /* 0x001c1fff52447589 */ /* 0x00072200000e0000 */
[----:B------:R-:W-:Y:S01]  /*8dc0*/  SEL R44, R48, R79, P0 ;  /* 0x0000004f302c7207 */ /* 0x000fe20000000000 */
[----:B------:R-:W-:Y:S01]  /*8dd0*/  IMAD.SHL.U32 R73, R64, 0x2, RZ ;  /* 0x0000000240497824 */ /* 0x000fe200078e00ff */
[----:B------:R-:W-:Y:S01]  /*8de0*/  SYNCS.ARRIVE.TRANS64.RED.A1T0 RZ, [UR4], RZ ;  /* 0x000000ffffff79a7 */ /* 0x000fe20008100404 */
[----:B------:R3:W3:Y:S01]  /*8df0*/  SHFL.IDX PT, R69, R84, RZ, 0x1c1f ;  /* 0x001c1fff54457589 */ /* 0x0006e200000e0000 */
[----:B------:R-:W-:Y:S02]  /*8e00*/  SEL R45, R49, R78, P0 ;  /* 0x0000004e312d7207 */ /* 0x000fe40000000000 */
[----:B------:R-:W-:Y:S02]  /*8e10*/  SEL R50, R52, R81, P0 ;  /* 0x0000005134327207 */ /* 0x000fe40000000000 */
[----:B-1----:R-:W-:-:S02]  /*8e20*/  SEL R51, R53, R80, P0 ;  /* 0x0000005035337207 */ /* 0x002fc40000000000 */
[----:B------:R-:W-:Y:S02]  /*8e30*/  SEL R48, R79, R48, P0 ;  /* 0x000000304f307207 */ /* 0x000fe40000000000 */
[----:B------:R-:W-:Y:S02]  /*8e40*/  SEL R49, R78, R49, P0 ;  /* 0x000000314e317207 */ /* 0x000fe40000000000 */
[----:B------:R-:W-:Y:S01]  /*8e50*/  SEL R52, R81, R52, P0 ;  /* 0x0000003451347207 */ /* 0x000fe20000000000 */
[----:B0-----:R0:W-:Y:S01]  /*8e60*/  @!P2 ST.E desc[UR48][R74.64], R3 ;  /* 0x000000034a00a985 */ /* 0x0011e2000c101930 */
[----:B------:R-:W-:-:S03]  /*8e70*/  SEL R53, R80, R53, P0 ;  /* 0x0000003550357207 */ /* 0x000fc60000000000 */
[----:B--2---:R0:W-:Y:S01]  /*8e80*/  @!P1 ST.E desc[UR48][R76.64], R4 ;  /* 0x000000044c009985 */ /* 0x0041e2000c101930 */
[----:B------:R-:W-:Y:S05]  /*8e90*/  @P3 BRA `(.L_x_37) ;  /* 0x0000000400783947 */ /* 0x000fea0003800000 */
[C---:B0-----:R-:W-:Y:S01]  /*8ea0*/  VIADD R3, R73.reuse, 0x8 ;  /* 0x0000000849037836 */ /* 0x041fe20000000000 */
[----:B------:R-:W-:Y:S01]  /*8eb0*/  ULDC UR4, c[0x0][0xac8] ;  /* 0x0002b20000047ab9 */ /* 0x000fe20000000800 */
[C---:B------:R-:W-:Y:S01]  /*8ec0*/  VIADD R64, R73.reuse, 0x10 ;  /* 0x0000001049407836 */ /* 0x040fe20000000000 */
[C---:B------:R-:W-:Y:S01]  /*8ed0*/  ISETP.GE.AND P2, PT, R73.reuse, UR4, PT ;  /* 0x0000000449007c0c */ /* 0x040fe2000bf46270 */
[----:B------:R-:W-:Y:S01]  /*8ee0*/  VIADD R66, R73, 0x18 ;  /* 0x0000001849427836 */ /* 0x000fe20000000000 */
[----:B------:R-:W-:Y:S01]  /*8ef0*/  ISETP.GE.AND P3, PT, R3, UR4, PT ;  /* 0x0000000403007c0c */ /* 0x000fe2000bf66270 */
[C---:B------:R-:W-:Y:S01]  /*8f00*/  VIADD R72, R73.reuse, 0x20 ;  /* 0x0000002049487836 */ /* 0x040fe20000000000 */
[----:B------:R-:W-:Y:S01]  /*8f10*/  ISETP.GE.AND P4, PT, R64, UR4, PT ;  /* 0x0000000440007c0c */ /* 0x000fe2000bf86270 */
[----:B------:R-:W-:Y:S01]  /*8f20*/  VIADD R80, R73, 0x38 ;  /* 0x0000003849507836 */ /* 0x000fe20000000000 */
[----:B------:R-:W-:-:S04]  /*8f30*/  ISETP.GE.AND P1, PT, R66, UR4, PT ;  /* 0x0000000442007c0c */ /* 0x000fc8000bf26270 */
[----:B------:R-:W-:-:S03]  /*8f40*/  ISETP.GE.AND P5, PT, R80, UR4, PT ;  /* 0x0000000450007c0c */ /* 0x000fc6000bfa6270 */
[--C-:B---34-:R-:W-:Y:S02]  /*8f50*/  @!P2 IMAD.WIDE R74, R73, 0x4, R68.reuse ;  /* 0x00000004494aa825 */ /* 0x118fe400078e0244 */
[----:B------:R-:W-:Y:S02]  /*8f60*/  @!P3 LEA.HI R3, R3, R3, RZ, 0x1 ;  /* 0x000000030303b211 */ /* 0x000fe400078f08ff */
[----:B------:R-:W-:Y:S01]  /*8f70*/  @!P4 LEA.HI R64, R64, R64, RZ, 0x1 ;  /* 0x000000404040c211 */ /* 0x000fe200078f08ff */
[----:B------:R0:W-:Y:S01]  /*8f80*/  @!P2 ST.E.64 desc[UR48][R74.64], R8 ;  /* 0x000000084a00a985 */ /* 0x0001e2000c101b30 */
[----:B------:R-:W-:Y:S02]  /*8f90*/  @!P3 LOP3.LUT R3, R3, 0xfffffffe, RZ, 0xc0, !PT ;  /* 0xfffffffe0303b812 */ /* 0x000fe400078ec0ff */
[----:B------:R-:W-:Y:S02]  /*8fa0*/  @!P1 LEA.HI R66, R66, R66, RZ, 0x1 ;  /* 0x0000004242429211 */ /* 0x000fe400078f08ff */
[----:B------:R-:W-:Y:S01]  /*8fb0*/  @!P4 LOP3.LUT R79, R64, 0xfffffffe, RZ, 0xc0, !PT ;  /* 0xfffffffe404fc812 */ /* 0x000fe200078ec0ff */
[----:B------:R-:W-:Y:S01]  /*8fc0*/  @!P3 IMAD.WIDE R76, R3, 0x4, R68 ;  /* 0x00000004034cb825 */ /* 0x000fe200078e0244 */
[----:B------:R-:W-:-:S02]  /*8fd0*/  ISETP.GE.AND P2, PT, R72, UR4, PT ;  /* 0x0000000448007c0c */ /* 0x000fc4000bf46270 */
[----:B------:R-:W-:Y:S01]  /*8fe0*/  @!P5 LEA.HI R80, R80, R80, RZ, 0x1 ;  /* 0x000000505050d211 */ /* 0x000fe200078f08ff */
[C---:B------:R-:W-:Y:S01]  /*8ff0*/  VIADD R3, R73.reuse, 0x28 ;  /* 0x0000002849037836 */ /* 0x040fe20000000000 */
[----:B------:R1:W-:Y:S01]  /*9000*/  @!P3 ST.E.64 desc[UR48][R76.64], R10 ;  /* 0x0000000a4c00b985 */ /* 0x0003e2000c101b30 */
[----:B------:R-:W-:Y:S01]  /*9010*/  VIADD R64, R73, 0x30 ;  /* 0x0000003049407836 */ /* 0x000fe20000000000 */
[----:B0-----:R-:W-:Y:S01]  /*9020*/  @!P1 LOP3.LUT R9, R66, 0xfffffffe, RZ, 0xc0, !PT ;  /* 0xfffffffe42099812 */ /* 0x001fe200078ec0ff */
[--C-:B------:R-:W-:Y:S01]  /*9030*/  @!P4 IMAD.WIDE R78, R79, 0x4, R68.reuse ;  /* 0x000000044f4ec825 */ /* 0x100fe200078e0244 */
[----:B------:R-:W-:Y:S02]  /*9040*/  ISETP.GE.AND P3, PT, R3, UR4, PT ;  /* 0x0000000403007c0c */ /* 0x000fe4000bf66270 */
[----:B------:R-:W-:Y:S01]  /*9050*/  ISETP.GE.AND P6, PT, R64, UR4, PT ;  /* 0x0000000440007c0c */ /* 0x000fe2000bfc6270 */
[C---:B------:R-:W-:Y:S01]  /*9060*/  VIADD R74, R73.reuse, 0x40 ;  /* 0x00000040494a7836 */ /* 0x040fe20000000000 */
[----:B------:R-:W-:Y:S01]  /*9070*/  IADD3 R66, R73, 0x48, RZ ;  /* 0x0000004849427810 */ /* 0x000fe20007ffe0ff */
[----:B------:R-:W-:Y:S01]  /*9080*/  @!P1 IMAD.WIDE R8, R9, 0x4, R68 ;  /* 0x0000000409089825 */ /* 0x000fe200078e0244 */
[----:B------:R0:W-:Y:S01]  /*9090*/  @!P4 ST.E.64 desc[UR48][R78.64], R12 ;  /* 0x0000000c4e00c985 */ /* 0x0001e2000c101b30 */
[----:B------:R-:W-:-:S02]  /*90a0*/  @!P2 LEA.HI R72, R72, R72, RZ, 0x1 ;  /* 0x000000484848a211 */ /* 0x000fc400078f08ff */
[----:B------:R-:W-:Y:S01]  /*90b0*/  ISETP.GE.AND P4, PT, R74, UR4, PT ;  /* 0x000000044a007c0c */ /* 0x000fe2000bf86270 */
[----:B------:R2:W-:Y:S01]  /*90c0*/  @!P1 ST.E.64 desc[UR48][R8.64], R16 ;  /* 0x0000001008009985 */ /* 0x0005e2000c101b30 */
[----:B------:R-:W-:Y:S02]  /*90d0*/  ISETP.GE.AND P1, PT, R66, UR4, PT ;  /* 0x0000000442007c0c */ /* 0x000fe4000bf26270 */
[----:B------:R-:W-:Y:S02]  /*90e0*/  @!P3 LEA.HI R3, R3, R3, RZ, 0x1 ;  /* 0x000000030303b211 */ /* 0x000fe400078f08ff */
[----:B-1----:R-:W-:Y:S02]  /*90f0*/  @!P2 LOP3.LUT R11, R72, 0xfffffffe, RZ, 0xc0, !PT ;  /* 0xfffffffe480ba812 */ /* 0x002fe400078ec0ff */
[----:B------:R-:W-:Y:S02]  /*9100*/  @!P3 LOP3.LUT R3, R3, 0xfffffffe, RZ, 0xc0, !PT ;  /* 0xfffffffe0303b812 */ /* 0x000fe400078ec0ff */
[----:B------:R-:W-:Y:S01]  /*9110*/  @!P6 LEA.HI R64, R64, R64, RZ, 0x1 ;  /* 0x000000404040e211 */ /* 0x000fe200078f08ff */
[----:B------:R-:W-:-:S02]  /*9120*/  @!P2 IMAD.WIDE R10, R11, 0x4, R68 ;  /* 0x000000040b0aa825 */ /* 0x000fc400078e0244 */
[----:B------:R-:W-:Y:S02]  /*9130*/  @!P4 LEA.HI R74, R74, R74, RZ, 0x1 ;  /* 0x0000004a4a4ac211 */ /* 0x000fe400078f08ff */
[--C-:B0-----:R-:W-:Y:S01]  /*9140*/  @!P3 IMAD.WIDE R12, R3, 0x4, R68.reuse ;  /* 0x00000004030cb825 */ /* 0x101fe200078e0244 */
[----:B------:R-:W-:Y:S01]  /*9150*/  @!P6 LOP3.LUT R3, R64, 0xfffffffe, RZ, 0xc0, !PT ;  /* 0xfffffffe4003e812 */ /* 0x000fe200078ec0ff */
[----:B------:R0:W-:Y:S01]  /*9160*/  @!P2 ST.E.64 desc[UR48][R10.64], R14 ;  /* 0x0000000e0a00a985 */ /* 0x0001e2000c101b30 */
[----:B------:R-:W-:Y:S02]  /*9170*/  @!P1 LEA.HI R66, R66, R66, RZ, 0x1 ;  /* 0x0000004242429211 */ /* 0x000fe400078f08ff */
[----:B--2---:R-:W-:Y:S01]  /*9180*/  @!P5 LOP3.LUT R17, R80, 0xfffffffe, RZ, 0xc0, !PT ;  /* 0xfffffffe5011d812 */ /* 0x004fe200078ec0ff */
[--C-:B------:R-:W-:Y:S01]  /*9190*/  @!P6 IMAD.WIDE R8, R3, 0x4, R68.reuse ;  /* 0x000000040308e825 */ /* 0x100fe200078e0244 */
[----:B------:R-:W-:Y:S01]  /*91a0*/  @!P4 LOP3.LUT R3, R74, 0xfffffffe, RZ, 0xc0, !PT ;  /* 0xfffffffe4a03c812 */ /* 0x000fe200078ec0ff */
[----:B------:R1:W-:Y:S02]  /*91b0*/  @!P3 ST.E.64 desc[UR48][R12.64], R22 ;  /* 0x000000160c00b985 */ /* 0x0003e4000c101b30 */
[----:B------:R-:W-:-:S02]  /*91c0*/  @!P5 IMAD.WIDE R16, R17, 0x4, R68 ;  /* 0x000000041110d825 */ /* 0x000fc400078e0244 */
[----:B------:R2:W-:Y:S01]  /*91d0*/  @!P6 ST.E.64 desc[UR48][R8.64], R20 ;  /* 0x000000140800e985 */ /* 0x0005e2000c101b30 */
[----:B0-----:R-:W-:Y:S01]  /*91e0*/  @!P1 LOP3.LUT R15, R66, 0xfffffffe, RZ, 0xc0, !PT ;  /* 0xfffffffe420f9812 */ /* 0x001fe200078ec0ff */
[--C-:B------:R-:W-:Y:S02]  /*91f0*/  @!P4 IMAD.WIDE R10, R3, 0x4, R68.reuse ;  /* 0x00000004030ac825 */ /* 0x100fe400078e0244 */
[----:B------:R-:W-:Y:S02]  /*9200*/  @!P5 ST.E.64 desc[UR48][R16.64], R24 ;  /* 0x000000181000d985 */ /* 0x000fe4000c101b30 */
[----:B------:R-:W-:Y:S02]  /*9210*/  VIADD R3, R73, 0x50 ;  /* 0x0000005049037836 */ /* 0x000fe40000000000 */
[----:B------:R0:W-:Y:S01]  /*9220*/  @!P4 ST.E.64 desc[UR48][R10.64], R28 ;  /* 0x0000001c0a00c985 */ /* 0x0001e2000c101b30 */
[----:B-1----:R-:W-:-:S04]  /*9230*/  @!P1 IMAD.WIDE R12, R15, 0x4, R68 ;  /* 0x000000040f0c9825 */ /* 0x002fc800078e0244 */
[C---:B------:R-:W-:Y:S01]  /*9240*/  VIADD R14, R73.reuse, 0x58 ;  /* 0x00000058490e7836 */ /* 0x040fe20000000000 */
[----:B------:R1:W-:Y:S01]  /*9250*/  @!P1 ST.E.64 desc[UR48][R12.64], R30 ;  /* 0x0000001e0c009985 */ /* 0x0003e2000c101b30 */
[----:B------:R-:W-:Y:S01]  /*9260*/  VIADD R15, R73, 0x60 ;  /* 0x00000060490f7836 */ /* 0x000fe20000000000 */
[----:B------:R-:W-:Y:S01]  /*9270*/  ISETP.GE.AND P1, PT, R3, UR4, PT ;  /* 0x0000000403007c0c */ /* 0x000fe2000bf26270 */
[C---:B------:R-:W-:Y:S01]  /*9280*/  VIADD R22, R73.reuse, 0x68 ;  /* 0x0000006849167836 */ /* 0x040fe20000000000 */
[----:B------:R-:W-:Y:S01]  /*9290*/  ISETP.GE.AND P2, PT, R14, UR4, PT ;  /* 0x000000040e007c0c */ /* 0x000fe2000bf46270 */
[----:B--2---:R-:W-:Y:S01]  /*92a0*/  VIADD R8, R73, 0x70 ;  /* 0x0000007049087836 */ /* 0x004fe20000000000 */
[----:B------:R-:W-:Y:S01]  /*92b0*/  ISETP.GE.AND P3, PT, R15, UR4, PT ;  /* 0x000000040f007c0c */ /* 0x000fe2000bf66270 */
[----:B------:R-:W-:Y:S01]  /*92c0*/  VIADD R9, R73, 0x78 ;  /* 0x0000007849097836 */ /* 0x000fe20000000000 */
[----:B------:R-:W-:Y:S02]  /*92d0*/  ISETP.GE.AND P4, PT, R22, UR4, PT ;  /* 0x0000000416007c0c */ /* 0x000fe4000bf86270 */
[----:B------:R-:W-:-:S02]  /*92e0*/  ISETP.GE.AND P5, PT, R8, UR4, PT ;  /* 0x0000000408007c0c */ /* 0x000fc4000bfa6270 */
[----:B------:R-:W-:-:S03]  /*92f0*/  ISETP.GE.AND P6, PT, R9, UR4, PT ;  /* 0x0000000409007c0c */ /* 0x000fc6000bfc6270 */
[----:B------:R-:W-:Y:S02]  /*9300*/  @!P1 LEA.HI R3, R3, R3, RZ, 0x1 ;  /* 0x0000000303039211 */ /* 0x000fe400078f08ff */
[----:B------:R-:W-:Y:S02]  /*9310*/  @!P2 LEA.HI R14, R14, R14, RZ, 0x1 ;  /* 0x0000000e0e0ea211 */ /* 0x000fe400078f08ff */
[----:B------:R-:W-:Y:S02]  /*9320*/  @!P3 LEA.HI R15, R15, R15, RZ, 0x1 ;  /* 0x0000000f0f0fb211 */ /* 0x000fe400078f08ff */
[----:B------:R-:W-:Y:S02]  /*9330*/  @!P4 LEA.HI R22, R22, R22, RZ, 0x1 ;  /* 0x000000161616c211 */ /* 0x000fe400078f08ff */
[----:B------:R-:W-:Y:S02]  /*9340*/  @!P5 LEA.HI R8, R8, R8, RZ, 0x1 ;  /* 0x000000080808d211 */ /* 0x000fe400078f08ff */
[----:B------:R-:W-:-:S02]  /*9350*/  @!P6 LEA.HI R9, R9, R9, RZ, 0x1 ;  /* 0x000000090909e211 */ /* 0x000fc400078f08ff */
[----:B------:R-:W-:Y:S02]  /*9360*/  @!P1 LOP3.LUT R3, R3, 0xfffffffe, RZ, 0xc0, !PT ;  /* 0xfffffffe03039812 */ /* 0x000fe400078ec0ff */
[----:B0-----:R-:W-:Y:S02]  /*9370*/  @!P2 LOP3.LUT R11, R14, 0xfffffffe, RZ, 0xc0, !PT ;  /* 0xfffffffe0e0ba812 */ /* 0x001fe400078ec0ff */
[----:B-1----:R-:W-:Y:S02]  /*9380*/  @!P3 LOP3.LUT R13, R15, 0xfffffffe, RZ, 0xc0, !PT ;  /* 0xfffffffe0f0db812 */ /* 0x002fe400078ec0ff */
[----:B------:R-:W-:Y:S01]  /*9390*/  @!P4 LOP3.LUT R15, R22, 0xfffffffe, RZ, 0xc0, !PT ;  /* 0xfffffffe160fc812 */ /* 0x000fe200078ec0ff */
[--C-:B------:R-:W-:Y:S01]  /*93a0*/  @!P2 IMAD.WIDE R10, R11, 0x4, R68.reuse ;  /* 0x000000040b0aa825 */ /* 0x100fe200078e0244 */
[----:B------:R-:W-:Y:S02]  /*93b0*/  @!P5 LOP3.LUT R17, R8, 0xfffffffe, RZ, 0xc0, !PT ;  /* 0xfffffffe0811d812 */ /* 0x000fe400078ec0ff */
[----:B------:R-:W-:Y:S01]  /*93c0*/  @!P6 LOP3.LUT R21, R9, 0xfffffffe, RZ, 0xc0, !PT ;  /* 0xfffffffe0915e812 */ /* 0x000fe200078ec0ff */
[----:B------:R-:W-:-:S04]  /*93d0*/  @!P1 IMAD.WIDE R8, R3, 0x4, R68 ;  /* 0x0000000403089825 */ /* 0x000fc800078e0244 */
[--C-:B------:R-:W-:Y:S01]  /*93e0*/  @!P3 IMAD.WIDE R12, R13, 0x4, R68.reuse ;  /* 0x000000040d0cb825 */ /* 0x100fe200078e0244 */
[----:B------:R1:W-:Y:S03]  /*93f0*/  @!P1 ST.E.64 desc[UR48][R8.64], R18 ;  /* 0x0000001208009985 */ /* 0x0003e6000c101b30 */
[--C-:B------:R-:W-:Y:S01]  /*9400*/  @!P4 IMAD.WIDE R14, R15, 0x4, R68.reuse ;  /* 0x000000040f0ec825 */ /* 0x100fe200078e0244 */
[----:B------:R1:W-:Y:S03]  /*9410*/  @!P2 ST.E.64 desc[UR48][R10.64], R26 ;  /* 0x0000001a0a00a985 */ /* 0x0003e6000c101b30 */
[--C-:B------:R-:W-:Y:S01]  /*9420*/  @!P5 IMAD.WIDE R16, R17, 0x4, R68.reuse ;  /* 0x000000041110d825 */ /* 0x100fe200078e0244 */
[----:B------:R1:W-:Y:S03]  /*9430*/  @!P3 ST.E.64 desc[UR48][R12.64], R32 ;  /* 0x000000200c00b985 */ /* 0x0003e6000c101b30 */
[----:B------:R-:W-:Y:S01]  /*9440*/  @!P6 IMAD.WIDE R68, R21, 0x4, R68 ;  /* 0x000000041544e825 */ /* 0x000fe200078e0244 */
[----:B------:R1:W-:Y:S04]  /*9450*/  @!P4 ST.E.64 desc[UR48][R14.64], R34 ;  /* 0x000000220e00c985 */ /* 0x0003e8000c101b30 */
[----:B------:R1:W-:Y:S04]  /*9460*/  @!P5 ST.E.64 desc[UR48][R16.64], R58 ;  /* 0x0000003a1000d985 */ /* 0x0003e8000c101b30 */
[----:B------:R1:W-:Y:S02]  /*9470*/  @!P6 ST.E.64 desc[UR48][R68.64], R62 ;  /* 0x0000003e4400e985 */ /* 0x0003e4000c101b30 */
.L_x_37:
[----:B------:R-:W-:Y:S05]  /*9480*/  BSYNC B0 ;  /* 0x0000000000007941 */ /* 0x000fea0003800000 */
.L_x_36:
[----:B------:R-:W-:Y:S01]  /*9490*/  ISETP.GE.AND P1, PT, R70, R83, PT ;  /* 0x000000534600720c */ /* 0x000fe20003f26270 */
[----:B-1----:R1:W2:Y:S01]  /*94a0*/  SHFL.IDX PT, R35, R84, 0x1, 0x1c1f ;  /* 0x003c1f0054237f89 */ /* 0x0022a200000e0000 */
[----:B------:R-:W-:Y:S02]  /*94b0*/  SEL R30, R6, R41, P0 ;  /* 0x00000029061e7207 */ /* 0x000fe40000000000 */
[----:B------:R-:W-:Y:S01]  /*94c0*/  SEL R32, R41, R6, P0 ;  /* 0x0000000629207207 */ /* 0x000fe20000000000 */
[----:B------:R1:W0:Y:S01]  /*94d0*/  SHFL.IDX PT, R34, R82, 0x1, 0x1c1f ;  /* 0x003c1f0052227f89 */ /* 0x00022200000e0000 */
        /* <DEDUP_REMOVED lines=19> */
[----:B0-----:R-:W-:Y:S01]  /*9610*/  SEL R4, R39, R2, P0 ;  /* 0x0000000227047207 */ /* 0x001fe20000000000 */
[----:B-12---:R-:W-:Y:S06]  /*9620*/  @P1 BRA `(.L_x_8) ;  /* 0x0000005800101947 */ /* 0x006fec0003800000 */
[C---:B------:R-:W-:Y:S01]  /*9630*/  VIADD R0, R73.reuse, 0x8 ;  /* 0x0000000849007836 */ /* 0x040fe20000000000 */
[----:B------:R-:W-:Y:S01]  /*9640*/  ULDC UR4, c[0x0][0xac8] ;  /* 0x0002b20000047ab9 */ /* 0x000fe20000000800 */
[C---:B------:R-:W-:Y:S01]  /*9650*/  VIADD R10, R73.reuse, 0x10 ;  /* 0x00000010490a7836 */ /* 0x040fe20000000000 */
[C---:B------:R-:W-:Y:S01]  /*9660*/  ISETP.GE.AND P0, PT, R73.reuse, UR4, PT ;  /* 0x0000000449007c0c */ /* 0x040fe2000bf06270 */
[C---:B------:R-:W-:Y:S01]  /*9670*/  VIADD R11, R73.reuse, 0x18 ;  /* 0x00000018490b7836 */ /* 0x040fe20000000000 */
[----:B------:R-:W-:Y:S01]  /*9680*/  ISETP.GE.AND P4, PT, R0, UR4, PT ;  /* 0x0000000400007c0c */ /* 0x000fe2000bf86270 */
[C---:B------:R-:W-:Y:S01]  /*9690*/  VIADD R36, R73.reuse, 0x28 ;  /* 0x0000002849247836 */ /* 0x040fe20000000000 */
[----:B------:R-:W-:Y:S01]  /*96a0*/  ISETP.GE.AND P1, PT, R10, UR4, PT ;  /* 0x000000040a007c0c */ /* 0x000fe2000bf26270 */
[----:B------:R-:W-:Y:S01]  /*96b0*/  VIADD R37, R73, 0x30 ;  /* 0x0000003049257836 */ /* 0x000fe20000000000 */
[----:B------:R-:W-:Y:S01]  /*96c0*/  ISETP.GE.AND P2, PT, R11, UR4, PT ;  /* 0x000000040b007c0c */ /* 0x000fe2000bf46270 */
[C---:B------:R-:W-:Y:S01]  /*96d0*/  VIADD R38, R73.reuse, 0x38 ;  /* 0x0000003849267836 */ /* 0x040fe20000000000 */
[----:B------:R-:W-:-:S02]  /*96e0*/  IADD3 R12, R73, 0x20, RZ ;  /* 0x00000020490c7810 */ /* 0x000fc40007ffe0ff */
[----:B------:R-:W-:Y:S02]  /*96f0*/  ISETP.GE.AND P5, PT, R36, UR4, PT ;  /* 0x0000000424007c0c */ /* 0x000fe4000bfa6270 */
[----:B------:R-:W-:Y:S01]  /*9700*/  ISETP.GE.AND P3, PT, R12, UR4, PT ;  /* 0x000000040c007c0c */ /* 0x000fe2000bf66270 */
[----:B------:R-:W-:Y:S02]  /*9710*/  @!P0 IMAD.WIDE R2, R73, 0x4, R34 ;  /* 0x0000000449028825 */ /* 0x000fe400078e0222 */
[----:B------:R-:W-:Y:S02]  /*9720*/  @!P4 LEA.HI R0, R0, R0, RZ, 0x1 ;  /* 0x000000000000c211 */ /* 0x000fe400078f08ff */
[----:B------:R-:W-:Y:S01]  /*9730*/  @!P1 LEA.HI R10, R10, R10, RZ, 0x1 ;  /* 0x0000000a0a0a9211 */ /* 0x000fe200078f08ff */
[----:B------:R0:W-:Y:S01]  /*9740*/  @!P0 ST.E.64 desc[UR48][R2.64], R44 ;  /* 0x0000002c02008985 */ /* 0x0001e2000c101b30 */
[----:B------:R-:W-:Y:S02]  /*9750*/  @!P4 LOP3.LUT R9, R0, 0xfffffffe, RZ, 0xc0, !PT ;  /* 0xfffffffe0009c812 */ /* 0x000fe400078ec0ff */
[----:B------:R-:W-:-:S02]  /*9760*/  ISETP.GE.AND P0, PT, R38, UR4, PT ;  /* 0x0000000426007c0c */ /* 0x000fc4000bf06270 */
[----:B------:R-:W-:Y:S01]  /*9770*/  @!P2 LEA.HI R0, R11, R11, RZ, 0x1 ;  /* 0x0000000b0b00a211 */ /* 0x000fe200078f08ff */
[--C-:B------:R-:W-:Y:S01]  /*9780*/  @!P4 IMAD.WIDE R8, R9, 0x4, R34.reuse ;  /* 0x000000040908c825 */ /* 0x100fe200078e0222 */
[----:B------:R-:W-:Y:S02]  /*9790*/  @!P1 LOP3.LUT R11, R10, 0xfffffffe, RZ, 0xc0, !PT ;  /* 0xfffffffe0a0b9812 */ /* 0x000fe400078ec0ff */
[----:B------:R-:W-:Y:S01]  /*97a0*/  @!P2 LOP3.LUT R13, R0, 0xfffffffe, RZ, 0xc0, !PT ;  /* 0xfffffffe000da812 */ /* 0x000fe200078ec0ff */
[----:B------:R-:W-:Y:S01]  /*97b0*/  VIADD R0, R73, 0x40 ;  /* 0x0000004049007836 */ /* 0x000fe20000000000 */
[----:B------:R1:W-:Y:S01]  /*97c0*/  @!P4 ST.E.64 desc[UR48][R8.64], R48 ;  /* 0x000000300800c985 */ /* 0x0003e2000c101b30 */
[----:B------:R-:W-:Y:S02]  /*97d0*/  ISETP.GE.AND P4, PT, R37, UR4, PT ;  /* 0x0000000425007c0c */ /* 0x000fe4000bf86270 */
[----:B------:R-:W-:Y:S01]  /*97e0*/  @!P3 LEA.HI R12, R12, R12, RZ, 0x1 ;  /* 0x0000000c0c0cb211 */ /* 0x000fe200078f08ff */
[----:B0-----:R-:W-:Y:S01]  /*97f0*/  @!P1 IMAD.WIDE R2, R11, 0x4, R34 ;  /* 0x000000040b029825 */ /* 0x001fe200078e0222 */
[----:B------:R-:W-:-:S02]  /*9800*/  @!P5 LEA.HI R36, R36, R36, RZ, 0x1 ;  /* 0x000000242424d211 */ /* 0x000fc400078f08ff */
[----:B------:R-:W-:Y:S02]  /*9810*/  @!P3 LOP3.LUT R11, R12, 0xfffffffe, RZ, 0xc0, !PT ;  /* 0xfffffffe0c0bb812 */ /* 0x000fe400078ec0ff */
[----:B------:R-:W-:Y:S01]  /*9820*/  @!P0 LEA.HI R38, R38, R38, RZ, 0x1 ;  /* 0x0000002626268211 */ /* 0x000fe200078f08ff */
[----:B------:R0:W-:Y:S01]  /*9830*/  @!P1 ST.E.64 desc[UR48][R2.64], R50 ;  /* 0x0000003202009985 */ /* 0x0001e2000c101b30 */
[----:B------:R-:W-:Y:S01]  /*9840*/  ISETP.GE.AND P1, PT, R0, UR4, PT ;  /* 0x0000000400007c0c */ /* 0x000fe2000bf26270 */
[--C-:B------:R-:W-:Y:S01]  /*9850*/  @!P3 IMAD.WIDE R10, R11, 0x4, R34.reuse ;  /* 0x000000040b0ab825 */ /* 0x100fe200078e0222 */
[----:B------:R-:W-:Y:S02]  /*9860*/  @!P0 LOP3.LUT R39, R38, 0xfffffffe, RZ, 0xc0, !PT ;  /* 0xfffffffe26278812 */ /* 0x000fe400078ec0ff */
[----:B------:R-:W-:Y:S01]  /*9870*/  @!P4 LEA.HI R37, R37, R37, RZ, 0x1 ;  /* 0x000000252525c211 */ /* 0x000fe200078f08ff */
[----:B-1----:R-:W-:Y:S01]  /*9880*/  @!P2 IMAD.WIDE R8, R13, 0x4, R34 ;  /* 0x000000040d08a825 */ /* 0x002fe200078e0222 */
[----:B------:R-:W-:-:S02]  /*9890*/  @!P5 LOP3.LUT R13, R36, 0xfffffffe, RZ, 0xc0, !PT ;  /* 0xfffffffe240dd812 */ /* 0x000fc400078ec0ff */
[----:B------:R-:W-:Y:S01]  /*98a0*/  @!P4 LOP3.LUT R37, R37, 0xfffffffe, RZ, 0xc0, !PT ;  /* 0xfffffffe2525c812 */ /* 0x000fe200078ec0ff */
[----:B------:R-:W-:Y:S01]  /*98b0*/  VIADD R36, R73, 0x48 ;  /* 0x0000004849247836 */ /* 0x000fe20000000000 */
[----:B------:R1:W-:Y:S01]  /*98c0*/  @!P2 ST.E.64 desc[UR48][R8.64], R52 ;  /* 0x000000340800a985 */ /* 0x0003e2000c101b30 */
[--C-:B------:R-:W-:Y:S02]  /*98d0*/  @!P5 IMAD.WIDE R12, R13, 0x4, R34.reuse ;  /* 0x000000040d0cd825 */ /* 0x100fe400078e0222 */
[----:B------:R-:W-:Y:S01]  /*98e0*/  @!P1 LEA.HI R0, R0, R0, RZ, 0x1 ;  /* 0x0000000000009211 */ /* 0x000fe200078f08ff */
[----:B------:R2:W-:Y:S01]  /*98f0*/  @!P3 ST.E.64 desc[UR48][R10.64], R14 ;  /* 0x0000000e0a00b985 */ /* 0x0005e2000c101b30 */
[--C-:B0-----:R-:W-:Y:S01]  /*9900*/  @!P4 IMAD.WIDE R2, R37, 0x4, R34.reuse ;  /* 0x000000042502c825 */ /* 0x101fe200078e0222 */
[----:B------:R-:W-:Y:S02]  /*9910*/  ISETP.GE.AND P2, PT, R36, UR4, PT ;  /* 0x0000000424007c0c */ /* 0x000fe4000bf46270 */
[----:B------:R0:W-:Y:S04]  /*9920*/  @!P5 ST.E.64 desc[UR48][R12.64], R16 ;  /* 0x000000100c00d985 */ /* 0x0001e8000c101b30 */
[----:B------:R-:W-:Y:S01]  /*9930*/  @!P4 ST.E.64 desc[UR48][R2.64], R18 ;  /* 0x000000120200c985 */ /* 0x000fe2000c101b30 */
[----:B-1----:R-:W-:-:S04]  /*9940*/  @!P0 IMAD.WIDE R8, R39, 0x4, R34 ;  /* 0x0000000427088825 */ /* 0x002fc800078e0222 */
[C---:B--2---:R-:W-:Y:S01]  /*9950*/  VIADD R10, R73.reuse, 0x50 ;  /* 0x00000050490a7836 */ /* 0x044fe20000000000 */
[----:B------:R1:W-:Y:S01]  /*9960*/  @!P0 ST.E.64 desc[UR48][R8.64], R20 ;  /* 0x0000001408008985 */ /* 0x0003e2000c101b30 */
[C---:B------:R-:W-:Y:S01]  /*9970*/  VIADD R14, R73.reuse, 0x68 ;  /* 0x00000068490e7836 */ /* 0x040fe20000000000 */
[C---:B------:R-:W-:Y:S01]  /*9980*/  IADD3 R15, R73.reuse, 0x70, RZ ;  /* 0x00000070490f7810 */ /* 0x040fe20007ffe0ff */
[C---:B0-----:R-:W-:Y:S01]  /*9990*/  VIADD R12, R73.reuse, 0x58 ;  /* 0x00000058490c7836 */ /* 0x041fe20000000000 */
[----:B------:R-:W-:Y:S01]  /*99a0*/  ISETP.GE.AND P3, PT, R10, UR4, PT ;  /* 0x000000040a007c0c */ /* 0x000fe2000bf66270 */
[C---:B------:R-:W-:Y:S01]  /*99b0*/  VIADD R13, R73.reuse, 0x60 ;  /* 0x00000060490d7836 */ /* 0x040fe20000000000 */
[----:B------:R-:W-:Y:S01]  /*99c0*/  ISETP.GE.AND P5, PT, R14, UR4, PT ;  /* 0x000000040e007c0c */ /* 0x000fe2000bfa6270 */
[----:B------:R-:W-:Y:S01]  /*99d0*/  VIADD R73, R73, 0x78 ;  /* 0x0000007849497836 */ /* 0x000fe20000000000 */
[----:B------:R-:W-:Y:S02]  /*99e0*/  ISETP.GE.AND P0, PT, R12, UR4, PT ;  /* 0x000000040c007c0c */ /* 0x000fe4000bf06270 */
[----:B------:R-:W-:-:S02]  /*99f0*/  ISETP.GE.AND P4, PT, R13, UR4, PT ;  /* 0x000000040d007c0c */ /* 0x000fc4000bf86270 */
[----:B------:R-:W-:Y:S02]  /*9a00*/  ISETP.GE.AND P6, PT, R15, UR4, PT ;  /* 0x000000040f007c0c */ /* 0x000fe4000bfc6270 */
[----:B------:R-:W-:Y:S02]  /*9a10*/  @!P2 LEA.HI R36, R36, R36, RZ, 0x1 ;  /* 0x000000242424a211 */ /* 0x000fe400078f08ff */
[----:B------:R-:W-:Y:S02]  /*9a20*/  @!P1 LOP3.LUT R11, R0, 0xfffffffe, RZ, 0xc0, !PT ;  /* 0xfffffffe000b9812 */ /* 0x000fe400078ec0ff */
[----:B------:R-:W-:Y:S02]  /*9a30*/  @!P3 LEA.HI R10, R10, R10, RZ, 0x1 ;  /* 0x0000000a0a0ab211 */ /* 0x000fe400078f08ff */
[----:B-1----:R-:W-:Y:S01]  /*9a40*/  @!P2 LOP3.LUT R9, R36, 0xfffffffe, RZ, 0xc0, !PT ;  /* 0xfffffffe2409a812 */ /* 0x002fe200078ec0ff */
[----:B------:R-:W-:Y:S01]  /*9a50*/  @!P1 IMAD.WIDE R2, R11, 0x4, R34 ;  /* 0x000000040b029825 */ /* 0x000fe200078e0222 */
[----:B------:R-:W-:-:S02]  /*9a60*/  @!P0 LEA.HI R12, R12, R12, RZ, 0x1 ;  /* 0x0000000c0c0c8211 */ /* 0x000fc400078f08ff */
[----:B------:R-:W-:Y:S01]  /*9a70*/  @!P4 LEA.HI R0, R13, R13, RZ, 0x1 ;  /* 0x0000000d0d00c211 */ /* 0x000fe200078f08ff */
[--C-:B------:R-:W-:Y:S01]  /*9a80*/  @!P2 IMAD.WIDE R8, R9, 0x4, R34.reuse ;  /* 0x000000040908a825 */ /* 0x100fe200078e0222 */
[----:B------:R-:W-:Y:S01]  /*9a90*/  @!P5 LEA.HI R14, R14, R14, RZ, 0x1 ;  /* 0x0000000e0e0ed211 */ /* 0x000fe200078f08ff */
[----:B------:R0:W-:Y:S01]  /*9aa0*/  @!P1 ST.E.64 desc[UR48][R2.64], R22 ;  /* 0x0000001602009985 */ /* 0x0001e2000c101b30 */
[----:B------:R-:W-:Y:S02]  /*9ab0*/  @!P3 LOP3.LUT R11, R10, 0xfffffffe, RZ, 0xc0, !PT ;  /* 0xfffffffe0a0bb812 */ /* 0x000fe400078ec0ff */
[----:B------:R-:W-:Y:S01]  /*9ac0*/  @!P6 LEA.HI R16, R15, R15, RZ, 0x1 ;  /* 0x0000000f0f10e211 */ /* 0x000fe200078f08ff */
[----:B------:R1:W-:Y:S01]  /*9ad0*/  @!P2 ST.E.64 desc[UR48][R8.64], R24 ;  /* 0x000000180800a985 */ /* 0x0003e2000c101b30 */
[----:B------:R-:W-:Y:S01]  /*9ae0*/  @!P0 LOP3.LUT R13, R12, 0xfffffffe, RZ, 0xc0, !PT ;  /* 0xfffffffe0c0d8812 */ /* 0x000fe200078ec0ff */
[----:B------:R-:W-:Y:S01]  /*9af0*/  @!P3 IMAD.WIDE R10, R11, 0x4, R34 ;  /* 0x000000040b0ab825 */ /* 0x000fe200078e0222 */
[----:B------:R-:W-:-:S02]  /*9b00*/  @!P4 LOP3.LUT R15, R0, 0xfffffffe, RZ, 0xc0, !PT ;  /* 0xfffffffe000fc812 */ /* 0x000fc400078ec0ff */
[----:B------:R-:W-:Y:S01]  /*9b10*/  @!P5 LOP3.LUT R17, R14, 0xfffffffe, RZ, 0xc0, !PT ;  /* 0xfffffffe0e11d812 */ /* 0x000fe200078ec0ff */
[--C-:B------:R-:W-:Y:S01]  /*9b20*/  @!P0 IMAD.WIDE R12, R13, 0x4, R34.reuse ;  /* 0x000000040d0c8825 */ /* 0x100fe200078e0222 */
[----:B------:R-:W-:Y:S01]  /*9b30*/  @!P6 LOP3.LUT R19, R16, 0xfffffffe, RZ, 0xc0, !PT ;  /* 0xfffffffe1013e812 */ /* 0x000fe200078ec0ff */
[----:B------:R2:W-:Y:S02]  /*9b40*/  @!P3 ST.E.64 desc[UR48][R10.64], R26 ;  /* 0x0000001a0a00b985 */ /* 0x0005e4000c101b30 */
[--C-:B0-----:R-:W-:Y:S02]  /*9b50*/  @!P4 IMAD.WIDE R2, R15, 0x4, R34.reuse ;  /* 0x000000040f02c825 */ /* 0x101fe400078e0222 */
[----:B------:R2:W-:Y:S01]  /*9b60*/  @!P0 ST.E.64 desc[UR48][R12.64], R28 ;  /* 0x0000001c0c008985 */ /* 0x0005e2000c101b30 */
[----:B------:R-:W-:Y:S01]  /*9b70*/  ISETP.GE.AND P0, PT, R73, UR4, PT ;  /* 0x0000000449007c0c */ /* 0x000fe2000bf06270 */
[--C-:B-1----:R-:W-:Y:S02]  /*9b80*/  @!P5 IMAD.WIDE R8, R17, 0x4, R34.reuse ;  /* 0x000000041108d825 */ /* 0x102fe400078e0222 */
[----:B------:R2:W-:Y:S02]  /*9b90*/  @!P4 ST.E.64 desc[UR48][R2.64], R30 ;  /* 0x0000001e0200c985 */ /* 0x0005e4000c101b30 */
[----:B------:R-:W-:-:S02]  /*9ba0*/  @!P6 IMAD.WIDE R14, R19, 0x4, R34 ;  /* 0x00000004130ee825 */ /* 0x000fc400078e0222 */
[----:B------:R2:W-:Y:S04]  /*9bb0*/  @!P5 ST.E.64 desc[UR48][R8.64], R32 ;  /* 0x000000200800d985 */ /* 0x0005e8000c101b30 */
[----:B------:R2:W-:Y:S02]  /*9bc0*/  @!P6 ST.E.64 desc[UR48][R14.64], R6 ;  /* 0x000000060e00e985 */ /* 0x0005e4000c101b30 */
[----:B------:R-:W-:Y:S05]  /*9bd0*/  @P0 BRA `(.L_x_8) ;  /* 0x0000005000a40947 */ /* 0x000fea0003800000 */
[----:B------:R-:W-:-:S04]  /*9be0*/  LEA.HI R73, R73, R73, RZ, 0x1 ;  /* 0x0000004949497211 */ /* 0x000fc800078f08ff */
[----:B--2---:R-:W-:-:S05]  /*9bf0*/  LOP3.LUT R3, R73, 0xfffffffe, RZ, 0xc0, !PT ;  /* 0xfffffffe49037812 */ /* 0x004fca00078ec0ff */
[----:B------:R-:W-:-:S05]  /*9c00*/  IMAD.WIDE R2, R3, 0x4, R34 ;  /* 0x0000000403027825 */ /* 0x000fca00078e0222 */
[----:B------:R1:W-:Y:S01]  /*9c10*/  ST.E.64 desc[UR48][R2.64], R4 ;  /* 0x0000000402007985 */ /* 0x0003e2000c101b30 */
[----:B------:R-:W-:Y:S05]  /*9c20*/  BRA `(.L_x_8) ;  /* 0x0000005000907947 */ /* 0x000fea0003800000 */
.L_x_35:
[----:B------:R-:W0:Y:S02]  /*9c30*/  S2R R0, SR_TID.X ;  /* 0x0000000000007919 */ /* 0x000e240000002100 */
[----:B0-----:R-:W-:-:S05]  /*9c40*/  VIADD R2, R0, 0xffffff80 ;  /* 0xffffff8000027836 */ /* 0x001fca0000000000 */
[----:B------:R-:W-:-:S13]  /*9c50*/  ISETP.GT.AND P0, PT, R2, 0x7f, PT ;  /* 0x0000007f0200780c */ /* 0x000fda0003f04270 */
[----:B------:R-:W-:Y:S05]  /*9c60*/  @P0 BRA `(.L_x_8) ;  /* 0x0000005000800947 */ /* 0x000fea0003800000 */
[----:B------:R-:W0:Y:S01]  /*9c70*/  S2R R3, SR_CTAID.X ;  /* 0x0000000000037919 */ /* 0x000e220000002500 */
[----:B------:R-:W1:Y:S01]  /*9c80*/  LDC R6, c[0x0][0xbe8] ;  /* 0x0002fa00ff067b82 */ /* 0x000e620000000800 */
[----:B------:R-:W-:Y:S01]  /*9c90*/  ULDC UR4, c[0x0][0xa88] ;  /* 0x0002a20000047ab9 */ /* 0x000fe20000000800 */
[----:B0-----:R-:W-:Y:S02]  /*9ca0*/  IMAD R0, R3, 0x80, R0 ;  /* 0x0000008003007824 */ /* 0x001fe400078e0200 */
[----:B-1----:R-:W-:Y:S02]  /*9cb0*/  IMAD R3, R6, UR4, RZ ;  /* 0x0000000406037c24 */ /* 0x002fe4000f8e02ff */
[----:B------:R-:W-:-:S05]  /*9cc0*/  VIADD R0, R0, 0xffffff80 ;  /* 0xffffff8000007836 */ /* 0x000fca0000000000 */
[----:B------:R-:W-:-:S13]  /*9cd0*/  ISETP.GE.AND P0, PT, R0, R3, PT ;  /* 0x000000030000720c */ /* 0x000fda0003f06270 */
[----:B------:R-:W-:Y:S05]  /*9ce0*/  @P0 BRA `(.L_x_8) ;  /* 0x0000005000600947 */ /* 0x000fea0003800000 */
[----:B------:R-:W-:Y:S01]  /*9cf0*/  ISETP.NE.AND P0, PT, R6, 0x1, PT ;  /* 0x000000010600780c */ /* 0x000fe20003f05270 */
[----:B------:R-:W0:Y:S01]  /*9d00*/  LDC.64 R10, c[0x0][0xbd8] ;  /* 0x0002f600ff0a7b82 */ /* 0x000e220000000a00 */
[----:B------:R-:W-:Y:S01]  /*9d10*/  USHF.R.S32.HI UR6, URZ, 0x1f, UR43 ;  /* 0x0000001f3f067899 */ /* 0x000fe2000801142b */
[----:B------:R-:W-:Y:S01]  /*9d20*/  IMAD.MOV.U32 R5, RZ, RZ, R0 ;  /* 0x000000ffff057224 */ /* 0x000fe200078e0000 */
[----:B------:R-:W-:Y:S02]  /*9d30*/  ULDC.64 UR8, c[0x0][0xbd0] ;  /* 0x0002f40000087ab9 */ /* 0x000fe40000000a00 */
[----:B------:R-:W-:Y:S02]  /*9d40*/  UIMAD UR6, UR6, UR8, URZ ;  /* 0x00000008060672a4 */ /* 0x000fe4000f8e023f */
[----:B------:R-:W-:Y:S01]  /*9d50*/  UIMAD.WIDE.U32 UR4, UR43, UR8, URZ ;  /* 0x000000082b0472a5 */ /* 0x000fe2000f8e003f */
[----:B------:R-:W1:Y:S01]  /*9d60*/  S2UR UR7, SR_CTAID.Y ;  /* 0x00000000000779c3 */ /* 0x000e620000002600 */
[----:B------:R-:W-:-:S04]  /*9d70*/  UIMAD UR6, UR43, UR9, UR6 ;  /* 0x000000092b0672a4 */ /* 0x000fc8000f8e0206 */
[----:B------:R-:W-:Y:S02]  /*9d80*/  UIADD3 UR6, UR5, UR6, URZ ;  /* 0x0000000605067290 */ /* 0x000fe4000fffe03f */
[----:B------:R-:W-:Y:S01]  /*9d90*/  IMAD.U32 R3, RZ, RZ, UR5 ;  /* 0x00000005ff037e24 */ /* 0x000fe2000f8e00ff */
[----:B------:R-:W2:Y:S01]  /*9da0*/  @P0 LDC R7, c[0x0][0xbec] ;  /* 0x0002fb00ff070b82 */ /* 0x000ea20000000800 */
[----:B------:R-:W-:Y:S01]  /*9db0*/  IMAD.U32 R2, RZ, RZ, UR4 ;  /* 0x00000004ff027e24 */ /* 0x000fe2000f8e00ff */
[----:B------:R-:W-:Y:S01]  /*9dc0*/  ULDC.64 UR4, c[0x0][0xbe0] ;  /* 0x0002f80000047ab9 */ /* 0x000fe20000000a00 */
[----:B------:R-:W-:-:S05]  /*9dd0*/  IMAD.U32 R3, RZ, RZ, UR6 ;  /* 0x00000006ff037e24 */ /* 0x000fca000f8e00ff */
[----:B------:R-:W3:Y:S01]  /*9de0*/  @P0 LDC R9, c[0x0][0xbf0] ;  /* 0x0002fc00ff090b82 */ /* 0x000ee20000000800 */
[C---:B0-----:R-:W-:Y:S02]  /*9df0*/  IMAD R12, R10.reuse, UR38, RZ ;  /* 0x000000260a0c7c24 */ /* 0x041fe4000f8e02ff */
[----:B------:R-:W-:-:S04]  /*9e00*/  IMAD.WIDE.U32 R2, R10, UR37, R2 ;  /* 0x000000250a027c25 */ /* 0x000fc8000f8e0002 */
[----:B------:R-:W-:Y:S01]  /*9e10*/  IMAD R11, R11, UR37, R12 ;  /* 0x000000250b0b7c24 */ /* 0x000fe2000f8e020c */
[----:B------:R-:W1:Y:S03]  /*9e20*/  LDC R8, c[0x0][0xc50] ;  /* 0x00031400ff087b82 */ /* 0x000e660000000800 */
[----:B------:R-:W-:Y:S02]  /*9e30*/  IMAD.IADD R3, R11, 0x1, R3 ;  /* 0x000000010b037824 */ /* 0x000fe400078e0203 */
[----:B--2---:R-:W-:-:S04]  /*9e40*/  @P0 IMAD.HI.U32 R4, R0, R7, RZ ;  /* 0x0000000700040227 */ /* 0x004fc800078e00ff */
[----:B------:R-:W-:Y:S01]  /*9e50*/  IMAD R7, RZ, RZ, -UR43 ;  /* 0x8000002bff077e24 */ /* 0x000fe2000f8e02ff */
[----:B---3--:R-:W-:-:S03]  /*9e60*/  @P0 SHF.R.U32.HI R5, RZ, R9, R4 ;  /* 0x00000009ff050219 */ /* 0x008fc60000011604 */
[----:B-1----:R-:W-:Y:S01]  /*9e70*/  IMAD R9, R8, R7, UR7 ;  /* 0x0000000708097e24 */ /* 0x002fe2000f8e0207 */
[----:B------:R-:W-:-:S03]  /*9e80*/  IADD3 R7, -R5, RZ, RZ ;  /* 0x000000ff05077210 */ /* 0x000fc60007ffe1ff */
[----:B------:R-:W-:Y:S01]  /*9e90*/  IMAD.WIDE.U32 R2, R9, UR4, R2 ;  /* 0x0000000409027c25 */ /* 0x000fe2000f8e0002 */
[----:B------:R-:W-:-:S03]  /*9ea0*/  SHF.R.S32.HI R4, RZ, 0x1f, R9 ;  /* 0x0000001fff047819 */ /* 0x000fc60000011409 */
[----:B------:R-:W-:Y:S01]  /*9eb0*/  IMAD R7, R6, R7, R0 ;  /* 0x0000000706077224 */ /* 0x000fe200078e0200 */
[----:B------:R-:W-:Y:S01]  /*9ec0*/  IADD3 R2, P0, R5, R2, RZ ;  /* 0x0000000205027210 */ /* 0x000fe20007f1e0ff */
[----:B------:R-:W-:-:S03]  /*9ed0*/  IMAD R4, R4, UR4, RZ ;  /* 0x0000000404047c24 */ /* 0x000fc6000f8e02ff */
[----:B------:R-:W-:Y:S01]  /*9ee0*/  SHF.R.S32.HI R0, RZ, 0x1f, R7 ;  /* 0x0000001fff007819 */ /* 0x000fe20000011407 */
[----:B------:R-:W-:Y:S01]  /*9ef0*/  IMAD R4, R9, UR5, R4 ;  /* 0x0000000509047c24 */ /* 0x000fe2000f8e0204 */
[----:B------:R-:W-:Y:S01]  /*9f00*/  SHF.R.S32.HI R9, RZ, 0x1f, R5 ;  /* 0x0000001fff097819 */ /* 0x000fe20000011405 */
[----:B------:R-:W-:Y:S02]  /*9f10*/  ULDC.64 UR4, c[0x0][0xbc8] ;  /* 0x0002f20000047ab9 */ /* 0x000fe40000000a00 */
[----:B------:R-:W-:Y:S01]  /*9f20*/  IMAD R0, R0, UR4, RZ ;  /* 0x0000000400007c24 */ /* 0x000fe2000f8e02ff */
[----:B------:R-:W-:-:S03]  /*9f30*/  IADD3.X R3, R9, R3, R4, P0, !PT ;  /* 0x0000000309037210 */ /* 0x000fc600007fe404 */
[C---:B------:R-:W-:Y:S02]  /*9f40*/  IMAD R5, R7.reuse, UR5, R0 ;  /* 0x0000000507057c24 */ /* 0x040fe4000f8e0200 */
[----:B------:R-:W-:Y:S01]  /*9f50*/  IMAD.WIDE.U32 R2, R7, UR4, R2 ;  /* 0x0000000407027c25 */ /* 0x000fe2000f8e0002 */
[----:B------:R-:W-:-:S03]  /*9f60*/  ULDC.64 UR4, c[0x0][0xba8] ;  /* 0x0002ea0000047ab9 */ /* 0x000fc60000000a00 */
[----:B------:R-:W-:Y:S01]  /*9f70*/  IMAD.IADD R3, R3, 0x1, R5 ;  /* 0x0000000103037824 */ /* 0x000fe200078e0205 */
[----:B------:R-:W-:-:S04]  /*9f80*/  LEA R4, P0, R2, UR4, 0x2 ;  /* 0x0000000402047c11 */ /* 0x000fc8000f8010ff */
[----:B------:R-:W-:Y:S01]  /*9f90*/  LEA.HI.X R5, R2, UR5, R3, 0x2, P0 ;  /* 0x0000000502057c11 */ /* 0x000fe200080f1403 */
[----:B------:R-:W-:-:S05]  /*9fa0*/  IMAD.MOV.U32 R3, RZ, RZ, -0x800000 ;  /* 0xff800000ff037424 */ /* 0x000fca00078e00ff */
[----:B------:R0:W-:Y:S01]  /*9fb0*/  STG.E desc[UR48][R4.64], R3 ;  /* 0x0000000304007986 */ /* 0x0001e2000c101930 */
[----:B------:R-:W-:Y:S05]  /*9fc0*/  BRA `(.L_x_8) ;  /* 0x0000004c00a87947 */ /* 0x000fea0003800000 */
.L_x_6:
[----:B------:R-:W-:-:S08]  /*9fd0*/  NOP ;  /* 0x0000000000007918 */ /* 0x000fd00000000000 */
[----:B------:R-:W0:-:S00]  /*9fe0*/  USETMAXREG.DEALLOC.CTAPOOL 0x28 ;  /* 0x00000028000079c8 */ /* 0x000e0000080e0500 */
[----:B0-----:R-:W-:Y:S01]  /*9ff0*/  LOP3.LUT R19, R0, 0x3, RZ, 0xc0, !PT ;  /* 0x0000000300137812 */ /* 0x001fe200078ec0ff */
[----:B------:R-:W0:Y:S05]  /*a000*/  S2R R27, SR_CTAID.Z ;  /* 0x00000000001b7919 */ /* 0x000e2a0000002700 */
[----:B------:R-:W1:Y:S01]  /*a010*/  S2UR UR6, SR_CTAID.Y ;  /* 0x00000000000679c3 */ /* 0x000e620000002600 */
[----:B------:R-:W2:Y:S02]  /*a020*/  SHFL.IDX PT, R0, R19, RZ, 0x1f ;  /* 0x00001fff13007589 */ /* 0x000ea400000e0000 */
[----:B--2---:R-:W-:-:S13]  /*a030*/  ISETP.NE.AND P0, PT, R0, RZ, PT ;  /* 0x000000ff0000720c */ /* 0x004fda0003f05270 */
[----:B01----:R-:W-:Y:S05]  /*a040*/  @!P0 BRA `(.L_x_38) ;  /* 0x0000000000288947 */ /* 0x003fea0003800000 */
[----:B------:R-:W-:Y:S01]  /*a050*/  ULDC UR7, c[0x0][0xc50] ;  /* 0x0003140000077ab9 */ /* 0x000fe20000000800 */
[----:B------:R-:W-:Y:S01]  /*a060*/  UMOV UR40, UR6 ;  /* 0x0000000600287c82 */ /* 0x000fe20008000000 */
[----:B------:R-:W-:-:S06]  /*a070*/  UISETP.NE.AND UP0, UPT, UR7, 0x1, UPT ;  /* 0x000000010700788c */ /* 0x000fcc000bf05270 */
[----:B------:R-:W-:-:S13]  /*a080*/  PLOP3.LUT P0, PT, PT, PT, UP0, 0x80, 0x0 ;  /* 0x000000000000781c */ /* 0x000fda0003f0f008 */
[----:B------:R-:W-:Y:S05]  /*a090*/  @!P0 BRA `(.L_x_39) ;  /* 0x0000000000308947 */ /* 0x000fea0003800000 */
[----:B------:R-:W-:Y:S01]  /*a0a0*/  ULDC UR4, c[0x0][0xc54] ;  /* 0x0003150000047ab9 */ /* 0x000fe20000000800 */
[----:B------:R-:W-:Y:S01]  /*a0b0*/  ULDC UR40, c[0x0][0xc58] ;  /* 0x0003160000287ab9 */ /* 0x000fe20000000800 */
[----:B------:R-:W-:-:S04]  /*a0c0*/  UIMAD.WIDE.U32 UR4, UR6, UR4, URZ ;  /* 0x00000004060472a5 */ /* 0x000fc8000f8e003f */
[----:B------:R-:W-:Y:S01]  /*a0d0*/  USHF.R.U32.HI UR40, URZ, UR40, UR5 ;  /* 0x000000283f287299 */ /* 0x000fe20008011605 */
[----:B------:R-:W-:Y:S11]  /*a0e0*/  BRA `(.L_x_39) ;  /* 0x00000000001c7947 */ /* 0x000ff60003800000 */
.L_x_38:
[----:B------:R-:W-:Y:S01]  /*a0f0*/  ULDC UR7, c[0x0][0xc50] ;  /* 0x0003140000077ab9 */ /* 0x000fe20000000800 */
[----:B------:R-:W-:Y:S01]  /*a100*/  UMOV UR40, UR6 ;  /* 0x0000000600287c82 */ /* 0x000fe20008000000 */
[----:B------:R-:W-:-:S11]  /*a110*/  UISETP.NE.AND UP0, UPT, UR7, 0x1, UPT ;  /* 0x000000010700788c */ /* 0x000fd6000bf05270 */
[----:B------:R-:W-:Y:S01]  /*a120*/  @UP0 ULDC UR4, c[0x0][0xc54] ;  /* 0x0003150000040ab9 */ /* 0x000fe20000000800 */
[----:B------:R-:W-:Y:S01]  /*a130*/  @UP0 ULDC UR8, c[0x0][0xc58] ;  /* 0x0003160000080ab9 */ /* 0x000fe20000000800 */
[----:B------:R-:W-:-:S04]  /*a140*/  UIMAD.WIDE.U32 UR4, UR6, UR4, URZ ;  /* 0x00000004060472a5 */ /* 0x000fc8000f8e003f */
[----:B------:R-:W-:-:S12]  /*a150*/  @UP0 USHF.R.U32.HI UR40, URZ, UR8, UR5 ;  /* 0x000000083f280299 */ /* 0x000fd80008011605 */
.L_x_39:
[----:B------:R-:W-:Y:S01]  /*a160*/  ISETP.GE.AND P0, PT, R27, RZ, PT ;  /* 0x000000ff1b00720c */ /* 0x000fe20003f06270 */
[----:B------:R-:W-:Y:S01]  /*a170*/  UIADD3 UR4, -UR40, URZ, URZ ;  /* 0x0000003f28047290 */ /* 0x000fe2000fffe13f */
[----:B------:R-:W-:Y:S02]  /*a180*/  IMAD.MOV.U32 R30, RZ, RZ, 0x1 ;  /* 0x00000001ff1e7424 */ /* 0x000fe400078e00ff */
[----:B------:R-:W-:Y:S01]  /*a190*/  IMAD.MOV.U32 R0, RZ, RZ, RZ ;  /* 0x000000ffff007224 */ /* 0x000fe200078e00ff */
[----:B------:R-:W-:Y:S01]  /*a1a0*/  UIMAD UR6, UR7, UR4, UR6 ;  /* 0x00000004070672a4 */ /* 0x000fe2000f8e0206 */
[----:B------:R-:W-:-:S07]  /*a1b0*/  IMAD.MOV.U32 R2, RZ, RZ, 0x1 ;  /* 0x00000001ff027424 */ /* 0x000fce00078e00ff */
[----:B------:R-:W-:Y:S05]  /*a1c0*/  @!P0 BRA `(.L_x_40) ;  /* 0x0000004800588947 */ /* 0x000fea0003800000 */
[----:B------:R-:W0:Y:S01]  /*a1d0*/  LDC.64 R2, c[0x0][0xa28] ;  /* 0x00028a00ff027b82 */ /* 0x000e220000000a00 */
[----:B------:R-:W-:Y:S01]  /*a1e0*/  ULDC.64 UR4, c[0x0][0x418] ;  /* 0x0001060000047ab9 */ /* 0x000fe20000000a00 */
[----:B------:R-:W-:Y:S01]  /*a1f0*/  ULDC UR38, c[0x0][0x2f0] ;  /* 0x0000bc0000267ab9 */ /* 0x000fe20000000800 */
[----:B------:R-:W-:Y:S01]  /*a200*/  IMAD.MOV.U32 R18, RZ, RZ, RZ ;  /* 0x000000ffff127224 */ /* 0x000fe200078e00ff */
[----:B0-----:R-:W-:-:S04]  /*a210*/  ISETP.NE.U32.AND P0, PT, R2, RZ, PT ;  /* 0x000000ff0200720c */ /* 0x001fc80003f05070 */
[----:B------:R-:W-:Y:S01]  /*a220*/  ISETP.NE.AND.EX P0, PT, R3, RZ, PT, P0 ;  /* 0x000000ff0300720c */ /* 0x000fe20003f05300 */
[----:B------:R-:W-:-:S03]  /*a230*/  UISETP.NE.U32.AND UP0, UPT, UR4, URZ, UPT ;  /* 0x0000003f0400728c */ /* 0x000fc6000bf05070 */
[----:B------:R-:W-:-:S09]  /*a240*/  ULDC UR4, c[0x0][0x424] ;  /* 0x0001090000047ab9 */ /* 0x000fd20000000800 */
[----:B------:R-:W0:Y:S01]  /*a250*/  @P0 LDC.64 R2, c[0x0][0xa28] ;  /* 0x00028a00ff020b82 */ /* 0x000e220000000a00 */
[----:B------:R-:W-:-:S04]  /*a260*/  UISETP.NE.AND.EX UP0, UPT, UR5, URZ, UPT, UP0 ;  /* 0x0000003f0500728c */ /* 0x000fc8000bf05300 */
[----:B------:R-:W-:-:S04]  /*a270*/  USEL UR4, UR4, 0x1, UP0 ;  /* 0x0000000104047887 */ /* 0x000fc80008000000 */
[----:B------:R-:W-:Y:S01]  /*a280*/  UIMAD UR38, UR4, UR38, URZ ;  /* 0x00000026042672a4 */ /* 0x000fe2000f8e023f */
[----:B------:R-:W1:Y:S03]  /*a290*/  S2R R25, SR_CTAID.X ;  /* 0x0000000000197919 */ /* 0x000e660000002500 */
[----:B------:R-:W-:Y:S02]  /*a2a0*/  UISETP.GE.AND UP0, UPT, UR38, 0x1, UPT ;  /* 0x000000012600788c */ /* 0x000fe4000bf06270 */
[----:B------:R-:W-:Y:S01]  /*a2b0*/  UIADD3 UR4, UR38, 0x9f, URZ ;  /* 0x0000009f26047890 */ /* 0x000fe2000fffe03f */
[----:B0-----:R-:W-:-:S05]  /*a2c0*/  @P0 IMAD.WIDE R2, R27, 0x4, R2 ;  /* 0x000000041b020825 */ /* 0x001fca00078e0202 */
[----:B------:R0:W5:Y:S01]  /*a2d0*/  @P0 LDG.E R18, desc[UR48][R2.64] ;  /* 0x0000003002120981 */ /* 0x000162000c1e1900 */
[----:B------:R-:W-:Y:S01]  /*a2e0*/  PLOP3.LUT P0, PT, PT, PT, UP0, 0x80, 0x0 ;  /* 0x000000000000781c */ /* 0x000fe20003f0f008 */
[----:B------:R-:W-:Y:S02]  /*a2f0*/  UIMAD.WIDE UR4, UR4, 0x66666667, URZ ;  /* 0x66666667040478a5 */ /* 0x000fe4000f8e023f */
[----:B------:R-:W-:Y:S02]  /*a300*/  ULOP3.LUT UR44, UR6, 0xffff, URZ, 0xc0, !UPT ;  /* 0x0000ffff062c7892 */ /* 0x000fe4000f8ec03f */
[----:B------:R-:W-:Y:S01]  /*a310*/  USHF.R.U32.HI UR41, URZ, 0x1f, UR5 ;  /* 0x0000001f3f297899 */ /* 0x000fe20008011605 */
[----:B------:R-:W-:-:S03]  /*a320*/  UMOV UR37, URZ ;  /* 0x0000003f00257c82 */ /* 0x000fc60008000000 */
[----:B------:R-:W-:-:S04]  /*a330*/  ULEA.HI.SX32 UR41, UR5, UR41, 0x1a ;  /* 0x0000002905297291 */ /* 0x000fc8000f8fd23f */
[----:B01----:R-:W-:Y:S08]  /*a340*/  @!P0 BRA `(.L_x_41) ;  /* 0x0000000000848947 */ /* 0x003ff00003800000 */
[----:B------:R-:W-:Y:S01]  /*a350*/  USHF.R.U32.HI UR6, URZ, 0x10, UR6 ;  /* 0x000000103f067899 */ /* 0x000fe20008011606 */
[----:B------:R-:W-:-:S03]  /*a360*/  UMOV UR4, URZ ;  /* 0x0000003f00047c82 */ /* 0x000fc60008000000 */
[----:B------:R-:W-:-:S11]  /*a370*/  UISETP.NE.AND UP0, UPT, UR6, URZ, UPT ;  /* 0x0000003f0600728c */ /* 0x000fd6000bf05270 */
[----:B------:R-:W-:Y:S02]  /*a380*/  @!UP0 ULDC UR6, c[0x0][0x9f0] ;  /* 0x00027c0000068ab9 */ /* 0x000fe40000000800 */
[----:B------:R-:W-:Y:S01]  /*a390*/  IABS R0, UR6 ;  /* 0x0000000600007c13 */ /* 0x000fe20008000000 */
[----:B------:R-:W-:Y:S02]  /*a3a0*/  UIADD3 UR7, UR41, -0x1, UR6 ;  /* 0xffffffff29077890 */ /* 0x000fe4000fffe006 */
[----:B------:R-:W-:Y:S02]  /*a3b0*/  IABS R4, UR6 ;  /* 0x0000000600047c13 */ /* 0x000fe40008000000 */
[----:B------:R-:W-:Y:S02]  /*a3c0*/  R2UR UR10, R0 ;  /* 0x00000000000a72ca */ /* 0x000fe400000e0000 */
[----:B------:R-:W-:Y:S01]  /*a3d0*/  IABS R3, UR7 ;  /* 0x0000000700037c13 */ /* 0x000fe20008000000 */
[----:B------:R-:W-:-:S03]  /*a3e0*/  ULOP3.LUT UR7, UR7, UR6, URZ, 0x3c, !UPT ;  /* 0x0000000607077292 */ /* 0x000fc6000f8e3c3f */
[----:B------:R-:W-:-:S07]  /*a3f0*/  R2UR UR9, R3 ;  /* 0x00000000030972ca */ /* 0x000fce00000e0000 */
        /* <DEDUP_REMOVED lines=18> */
[----:B------:R-:W-:Y:S02]  /*a520*/  UISETP.NE.AND UP0, UPT, UR6, URZ, UPT ;  /* 0x0000003f0600728c */ /* 0x000fe4000bf05270 */
[----:B------:R-:W-:-:S09]  /*a530*/  @!UP1 UIADD3 UR5, -UR5, URZ, URZ ;  /* 0x0000003f05059290 */ /* 0x000fd2000fffe13f */
[----:B------:R-:W-:-:S07]  /*a540*/  @!UP0 ULOP3.LUT UR5, URZ, UR6, URZ, 0x33, !UPT ;  /* 0x000000063f058292 */ /* 0x000fce000f8e333f */
[----:B------:R-:W-:-:S05]  /*a550*/  UMOV UR37, UR5 ;  /* 0x0000000500257c82 */ /* 0x000fca0008000000 */
.L_x_41:
[----:B------:R-:W-:Y:S02]  /*a560*/  UIMAD UR45, UR44, UR37, URZ ;  /* 0x000000252c2d72a4 */ /* 0x000fe4000f8e023f */
[----:B------:R-:W-:Y:S01]  /*a570*/  MOV R3, UR37 ;  /* 0x0000002500037c02 */ /* 0x000fe20008000f00 */
[----:B------:R-:W-:-:S03]  /*a580*/  IMAD.MOV.U32 R2, RZ, RZ, 0x1 ;  /* 0x00000001ff027424 */ /* 0x000fc600078e00ff */
[----:B------:R-:W-:-:S05]  /*a590*/  IMAD.U32 R0, RZ, RZ, UR45 ;  /* 0x0000002dff007e24 */ /* 0x000fca000f8e00ff */
[----:B------:R-:W-:-:S04]  /*a5a0*/  VIADDMNMX R0, R0, R3, UR41, PT ;  /* 0x0000002900007e46 */ /* 0x000fc8000b800103 */
[----:B------:R-:W-:Y:S01]  /*a5b0*/  R2UR UR46, R0 ;  /* 0x00000000002e72ca */ /* 0x000fe200000e0000 */
[----:B------:R-:W-:-:S12]  /*a5c0*/  IMAD.MOV.U32 R0, RZ, RZ, RZ ;  /* 0x000000ffff007224 */ /* 0x000fd800078e00ff */
[----:B------:R-:W-:-:S06]  /*a5d0*/  UISETP.GT.AND UP0, UPT, UR46, UR45, UPT ;  /* 0x0000002d2e00728c */ /* 0x000fcc000bf04270 */
[----:B------:R-:W-:-:S13]  /*a5e0*/  PLOP3.LUT P0, PT, PT, PT, UP0, 0x80, 0x0 ;  /* 0x000000000000781c */ /* 0x000fda0003f0f008 */
[----:B------:R-:W-:Y:S05]  /*a5f0*/  @!P0 BRA `(.L_x_40) ;  /* 0x00000044004c8947 */ /* 0x000fea0003800000 */
[----:B------:R-:W0:Y:S01]  /*a600*/  S2UR UR4, SR_CgaCtaId ;  /* 0x00000000000479c3 */ /* 0x000e220000008800 */
[----:B------:R-:W-:-:S04]  /*a610*/  MOV R0, 0x400 ;  /* 0x0000040000007802 */ /* 0x000fc80000000f00 */
[----:B------:R-:W-:-:S13]  /*a620*/  R2UR UR42, R0 ;  /* 0x00000000002a72ca */ /* 0x000fda00000e0000 */
[----:B0-----:R-:W-:-:S04]  /*a630*/  ULEA UR42, UR4, UR42, 0x18 ;  /* 0x0000002a042a7291 */ /* 0x001fc8000f8ec03f */
[----:B------:R-:W-:-:S04]  /*a640*/  UIADD3 UR4, UR42, 0x18400, URZ ;  /* 0x000184002a047890 */ /* 0x000fc8000fffe03f */
[----:B------:R-:W-:-:S06]  /*a650*/  ULOP3.LUT UP0, URZ, UR4, 0x3ff, URZ, 0xc0, !UPT ;  /* 0x000003ff043f7892 */ /* 0x000fcc000f80c03f */
[----:B------:R-:W-:-:S13]  /*a660*/  PLOP3.LUT P0, PT, PT, PT, UP0, 0x80, 0x0 ;  /* 0x000000000000781c */ /* 0x000fda0003f0f008 */
[----:B------:R-:W-:Y:S05]  /*a670*/  @!P0 BRA `(.L_x_42) ;  /* 0x0000000000408947 */ /* 0x000fea0003800000 */
[----:B------:R-:W-:Y:S01]  /*a680*/  MOV R2, 0x0 ;  /* 0x0000000000027802 */ /* 0x000fe20000000f00 */
[----:B------:R-:W-:Y:S01]  /*a690*/  ULDC.64 UR4, c[0x4][0x98] ;  /* 0x0100260000047ab9 */ /* 0x000fe20000000a00 */
[----:B------:R-:W-:Y:S01]  /*a6a0*/  ULDC.64 UR6, c[0x4][0xa0] ;  /* 0x0100280000067ab9 */ /* 0x000fe20000000a00 */
[----:B------:R-:W-:Y:S01]  /*a6b0*/  IMAD.U32 R4, RZ, RZ, UR4 ;  /* 0x00000004ff047e24 */ /* 0x000fe2000f8e00ff */
[----:B------:R-:W-:Y:S01]  /*a6c0*/  MOV R8, 0x70 ;  /* 0x0000007000087802 */ /* 0x000fe20000000f00 */
[----:B------:R-:W-:Y:S01]  /*a6d0*/  IMAD.U32 R5, RZ, RZ, UR5 ;  /* 0x00000005ff057e24 */ /* 0x000fe2000f8e00ff */
[----:B------:R-:W0:Y:S01]  /*a6e0*/  LDC.64 R2, c[0x4][R2] ;  /* 0x0100000002027b82 */ /* 0x000e220000000a00 */
[----:B------:R-:W-:Y:S01]  /*a6f0*/  ULDC.64 UR4, c[0x4][0x8] ;  /* 0x0100020000047ab9 */ /* 0x000fe20000000a00 */
[----:B------:R-:W-:Y:S02]  /*a700*/  IMAD.U32 R6, RZ, RZ, UR6 ;  /* 0x00000006ff067e24 */ /* 0x000fe4000f8e00ff */
[----:B------:R-:W-:-:S02]  /*a710*/  IMAD.U32 R7, RZ, RZ, UR7 ;  /* 0x00000007ff077e24 */ /* 0x000fc4000f8e00ff */
[----:B------:R-:W-:Y:S02]  /*a720*/  IMAD.U32 R10, RZ, RZ, UR4 ;  /* 0x00000004ff0a7e24 */ /* 0x000fe4000f8e00ff */
[----:B------:R-:W-:Y:S02]  /*a730*/  IMAD.U32 R11, RZ, RZ, UR5 ;  /* 0x00000005ff0b7e24 */ /* 0x000fe4000f8e00ff */
[----:B------:R-:W-:Y:S02]  /*a740*/  IMAD.MOV.U32 R12, RZ, RZ, 0x1 ;  /* 0x00000001ff0c7424 */ /* 0x000fe400078e00ff */
[----:B------:R-:W-:-:S07]  /*a750*/  IMAD.MOV.U32 R13, RZ, RZ, RZ ;  /* 0x000000ffff0d7224 */ /* 0x000fce00078e00ff */
[----:B------:R-:W-:-:S07]  /*a760*/  LEPC R20, `(.L_x_42) ;  /* 0x000000001014794e */ /* 0x000fce0000000000 */
[----:B0----5:R-:W-:Y:S05]  /*a770*/  CALL.ABS.NOINC R2 ;  /* 0x0000000002007343 */ /* 0x021fea0003c00000 */
.L_x_42:
[----:B------:R-:W-:-:S06]  /*a780*/  UIADD3 UR4, UR42, 0xa400, URZ ;  /* 0x0000a4002a047890 */ /* 0x000fcc000fffe03f */
[----:B------:R-:W-:-:S05]  /*a790*/  IMAD.U32 R17, RZ, RZ, UR4 ;  /* 0x00000004ff117e24 */ /* 0x000fca000f8e00ff */
[----:B------:R-:W-:-:S13]  /*a7a0*/  LOP3.LUT P0, RZ, R17, 0x3ff, RZ, 0xc0, !PT ;  /* 0x000003ff11ff7812 */ /* 0x000fda000780c0ff */
        /* <DEDUP_REMOVED lines=17> */
.L_x_43:
        /* <DEDUP_REMOVED lines=20> */
.L_x_44:
[----:B------:R-:W-:-:S13]  /*aa00*/  LOP3.LUT P6, RZ, R17, 0x3ff, RZ, 0xc0, !PT ;  /* 0x000003ff11ff7812 */ /* 0x000fda00078cc0ff */
[----:B------:R-:W-:Y:S05]  /*aa10*/  @!P6 BRA `(.L_x_45) ;  /* 0x000000000040e947 */ /* 0x000fea0003800000 */
[----:B------:R-:W-:Y:S01]  /*aa20*/  MOV R2, 0x0 ;  /* 0x0000000000027802 */ /* 0x000fe20000000f00 */
[----:B------:R-:W-:Y:S01]  /*aa30*/  ULDC.64 UR4, c[0x4][0x98] ;  /* 0x0100260000047ab9 */ /* 0x000fe20000000a00 */
[----:B------:R-:W-:Y:S01]  /*aa40*/  ULDC.64 UR6, c[0x4][0xa0] ;  /* 0x0100280000067ab9 */ /* 0x000fe20000000a00 */
[----:B------:R-:W-:Y:S01]  /*aa50*/  IMAD.U32 R4, RZ, RZ, UR4 ;  /* 0x00000004ff047e24 */ /* 0x000fe2000f8e00ff */
[----:B------:R-:W-:Y:S01]  /*aa60*/  MOV R13, RZ ;  /* 0x000000ff000d7202 */ /* 0x000fe20000000f00 */
        /* <DEDUP_REMOVED lines=8> */
[----:B------:R-:W-:-:S07]  /*aaf0*/  IMAD.MOV.U32 R12, RZ, RZ, 0x1 ;  /* 0x00000001ff0c7424 */ /* 0x000fce00078e00ff */
[----:B------:R-:W-:-:S07]  /*ab00*/  LEPC R20, `(.L_x_45) ;  /* 0x000000001014794e */ /* 0x000fce0000000000 */
[----:B0----5:R-:W-:Y:S05]  /*ab10*/  CALL.ABS.NOINC R2 ;  /* 0x0000000002007343 */ /* 0x021fea0003c00000 */
.L_x_45:
[----:B------:R-:W0:Y:S01]  /*ab20*/  LDC.64 R2, c[0x0][0x9f8] ;  /* 0x00027e00ff027b82 */ /* 0x000e220000000a00 */
[----:B------:R-:W-:-:S07]  /*ab30*/  IMAD.MOV.U32 R31, RZ, RZ, R27 ;  /* 0x000000ffff1f7224 */ /* 0x000fce00078e001b */
[----:B------:R-:W1:Y:S01]  /*ab40*/  LDC R20, c[0x0][0x430] ;  /* 0x00010c00ff147b82 */ /* 0x000e620000000800 */
[----:B0-----:R-:W-:-:S04]  /*ab50*/  ISETP.NE.U32.AND P0, PT, R2, RZ, PT ;  /* 0x000000ff0200720c */ /* 0x001fc80003f05070 */
[----:B------:R-:W-:-:S13]  /*ab60*/  ISETP.NE.AND.EX P0, PT, R3, RZ, PT, P0 ;  /* 0x000000ff0300720c */ /* 0x000fda0003f05300 */
[----:B------:R-:W0:Y:S02]  /*ab70*/  @P0 LDC.64 R2, c[0x0][0x9f8] ;  /* 0x00027e00ff020b82 */ /* 0x000e240000000a00 */
[----:B0-----:R-:W-:-:S05]  /*ab80*/  @P0 IMAD.WIDE R2, R27, 0x4, R2 ;  /* 0x000000041b020825 */ /* 0x001fca00078e0202 */
[----:B------:R0:W5:Y:S01]  /*ab90*/  @P0 LDG.E R31, desc[UR48][R2.64] ;  /* 0x00000030021f0981 */ /* 0x000162000c1e1900 */
[C---:B------:R-:W-:Y:S01]  /*aba0*/  IMAD.SHL.U32 R29, R16.reuse, 0x10, RZ ;  /* 0x00000010101d7824 */ /* 0x040fe200078e00ff */
[----:B------:R-:W-:Y:S01]  /*abb0*/  UMOV UR4, 0xffffffff ;  /* 0xffffffff00047882 */ /* 0x000fe20000000000 */
[----:B------:R-:W-:-:S03]  /*abc0*/  LOP3.LUT R26, R16, 0x7f, RZ, 0xc0, !PT ;  /* 0x0000007f101a7812 */ /* 0x000fc600078ec0ff */
[----:B------:R-:W-:Y:S02]  /*abd0*/  LOP3.LUT R29, R29, 0x70, RZ, 0xc0, !PT ;  /* 0x000000701d1d7812 */ /* 0x000fe400078ec0ff */
[----:B------:R-:W-:Y:S01]  /*abe0*/  SHF.R.U32.HI R24, RZ, 0x3, R26 ;  /* 0x00000003ff187819 */ /* 0x000fe2000001161a */
[----:B-1----:R-:W-:Y:S06]  /*abf0*/  BRA.DIV UR4, `(.L_x_46) ;  /* 0x00000046041c7947 */ /* 0x002fec000b800000 */
.L_x_96:
[----:B------:R-:W-:Y:S01]  /*ac00*/  UMOV UR4, 0xa0 ;  /* 0x000000a000047882 */ /* 0x000fe20000000000 */
[----:B------:R-:W-:Y:S01]  /*ac10*/  LOP3.LUT R23, R24, R29, RZ, 0xfc, !PT ;  /* 0x0000001d18177212 */ /* 0x000fe200078efcff */
[----:B------:R-:W-:Y:S01]  /*ac20*/  UIMAD UR4, UR46, UR4, -0xa0 ;  /* 0xffffff602e0474a4 */ /* 0x000fe2000f8e0204 */
[----:B------:R-:W-:Y:S01]  /*ac30*/  ISETP.NE.AND P3, PT, R20, 0x1, PT ;  /* 0x000000011400780c */ /* 0x000fe20003f65270 */
[----:B------:R-:W-:Y:S01]  /*ac40*/  IMAD.MOV.U32 R10, RZ, RZ, RZ ;  /* 0x000000ffff0a7224 */ /* 0x000fe200078e00ff */
[----:B------:R-:W-:Y:S02]  /*ac50*/  LOP3.LUT R19, R24, 0x80, R29, 0xfe, !PT ;  /* 0x0000008018137812 */ /* 0x000fe400078efe1d */
[----:B-----5:R-:W-:Y:S01]  /*ac60*/  SHF.R.S32.HI R35, RZ, 0x1f, R31 ;  /* 0x0000001fff237819 */ /* 0x020fe2000001141f */
[----:B------:R-:W-:Y:S01]  /*ac70*/  VIADD R11, R23, UR4 ;  /* 0x00000004170b7c36 */ /* 0x000fe20008000000 */
[----:B------:R-:W-:Y:S01]  /*ac80*/  LOP3.LUT R0, R0, 0xfffffff7, RZ, 0xc0, !PT ;  /* 0xfffffff700007812 */ /* 0x000fe200078ec0ff */
[----:B------:R-:W-:-:S03]  /*ac90*/  VIADD R13, R19, UR4 ;  /* 0x00000004130d7c36 */ /* 0x000fc60008000000 */
[C---:B------:R-:W-:Y:S01]  /*aca0*/  ISETP.GE.AND P1, PT, R11.reuse, UR38, PT ;  /* 0x000000260b007c0c */ /* 0x040fe2000bf26270 */
[--C-:B------:R-:W-:Y:S01]  /*acb0*/  IMAD.IADD R11, R11, 0x1, R18.reuse ;  /* 0x000000010b0b7824 */ /* 0x100fe200078e0212 */
[C---:B------:R-:W-:Y:S01]  /*acc0*/  ISETP.GE.AND P0, PT, R13.reuse, UR38, PT ;  /* 0x000000260d007c0c */ /* 0x040fe2000bf06270 */
[----:B0-----:R-:W0:Y:S01]  /*acd0*/  @P3 LDC R2, c[0x0][0x434] ;  /* 0x00010d00ff023b82 */ /* 0x001e220000000800 */
[----:B------:R-:W-:Y:S02]  /*ace0*/  IMAD.IADD R13, R13, 0x1, R18 ;  /* 0x000000010d0d7824 */ /* 0x000fe400078e0212 */
[C---:B------:R-:W-:Y:S01]  /*acf0*/  IMAD.SHL.U32 R14, R16.reuse, 0x4, RZ ;  /* 0x00000004100e7824 */ /* 0x040fe200078e00ff */
[----:B------:R-:W-:Y:S01]  /*ad00*/  ISETP.GT.U32.OR P0, PT, R19, 0x9f, P0 ;  /* 0x0000009f1300780c */ /* 0x000fe20000704470 */
[----:B------:R-:W-:Y:S01]  /*ad10*/  IMAD.MOV.U32 R12, RZ, RZ, R11 ;  /* 0x000000ffff0c7224 */ /* 0x000fe200078e000b */
[----:B------:R-:W-:Y:S02]  /*ad20*/  MOV R15, R13 ;  /* 0x0000000d000f7202 */ /* 0x000fe40000000f00 */
[----:B------:R-:W1:Y:S01]  /*ad30*/  @P3 LDC R3, c[0x0][0x438] ;  /* 0x00010e00ff033b82 */ /* 0x000e620000000800 */
[----:B------:R-:W-:-:S02]  /*ad40*/  SHF.L.U32 R37, R16, 0x7, RZ ;  /* 0x0000000710257819 */ /* 0x000fc400000006ff */
[----:B------:R-:W-:-:S05]  /*ad50*/  @P3 LOP3.LUT R0, R0, 0x8, RZ, 0xfc, !PT ;  /* 0x0000000800003812 */ /* 0x000fca00078efcff */
[----:B------:R-:W2:Y:S01]  /*ad60*/  @!P1 LDC.64 R4, c[0x0][0x428] ;  /* 0x00010a00ff049b82 */ /* 0x000ea20000000a00 */
[----:B0-----:R-:W-:-:S07]  /*ad70*/  @P3 IMAD.HI.U32 R2, R11, R2, RZ ;  /* 0x000000020b023227 */ /* 0x001fce00078e00ff */
[----:B------:R-:W0:Y:S01]  /*ad80*/  @!P1 LDC.64 R6, c[0x0][0x418] ;  /* 0x00010600ff069b82 */ /* 0x000e220000000a00 */
[----:B-1----:R-:W-:-:S07]  /*ad90*/  @P3 SHF.R.U32.HI R12, RZ, R3, R2 ;  /* 0x00000003ff0c3219 */ /* 0x002fce0000011602 */
[----:B------:R-:W1:Y:S01]  /*ada0*/  @P3 LDC R17, c[0x0][0x438] ;  /* 0x00010e00ff113b82 */ /* 0x000e620000000800 */
[----:B------:R-:W-:Y:S01]  /*adb0*/  @!P1 SHF.R.S32.HI R3, RZ, 0x1f, R12 ;  /* 0x0000001fff039819 */ /* 0x000fe2000001140c */
[----:B--2---:R-:W-:-:S06]  /*adc0*/  @!P1 IMAD R2, R35, R4, RZ ;  /* 0x0000000423029224 */ /* 0x004fcc00078e02ff */
[----:B------:R-:W2:Y:S01]  /*add0*/  @!P0 LDC.64 R8, c[0x0][0x428] ;  /* 0x00010a00ff088b82 */ /* 0x000ea20000000a00 */
[----:B------:R-:W-:Y:S02]  /*ade0*/  @!P1 IMAD R5, R31, R5, R2 ;  /* 0x000000051f059224 */ /* 0x000fe400078e0202 */
[----:B------:R-:W-:-:S04]  /*adf0*/  @!P1 IMAD.MOV.U32 R2, RZ, RZ, R12 ;  /* 0x000000ffff029224 */ /* 0x000fc800078e000c */
[----:B------:R-:W-:Y:S02]  /*ae00*/  @!P1 IMAD.WIDE.U32 R2, R31, R4, R2 ;  /* 0x000000041f029225 */ /* 0x000fe400078e0002 */
[----:B------:R-:W3:Y:S02]  /*ae10*/  @P3 LDC R4, c[0x0][0x434] ;  /* 0x00010d00ff043b82 */ /* 0x000ee40000000800 */
[----:B------:R-:W-:Y:S01]  /*ae20*/  @!P1 IMAD.IADD R3, R3, 0x1, R5 ;  /* 0x0000000103039824 */ /* 0x000fe200078e0205 */
[----:B0-----:R-:W-:-:S04]  /*ae30*/  @!P1 LEA R6, P2, R2, R6, 0x2 ;  /* 0x0000000602069211 */ /* 0x001fc800078410ff */
[----:B------:R-:W-:Y:S02]  /*ae40*/  @!P1 LEA.HI.X R7, R2, R7, R3, 0x2, P2 ;  /* 0x0000000702079211 */ /* 0x000fe400010f1403 */
[----:B------:R-:W-:Y:S01]  /*ae50*/  LOP3.LUT R0, R0, 0xfffffffd, RZ, 0xc0, !PT ;  /* 0xfffffffd00007812 */ /* 0x000fe200078ec0ff */
[----:B------:R-:W-:Y:S02]  /*ae60*/  ULOP3.LUT UR4, UR36, 0x2, URZ, 0xfc, !UPT ;  /* 0x0000000224047892 */ /* 0x000fe4000f8efc3f */
[----:B------:R0:W5:Y:S01]  /*ae70*/  @!P1 LDG.E R10, desc[UR48][R6.64] ;  /* 0x00000030060a9981 */ /* 0x000162000c1e1900 */
[----:B---3--:R-:W-:Y:S02]  /*ae80*/  @P3 IMAD.HI.U32 R2, R13, R4, RZ ;  /* 0x000000040d023227 */ /* 0x008fe400078e00ff */
[----:B------:R-:W3:Y:S03]  /*ae90*/  @!P0 LDC.64 R4, c[0x0][0x418] ;  /* 0x00010600ff048b82 */ /* 0x000ee60000000a00 */
[----:B-1----:R-:W-:Y:S01]  /*aea0*/  @P3 SHF.R.U32.HI R15, RZ, R17, R2 ;  /* 0x00000011ff0f3219 */ /* 0x002fe20000011602 */
[----:B--2---:R-:W-:-:S03]  /*aeb0*/  @!P0 IMAD R2, R35, R8, RZ ;  /* 0x0000000823028224 */ /* 0x004fc600078e02ff */
[--C-:B------:R-:W-:Y:S01]  /*aec0*/  @!P0 SHF.R.S32.HI R3, RZ, 0x1f, R15.reuse ;  /* 0x0000001fff038819 */ /* 0x100fe2000001140f */
[----:B------:R-:W-:Y:S02]  /*aed0*/  @!P0 IMAD R9, R31, R9, R2 ;  /* 0x000000091f098224 */ /* 0x000fe400078e0202 */
[----:B------:R-:W-:-:S04]  /*aee0*/  @!P0 IMAD.MOV.U32 R2, RZ, RZ, R15 ;  /* 0x000000ffff028224 */ /* 0x000fc800078e000f */
[----:B------:R-:W-:-:S04]  /*aef0*/  @!P0 IMAD.WIDE.U32 R2, R31, R8, R2 ;  /* 0x000000081f028225 */ /* 0x000fc800078e0002 */
[----:B------:R-:W-:Y:S01]  /*af00*/  @!P0 IMAD.IADD R3, R9, 0x1, R3 ;  /* 0x0000000109038824 */ /* 0x000fe200078e0203 */
[----:B---3--:R-:W-:-:S04]  /*af10*/  @!P0 LEA R4, P2, R2, R4, 0x2 ;  /* 0x0000000402048211 */ /* 0x008fc800078410ff */
[----:B------:R-:W-:Y:S01]  /*af20*/  @!P0 LEA.HI.X R5, R2, R5, R3, 0x2, P2 ;  /* 0x0000000502058211 */ /* 0x000fe200010f1403 */
[----:B------:R-:W-:-:S05]  /*af30*/  IMAD.SHL.U32 R2, R16, 0x20, RZ ;  /* 0x0000002010027824 */ /* 0x000fca00078e00ff */
[----:B------:R-:W-:-:S04]  /*af40*/  LOP3.LUT R3, R2, 0x80, RZ, 0xc0, !PT ;  /* 0x0000008002037812 */ /* 0x000fc800078ec0ff */
[----:B------:R-:W-:-:S04]  /*af50*/  LOP3.LUT R3, R3, 0x10, R16, 0xf8, !PT ;  /* 0x0000001003037812 */ /* 0x000fc800078ef810 */
[----:B------:R-:W-:Y:S02]  /*af60*/  LOP3.LUT R9, R3, 0x10, R14, 0x78, !PT ;  /* 0x0000001003097812 */ /* 0x000fe400078e780e */
[----:B------:R-:W-:Y:S02]  /*af70*/  SHF.R.U32.HI R3, RZ, 0x5, R26 ;  /* 0x00000005ff037819 */ /* 0x000fe4000001161a */
[C---:B------:R-:W-:Y:S01]  /*af80*/  LOP3.LUT R14, R2.reuse, 0x60, RZ, 0xc0, !PT ;  /* 0x00000060020e7812 */ /* 0x040fe200078ec0ff */
[----:B------:R-:W-:Y:S01]  /*af90*/  IMAD.MOV.U32 R8, RZ, RZ, RZ ;  /* 0x000000ffff087224 */ /* 0x000fe200078e00ff */
[----:B------:R-:W-:Y:S01]  /*afa0*/  LOP3.LUT R36, R2, 0x100, RZ, 0xc0, !PT ;  /* 0x0000010002247812 */ /* 0x000fe200078ec0ff */
[----:B------:R-:W-:Y:S02]  /*afb0*/  IMAD.MOV R2, RZ, RZ, -R15 ;  /* 0x000000ffff027224 */ /* 0x000fe400078e0a0f */
[----:B------:R-:W-:Y:S02]  /*afc0*/  IMAD R14, R3, 0x200, R14 ;  /* 0x00000200030e7824 */ /* 0x000fe400078e020e */
[----:B------:R1:W5:Y:S03]  /*afd0*/  @!P0 LDG.E R8, desc[UR48][R4.64] ;  /* 0x0000003004088981 */ /* 0x000366000c1e1900 */
[----:B------:R-:W-:Y:S01]  /*afe0*/  IADD3 R36, R9, R14, R36 ;  /* 0x0000000e09247210 */ /* 0x000fe20007ffe024 */
[----:B------:R-:W-:Y:S01]  /*aff0*/  IMAD R9, R20, R2, R13 ;  /* 0x0000000214097224 */ /* 0x000fe200078e020d */
[----:B------:R-:W-:-:S02]  /*b000*/  LOP3.LUT R2, R37, 0x380, RZ, 0xc0, !PT ;  /* 0x0000038025027812 */ /* 0x000fc400078ec0ff */
[----:B------:R-:W-:-:S03]  /*b010*/  ISETP.GT.U32.AND P0, PT, R19, 0x9f, PT ;  /* 0x0000009f1300780c */ /* 0x000fc60003f04070 */
[----:B------:R-:W-:-:S05]  /*b020*/  IMAD R2, R3, 0x10, R2 ;  /* 0x0000001003027824 */ /* 0x000fca00078e0202 */
[----:B------:R-:W-:-:S04]  /*b030*/  LOP3.LUT R2, R2, R29, RZ, 0x3c, !PT ;  /* 0x0000001d02027212 */ /* 0x000fc800078e3cff */
[----:B------:R-:W-:Y:S01]  /*b040*/  LOP3.LUT R37, R2, 0xc00, R37, 0xf8, !PT ;  /* 0x00000c0002257812 */ /* 0x000fe200078ef825 */
[----:B------:R-:W-:Y:S01]  /*b050*/  IMAD.MOV.U32 R2, RZ, RZ, 0x40 ;  /* 0x00000040ff027424 */ /* 0x000fe200078e00ff */
[----:B------:R-:W-:Y:S02]  /*b060*/  @P0 LOP3.LUT R0, R0, 0x2, RZ, 0xfc, !PT ;  /* 0x0000000200000812 */ /* 0x000fe400078efcff */
[----:B------:R-:W-:-:S04]  /*b070*/  LOP3.LUT P0, RZ, R16, 0x4, RZ, 0xc0, !PT ;  /* 0x0000000410ff7812 */ /* 0x000fc8000780c0ff */
[----:B------:R-:W-:Y:S01]  /*b080*/  SEL R2, R2, 0xffffffc0, !P0 ;  /* 0xffffffc002027807 */ /* 0x000fe20004000000 */
[----:B------:R-:W-:-:S04]  /*b090*/  IMAD.U32 R3, RZ, RZ, UR4 ;  /* 0x00000004ff037e24 */ /* 0x000fc8000f8e00ff */
[----:B------:R1:W-:Y:S01]  /*b0a0*/  STL [R1], R2 ;  /* 0x0000000201007387 */ /* 0x0003e20000100800 */
[----:B------:R-:W-:Y:S01]  /*b0b0*/  ISETP.NE.AND P1, PT, R3, 0x3, PT ;  /* 0x000000030300780c */ /* 0x000fe20003f25270 */
[----:B0-----:R-:W-:Y:S01]  /*b0c0*/  IMAD.MOV R6, RZ, RZ, -R12 ;  /* 0x000000ffff067224 */ /* 0x001fe200078e0a0c */
[----:B------:R-:W-:Y:S01]  /*b0d0*/  LOP3.LUT R0, R0, 0xfffffffb, RZ, 0xc0, !PT ;  /* 0xfffffffb00007812 */ /* 0x000fe200078ec0ff */
[----:B------:R-:W-:Y:S02]  /*b0e0*/  IMAD.U32 R33, RZ, RZ, UR40 ;  /* 0x00000028ff217e24 */ /* 0x000fe4000f8e00ff */
[----:B------:R-:W-:Y:S02]  /*b0f0*/  IMAD R6, R20, R6, R11 ;  /* 0x0000000614067224 */ /* 0x000fe400078e020b */
[----:B------:R-:W-:Y:S01]  /*b100*/  IMAD.U32 R11, RZ, RZ, UR46 ;  /* 0x0000002eff0b7e24 */ /* 0x000fe2000f8e00ff */
[----:B------:R-:W-:Y:S02]  /*b110*/  SHF.R.U32.HI R12, RZ, 0x3, R16 ;  /* 0x00000003ff0c7819 */ /* 0x000fe40000011610 */
[----:B------:R-:W-:Y:S01]  /*b120*/  SHF.R.S32.HI R33, RZ, 0x1f, R33 ;  /* 0x0000001fff217819 */ /* 0x000fe20000011421 */
[----:B------:R-:W-:-:S02]  /*b130*/  VIADD R11, R11, 0xffffffff ;  /* 0xffffffff0b0b7836 */ /* 0x000fc40000000000 */
[----:B------:R-:W-:Y:S01]  /*b140*/  @P1 LOP3.LUT R0, R0, 0x4, RZ, 0xfc, !PT ;  /* 0x0000000400001812 */ /* 0x000fe200078efcff */
[----:B-1----:R-:W-:Y:S06]  /*b150*/  @!P1 BRA `(.L_x_47) ;  /* 0x0000000000049947 */ /* 0x002fec0003800000 */
[----:B------:R-:W-:Y:S01]  /*b160*/  BPT.TRAP 0x1 ;  /* 0x000000040000795c */ /* 0x000fe20000300000 */
.L_x_47:
[----:B------:R-:W-:-:S05]  /*b170*/  IMAD.MOV.U32 R30, RZ, RZ, 0x1 ;  /* 0x00000001ff1e7424 */ /* 0x000fca00078e00ff */
[----:B------:R-:W-:-:S04]  /*b180*/  SHF.L.U32 R30, R30, 0x1f, RZ ;  /* 0x0000001f1e1e7819 */ /* 0x000fc800000006ff */
[----:B------:R-:W0:Y:S02]  /*b190*/  SYNCS.PHASECHK.TRANS64.TRYWAIT P0, [UR42+0x22880], R30 ;  /* 0x0228801eff0075a7 */ /* 0x000e24000800016a */
[----:B0-----:R-:W-:Y:S05]  /*b1a0*/  @!P0 BRA `(.L_x_48) ;  /* 0x0000003c00d08947 */ /* 0x001fea0003800000 */
.L_x_97:
[----:B------:R-:W-:Y:S01]  /*b1b0*/  SHF.R.S32.HI R20, RZ, 0x1f, R6 ;  /* 0x0000001fff147819 */ /* 0x000fe20000011406 */
[----:B------:R-:W-:Y:S01]  /*b1c0*/  ULDC.64 UR4, c[0x0][0x328] ;  /* 0x0000ca0000047ab9 */ /* 0x000fe20000000a00 */
[----:B------:R-:W-:Y:S01]  /*b1d0*/  SHF.R.S32.HI R22, RZ, 0x1f, R9 ;  /* 0x0000001fff167819 */ /* 0x000fe20000011409 */
[----:B------:R-:W-:Y:S01]  /*b1e0*/  IMAD.WIDE.U32 R4, R6, UR4, RZ ;  /* 0x0000000406047c25 */ /* 0x000fe2000f8e00ff */
[----:B-----5:R-:W-:Y:S01]  /*b1f0*/  SHF.R.S32.HI R19, RZ, 0x1f, R10 ;  /* 0x0000001fff137819 */ /* 0x020fe2000001140a */
[----:B------:R-:W1:Y:S01]  /*b200*/  LDC R14, c[0x0][0x2f4] ;  /* 0x0000bd00ff0e7b82 */ /* 0x000e620000000800 */
[----:B------:R-:W-:Y:S01]  /*b210*/  SHF.R.S32.HI R21, RZ, 0x1f, R8 ;  /* 0x0000001fff157819 */ /* 0x000fe20000011408 */
[----:B0-----:R-:W-:Y:S01]  /*b220*/  IMAD R3, R20, UR4, RZ ;  /* 0x0000000414037c24 */ /* 0x001fe2000f8e02ff */
[----:B------:R-:W-:Y:S01]  /*b230*/  R2UR UR6, R33 ;  /* 0x00000000210672ca */ /* 0x000fe200000e0000 */
[----:B------:R-:W-:Y:S01]  /*b240*/  IMAD R2, R22, UR4, RZ ;  /* 0x0000000416027c24 */ /* 0x000fe2000f8e02ff */
[----:B------:R-:W-:Y:S01]  /*b250*/  LOP3.LUT R0, R0, 0xffffff7f, RZ, 0xc0, !PT ;  /* 0xffffff7f00007812 */ /* 0x000fe200078ec0ff */
[----:B------:R-:W-:-:S02]  /*b260*/  IMAD R7, R6, UR5, R3 ;  /* 0x0000000506077c24 */ /* 0x000fc4000f8e0203 */
[C---:B------:R-:W-:Y:S02]  /*b270*/  IMAD R13, R9.reuse, UR5, R2 ;  /* 0x00000005090d7c24 */ /* 0x040fe4000f8e0202 */
[----:B------:R-:W-:Y:S01]  /*b280*/  IMAD.WIDE.U32 R2, R9, UR4, RZ ;  /* 0x0000000409027c25 */ /* 0x000fe2000f8e00ff */
[----:B------:R-:W-:-:S03]  /*b290*/  ULDC.64 UR4, c[0x0][0x338] ;  /* 0x0000ce0000047ab9 */ /* 0x000fc60000000a00 */
[----:B------:R-:W-:Y:S02]  /*b2a0*/  IMAD.IADD R3, R3, 0x1, R13 ;  /* 0x0000000103037824 */ /* 0x000fe400078e020d */
[----:B------:R-:W-:Y:S02]  /*b2b0*/  IMAD.IADD R5, R5, 0x1, R7 ;  /* 0x0000000105057824 */ /* 0x000fe400078e0207 */
[----:B------:R-:W-:Y:S02]  /*b2c0*/  IMAD R13, R19, UR4, RZ ;  /* 0x00000004130d7c24 */ /* 0x000fe4000f8e02ff */
[----:B------:R-:W-:Y:S02]  /*b2d0*/  IMAD R7, R21, UR4, RZ ;  /* 0x0000000415077c24 */ /* 0x000fe4000f8e02ff */
[C---:B------:R-:W-:Y:S02]  /*b2e0*/  IMAD R13, R10.reuse, UR5, R13 ;  /* 0x000000050a0d7c24 */ /* 0x040fe4000f8e020d */
[----:B------:R-:W-:Y:S01]  /*b2f0*/  IMAD.WIDE.U32 R4, R10, UR4, R4 ;  /* 0x000000040a047c25 */ /* 0x000fe2000f8e0004 */
[----:B-1----:R-:W-:-:S03]  /*b300*/  ISETP.GE.AND P2, PT, R29, R14, PT ;  /* 0x0000000e1d00720c */ /* 0x002fc60003f46270 */
[C---:B------:R-:W-:Y:S01]  /*b310*/  IMAD R7, R8.reuse, UR5, R7 ;  /* 0x0000000508077c24 */ /* 0x040fe2000f8e0207 */
[----:B------:R-:W-:Y:S01]  /*b320*/  IADD3 R5, R5, R13, RZ ;  /* 0x0000000d05057210 */ /* 0x000fe20007ffe0ff */
[----:B------:R-:W-:Y:S01]  /*b330*/  IMAD.WIDE.U32 R2, R8, UR4, R2 ;  /* 0x0000000408027c25 */ /* 0x000fe2000f8e0002 */
[----:B------:R-:W-:-:S03]  /*b340*/  ULDC.64 UR4, c[0x0][0x330] ;  /* 0x0000cc0000047ab9 */ /* 0x000fc60000000a00 */
[----:B------:R-:W-:Y:S02]  /*b350*/  IMAD.IADD R3, R3, 0x1, R7 ;  /* 0x0000000103037824 */ /* 0x000fe400078e0207 */
[----:B------:R-:W-:Y:S01]  /*b360*/  IMAD.U32 R7, RZ, RZ, UR4 ;  /* 0x00000004ff077e24 */ /* 0x000fe2000f8e00ff */
[----:B------:R-:W-:Y:S01]  /*b370*/  UIMAD UR4, UR6, UR4, URZ ;  /* 0x00000004060472a4 */ /* 0x000fe2000f8e023f */
[----:B------:R-:W-:Y:S02]  /*b380*/  IMAD.SHL.U32 R34, R26, 0x10, RZ ;  /* 0x000000101a227824 */ /* 0x000fe400078e00ff */
[C---:B------:R-:W-:Y:S01]  /*b390*/  IMAD.WIDE.U32 R4, R7.reuse, UR40, R4 ;  /* 0x0000002807047c25 */ /* 0x040fe2000f8e0004 */
[----:B------:R-:W-:Y:S01]  /*b3a0*/  ULDC.64 UR6, c[0x0][0x318] ;  /* 0x0000c60000067ab9 */ /* 0x000fe20000000a00 */
[----:B------:R-:W-:Y:S02]  /*b3b0*/  UIMAD UR4, UR40, UR5, UR4 ;  /* 0x00000005280472a4 */ /* 0x000fe4000f8e0204 */
[----:B------:R-:W-:Y:S01]  /*b3c0*/  IMAD.WIDE.U32 R2, R7, UR40, R2 ;  /* 0x0000002807027c25 */ /* 0x000fe2000f8e0002 */
[----:B------:R-:W-:-:S03]  /*b3d0*/  IADD3 R16, P0, R4, UR6, RZ ;  /* 0x0000000604107c10 */ /* 0x000fc6000ff1e0ff */
[----:B------:R-:W-:-:S05]  /*b3e0*/  IMAD.U32 R7, RZ, RZ, UR7 ;  /* 0x00000007ff077e24 */ /* 0x000fca000f8e00ff */
[----:B------:R-:W-:Y:S02]  /*b3f0*/  IADD3.X R17, R7, UR4, R5, P0, !PT ;  /* 0x0000000407117c10 */ /* 0x000fe400087fe405 */
[----:B------:R-:W-:Y:S01]  /*b400*/  IADD3 R4, P0, R2, UR6, RZ ;  /* 0x0000000602047c10 */ /* 0x000fe2000ff1e0ff */
[----:B------:R-:W-:-:S03]  /*b410*/  IMAD.MOV.U32 R2, RZ, RZ, -0xa0 ;  /* 0xffffff60ff027424 */ /* 0x000fc600078e00ff */
[----:B------:R-:W-:Y:S01]  /*b420*/  IADD3.X R7, R7, UR4, R3, P0, !PT ;  /* 0x0000000407077c10 */ /* 0x000fe200087fe403 */
[----:B------:R-:W-:Y:S01]  /*b430*/  IMAD R5, R11, R2, UR38 ;  /* 0x000000260b057e24 */ /* 0x000fe2000f8e0202 */
[----:B------:R-:W-:Y:S01]  /*b440*/  UMOV UR4, 0xffffffff ;  /* 0xffffffff00047882 */ /* 0x000fe20000000000 */
[C---:B------:R-:W-:Y:S02]  /*b450*/  IMAD.SHL.U32 R2, R12.reuse, 0x80, RZ ;  /* 0x000000800c027824 */ /* 0x040fe400078e00ff */
[----:B------:R-:W-:Y:S02]  /*b460*/  IMAD.IADD R5, R5, 0x1, -R24 ;  /* 0x0000000105057824 */ /* 0x000fe400078e0a18 */
[----:B------:R-:W-:Y:S01]  /*b470*/  IMAD.SHL.U32 R3, R12, 0x10, RZ ;  /* 0x000000100c037824 */ /* 0x000fe200078e00ff */
[----:B------:R-:W-:Y:S02]  /*b480*/  LOP3.LUT R2, R29, 0x380, R2, 0xf8, !PT ;  /* 0x000003801d027812 */ /* 0x000fe400078ef802 */
[----:B------:R-:W-:-:S02]  /*b490*/  ISETP.GE.AND P0, PT, R5, 0x1, PT ;  /* 0x000000010500780c */ /* 0x000fc40003f06270 */
[----:B------:R-:W-:-:S04]  /*b4a0*/  LOP3.LUT R3, R2, 0x70, R3, 0x78, !PT ;  /* 0x0000007002037812 */ /* 0x000fc800078e7803 */
[----:B------:R-:W-:-:S07]  /*b4b0*/  LOP3.LUT R34, R3, 0x400, R34, 0xf8, !PT ;  /* 0x0000040003227812 */ /* 0x000fce00078ef822 */
[----:B------:R-:W-:Y:S01]  /*b4c0*/  @P0 LOP3.LUT R0, R0, 0x80, RZ, 0xfc, !PT ;  /* 0x0000008000000812 */ /* 0x000fe200078efcff */
[----:B------:R-:W-:Y:S06]  /*b4d0*/  BRA.DIV UR4, `(.L_x_49) ;  /* 0x0000003e041c7947 */ /* 0x000fec000b800000 */
[----:B------:R-:W0:Y:S01]  /*b4e0*/  SHFL.IDX PT, R14, R16, RZ, 0x181f ;  /* 0x00181fff100e7589 */ /* 0x000e2200000e0000 */
[C---:B------:R-:W-:Y:S02]  /*b4f0*/  ISETP.LT.OR P0, PT, R5.reuse, 0x1, P2 ;  /* 0x000000010500780c */ /* 0x040fe40001701670 */
[----:B------:R-:W-:Y:S01]  /*b500*/  IADD3 R28, R34, UR42, RZ ;  /* 0x0000002a221c7c10 */ /* 0x000fe2000fffe0ff */
[----:B------:R-:W1:Y:S01]  /*b510*/  SHFL.IDX PT, R3, R17, RZ, 0x181f ;  /* 0x00181fff11037589 */ /* 0x000e6200000e0000 */
[----:B------:R-:W-:Y:S02]  /*b520*/  LOP3.LUT R0, R0, 0xffffffdf, RZ, 0xc0, !PT ;  /* 0xffffffdf00007812 */ /* 0x000fe400078ec0ff */
[C---:B------:R-:W-:Y:S01]  /*b530*/  ISETP.GE.AND P6, PT, R5.reuse, 0x61, PT ;  /* 0x000000610500780c */ /* 0x040fe20003fc6270 */
[----:B------:R-:W-:Y:S01]  /*b540*/  SHFL.IDX PT, R11, R16, 0x7, 0x181f ;  /* 0x00f81f00100b7f89 */ /* 0x000fe200000e0000 */
[C---:B------:R-:W-:Y:S02]  /*b550*/  ISETP.GE.AND P5, PT, R5.reuse, 0x31, PT ;  /* 0x000000310500780c */ /* 0x040fe40003fa6270 */
[C---:B------:R-:W-:Y:S01]  /*b560*/  ISETP.GE.AND P4, PT, R5.reuse, 0x41, PT ;  /* 0x000000410500780c */ /* 0x040fe20003f86270 */
[----:B------:R-:W-:Y:S01]  /*b570*/  SHFL.IDX PT, R12, R4, RZ, 0x181f ;  /* 0x00181fff040c7589 */ /* 0x000fe200000e0000 */
[----:B------:R-:W-:-:S02]  /*b580*/  ISETP.GE.AND P3, PT, R5, 0x51, PT ;  /* 0x000000510500780c */ /* 0x000fc40003f66270 */
[----:B0-----:R-:W-:Y:S02]  /*b590*/  IADD3 R2, P1, R29, R14, RZ ;  /* 0x0000000e1d027210 */ /* 0x001fe40007f3e0ff */
[----:B------:R-:W0:Y:S03]  /*b5a0*/  SHFL.IDX PT, R14, R16, 0x1, 0x181f ;  /* 0x00381f00100e7f89 */ /* 0x000e2600000e0000 */
[----:B-1----:R-:W-:-:S05]  /*b5b0*/  IMAD.X R3, RZ, RZ, R3, P1 ;  /* 0x000000ffff037224 */ /* 0x002fca00008e0603 */
[----:B------:R1:W-:Y:S01]  /*b5c0*/  LDGSTS.E.BYPASS.LTC128B.128 [R28+0xa400], desc[UR48][R2.64], !P0 ;  /* 0x0a400000021c7fae */ /* 0x0003e2000c101d70 */
[----:B------:R-:W-:-:S03]  /*b5d0*/  ISETP.LT.OR P0, PT, R5, 0x11, P2 ;  /* 0x000000110500780c */ /* 0x000fc60001701670 */
[----:B-1----:R-:W1:Y:S01]  /*b5e0*/  SHFL.IDX PT, R3, R17, 0x1, 0x181f ;  /* 0x00381f0011037f89 */ /* 0x002e6200000e0000 */
[----:B0-----:R-:W-:-:S03]  /*b5f0*/  IADD3 R2, P1, R29, R14, RZ ;  /* 0x0000000e1d027210 */ /* 0x001fc60007f3e0ff */
[----:B------:R-:W0:Y:S02]  /*b600*/  SHFL.IDX PT, R14, R16, 0x2, 0x181f ;  /* 0x00581f00100e7f89 */ /* 0x000e2400000e0000 */
        /* <DEDUP_REMOVED lines=23> */
[----:B------:R-:W-:Y:S02]  /*b780*/  SHFL.IDX PT, R14, R4, 0x1, 0x181f ;  /* 0x00381f00040e7f89 */ /* 0x000fe400000e0000 */
[----:B-1----:R-:W-:-:S05]  /*b790*/  IMAD.X R3, RZ, RZ, R3, P1 ;  /* 0x000000ffff037224 */ /* 0x002fca00008e0603 */
[----:B------:R0:W-:Y:S01]  /*b7a0*/  LDGSTS.E.BYPASS.LTC128B.128 [R28+0xcc00], desc[UR48][R2.64], !P0 ;  /* 0x0cc00000021c7fae */ /* 0x0001e2000c101d70 */
[----:B------:R-:W-:-:S03]  /*b7b0*/  ISETP.LT.OR P0, PT, R5, 0x61, P2 ;  /* 0x000000610500780c */ /* 0x000fc60001701670 */
[----:B0-----:R-:W0:Y:S04]  /*b7c0*/  SHFL.IDX PT, R2, R16, 0x6, 0x181f ;  /* 0x00d81f0010027f89 */ /* 0x001e2800000e0000 */
[----:B------:R-:W1:Y:S04]  /*b7d0*/  SHFL.IDX PT, R3, R17, 0x6, 0x181f ;  /* 0x00d81f0011037f89 */ /* 0x000e6800000e0000 */
[----:B------:R-:W2:Y:S04]  /*b7e0*/  SHFL.IDX PT, R17, R17, 0x7, 0x181f ;  /* 0x00f81f0011117f89 */ /* 0x000ea800000e0000 */
[----:B------:R-:W3:Y:S04]  /*b7f0*/  SHFL.IDX PT, R16, R7, RZ, 0x181f ;  /* 0x00181fff07107589 */ /* 0x000ee800000e0000 */
[----:B------:R-:W4:Y:S01]  /*b800*/  SHFL.IDX PT, R7, R7, 0x1, 0x181f ;  /* 0x00381f0007077f89 */ /* 0x000f2200000e0000 */
[----:B0-----:R-:W-:-:S05]  /*b810*/  IADD3 R2, P1, R29, R2, RZ ;  /* 0x000000021d027210 */ /* 0x001fca0007f3e0ff */
[----:B-1----:R-:W-:-:S05]  /*b820*/  IMAD.X R3, RZ, RZ, R3, P1 ;  /* 0x000000ffff037224 */ /* 0x002fca00008e0603 */
[----:B------:R0:W-:Y:S01]  /*b830*/  LDGSTS.E.BYPASS.LTC128B.128 [R28+0xd400], desc[UR48][R2.64], !P0 ;  /* 0x0d400000021c7fae */ /* 0x0001e2000c101d70 */
[----:B------:R-:W-:Y:S02]  /*b840*/  ISETP.LT.OR P0, PT, R5, 0x71, P2 ;  /* 0x000000710500780c */ /* 0x000fe40001701670 */
[----:B0-----:R-:W-:-:S05]  /*b850*/  IADD3 R2, P1, R29, R11, RZ ;  /* 0x0000000b1d027210 */ /* 0x001fca0007f3e0ff */
[----:B--2---:R-:W-:-:S06]  /*b860*/  IMAD.X R3, RZ, RZ, R17, P1 ;  /* 0x000000ffff037224 */ /* 0x004fcc00008e0611 */
[----:B------:R0:W-:Y:S01]  /*b870*/  LDGSTS.E.BYPASS.LTC128B.128 [R28+0xdc00], desc[UR48][R2.64], !P0 ;  /* 0x0dc00000021c7fae */ /* 0x0001e2000c101d70 */
[----:B------:R-:W-:Y:S02]  /*b880*/  ISETP.LT.OR P0, PT, R5, 0x81, P2 ;  /* 0x000000810500780c */ /* 0x000fe40001701670 */
[----:B0-----:R-:W-:-:S05]  /*b890*/  IADD3 R2, P1, R29, R12, RZ ;  /* 0x0000000c1d027210 */ /* 0x001fca0007f3e0ff */
[----:B---3--:R-:W-:Y:S01]  /*b8a0*/  IMAD.X R3, RZ, RZ, R16, P1 ;  /* 0x000000ffff037224 */ /* 0x008fe200008e0610 */
[----:B------:R-:W-:-:S05]  /*b8b0*/  ISETP.GE.AND P1, PT, R5, 0x11, PT ;  /* 0x000000110500780c */ /* 0x000fca0003f26270 */
[----:B------:R0:W-:Y:S01]  /*b8c0*/  LDGSTS.E.BYPASS.LTC128B.128 [R28+0xe400], desc[UR48][R2.64], !P0 ;  /* 0x0e400000021c7fae */ /* 0x0001e2000c101d70 */
[----:B------:R-:W-:-:S07]  /*b8d0*/  ISETP.GE.AND P0, PT, R5, 0x21, PT ;  /* 0x000000210500780c */ /* 0x000fce0003f06270 */
[----:B------:R-:W-:Y:S02]  /*b8e0*/  @P1 LOP3.LUT R0, R0, 0x20, RZ, 0xfc, !PT ;  /* 0x0000002000001812 */ /* 0x000fe400078efcff */
[----:B------:R-:W-:Y:S02]  /*b8f0*/  ISETP.GE.AND P1, PT, R5, 0x81, PT ;  /* 0x000000810500780c */ /* 0x000fe40003f26270 */
[----:B------:R-:W-:-:S04]  /*b900*/  LOP3.LUT R0, R0, 0xffffffef, RZ, 0xc0, !PT ;  /* 0xffffffef00007812 */ /* 0x000fc800078ec0ff */
[----:B------:R-:W-:Y:S02]  /*b910*/  @P0 LOP3.LUT R0, R0, 0x10, RZ, 0xfc, !PT ;  /* 0x0000001000000812 */ /* 0x000fe400078efcff */
[----:B------:R-:W-:Y:S02]  /*b920*/  ISETP.GE.AND P0, PT, R5, 0x71, PT ;  /* 0x000000710500780c */ /* 0x000fe40003f06270 */
[----:B------:R-:W-:-:S04]  /*b930*/  LOP3.LUT R0, R0, 0xffffffbf, RZ, 0xc0, !PT ;  /* 0xffffffbf00007812 */ /* 0x000fc800078ec0ff */
[----:B------:R-:W-:Y:S02]  /*b940*/  @P6 LOP3.LUT R0, R0, 0x40, RZ, 0xfc, !PT ;  /* 0x0000004000006812 */ /* 0x000fe400078efcff */
[----:B------:R-:W-:Y:S02]  /*b950*/  ISETP.GE.AND P6, PT, R5, 0x91, PT ;  /* 0x000000910500780c */ /* 0x000fe40003fc6270 */
[----:B------:R-:W-:-:S11]  /*b960*/  LOP3.LUT R0, R0, 0xfffffeff, RZ, 0xc0, !PT ;  /* 0xfffffeff00007812 */ /* 0x000fd600078ec0ff */
[----:B0---4-:R-:W-:-:S07]  /*b970*/  @P6 LOP3.LUT R0, R0, 0x100, RZ, 0xfc, !PT ;  /* 0x0000010000006812 */ /* 0x011fce00078efcff */
.L_x_119:
[----:B------:R-:W-:Y:S02]  /*b980*/  ISETP.LT.OR P2, PT, R5, 0x91, P2 ;  /* 0x000000910500780c */ /* 0x000fe40001741670 */
[----:B------:R-:W-:-:S05]  /*b990*/  IADD3 R2, P6, R29, R14, RZ ;  /* 0x0000000e1d027210 */ /* 0x000fca0007fde0ff */
[----:B------:R-:W-:-:S06]  /*b9a0*/  IMAD.X R3, RZ, RZ, R7, P6 ;  /* 0x000000ffff037224 */ /* 0x000fcc00030e0607 */
[----:B------:R-:W-:Y:S01]  /*b9b0*/  @!PT LDS RZ, [RZ] ;  /* 0x00000000fffff984 */ /* 0x000fe20000000800 */
[----:B------:R-:W-:Y:S01]  /*b9c0*/  @!PT LDS RZ, [RZ] ;  /* 0x00000000fffff984 */ /* 0x000fe20000000800 */
[----:B------:R-:W-:Y:S01]  /*b9d0*/  @!PT LDS RZ, [RZ] ;  /* 0x00000000fffff984 */ /* 0x000fe20000000800 */
[----:B------:R0:W-:Y:S01]  /*b9e0*/  LDGSTS.E.BYPASS.LTC128B.128 [R28+0xec00], desc[UR48][R2.64], !P2 ;  /* 0x0ec00000021c7fae */ /* 0x0001e2000d101d70 */
[----:B------:R-:W-:Y:S01]  /*b9f0*/  NOP ;  /* 0x0000000000007918 */ /* 0x000fe20000000000 */
[----:B------:R-:W-:Y:S02]  /*ba00*/  SYNCS.ARRIVE.TRANS64.RED.A0T1 RZ, [UR42+0x22870], RZ ;  /* 0x022870ffffff79a7 */ /* 0x000fe4000820042a */
[----:B------:R-:W-:Y:S01]  /*ba10*/  ARRIVES.LDGSTSBAR.64.TRANSCNT [UR42+0x22870] ;  /* 0x02287000ff0079b0 */ /* 0x000fe20008000aaa */
[----:B------:R-:W-:Y:S01]  /*ba20*/  NOP ;  /* 0x0000000000007918 */ /* 0x000fe20000000000 */
[----:B------:R-:W-:-:S06]  /*ba30*/  ULOP3.LUT UR4, UR36, 0x2, URZ, 0xfc, !UPT ;  /* 0x0000000224047892 */ /* 0x000fcc000f8efc3f */
[----:B------:R-:W-:-:S04]  /*ba40*/  MOV R11, UR4 ;  /* 0x00000004000b7c02 */ /* 0x000fc80008000f00 */
[----:B------:R-:W-:-:S13]  /*ba50*/  ISETP.NE.AND P6, PT, R11, 0x3, PT ;  /* 0x000000030b00780c */ /* 0x000fda0003fc5270 */
[----:B0-----:R-:W-:Y:S05]  /*ba60*/  @!P6 BRA `(.L_x_50) ;  /* 0x000000000004e947 */ /* 0x001fea0003800000 */
[----:B------:R-:W-:Y:S01]  /*ba70*/  BPT.TRAP 0x1 ;  /* 0x000000040000795c */ /* 0x000fe20000300000 */
.L_x_50:
[----:B------:R-:W-:Y:S01]  /*ba80*/  SYNCS.ARRIVE.TRANS64.A1T0 RZ, [UR42+0x22870], RZ ;  /* 0x022870ffffff79a7 */ /* 0x000fe2000810002a */
[----:B------:R-:W-:Y:S05]  /*ba90*/  @!P6 BRA `(.L_x_51) ;  /* 0x000000000004e947 */ /* 0x000fea0003800000 */
[----:B------:R-:W-:Y:S01]  /*baa0*/  BPT.TRAP 0x1 ;  /* 0x000000040000795c */ /* 0x000fe20000300000 */
.L_x_51:
[----:B------:R-:W0:Y:S02]  /*bab0*/  SYNCS.PHASECHK.TRANS64.TRYWAIT P2, [UR42+0x22840], R30 ;  /* 0x0228401eff0075a7 */ /* 0x000e24000804016a */
[----:B0-----:R-:W-:Y:S05]  /*bac0*/  @!P2 BRA `(.L_x_52) ;  /* 0x0000004000a4a947 */ /* 0x001fea0003800000 */
.L_x_120:
[----:B------:R-:W-:Y:S01]  /*bad0*/  ULDC.64 UR8, c[0x0][0x300] ;  /* 0x0000c00000087ab9 */ /* 0x000fe20000000a00 */
[----:B------:R-:W-:Y:S01]  /*bae0*/  ULDC.64 UR10, c[0x0][0x310] ;  /* 0x0000c400000a7ab9 */ /* 0x000fe20000000a00 */
[----:B0-----:R-:W-:Y:S01]  /*baf0*/  IMAD R3, R20, UR8, RZ ;  /* 0x0000000814037c24 */ /* 0x001fe2000f8e02ff */
[----:B------:R-:W-:Y:S01]  /*bb00*/  R2UR UR6, R33 ;  /* 0x00000000210672ca */ /* 0x000fe200000e0000 */
[----:B------:R-:W-:Y:S01]  /*bb10*/  IMAD R19, R19, UR10, RZ ;  /* 0x0000000a13137c24 */ /* 0x000fe2000f8e02ff */
[----:B------:R-:W-:Y:S01]  /*bb20*/  ULDC.64 UR4, c[0x0][0x308] ;  /* 0x0000c20000047ab9 */ /* 0x000fe20000000a00 */
[C---:B------:R-:W-:Y:S01]  /*bb30*/  IMAD R5, R6.reuse, UR9, R3 ;  /* 0x0000000906057c24 */ /* 0x040fe2000f8e0203 */
[----:B------:R-:W0:Y:S01]  /*bb40*/  LDC R16, c[0x0][0x2f4] ;  /* 0x0000bd00ff107b82 */ /* 0x000e220000000800 */
[----:B------:R-:W-:Y:S01]  /*bb50*/  IMAD.WIDE.U32 R2, R6, UR8, RZ ;  /* 0x0000000806027c25 */ /* 0x000fe2000f8e00ff */
[----:B------:R-:W-:-:S03]  /*bb60*/  LOP3.LUT R0, R0, 0xfffffffe, RZ, 0xc0, !PT ;  /* 0xfffffffe00007812 */ /* 0x000fc600078ec0ff */
[----:B------:R-:W-:Y:S02]  /*bb70*/  IMAD.IADD R3, R3, 0x1, R5 ;  /* 0x0000000103037824 */ /* 0x000fe400078e0205 */
[C---:B------:R-:W-:Y:S02]  /*bb80*/  IMAD R19, R10.reuse, UR11, R19 ;  /* 0x0000000b0a137c24 */ /* 0x040fe4000f8e0213 */
[----:B------:R-:W-:-:S04]  /*bb90*/  IMAD.WIDE.U32 R2, R10, UR10, R2 ;  /* 0x0000000a0a027c25 */ /* 0x000fc8000f8e0002 */
[----:B------:R-:W-:Y:S02]  /*bba0*/  IMAD.IADD R3, R3, 0x1, R19 ;  /* 0x0000000103037824 */ /* 0x000fe400078e0213 */
[----:B------:R-:W-:Y:S01]  /*bbb0*/  IMAD.U32 R5, RZ, RZ, UR4 ;  /* 0x00000004ff057e24 */ /* 0x000fe2000f8e00ff */
[----:B------:R-:W-:Y:S01]  /*bbc0*/  UIMAD UR4, UR6, UR4, URZ ;  /* 0x00000004060472a4 */ /* 0x000fe2000f8e023f */
[----:B------:R-:W-:Y:S02]  /*bbd0*/  IMAD R22, R22, UR8, RZ ;  /* 0x0000000816167c24 */ /* 0x000fe4000f8e02ff */
[----:B------:R-:W-:Y:S01]  /*bbe0*/  IMAD.WIDE.U32 R2, R5, UR40, R2 ;  /* 0x0000002805027c25 */ /* 0x000fe2000f8e0002 */
[----:B------:R-:W-:Y:S01]  /*bbf0*/  ULDC.64 UR6, c[0x0][0x2e8] ;  /* 0x0000ba0000067ab9 */ /* 0x000fe20000000a00 */
[----:B------:R-:W-:Y:S02]  /*bc00*/  UIMAD UR4, UR40, UR5, UR4 ;  /* 0x00000005280472a4 */ /* 0x000fe4000f8e0204 */
[----:B------:R-:W-:Y:S01]  /*bc10*/  IMAD.U32 R4, RZ, RZ, UR7 ;  /* 0x00000007ff047e24 */ /* 0x000fe2000f8e00ff */
[----:B------:R-:W-:Y:S01]  /*bc20*/  IADD3 R7, P2, R2, UR6, RZ ;  /* 0x0000000602077c10 */ /* 0x000fe2000ff5e0ff */
[----:B------:R-:W-:-:S02]  /*bc30*/  IMAD R11, R9, UR9, R22 ;  /* 0x00000009090b7c24 */ /* 0x000fc4000f8e0216 */
[----:B------:R-:W-:Y:S01]  /*bc40*/  IMAD R21, R21, UR10, RZ ;  /* 0x0000000a15157c24 */ /* 0x000fe2000f8e02ff */
[----:B------:R-:W-:Y:S01]  /*bc50*/  IADD3.X R6, R4, UR4, R3, P2, !PT ;  /* 0x0000000404067c10 */ /* 0x000fe200097fe403 */
[----:B------:R-:W-:-:S04]  /*bc60*/  IMAD.WIDE.U32 R2, R9, UR8, RZ ;  /* 0x0000000809027c25 */ /* 0x000fc8000f8e00ff */
[----:B------:R-:W-:Y:S02]  /*bc70*/  IMAD.IADD R3, R3, 0x1, R11 ;  /* 0x0000000103037824 */ /* 0x000fe400078e020b */
[C---:B------:R-:W-:Y:S02]  /*bc80*/  IMAD R21, R8.reuse, UR11, R21 ;  /* 0x0000000b08157c24 */ /* 0x040fe4000f8e0215 */
[----:B------:R-:W-:-:S04]  /*bc90*/  IMAD.WIDE.U32 R2, R8, UR10, R2 ;  /* 0x0000000a08027c25 */ /* 0x000fc8000f8e0002 */
[----:B------:R-:W-:Y:S02]  /*bca0*/  IMAD.IADD R3, R3, 0x1, R21 ;  /* 0x0000000103037824 */ /* 0x000fe400078e0215 */
[----:B------:R-:W-:-:S03]  /*bcb0*/  IMAD.WIDE.U32 R2, R5, UR40, R2 ;  /* 0x0000002805027c25 */ /* 0x000fc6000f8e0002 */
[----:B------:R-:W-:-:S04]  /*bcc0*/  IADD3 R5, P2, R2, UR6, RZ ;  /* 0x0000000602057c10 */ /* 0x000fc8000ff5e0ff */
[----:B------:R-:W-:Y:S01]  /*bcd0*/  IADD3.X R4, R4, UR4, R3, P2, !PT ;  /* 0x0000000404047c10 */ /* 0x000fe200097fe403 */
[----:B------:R-:W-:Y:S01]  /*bce0*/  UMOV UR4, 0xffffffff ;  /* 0xffffffff00047882 */ /* 0x000fe20000000000 */
[----:B0-----:R-:W-:-:S13]  /*bcf0*/  ISETP.GE.AND P2, PT, R29, R16, PT ;  /* 0x000000101d00720c */ /* 0x001fda0003f46270 */
[----:B------:R-:W-:Y:S01]  /*bd00*/  @P2 LOP3.LUT R0, R0, 0x1, RZ, 0xfc, !PT ;  /* 0x0000000100002812 */ /* 0x000fe200078efcff */
[----:B------:R-:W-:Y:S06]  /*bd10*/  BRA.DIV UR4, `(.L_x_53) ;  /* 0x0000004204287947 */ /* 0x000fec000b800000 */
[----:B------:R-:W0:Y:S01]  /*bd20*/  SHFL.IDX PT, R14, R7, RZ, 0x181f ;  /* 0x00181fff070e7589 */ /* 0x000e2200000e0000 */
[----:B------:R-:W-:Y:S02]  /*bd30*/  P2R R10, PR, RZ, 0x8 ;  /* 0x00000008ff0a7803 */ /* 0x000fe40000000000 */
[C---:B------:R-:W-:Y:S01]  /*bd40*/  LOP3.LUT P3, RZ, R0.reuse, 0x80, RZ, 0xc0, !PT ;  /* 0x0000008000ff7812 */ /* 0x040fe2000786c0ff */
[----:B------:R-:W1:Y:S01]  /*bd50*/  SHFL.IDX PT, R2, R6, RZ, 0x181f ;  /* 0x00181fff06027589 */ /* 0x000e6200000e0000 */
[----:B------:R-:W-:Y:S02]  /*bd60*/  ISETP.GE.AND P6, PT, R29, R16, PT ;  /* 0x000000101d00720c */ /* 0x000fe40003fc6270 */
[----:B------:R-:W-:Y:S02]  /*bd70*/  P2R R9, PR, RZ, 0x1 ;  /* 0x00000001ff097803 */ /* 0x000fe40000000000 */
[----:B------:R-:W-:Y:S02]  /*bd80*/  LOP3.LUT P0, RZ, R0, 0x20, RZ, 0xc0, !PT ;  /* 0x0000002000ff7812 */ /* 0x000fe4000780c0ff */
[----:B------:R-:W-:-:S02]  /*bd90*/  P2R R8, PR, RZ, 0x2 ;  /* 0x00000002ff087803 */ /* 0x000fc40000000000 */
[----:B------:R-:W-:-:S03]  /*bda0*/  LOP3.LUT P1, RZ, R0, 0x10, RZ, 0xc0, !PT ;  /* 0x0000001000ff7812 */ /* 0x000fc6000782c0ff */
[----:B0-----:R-:W-:-:S05]  /*bdb0*/  @P3 IADD3 R14, P2, R29, R14, RZ ;  /* 0x0000000e1d0e3210 */ /* 0x001fca0007f5e0ff */
[----:B-1----:R-:W-:Y:S02]  /*bdc0*/  @P3 IMAD.X R3, RZ, RZ, R2, P2 ;  /* 0x000000ffff033224 */ /* 0x002fe400010e0602 */
[----:B------:R-:W-:Y:S02]  /*bdd0*/  @P3 IMAD.MOV.U32 R2, RZ, RZ, R14 ;  /* 0x000000ffff023224 */ /* 0x000fe400078e000e */
[----:B------:R-:W0:Y:S04]  /*bde0*/  SHFL.IDX PT, R14, R7, 0x1, 0x181f ;  /* 0x00381f00070e7f89 */ /* 0x000e2800000e0000 */
[----:B------:R0:W-:Y:S01]  /*bdf0*/  @P3 LDGSTS.E.BYPASS.LTC128B.128 [R28+0x18400], desc[UR48][R2.64], !P6 ;  /* 0x18400000021c3fae */ /* 0x0001e2000f101d70 */
[----:B------:R-:W-:-:S03]  /*be00*/  ISETP.NE.AND P3, PT, R10, RZ, PT ;  /* 0x000000ff0a00720c */ /* 0x000fc60003f65270 */
[----:B------:R-:W1:Y:S01]  /*be10*/  SHFL.IDX PT, R10, R6, 0x1, 0x181f ;  /* 0x00381f00060a7f89 */ /* 0x000e6200000e0000 */
[----:B0-----:R-:W-:-:S03]  /*be20*/  @P0 IADD3 R2, P2, R29, R14, RZ ;  /* 0x0000000e1d020210 */ /* 0x001fc60007f5e0ff */
[----:B------:R-:W0:Y:S02]  /*be30*/  SHFL.IDX PT, R14, R7, 0x2, 0x181f ;  /* 0x00581f00070e7f89 */ /* 0x000e2400000e0000 */
[----:B-1----:R-:W-:-:S05]  /*be40*/  @P0 IMAD.X R3, RZ, RZ, R10, P2 ;  /* 0x000000ffff030224 */ /* 0x002fca00010e060a */
[----:B------:R1:W-:Y:S01]  /*be50*/  @P0 LDGSTS.E.BYPASS.LTC128B.128 [R28+0x18c00], desc[UR48][R2.64], !P6 ;  /* 0x18c00000021c0fae */ /* 0x0003e2000f101d70 */
[----:B------:R-:W-:-:S03]  /*be60*/  ISETP.NE.AND P0, PT, R9, RZ, PT ;  /* 0x000000ff0900720c */ /* 0x000fc60003f05270 */
[----:B------:R-:W2:Y:S01]  /*be70*/  SHFL.IDX PT, R9, R6, 0x2, 0x181f ;  /* 0x00581f0006097f89 */ /* 0x000ea200000e0000 */
[----:B0-----:R-:W-:-:S05]  /*be80*/  @P1 IADD3 R14, P2, R29, R14, RZ ;  /* 0x0000000e1d0e1210 */ /* 0x001fca0007f5e0ff */
[----:B-1----:R-:W-:Y:S02]  /*be90*/  @P1 IMAD.MOV.U32 R2, RZ, RZ, R14 ;  /* 0x000000ffff021224 */ /* 0x002fe400078e000e */
[----:B------:R-:W0:Y:S01]  /*bea0*/  SHFL.IDX PT, R14, R7, 0x3, 0x181f ;  /* 0x00781f00070e7f89 */ /* 0x000e2200000e0000 */
[----:B--2---:R-:W-:-:S05]  /*beb0*/  @P1 IADD3.X R9, RZ, R9, RZ, P2, !PT ;  /* 0x00000009ff091210 */ /* 0x004fca00017fe4ff */
[----:B------:R-:W-:-:S05]  /*bec0*/  @P1 IMAD.MOV.U32 R3, RZ, RZ, R9 ;  /* 0x000000ffff031224 */ /* 0x000fca00078e0009 */
[----:B------:R1:W-:Y:S01]  /*bed0*/  @P1 LDGSTS.E.BYPASS.LTC128B.128 [R28+0x19400], desc[UR48][R2.64], !P6 ;  /* 0x19400000021c1fae */ /* 0x0003e2000f101d70 */
[----:B------:R-:W-:-:S03]  /*bee0*/  ISETP.NE.AND P1, PT, R8, RZ, PT ;  /* 0x000000ff0800720c */ /* 0x000fc60003f25270 */
[----:B------:R-:W2:Y:S01]  /*bef0*/  SHFL.IDX PT, R8, R6, 0x3, 0x181f ;  /* 0x00781f0006087f89 */ /* 0x000ea200000e0000 */
[----:B0-----:R-:W-:-:S05]  /*bf00*/  @P5 IADD3 R14, P2, R29, R14, RZ ;  /* 0x0000000e1d0e5210 */ /* 0x001fca0007f5e0ff */
[----:B-1----:R-:W-:Y:S02]  /*bf10*/  @P5 IMAD.MOV.U32 R2, RZ, RZ, R14 ;  /* 0x000000ffff025224 */ /* 0x002fe400078e000e */
[----:B------:R-:W0:Y:S01]  /*bf20*/  SHFL.IDX PT, R14, R7, 0x4, 0x181f ;  /* 0x00981f00070e7f89 */ /* 0x000e2200000e0000 */
[----:B--2---:R-:W-:-:S03]  /*bf30*/  @P5 IMAD.X R9, RZ, RZ, R8, P2 ;  /* 0x000000ffff095224 */ /* 0x004fc600010e0608 */
[----:B------:R-:W1:Y:S01]  /*bf40*/  SHFL.IDX PT, R8, R6, 0x4, 0x181f ;  /* 0x00981f0006087f89 */ /* 0x000e6200000e0000 */
[----:B------:R-:W-:-:S05]  /*bf50*/  @P5 IMAD.MOV.U32 R3, RZ, RZ, R9 ;  /* 0x000000ffff035224 */ /* 0x000fca00078e0009 */
[----:B------:R2:W-:Y:S01]  /*bf60*/  @P5 LDGSTS.E.BYPASS.LTC128B.128 [R28+0x19c00], desc[UR48][R2.64], !P6 ;  /* 0x19c00000021c5fae */ /* 0x0005e2000f101d70 */
[----:B0-----:R-:W-:Y:S02]  /*bf70*/  @P4 IADD3 R14, P2, R29, R14, RZ ;  /* 0x0000000e1d0e4210 */ /* 0x001fe40007f5e0ff */
[----:B------:R-:W-:-:S03]  /*bf80*/  LOP3.LUT P5, RZ, R0, 0x40, RZ, 0xc0, !PT ;  /* 0x0000004000ff7812 */ /* 0x000fc600078ac0ff */
[----:B--2---:R-:W-:Y:S02]  /*bf90*/  @P4 IMAD.MOV.U32 R2, RZ, RZ, R14 ;  /* 0x000000ffff024224 */ /* 0x004fe400078e000e */
[----:B------:R-:W0:Y:S01]  /*bfa0*/  SHFL.IDX PT, R14, R7, 0x5, 0x181f ;  /* 0x00b81f00070e7f89 */ /* 0x000e2200000e0000 */
[----:B-1----:R-:W-:-:S03]  /*bfb0*/  @P4 IMAD.X R9, RZ, RZ, R8, P2 ;  /* 0x000000ffff094224 */ /* 0x002fc600010e0608 */
[----:B------:R-:W1:Y:S01]  /*bfc0*/  SHFL.IDX PT, R8, R6, 0x5, 0x181f ;  /* 0x00b81f0006087f89 */ /* 0x000e6200000e0000 */
[----:B------:R-:W-:-:S05]  /*bfd0*/  @P4 IMAD.MOV.U32 R3, RZ, RZ, R9 ;  /* 0x000000ffff034224 */ /* 0x000fca00078e0009 */
[----:B------:R2:W-:Y:S01]  /*bfe0*/  @P4 LDGSTS.E.BYPASS.LTC128B.128 [R28+0x1a400], desc[UR48][R2.64], !P6 ;  /* 0x1a400000021c4fae */ /* 0x0005e2000f101d70 */
[----:B0-----:R-:W-:-:S04]  /*bff0*/  @P3 IADD3 R14, P2, R29, R14, RZ ;  /* 0x0000000e1d0e3210 */ /* 0x001fc80007f5e0ff */
[----:B--2---:R-:W-:Y:S01]  /*c000*/  @P3 MOV R2, R14 ;  /* 0x0000000e00023202 */ /* 0x004fe20000000f00 */
[----:B-1----:R-:W-:Y:S01]  /*c010*/  @P3 IMAD.X R9, RZ, RZ, R8, P2 ;  /* 0x000000ffff093224 */ /* 0x002fe200010e0608 */
[----:B------:R-:W0:Y:S03]  /*c020*/  SHFL.IDX PT, R14, R7, 0x6, 0x181f ;  /* 0x00d81f00070e7f89 */ /* 0x000e2600000e0000 */
[----:B------:R-:W-:Y:S01]  /*c030*/  @P3 IMAD.MOV.U32 R3, RZ, RZ, R9 ;  /* 0x000000ffff033224 */ /* 0x000fe200078e0009 */
[----:B------:R-:W1:Y:S04]  /*c040*/  SHFL.IDX PT, R8, R6, 0x6, 0x181f ;  /* 0x00d81f0006087f89 */ /* 0x000e6800000e0000 */
[----:B------:R2:W-:Y:S01]  /*c050*/  @P3 LDGSTS.E.BYPASS.LTC128B.128 [R28+0x1ac00], desc[UR48][R2.64], !P6 ;  /* 0x1ac00000021c3fae */ /* 0x0005e2000f101d70 */
[----:B0-----:R-:W-:-:S05]  /*c060*/  @P5 IADD3 R14, P2, R29, R14, RZ ;  /* 0x0000000e1d0e5210 */ /* 0x001fca0007f5e0ff */
[----:B--2---:R-:W-:Y:S02]  /*c070*/  @P5 IMAD.MOV.U32 R2, RZ, RZ, R14 ;  /* 0x000000ffff025224 */ /* 0x004fe400078e000e */
[----:B------:R-:W0:Y:S01]  /*c080*/  SHFL.IDX PT, R14, R7, 0x7, 0x181f ;  /* 0x00f81f00070e7f89 */ /* 0x000e2200000e0000 */
[----:B-1----:R-:W-:-:S03]  /*c090*/  @P5 IMAD.X R9, RZ, RZ, R8, P2 ;  /* 0x000000ffff095224 */ /* 0x002fc600010e0608 */
[----:B------:R-:W1:Y:S01]  /*c0a0*/  SHFL.IDX PT, R8, R6, 0x7, 0x181f ;  /* 0x00f81f0006087f89 */ /* 0x000e6200000e0000 */
[----:B------:R-:W-:-:S03]  /*c0b0*/  @P5 IMAD.MOV.U32 R3, RZ, RZ, R9 ;  /* 0x000000ffff035224 */ /* 0x000fc600078e0009 */
[----:B------:R-:W-:Y:S04]  /*c0c0*/  SHFL.IDX PT, R6, R4, 0x1, 0x181f ;  /* 0x00381f0004067f89 */ /* 0x000fe800000e0000 */
[----:B------:R2:W-:Y:S01]  /*c0d0*/  @P5 LDGSTS.E.BYPASS.LTC128B.128 [R28+0x1b400], desc[UR48][R2.64], !P6 ;  /* 0x1b400000021c5fae */ /* 0x0005e2000f101d70 */
[----:B0-----:R-:W-:-:S03]  /*c0e0*/  @P0 IADD3 R9, P2, R29, R14, RZ ;  /* 0x0000000e1d090210 */ /* 0x001fc60007f5e0ff */
[----:B------:R-:W0:Y:S02]  /*c0f0*/  SHFL.IDX PT, R14, R5, RZ, 0x181f ;  /* 0x00181fff050e7589 */ /* 0x000e2400000e0000 */
[----:B-1----:R-:W-:Y:S02]  /*c100*/  @P0 IMAD.X R10, RZ, RZ, R8, P2 ;  /* 0x000000ffff0a0224 */ /* 0x002fe400010e0608 */
[----:B------:R-:W1:Y:S01]  /*c110*/  SHFL.IDX PT, R8, R4, RZ, 0x181f ;  /* 0x00181fff04087589 */ /* 0x000e6200000e0000 */
[----:B--2---:R-:W-:Y:S02]  /*c120*/  @P0 IMAD.MOV.U32 R2, RZ, RZ, R9 ;  /* 0x000000ffff020224 */ /* 0x004fe400078e0009 */
[----:B------:R-:W-:-:S05]  /*c130*/  @P0 IMAD.MOV.U32 R3, RZ, RZ, R10 ;  /* 0x000000ffff030224 */ /* 0x000fca00078e000a */
[----:B------:R2:W-:Y:S01]  /*c140*/  @P0 LDGSTS.E.BYPASS.LTC128B.128 [R28+0x1bc00], desc[UR48][R2.64], !P6 ;  /* 0x1bc00000021c0fae */ /* 0x0005e2000f101d70 */
[----:B0-----:R-:W-:-:S05]  /*c150*/  @P1 IADD3 R14, P0, R29, R14, RZ ;  /* 0x0000000e1d0e1210 */ /* 0x001fca0007f1e0ff */
[----:B-1----:R-:W-:Y:S02]  /*c160*/  @P1 IMAD.X R9, RZ, RZ, R8, P0 ;  /* 0x000000ffff091224 */ /* 0x002fe400000e0608 */
[----:B--2---:R-:W-:Y:S02]  /*c170*/  @P1 IMAD.MOV.U32 R2, RZ, RZ, R14 ;  /* 0x000000ffff021224 */ /* 0x004fe400078e000e */
[----:B------:R0:W1:Y:S01]  /*c180*/  SHFL.IDX PT, R14, R5, 0x1, 0x181f ;  /* 0x00381f00050e7f89 */ /* 0x00006200000e0000 */
[----:B------:R-:W-:-:S05]  /*c190*/  @P1 MOV R3, R9 ;  /* 0x0000000900031202 */ /* 0x000fca0000000f00 */
[----:B------:R0:W-:Y:S02]  /*c1a0*/  @P1 LDGSTS.E.BYPASS.LTC128B.128 [R28+0x1c400], desc[UR48][R2.64], !P6 ;  /* 0x1c400000021c1fae */ /* 0x0001e4000f101d70 */
.L_x_142:
[----:B------:R-:W-:Y:S02]  /*c1b0*/  LOP3.LUT P2, RZ, R0, 0x100, RZ, 0xc0, !PT ;  /* 0x0000010000ff7812 */ /* 0x000fe4000784c0ff */
[----:B------:R-:W-:-:S11]  /*c1c0*/  ISETP.GE.AND P1, PT, R29, R16, PT ;  /* 0x000000101d00720c */ /* 0x000fd60003f26270 */
[----:B01----:R-:W-:-:S05]  /*c1d0*/  @P2 IADD3 R2, P0, R29, R14, RZ ;  /* 0x0000000e1d022210 */ /* 0x003fca0007f1e0ff */
[----:B------:R-:W-:-:S05]  /*c1e0*/  @P2 IMAD.X R3, RZ, RZ, R6, P0 ;  /* 0x000000ffff032224 */ /* 0x000fca00000e0606 */
[----:B------:R-:W-:Y:S01]  /*c1f0*/  @!PT LDS RZ, [RZ] ;  /* 0x00000000fffff984 */ /* 0x000fe20000000800 */
[----:B------:R-:W-:Y:S01]  /*c200*/  @!PT LDS RZ, [RZ] ;  /* 0x00000000fffff984 */ /* 0x000fe20000000800 */
[----:B------:R-:W-:Y:S01]  /*c210*/  @!PT LDS RZ, [RZ] ;  /* 0x00000000fffff984 */ /* 0x000fe20000000800 */
[----:B------:R0:W-:Y:S01]  /*c220*/  @P2 LDGSTS.E.BYPASS.LTC128B.128 [R28+0x1cc00], desc[UR48][R2.64], !P1 ;  /* 0x1cc00000021c2fae */ /* 0x0001e2000c901d70 */
[----:B------:R-:W-:Y:S01]  /*c230*/  NOP ;  /* 0x0000000000007918 */ /* 0x000fe20000000000 */
[----:B------:R-:W-:Y:S02]  /*c240*/  SYNCS.ARRIVE.TRANS64.RED.A0T1 RZ, [UR42+0x22830], RZ ;  /* 0x022830ffffff79a7 */ /* 0x000fe4000820042a */
[----:B------:R-:W-:Y:S01]  /*c250*/  ARRIVES.LDGSTSBAR.64.TRANSCNT [UR42+0x22830] ;  /* 0x02283000ff0079b0 */ /* 0x000fe20008000aaa */
[----:B------:R-:W-:Y:S01]  /*c260*/  NOP ;  /* 0x0000000000007918 */ /* 0x000fe20000000000 */
[----:B------:R-:W-:-:S06]  /*c270*/  ULOP3.LUT UR4, UR36, 0x2, URZ, 0xfc, !UPT ;  /* 0x0000000224047892 */ /* 0x000fcc000f8efc3f */
[----:B------:R-:W-:-:S05]  /*c280*/  IMAD.U32 R4, RZ, RZ, UR4 ;  /* 0x00000004ff047e24 */ /* 0x000fca000f8e00ff */
[----:B------:R-:W-:-:S13]  /*c290*/  ISETP.NE.AND P1, PT, R4, 0x3, PT ;  /* 0x000000030400780c */ /* 0x000fda0003f25270 */
[----:B0-----:R-:W-:Y:S05]  /*c2a0*/  @!P1 BRA `(.L_x_54) ;  /* 0x0000000000049947 */ /* 0x001fea0003800000 */
[----:B------:R-:W-:Y:S01]  /*c2b0*/  BPT.TRAP 0x1 ;  /* 0x000000040000795c */ /* 0x000fe20000300000 */
.L_x_54:
[----:B------:R-:W-:Y:S01]  /*c2c0*/  SYNCS.ARRIVE.TRANS64.A1T0 RZ, [UR42+0x22830], RZ ;  /* 0x022830ffffff79a7 */ /* 0x000fe2000810002a */
[----:B------:R-:W-:Y:S05]  /*c2d0*/  WARPSYNC.ALL ;  /* 0x0000000000007948 */ /* 0x000fea0003800000 */
[----:B------:R-:W-:Y:S01]  /*c2e0*/  UIADD3 UR5, UR42, 0x14400, URZ ;  /* 0x000144002a057890 */ /* 0x000fe2000fffe03f */
[----:B------:R-:W-:Y:S01]  /*c2f0*/  R2UR UR4, R33 ;  /* 0x00000000210472ca */ /* 0x000fe200000e0000 */
[----:B------:R-:W-:Y:S01]  /*c300*/  ULDC.64 UR6, c[0x0][0x2d8] ;  /* 0x0000b60000067ab9 */ /* 0x000fe20000000a00 */
[----:B------:R-:W-:Y:S01]  /*c310*/  SHF.R.S32.HI R16, RZ, 0x1f, R27 ;  /* 0x0000001fff107819 */ /* 0x000fe2000001141b */
[----:B------:R-:W-:Y:S02]  /*c320*/  ULOP3.LUT UP0, URZ, UR5, 0x3ff, URZ, 0xc0, !UPT ;  /* 0x000003ff053f7892 */ /* 0x000fe4000f80c03f */
[----:B------:R-:W-:Y:S01]  /*c330*/  UIMAD.WIDE.U32 UR38, UR40, UR6, URZ ;  /* 0x00000006282672a5 */ /* 0x000fe2000f8e003f */
[----:B------:R-:W-:Y:S03]  /*c340*/  BAR.SYNC.DEFER_BLOCKING 0x8, 0x180 ;  /* 0x0206000000007b1d */ /* 0x000fe60000010000 */
[----:B------:R-:W-:-:S04]  /*c350*/  PLOP3.LUT P0, PT, PT, PT, UP0, 0x80, 0x0 ;  /* 0x000000000000781c */ /* 0x000fc80003f0f008 */
[----:B------:R-:W-:-:S04]  /*c360*/  UIMAD UR4, UR4, UR6, URZ ;  /* 0x00000006040472a4 */ /* 0x000fc8000f8e023f */
[----:B------:R-:W-:-:S04]  /*c370*/  UIMAD UR4, UR40, UR7, UR4 ;  /* 0x00000007280472a4 */ /* 0x000fc8000f8e0204 */
[----:B------:R-:W-:Y:S01]  /*c380*/  UIADD3 UR43, UR39, UR4, URZ ;  /* 0x00000004272b7290 */ /* 0x000fe2000fffe03f */
[----:B------:R-:W-:Y:S11]  /*c390*/  @!P0 BRA `(.L_x_55) ;  /* 0x0000000000408947 */ /* 0x000ff60003800000 */
[----:B------:R-:W-:Y:S01]  /*c3a0*/  MOV R2, 0x0 ;  /* 0x0000000000027802 */ /* 0x000fe20000000f00 */
[----:B------:R-:W-:Y:S01]  /*c3b0*/  ULDC.64 UR6, c[0x4][0x98] ;  /* 0x0100260000067ab9 */ /* 0x000fe20000000a00 */
[----:B------:R-:W-:Y:S01]  /*c3c0*/  ULDC.64 UR8, c[0x4][0xa0] ;  /* 0x0100280000087ab9 */ /* 0x000fe20000000a00 */
[----:B------:R-:W-:Y:S01]  /*c3d0*/  ULDC.64 UR4, c[0x4][0x28] ;  /* 0x01000a0000047ab9 */ /* 0x000fe20000000a00 */
[----:B------:R-:W-:Y:S01]  /*c3e0*/  IMAD.U32 R4, RZ, RZ, UR6 ;  /* 0x00000006ff047e24 */ /* 0x000fe2000f8e00ff */
[----:B------:R-:W-:Y:S01]  /*c3f0*/  MOV R12, 0x1 ;  /* 0x00000001000c7802 */ /* 0x000fe20000000f00 */
[----:B------:R-:W0:Y:S01]  /*c400*/  LDC.64 R2, c[0x4][R2] ;  /* 0x0100000002027b82 */ /* 0x000e220000000a00 */
[----:B------:R-:W-:Y:S02]  /*c410*/  IMAD.U32 R5, RZ, RZ, UR7 ;  /* 0x00000007ff057e24 */ /* 0x000fe4000f8e00ff */
[----:B------:R-:W-:Y:S02]  /*c420*/  IMAD.U32 R6, RZ, RZ, UR8 ;  /* 0x00000008ff067e24 */ /* 0x000fe4000f8e00ff */
[----:B------:R-:W-:-:S02]  /*c430*/  IMAD.U32 R7, RZ, RZ, UR9 ;  /* 0x00000009ff077e24 */ /* 0x000fc4000f8e00ff */
[----:B------:R-:W-:Y:S02]  /*c440*/  IMAD.U32 R10, RZ, RZ, UR4 ;  /* 0x00000004ff0a7e24 */ /* 0x000fe4000f8e00ff */
[----:B------:R-:W-:Y:S02]  /*c450*/  IMAD.U32 R11, RZ, RZ, UR5 ;  /* 0x00000005ff0b7e24 */ /* 0x000fe4000f8e00ff */
[----:B------:R-:W-:Y:S02]  /*c460*/  IMAD.MOV.U32 R8, RZ, RZ, 0x70 ;  /* 0x00000070ff087424 */ /* 0x000fe400078e00ff */
[----:B------:R-:W-:-:S07]  /*c470*/  IMAD.MOV.U32 R13, RZ, RZ, RZ ;  /* 0x000000ffff0d7224 */ /* 0x000fce00078e00ff */
[----:B------:R-:W-:-:S07]  /*c480*/  LEPC R20, `(.L_x_55) ;  /* 0x000000001014794e */ /* 0x000fce0000000000 */
[----:B0-----:R-:W-:Y:S05]  /*c490*/  CALL.ABS.NOINC R2 ;  /* 0x0000000002007343 */ /* 0x001fea0003c00000 */
.L_x_55:
[----:B------:R-:W0:Y:S01]  /*c4a0*/  LDC R6, c[0x0][0x448] ;  /* 0x00011200ff067b82 */ /* 0x000e220000000800 */
[----:B------:R-:W-:Y:S01]  /*c4b0*/  IMAD R23, R25, 0x80, R23 ;  /* 0x0000008019177824 */ /* 0x000fe200078e0217 */
[----:B------:R-:W-:Y:S01]  /*c4c0*/  ULDC.64 UR4, c[0x0][0x2e0] ;  /* 0x0000b80000047ab9 */ /* 0x000fe20000000a00 */
[----:B------:R-:W-:Y:S01]  /*c4d0*/  IMAD.U32 R4, RZ, RZ, UR38 ;  /* 0x00000026ff047e24 */ /* 0x000fe2000f8e00ff */
[----:B------:R-:W-:Y:S01]  /*c4e0*/  ULDC UR6, c[0x0][0x2b8] ;  /* 0x0000ae0000067ab9 */ /* 0x000fe20000000800 */
[----:B------:R-:W-:Y:S02]  /*c4f0*/  IMAD.U32 R5, RZ, RZ, UR39 ;  /* 0x00000027ff057e24 */ /* 0x000fe4000f8e00ff */
[----:B------:R-:W-:Y:S02]  /*c500*/  IMAD.MOV.U32 R5, RZ, RZ, R23 ;  /* 0x000000ffff057224 */ /* 0x000fe400078e0017 */
[----:B------:R-:W-:Y:S02]  /*c510*/  IMAD R16, R16, UR4, RZ ;  /* 0x0000000410107c24 */ /* 0x000fe4000f8e02ff */
[----:B------:R-:W-:-:S02]  /*c520*/  IMAD.U32 R3, RZ, RZ, UR43 ;  /* 0x0000002bff037e24 */ /* 0x000fc4000f8e00ff */
[----:B------:R-:W-:Y:S02]  /*c530*/  IMAD.MOV.U32 R2, RZ, RZ, R4 ;  /* 0x000000ffff027224 */ /* 0x000fe400078e0004 */
[C---:B------:R-:W-:Y:S02]  /*c540*/  IMAD R7, R27.reuse, UR5, R16 ;  /* 0x000000051b077c24 */ /* 0x040fe4000f8e0210 */
[----:B------:R-:W-:Y:S01]  /*c550*/  IMAD.WIDE.U32 R2, R27, UR4, R2 ;  /* 0x000000041b027c25 */ /* 0x000fe2000f8e0002 */
[----:B------:R-:W-:-:S03]  /*c560*/  ULDC.64 UR4, c[0x0][0x2d0] ;  /* 0x0000b40000047ab9 */ /* 0x000fc60000000a00 */
[----:B------:R-:W-:Y:S01]  /*c570*/  IMAD.IADD R3, R3, 0x1, R7 ;  /* 0x0000000103037824 */ /* 0x000fe200078e0207 */
[----:B0-----:R-:W-:-:S13]  /*c580*/  ISETP.NE.AND P0, PT, R6, 0x1, PT ;  /* 0x000000010600780c */ /* 0x001fda0003f05270 */
[----:B------:R-:W0:Y:S08]  /*c590*/  @P0 LDC R0, c[0x0][0x44c] ;  /* 0x00011300ff000b82 */ /* 0x000e300000000800 */
[----:B------:R-:W1:Y:S01]  /*c5a0*/  @P0 LDC R9, c[0x0][0x450] ;  /* 0x00011400ff090b82 */ /* 0x000e620000000800 */
[----:B0-----:R-:W-:-:S05]  /*c5b0*/  @P0 IMAD.HI.U32 R0, R23, R0, RZ ;  /* 0x0000000017000227 */ /* 0x001fca00078e00ff */
[----:B-1----:R-:W-:Y:S02]  /*c5c0*/  @P0 SHF.R.U32.HI R5, RZ, R9, R0 ;  /* 0x00000009ff050219 */ /* 0x002fe40000011600 */
[----:B------:R-:W-:Y:S02]  /*c5d0*/  ISETP.GE.AND P0, PT, R29, UR6, PT ;  /* 0x000000061d007c0c */ /* 0x000fe4000bf06270 */
[----:B------:R-:W-:Y:S01]  /*c5e0*/  SHF.R.S32.HI R0, RZ, 0x1f, R5 ;  /* 0x0000001fff007819 */ /* 0x000fe20000011405 */
[----:B------:R-:W-:-:S04]  /*c5f0*/  IMAD.WIDE.U32 R2, R5, UR4, R2 ;  /* 0x0000000405027c25 */ /* 0x000fc8000f8e0002 */
[----:B------:R-:W-:-:S04]  /*c600*/  IMAD R0, R0, UR4, RZ ;  /* 0x0000000400007c24 */ /* 0x000fc8000f8e02ff */
[----:B------:R-:W-:Y:S01]  /*c610*/  IMAD R7, R5, UR5, R0 ;  /* 0x0000000505077c24 */ /* 0x000fe2000f8e0200 */
[----:B------:R-:W-:Y:S01]  /*c620*/  ULDC.64 UR4, c[0x0][0x2c8] ;  /* 0x0000b20000047ab9 */ /* 0x000fe20000000a00 */
[----:B------:R-:W-:-:S03]  /*c630*/  IMAD.MOV R0, RZ, RZ, -R5 ;  /* 0x000000ffff007224 */ /* 0x000fc600078e0a05 */
[----:B------:R-:W-:Y:S01]  /*c640*/  IADD3 R3, R3, R7, RZ ;  /* 0x0000000703037210 */ /* 0x000fe20007ffe0ff */
[----:B------:R-:W-:-:S04]  /*c650*/  IMAD R23, R6, R0, R23 ;  /* 0x0000000006177224 */ /* 0x000fc800078e0217 */
[----:B------:R-:W-:Y:S01]  /*c660*/  IMAD.WIDE.U32 R2, R23, UR4, R2 ;  /* 0x0000000417027c25 */ /* 0x000fe2000f8e0002 */
[----:B------:R-:W-:-:S05]  /*c670*/  SHF.R.S32.HI R0, RZ, 0x1f, R23 ;  /* 0x0000001fff007819 */ /* 0x000fca0000011417 */
[----:B------:R-:W-:-:S04]  /*c680*/  IMAD R0, R0, UR4, RZ ;  /* 0x0000000400007c24 */ /* 0x000fc8000f8e02ff */
[----:B------:R-:W-:Y:S01]  /*c690*/  IMAD R5, R23, UR5, R0 ;  /* 0x0000000517057c24 */ /* 0x000fe2000f8e0200 */
[----:B------:R-:W-:Y:S02]  /*c6a0*/  ULDC.64 UR4, c[0x0][0x280] ;  /* 0x0000a00000047ab9 */ /* 0x000fe40000000a00 */
[----:B------:R-:W-:Y:S01]  /*c6b0*/  IADD3 R0, P1, R2, UR4, RZ ;  /* 0x0000000402007c10 */ /* 0x000fe2000ff3e0ff */
[----:B------:R-:W-:-:S03]  /*c6c0*/  UMOV UR4, 0xffffffff ;  /* 0xffffffff00047882 */ /* 0x000fc60000000000 */
[----:B------:R-:W-:Y:S01]  /*c6d0*/  IADD3.X R5, R3, UR5, R5, P1, !PT ;  /* 0x0000000503057c10 */ /* 0x000fe20008ffe405 */
[----:B------:R-:W-:Y:S08]  /*c6e0*/  BRA.DIV UR4, `(.L_x_56) ;  /* 0x0000004204ac7947 */ /* 0x000ff0000b800000 */
[----:B------:R-:W0:Y:S01]  /*c6f0*/  SHFL.IDX PT, R14, R0, RZ, 0x181f ;  /* 0x00181fff000e7589 */ /* 0x000e2200000e0000 */
[----:B------:R-:W-:Y:S01]  /*c700*/  ULDC UR4, c[0x0][0x288] ;  /* 0x0000a20000047ab9 */ /* 0x000fe20000000800 */
[----:B------:R-:W-:Y:S02]  /*c710*/  IMAD R25, R25, 0x80, R24 ;  /* 0x0000008019197824 */ /* 0x000fe400078e0218 */
[----:B------:R-:W1:Y:S01]  /*c720*/  SHFL.IDX PT, R2, R5, RZ, 0x181f ;  /* 0x00181fff05027589 */ /* 0x000e6200000e0000 */
[----:B------:R-:W-:Y:S02]  /*c730*/  IMAD R4, R6, UR4, RZ ;  /* 0x0000000406047c24 */ /* 0x000fe4000f8e02ff */
[C---:B------:R-:W-:Y:S01]  /*c740*/  VIADD R7, R25.reuse, 0x10 ;  /* 0x0000001019077836 */ /* 0x040fe20000000000 */
[----:B------:R-:W2:Y:S01]  /*c750*/  SHFL.IDX PT, R8, R0, 0x1, 0x181f ;  /* 0x00381f0000087f89 */ /* 0x000ea200000e0000 */
[C---:B------:R-:W-:Y:S01]  /*c760*/  VIADD R11, R25.reuse, 0x20 ;  /* 0x00000020190b7836 */ /* 0x040fe20000000000 */
[----:B------:R-:W-:-:S02]  /*c770*/  ISETP.GE.AND P1, PT, R25, R4, PT ;  /* 0x000000041900720c */ /* 0x000fc40003f26270 */
[----:B------:R-:W3:Y:S11]  /*c780*/  SHFL.IDX PT, R6, R5, 0x1, 0x181f ;  /* 0x00381f0005067f89 */ /* 0x000ef600000e0000 */
[----:B0-----:R-:W-:-:S05]  /*c790*/  @!P1 IADD3 R14, P2, R29, R14, RZ ;  /* 0x0000000e1d0e9210 */ /* 0x001fca0007f5e0ff */
[----:B-1----:R-:W-:Y:S01]  /*c7a0*/  @!P1 IMAD.X R3, RZ, RZ, R2, P2 ;  /* 0x000000ffff039224 */ /* 0x002fe200010e0602 */
[-C--:B------:R-:W-:Y:S01]  /*c7b0*/  ISETP.GE.AND P2, PT, R7, R4.reuse, PT ;  /* 0x000000040700720c */ /* 0x080fe20003f46270 */
[----:B------:R-:W-:Y:S01]  /*c7c0*/  @!P1 IMAD.MOV.U32 R2, RZ, RZ, R14 ;  /* 0x000000ffff029224 */ /* 0x000fe200078e000e */
[----:B------:R-:W-:Y:S04]  /*c7d0*/  SHFL.IDX PT, R7, R5, 0x2, 0x181f ;  /* 0x00581f0005077f89 */ /* 0x000fe800000e0000 */
[----:B------:R-:W0:Y:S04]  /*c7e0*/  SHFL.IDX PT, R14, R0, 0x2, 0x181f ;  /* 0x00581f00000e7f89 */ /* 0x000e2800000e0000 */
[----:B------:R1:W-:Y:S01]  /*c7f0*/  @!P1 LDGSTS.E.BYPASS.LTC128B.128 [R28+0x14400], desc[UR48][R2.64], !P0 ;  /* 0x14400000021c9fae */ /* 0x0003e2000c101d70 */
[----:B------:R-:W-:-:S02]  /*c800*/  ISETP.GE.AND P1, PT, R11, R4, PT ;  /* 0x000000040b00720c */ /* 0x000fc40003f26270 */
[----:B--2---:R-:W-:-:S05]  /*c810*/  @!P2 IADD3 R8, P3, R29, R8, RZ ;  /* 0x000000081d08a210 */ /* 0x004fca0007f7e0ff */
[----:B---3--:R-:W-:Y:S02]  /*c820*/  @!P2 IMAD.X R9, RZ, RZ, R6, P3 ;  /* 0x000000ffff09a224 */ /* 0x008fe400018e0606 */
[----:B------:R-:W-:Y:S01]  /*c830*/  SHFL.IDX PT, R6, R5, 0x3, 0x181f ;  /* 0x00781f0005067f89 */ /* 0x000fe200000e0000 */
[----:B-1----:R-:W-:Y:S02]  /*c840*/  @!P2 IMAD.MOV.U32 R2, RZ, RZ, R8 ;  /* 0x000000ffff02a224 */ /* 0x002fe400078e0008 */
[----:B------:R-:W-:Y:S01]  /*c850*/  @!P2 IMAD.MOV.U32 R3, RZ, RZ, R9 ;  /* 0x000000ffff03a224 */ /* 0x000fe200078e0009 */
[----:B------:R-:W1:Y:S01]  /*c860*/  SHFL.IDX PT, R8, R0, 0x3, 0x181f ;  /* 0x00781f0000087f89 */ /* 0x000e6200000e0000 */
[----:B------:R-:W-:-:S03]  /*c870*/  VIADD R9, R25, 0x30 ;  /* 0x0000003019097836 */ /* 0x000fc60000000000 */
[----:B------:R2:W-:Y:S01]  /*c880*/  @!P2 LDGSTS.E.BYPASS.LTC128B.128 [R28+0x14c00], desc[UR48][R2.64], !P0 ;  /* 0x14c00000021cafae */ /* 0x0005e2000c101d70 */
[----:B0-----:R-:W-:-:S04]  /*c890*/  @!P1 IADD3 R14, P2, R29, R14, RZ ;  /* 0x0000000e1d0e9210 */ /* 0x001fc80007f5e0ff */
[----:B--2---:R-:W-:Y:S01]  /*c8a0*/  @!P1 IADD3.X R3, RZ, R7, RZ, P2, !PT ;  /* 0x00000007ff039210 */ /* 0x004fe200017fe4ff */
[----:B------:R-:W-:Y:S01]  /*c8b0*/  @!P1 IMAD.MOV.U32 R2, RZ, RZ, R14 ;  /* 0x000000ffff029224 */ /* 0x000fe200078e000e */
[----:B------:R-:W-:Y:S01]  /*c8c0*/  ISETP.GE.AND P2, PT, R9, R4, PT ;  /* 0x000000040900720c */ /* 0x000fe20003f46270 */
[----:B------:R-:W0:Y:S01]  /*c8d0*/  SHFL.IDX PT, R14, R0, 0x4, 0x181f ;  /* 0x00981f00000e7f89 */ /* 0x000e2200000e0000 */
[----:B------:R-:W-:-:S03]  /*c8e0*/  VIADD R9, R25, 0x40 ;  /* 0x0000004019097836 */ /* 0x000fc60000000000 */
[----:B------:R1:W-:Y:S04]  /*c8f0*/  @!P1 LDGSTS.E.BYPASS.LTC128B.128 [R28+0x15400], desc[UR48][R2.64], !P0 ;  /* 0x15400000021c9fae */ /* 0x0003e8000c101d70 */
[----:B------:R-:W2:Y:S04]  /*c900*/  SHFL.IDX PT, R7, R5, 0x4, 0x181f ;  /* 0x00981f0005077f89 */ /* 0x000ea800000e0000 */
[----:B-1----:R-:W-:Y:S02]  /*c910*/  @!P2 IADD3 R2, P1, R29, R8, RZ ;  /* 0x000000081d02a210 */ /* 0x002fe40007f3e0ff */
[----:B------:R-:W1:Y:S03]  /*c920*/  SHFL.IDX PT, R8, R0, 0x5, 0x181f ;  /* 0x00b81f0000087f89 */ /* 0x000e6600000e0000 */
[----:B------:R-:W-:Y:S01]  /*c930*/  @!P2 IMAD.X R3, RZ, RZ, R6, P1 ;  /* 0x000000ffff03a224 */ /* 0x000fe200008e0606 */
[----:B------:R-:W-:Y:S01]  /*c940*/  ISETP.GE.AND P1, PT, R9, R4, PT ;  /* 0x000000040900720c */ /* 0x000fe20003f26270 */
[----:B------:R-:W3:Y:S01]  /*c950*/  SHFL.IDX PT, R6, R5, 0x5, 0x181f ;  /* 0x00b81f0005067f89 */ /* 0x000ee200000e0000 */
[----:B------:R-:W-:-:S03]  /*c960*/  VIADD R9, R25, 0x50 ;  /* 0x0000005019097836 */ /* 0x000fc60000000000 */
[----:B------:R0:W-:Y:S08]  /*c970*/  @!P2 LDGSTS.E.BYPASS.LTC128B.128 [R28+0x15c00], desc[UR48][R2.64], !P0 ;  /* 0x15c00000021cafae */ /* 0x0001f0000c101d70 */
[----:B0-----:R-:W-:Y:S02]  /*c980*/  @!P1 IADD3 R2, P2, R29, R14, RZ ;  /* 0x0000000e1d029210 */ /* 0x001fe40007f5e0ff */
[----:B------:R-:W0:Y:S03]  /*c990*/  SHFL.IDX PT, R14, R0, 0x6, 0x181f ;  /* 0x00d81f00000e7f89 */ /* 0x000e2600000e0000 */
[----:B--2---:R-:W-:Y:S01]  /*c9a0*/  @!P1 IMAD.X R3, RZ, RZ, R7, P2 ;  /* 0x000000ffff039224 */ /* 0x004fe200010e0607 */
[----:B------:R-:W-:Y:S01]  /*c9b0*/  ISETP.GE.AND P2, PT, R9, R4, PT ;  /* 0x000000040900720c */ /* 0x000fe20003f46270 */
[----:B------:R-:W2:Y:S01]  /*c9c0*/  SHFL.IDX PT, R7, R5, 0x6, 0x181f ;  /* 0x00d81f0005077f89 */ /* 0x000ea200000e0000 */
[----:B------:R-:W-:-:S03]  /*c9d0*/  VIADD R9, R25, 0x60 ;  /* 0x0000006019097836 */ /* 0x000fc60000000000 */
[----:B------:R1:W-:Y:S08]  /*c9e0*/  @!P1 LDGSTS.E.BYPASS.LTC128B.128 [R28+0x16400], desc[UR48][R2.64], !P0 ;  /* 0x16400000021c9fae */ /* 0x0003f0000c101d70 */
[----:B-1----:R-:W-:-:S05]  /*c9f0*/  @!P2 IADD3 R2, P1, R29, R8, RZ ;  /* 0x000000081d02a210 */ /* 0x002fca0007f3e0ff */
[----:B---3--:R-:W-:Y:S01]  /*ca00*/  @!P2 IMAD.X R3, RZ, RZ, R6, P1 ;  /* 0x000000ffff03a224 */ /* 0x008fe200008e0606 */
[----:B------:R-:W-:Y:S01]  /*ca10*/  ISETP.GE.AND P1, PT, R9, R4, PT ;  /* 0x000000040900720c */ /* 0x000fe20003f26270 */
[----:B------:R1:W3:Y:S04]  /*ca20*/  SHFL.IDX PT, R6, R5, 0x7, 0x181f ;  /* 0x00f81f0005067f89 */ /* 0x0002e800000e0000 */
[----:B------:R4:W-:Y:S08]  /*ca30*/  @!P2 LDGSTS.E.BYPASS.LTC128B.128 [R28+0x16c00], desc[UR48][R2.64], !P0 ;  /* 0x16c00000021cafae */ /* 0x0009f0000c101d70 */
[----:B0-----:R-:W-:-:S02]  /*ca40*/  @!P1 IADD3 R8, P2, R29, R14, RZ ;  /* 0x0000000e1d089210 */ /* 0x001fc40007f5e0ff */
[----:B------:R1:W0:Y:S03]  /*ca50*/  SHFL.IDX PT, R14, R0, 0x7, 0x181f ;  /* 0x00f81f00000e7f89 */ /* 0x00022600000e0000 */
[----:B--2---:R-:W-:Y:S02]  /*ca60*/  @!P1 IMAD.X R9, RZ, RZ, R7, P2 ;  /* 0x000000ffff099224 */ /* 0x004fe400010e0607 */
[----:B----4-:R-:W-:-:S03]  /*ca70*/  @!P1 IMAD.MOV.U32 R2, RZ, RZ, R8 ;  /* 0x000000ffff029224 */ /* 0x010fc600078e0008 */
[----:B------:R-:W-:-:S05]  /*ca80*/  @!P1 MOV R3, R9 ;  /* 0x0000000900039202 */ /* 0x000fca0000000f00 */
[----:B---3--:R1:W-:Y:S02]  /*ca90*/  @!P1 LDGSTS.E.BYPASS.LTC128B.128 [R28+0x17400], desc[UR48][R2.64], !P0 ;  /* 0x17400000021c9fae */ /* 0x0083e4000c101d70 */
.L_x_159:
[----:B------:R-:W-:Y:S02]  /*caa0*/  VIADD R25, R25, 0x70 ;  /* 0x0000007019197836 */ /* 0x000fe40000000000 */
[----:B-1----:R-:W-:-:S03]  /*cab0*/  IMAD.MOV.U32 R0, RZ, RZ, 0x1 ;  /* 0x00000001ff007424 */ /* 0x002fc600078e00ff */
[----:B------:R-:W-:Y:S02]  /*cac0*/  ISETP.GE.AND P1, PT, R25, R4, PT ;  /* 0x000000041900720c */ /* 0x000fe40003f26270 */
[----:B------:R-:W-:-:S11]  /*cad0*/  SHF.L.U32 R0, R0, 0x1f, RZ ;  /* 0x0000001f00007819 */ /* 0x000fd600000006ff */
[----:B0-----:R-:W-:-:S05]  /*cae0*/  @!P1 IADD3 R2, P2, R29, R14, RZ ;  /* 0x0000000e1d029210 */ /* 0x001fca0007f5e0ff */
[----:B------:R-:W-:-:S05]  /*caf0*/  @!P1 IMAD.X R3, RZ, RZ, R6, P2 ;  /* 0x000000ffff039224 */ /* 0x000fca00010e0606 */
[----:B------:R-:W-:Y:S01]  /*cb00*/  @!PT LDS RZ, [RZ] ;  /* 0x00000000fffff984 */ /* 0x000fe20000000800 */
[----:B------:R-:W-:Y:S01]  /*cb10*/  @!PT LDS RZ, [RZ] ;  /* 0x00000000fffff984 */ /* 0x000fe20000000800 */
[----:B------:R-:W-:Y:S01]  /*cb20*/  @!PT LDS RZ, [RZ] ;  /* 0x00000000fffff984 */ /* 0x000fe20000000800 */
[----:B------:R0:W-:Y:S01]  /*cb30*/  @!P1 LDGSTS.E.BYPASS.LTC128B.128 [R28+0x17c00], desc[UR48][R2.64], !P0 ;  /* 0x17c00000021c9fae */ /* 0x0001e2000c101d70 */
[----:B------:R-:W-:Y:S01]  /*cb40*/  NOP ;  /* 0x0000000000007918 */ /* 0x000fe20000000000 */
[----:B------:R-:W-:Y:S02]  /*cb50*/  SYNCS.ARRIVE.TRANS64.RED.A0T1 RZ, [UR42+0x22800], RZ ;  /* 0x022800ffffff79a7 */ /* 0x000fe4000820042a */
[----:B------:R-:W-:Y:S01]  /*cb60*/  ARRIVES.LDGSTSBAR.64.TRANSCNT [UR42+0x22800] ;  /* 0x02280000ff0079b0 */ /* 0x000fe20008000aaa */
[----:B------:R-:W-:Y:S01]  /*cb70*/  NOP ;  /* 0x0000000000007918 */ /* 0x000fe20000000000 */
[----:B------:R-:W-:Y:S01]  /*cb80*/  SYNCS.ARRIVE.TRANS64.A1T0 RZ, [UR42+0x22800], RZ ;  /* 0x022800ffffff79a7 */ /* 0x000fe2000810002a */
[----:B------:R-:W1:Y:S02]  /*cb90*/  SYNCS.PHASECHK.TRANS64.TRYWAIT P0, [UR42+0x22820], R0 ;  /* 0x02282000ff0075a7 */ /* 0x000e64000800016a */
[----:B01----:R-:W-:Y:S05]  /*cba0*/  @!P0 BRA `(.L_x_57) ;  /* 0x0000004400d48947 */ /* 0x003fea0003800000 */
.L_x_160:
[----:B------:R-:W-:Y:S01]  /*cbb0*/  UIADD3 UR4, UR46, -0x2, URZ ;  /* 0xfffffffe2e047890 */ /* 0x000fe2000fffe03f */
[----:B------:R-:W-:-:S03]  /*cbc0*/  IMAD.MOV.U32 R30, RZ, RZ, 0x1 ;  /* 0x00000001ff1e7424 */ /* 0x000fc600078e00ff */
[----:B------:R-:W-:-:S06]  /*cbd0*/  UISETP.GE.AND UP0, UPT, UR4, UR45, UPT ;  /* 0x0000002d0400728c */ /* 0x000fcc000bf06270 */
[----:B------:R-:W-:-:S13]  /*cbe0*/  PLOP3.LUT P0, PT, PT, PT, UP0, 0x80, 0x0 ;  /* 0x000000000000781c */ /* 0x000fda0003f0f008 */
[----:B------:R-:W-:Y:S05]  /*cbf0*/  @!P0 BRA `(.L_x_58) ;  /* 0x0000001800088947 */ /* 0x000fea0003800000 */
[----:B------:R-:W-:Y:S01]  /*cc00*/  UIADD3 UR4, UR44, 0x1, URZ ;  /* 0x000000012c047890 */ /* 0x000fe2000fffe03f */
[----:B------:R-:W-:Y:S01]  /*cc10*/  IADD3 R18, R29, R18, R24 ;  /* 0x000000121d127210 */ /* 0x000fe20007ffe018 */
[----:B------:R-:W-:Y:S01]  /*cc20*/  IMAD.MOV.U32 R21, RZ, RZ, 0x1 ;  /* 0x00000001ff157424 */ /* 0x000fe200078e00ff */
[----:B0-----:R-:W-:Y:S01]  /*cc30*/  LOP3.LUT R3, RZ, UR41, RZ, 0x33, !PT ;  /* 0x00000029ff037c12 */ /* 0x001fe2000f8e33ff */
[----:B------:R-:W-:Y:S01]  /*cc40*/  UIMAD UR4, UR4, UR37, URZ ;  /* 0x00000025040472a4 */ /* 0x000fe2000f8e023f */
[----:B------:R-:W-:Y:S02]  /*cc50*/  IMAD.MOV.U32 R20, RZ, RZ, RZ ;  /* 0x000000ffff147224 */ /* 0x000fe400078e00ff */
[----:B------:R-:W-:-:S03]  /*cc60*/  VIADD R18, R18, 0xfffffe20 ;  /* 0xfffffe2012127836 */ /* 0x000fc60000000000 */
[----:B------:R-:W-:-:S04]  /*cc70*/  LOP3.LUT R0, RZ, UR4, RZ, 0x33, !PT ;  /* 0x00000004ff007c12 */ /* 0x000fc8000f8e33ff */
[----:B------:R-:W-:-:S04]  /*cc80*/  VIMNMX R3, R0, R3, !PT ;  /* 0x0000000300037248 */ /* 0x000fc80007fe0100 */
[C---:B------:R-:W-:Y:S01]  /*cc90*/  IADD3 R32, -R3.reuse, -0x2, RZ ;  /* 0xfffffffe03207810 */ /* 0x040fe20007ffe1ff */
[----:B------:R-:W-:-:S07]  /*cca0*/  IMAD R0, R3, -0xa0, R18 ;  /* 0xffffff6003007824 */ /* 0x000fce00078e0212 */
.L_x_73:
[----:B0-----:R-:W0:Y:S01]  /*ccb0*/  LDC R2, c[0x0][0x430] ;  /* 0x00010c00ff027b82 */ /* 0x001e220000000800 */
[----:B------:R-:W1:Y:S01]  /*ccc0*/  S2R R6, SR_TID.X ;  /* 0x0000000000067919 */ /* 0x000e620000002100 */
[----:B------:R-:W-:Y:S01]  /*ccd0*/  VIADD R11, R0, 0x80 ;  /* 0x00000080000b7836 */ /* 0x000fe20000000000 */
[----:B------:R-:W-:Y:S01]  /*cce0*/  ULDC.64 UR4, c[0x0][0x428] ;  /* 0x00010a0000047ab9 */ /* 0x000fe20000000a00 */
[----:B------:R-:W-:Y:S01]  /*ccf0*/  IMAD.MOV.U32 R10, RZ, RZ, R0 ;  /* 0x000000ffff0a7224 */ /* 0x000fe200078e0000 */
[----:B0-----:R-:W-:Y:S02]  /*cd00*/  ISETP.NE.AND P0, PT, R2, 0x1, PT ;  /* 0x000000010200780c */ /* 0x001fe40003f05270 */
[----:B-1----:R-:W-:-:S11]  /*cd10*/  LOP3.LUT R6, R6, 0x7f, RZ, 0xc0, !PT ;  /* 0x0000007f06067812 */ /* 0x002fd600078ec0ff */
[----:B------:R-:W0:Y:S01]  /*cd20*/  @P0 LDC R3, c[0x0][0x434] ;  /* 0x00010d00ff030b82 */ /* 0x000e220000000800 */
[----:B------:R-:W-:-:S04]  /*cd30*/  SHF.R.U32.HI R6, RZ, 0x3, R6 ;  /* 0x00000003ff067819 */ /* 0x000fc80000011606 */
[----:B------:R-:W-:-:S03]  /*cd40*/  LOP3.LUT R6, R6, 0x80, R29, 0xfe, !PT ;  /* 0x0000008006067812 */ /* 0x000fc600078efe1d */
[----:B------:R-:W1:Y:S01]  /*cd50*/  @P0 LDC R5, c[0x0][0x438] ;  /* 0x00010e00ff050b82 */ /* 0x000e620000000800 */
[----:B------:R-:W-:-:S07]  /*cd60*/  ISETP.GT.U32.AND P1, PT, R6, 0x9f, PT ;  /* 0x0000009f0600780c */ /* 0x000fce0003f24070 */
[----:B------:R-:W2:Y:S08]  /*cd70*/  @P0 LDC R4, c[0x0][0x434] ;  /* 0x00010d00ff040b82 */ /* 0x000eb00000000800 */
[----:B------:R-:W3:Y:S01]  /*cd80*/  @P0 LDC R7, c[0x0][0x438] ;  /* 0x00010e00ff070b82 */ /* 0x000ee20000000800 */
[----:B0-----:R-:W-:-:S05]  /*cd90*/  @P0 IMAD.HI.U32 R2, R0, R3, RZ ;  /* 0x0000000300020227 */ /* 0x001fca00078e00ff */
[----:B-1----:R-:W-:-:S04]  /*cda0*/  @P0 SHF.R.U32.HI R10, RZ, R5, R2 ;  /* 0x00000005ff0a0219 */ /* 0x002fc80000011602 */
[----:B------:R-:W-:Y:S01]  /*cdb0*/  SHF.R.S32.HI R5, RZ, 0x1f, R10 ;  /* 0x0000001fff057819 */ /* 0x000fe2000001140a */
[----:B--2---:R-:W-:Y:S01]  /*cdc0*/  @P0 IMAD.HI.U32 R2, R11, R4, RZ ;  /* 0x000000040b020227 */ /* 0x004fe200078e00ff */
[----:B------:R-:W-:-:S05]  /*cdd0*/  MOV R4, R10 ;  /* 0x0000000a00047202 */ /* 0x000fca0000000f00 */
[----:B------:R-:W-:Y:S01]  /*cde0*/  IMAD.WIDE.U32 R4, R31, UR4, R4 ;  /* 0x000000041f047c25 */ /* 0x000fe2000f8e0004 */
[----:B---3--:R-:W-:-:S03]  /*cdf0*/  @P0 SHF.R.U32.HI R11, RZ, R7, R2 ;  /* 0x00000007ff0b0219 */ /* 0x008fc60000011602 */
[----:B------:R-:W-:Y:S01]  /*ce00*/  IMAD R2, R35, UR4, RZ ;  /* 0x0000000423027c24 */ /* 0x000fe2000f8e02ff */
[----:B------:R-:W-:-:S03]  /*ce10*/  @!P1 SHF.R.S32.HI R3, RZ, 0x1f, R11 ;  /* 0x0000001fff039819 */ /* 0x000fc6000001140b */
[----:B------:R-:W-:Y:S02]  /*ce20*/  IMAD R9, R31, UR5, R2 ;  /* 0x000000051f097c24 */ /* 0x000fe4000f8e0202 */
[----:B------:R-:W-:Y:S02]  /*ce30*/  @!P1 IMAD.MOV.U32 R2, RZ, RZ, R11 ;  /* 0x000000ffff029224 */ /* 0x000fe400078e000b */
[----:B------:R-:W-:Y:S02]  /*ce40*/  IMAD.IADD R5, R9, 0x1, R5 ;  /* 0x0000000109057824 */ /* 0x000fe400078e0205 */
[----:B------:R-:W-:Y:S01]  /*ce50*/  @!P1 IMAD.WIDE.U32 R2, R31, UR4, R2 ;  /* 0x000000041f029c25 */ /* 0x000fe2000f8e0002 */
[----:B------:R-:W-:Y:S02]  /*ce60*/  ULDC.64 UR4, c[0x0][0x418] ;  /* 0x0001060000047ab9 */ /* 0x000fe40000000a00 */
[----:B------:R-:W-:Y:S01]  /*ce70*/  LEA R6, P0, R4, UR4, 0x2 ;  /* 0x0000000404067c11 */ /* 0x000fe2000f8010ff */
[----:B------:R-:W-:-:S03]  /*ce80*/  @!P1 IMAD.IADD R3, R9, 0x1, R3 ;  /* 0x0000000109039824 */ /* 0x000fc600078e0203 */
[----:B------:R-:W-:Y:S01]  /*ce90*/  LEA.HI.X R7, R4, UR5, R5, 0x2, P0 ;  /* 0x0000000504077c11 */ /* 0x000fe200080f1405 */
[----:B------:R-:W-:Y:S01]  /*cea0*/  ULOP3.LUT UR6, UR36, 0x2, URZ, 0xfc, !UPT ;  /* 0x0000000224067892 */ /* 0x000fe2000f8efc3f */
[----:B------:R-:W-:-:S03]  /*ceb0*/  @!P1 LEA R4, P0, R2, UR4, 0x2 ;  /* 0x0000000402049c11 */ /* 0x000fc6000f8010ff */
[----:B------:R-:W2:Y:S01]  /*cec0*/  LDG.E R9, desc[UR48][R6.64] ;  /* 0x0000003006097981 */ /* 0x000ea2000c1e1900 */
[----:B------:R-:W-:Y:S01]  /*ced0*/  IMAD.MOV.U32 R8, RZ, RZ, RZ ;  /* 0x000000ffff087224 */ /* 0x000fe200078e00ff */
[----:B------:R-:W-:Y:S01]  /*cee0*/  @!P1 LEA.HI.X R5, R2, UR5, R3, 0x2, P0 ;  /* 0x0000000502059c11 */ /* 0x000fe200080f1403 */
[----:B------:R-:W-:Y:S02]  /*cef0*/  IMAD.U32 R12, RZ, RZ, UR6 ;  /* 0x00000006ff0c7e24 */ /* 0x000fe4000f8e00ff */
[----:B------:R-:W-:Y:S02]  /*cf00*/  VIADD R2, R20, 0x1 ;  /* 0x0000000114027836 */ /* 0x000fe40000000000 */
[----:B------:R0:W5:Y:S01]  /*cf10*/  @!P1 LDG.E R8, desc[UR48][R4.64] ;  /* 0x0000003004089981 */ /* 0x000162000c1e1900 */
[----:B------:R-:W-:Y:S02]  /*cf20*/  ISETP.NE.AND P2, PT, R12, 0x3, PT ;  /* 0x000000030c00780c */ /* 0x000fe40003f45270 */
[----:B------:R-:W-:Y:S01]  /*cf30*/  ISETP.NE.AND P1, PT, R2, 0x2, PT ;  /* 0x000000020200780c */ /* 0x000fe20003f25270 */
[----:B------:R-:W-:-:S03]  /*cf40*/  VIADD R32, R32, 0xffffffff ;  /* 0xffffffff20207836 */ /* 0x000fc60000000000 */
[----:B------:R-:W-:Y:S02]  /*cf50*/  SEL R30, RZ, 0x1, P1 ;  /* 0x00000001ff1e7807 */ /* 0x000fe40000800000 */
[----:B------:R-:W-:Y:S02]  /*cf60*/  ISETP.GT.AND P0, PT, R32, UR45, PT ;  /* 0x0000002d20007c0c */ /* 0x000fe4000bf04270 */
[----:B------:R-:W-:Y:S02]  /*cf70*/  SEL R2, R2, RZ, P1 ;  /* 0x000000ff02027207 */ /* 0x000fe40000800000 */
[----:B------:R-:W-:Y:S02]  /*cf80*/  LOP3.LUT R30, R21, R30, RZ, 0x3c, !PT ;  /* 0x0000001e151e7212 */ /* 0x000fe400078e3cff */
[----:B--2---:R-:W-:Y:S01]  /*cf90*/  SHF.R.S32.HI R24, RZ, 0x1f, R9 ;  /* 0x0000001fff187819 */ /* 0x004fe20000011409 */
[----:B0-----:R-:W-:Y:S06]  /*cfa0*/  @!P2 BRA `(.L_x_59) ;  /* 0x000000000004a947 */ /* 0x001fec0003800000 */
[----:B------:R-:W-:Y:S01]  /*cfb0*/  BPT.TRAP 0x1 ;  /* 0x000000040000795c */ /* 0x000fe20000300000 */
.L_x_59:
[----:B------:R-:W-:Y:S02]  /*cfc0*/  LEA R3, R2, UR42, 0x3 ;  /* 0x0000002a02037c11 */ /* 0x000fe4000f8e18ff */
[----:B------:R-:W-:-:S04]  /*cfd0*/  SHF.L.U32 R25, R30, 0x1f, RZ ;  /* 0x0000001f1e197819 */ /* 0x000fc800000006ff */
[----:B------:R-:W0:Y:S02]  /*cfe0*/  SYNCS.PHASECHK.TRANS64.TRYWAIT P1, [R3+URZ+0x22880], R25 ;  /* 0x02288019030075a7 */ /* 0x000e24000802017f */
[----:B0-----:R-:W-:Y:S05]  /*cff0*/  @!P1 BRA `(.L_x_60) ;  /* 0x0000004000d89947 */ /* 0x001fea0003800000 */
.L_x_161:
[----:B------:R-:W-:Y:S01]  /*d000*/  ULDC UR4, c[0x0][0x430] ;  /* 0x00010c0000047ab9 */ /* 0x000fe20000000800 */
[----:B-----5:R-:W-:Y:S01]  /*d010*/  SHF.R.S32.HI R26, RZ, 0x1f, R8 ;  /* 0x0000001fff1a7819 */ /* 0x020fe20000011408 */
[----:B------:R-:W-:Y:S01]  /*d020*/  UIADD3 UR4, -UR4, URZ, URZ ;  /* 0x0000003f04047290 */ /* 0x000fe2000fffe13f */
[----:B------:R-:W-:Y:S01]  /*d030*/  R2UR UR6, R33 ;  /* 0x00000000210672ca */ /* 0x000fe200000e0000 */
[----:B------:R-:W1:Y:S04]  /*d040*/  LDC R14, c[0x0][0x2f4] ;  /* 0x0000bd00ff0e7b82 */ /* 0x000e680000000800 */
[--C-:B------:R-:W-:Y:S02]  /*d050*/  IMAD R11, R11, UR4, R0.reuse ;  /* 0x000000040b0b7c24 */ /* 0x100fe4000f8e0200 */
[----:B------:R-:W-:Y:S01]  /*d060*/  IMAD R16, R10, UR4, R0 ;  /* 0x000000040a107c24 */ /* 0x000fe2000f8e0200 */
[----:B------:R-:W-:Y:S01]  /*d070*/  ULDC.64 UR4, c[0x0][0x328] ;  /* 0x0000ca0000047ab9 */ /* 0x000fe20000000a00 */
[----:B------:R-:W-:-:S02]  /*d080*/  VIADD R10, R11, 0x80 ;  /* 0x000000800b0a7836 */ /* 0x000fc40000000000 */
[----:B------:R-:W-:Y:S01]  /*d090*/  IMAD.WIDE.U32 R6, R16, UR4, RZ ;  /* 0x0000000410067c25 */ /* 0x000fe2000f8e00ff */
[----:B------:R-:W-:Y:S02]  /*d0a0*/  SHF.R.S32.HI R22, RZ, 0x1f, R16 ;  /* 0x0000001fff167819 */ /* 0x000fe40000011410 */
[----:B------:R-:W-:Y:S01]  /*d0b0*/  SHF.R.S32.HI R23, RZ, 0x1f, R10 ;  /* 0x0000001fff177819 */ /* 0x000fe2000001140a */
[----:B------:R-:W-:-:S04]  /*d0c0*/  IMAD.WIDE.U32 R4, R10, UR4, RZ ;  /* 0x000000040a047c25 */ /* 0x000fc8000f8e00ff */
[----:B------:R-:W-:Y:S02]  /*d0d0*/  IMAD R11, R23, UR4, RZ ;  /* 0x00000004170b7c24 */ /* 0x000fe4000f8e02ff */
[----:B------:R-:W-:Y:S02]  /*d0e0*/  IMAD R13, R22, UR4, RZ ;  /* 0x00000004160d7c24 */ /* 0x000fe4000f8e02ff */
[----:B------:R-:W-:Y:S02]  /*d0f0*/  IMAD R11, R10, UR5, R11 ;  /* 0x000000050a0b7c24 */ /* 0x000fe4000f8e020b */
[----:B------:R-:W-:Y:S01]  /*d100*/  IMAD R13, R16, UR5, R13 ;  /* 0x00000005100d7c24 */ /* 0x000fe2000f8e020d */
[----:B------:R-:W-:Y:S01]  /*d110*/  ULDC.64 UR4, c[0x0][0x338] ;  /* 0x0000ce0000047ab9 */ /* 0x000fe20000000a00 */
[----:B-1----:R-:W-:Y:S01]  /*d120*/  ISETP.GE.AND P2, PT, R29, R14, PT ;  /* 0x0000000e1d00720c */ /* 0x002fe20003f46270 */
[----:B------:R-:W-:Y:S01]  /*d130*/  IMAD R12, R24, UR4, RZ ;  /* 0x00000004180c7c24 */ /* 0x000fe2000f8e02ff */
[----:B------:R-:W-:Y:S01]  /*d140*/  IADD3 R5, R5, R11, RZ ;  /* 0x0000000b05057210 */ /* 0x000fe20007ffe0ff */
[----:B------:R-:W-:-:S02]  /*d150*/  IMAD R11, R26, UR4, RZ ;  /* 0x000000041a0b7c24 */ /* 0x000fc4000f8e02ff */
[----:B------:R-:W-:Y:S02]  /*d160*/  IMAD.IADD R7, R7, 0x1, R13 ;  /* 0x0000000107077824 */ /* 0x000fe400078e020d */
[C---:B------:R-:W-:Y:S02]  /*d170*/  IMAD R11, R8.reuse, UR5, R11 ;  /* 0x00000005080b7c24 */ /* 0x040fe4000f8e020b */
[----:B------:R-:W-:-:S04]  /*d180*/  IMAD.WIDE.U32 R4, R8, UR4, R4 ;  /* 0x0000000408047c25 */ /* 0x000fc8000f8e0004 */
[C---:B------:R-:W-:Y:S02]  /*d190*/  IMAD R12, R9.reuse, UR5, R12 ;  /* 0x00000005090c7c24 */ /* 0x040fe4000f8e020c */
[----:B------:R-:W-:Y:S01]  /*d1a0*/  IMAD.WIDE.U32 R6, R9, UR4, R6 ;  /* 0x0000000409067c25 */ /* 0x000fe2000f8e0006 */
[----:B------:R-:W-:-:S03]  /*d1b0*/  ULDC.64 UR4, c[0x0][0x330] ;  /* 0x0000cc0000047ab9 */ /* 0x000fc60000000a00 */
[----:B------:R-:W-:Y:S02]  /*d1c0*/  IMAD.IADD R5, R5, 0x1, R11 ;  /* 0x0000000105057824 */ /* 0x000fe400078e020b */
[----:B------:R-:W-:Y:S02]  /*d1d0*/  IMAD.IADD R7, R7, 0x1, R12 ;  /* 0x0000000107077824 */ /* 0x000fe400078e020c */
[----:B------:R-:W-:Y:S01]  /*d1e0*/  IMAD.U32 R11, RZ, RZ, UR4 ;  /* 0x00000004ff0b7e24 */ /* 0x000fe2000f8e00ff */
[----:B------:R-:W-:-:S03]  /*d1f0*/  UIMAD UR4, UR6, UR4, URZ ;  /* 0x00000004060472a4 */ /* 0x000fc6000f8e023f */
[C---:B------:R-:W-:Y:S01]  /*d200*/  IMAD.WIDE.U32 R6, R11.reuse, UR40, R6 ;  /* 0x000000280b067c25 */ /* 0x040fe2000f8e0006 */
[----:B------:R-:W-:Y:S01]  /*d210*/  ULDC.64 UR6, c[0x0][0x318] ;  /* 0x0000c60000067ab9 */ /* 0x000fe20000000a00 */
[----:B------:R-:W-:Y:S02]  /*d220*/  UIMAD UR4, UR40, UR5, UR4 ;  /* 0x00000005280472a4 */ /* 0x000fe4000f8e0204 */
[----:B------:R-:W-:Y:S01]  /*d230*/  IMAD.U32 R19, RZ, RZ, UR7 ;  /* 0x00000007ff137e24 */ /* 0x000fe2000f8e00ff */
[----:B------:R-:W-:Y:S01]  /*d240*/  IADD3 R6, P1, R6, UR6, RZ ;  /* 0x0000000606067c10 */ /* 0x000fe2000ff3e0ff */
[----:B------:R-:W-:-:S03]  /*d250*/  IMAD.WIDE.U32 R4, R11, UR40, R4 ;  /* 0x000000280b047c25 */ /* 0x000fc6000f8e0004 */
[----:B------:R-:W-:Y:S02]  /*d260*/  IADD3.X R7, R19, UR4, R7, P1, !PT ;  /* 0x0000000413077c10 */ /* 0x000fe40008ffe407 */
[----:B------:R-:W-:-:S04]  /*d270*/  IADD3 R18, P1, R4, UR6, RZ ;  /* 0x0000000604127c10 */ /* 0x000fc8000ff3e0ff */
[----:B------:R-:W-:Y:S01]  /*d280*/  IADD3.X R19, R19, UR4, R5, P1, !PT ;  /* 0x0000000413137c10 */ /* 0x000fe20008ffe405 */
[----:B------:R-:W-:-:S03]  /*d290*/  UMOV UR4, 0xffffffff ;  /* 0xffffffff00047882 */ /* 0x000fc60000000000 */
[----:B------:R-:W-:Y:S05]  /*d2a0*/  BRA.DIV UR4, `(.L_x_61) ;  /* 0x0000004204407947 */ /* 0x000fea000b800000 */
[----:B------:R-:W1:Y:S01]  /*d2b0*/  SHFL.IDX PT, R4, R6, RZ, 0x181f ;  /* 0x00181fff06047589 */ /* 0x000e6200000e0000 */
[----:B------:R-:W-:-:S03]  /*d2c0*/  IMAD R17, R2, 0x5000, R28 ;  /* 0x0000500002117824 */ /* 0x000fc600078e021c */
[----:B------:R-:W2:Y:S04]  /*d2d0*/  SHFL.IDX PT, R5, R7, RZ, 0x181f ;  /* 0x00181fff07057589 */ /* 0x000ea800000e0000 */
[----:B------:R-:W3:Y:S04]  /*d2e0*/  SHFL.IDX PT, R11, R6, 0x1, 0x181f ;  /* 0x00381f00060b7f89 */ /* 0x000ee800000e0000 */
[----:B------:R-:W4:Y:S04]  /*d2f0*/  SHFL.IDX PT, R27, R7, 0x1, 0x181f ;  /* 0x00381f00071b7f89 */ /* 0x000f2800000e0000 */
[----:B------:R-:W-:Y:S01]  /*d300*/  SHFL.IDX PT, R14, R18, 0x1, 0x181f ;  /* 0x00381f00120e7f89 */ /* 0x000fe200000e0000 */
[----:B-1----:R-:W-:-:S05]  /*d310*/  IADD3 R4, P1, R29, R4, RZ ;  /* 0x000000041d047210 */ /* 0x002fca0007f3e0ff */
[----:B--2---:R-:W-:-:S05]  /*d320*/  IMAD.X R5, RZ, RZ, R5, P1 ;  /* 0x000000ffff057224 */ /* 0x004fca00008e0605 */
[----:B------:R3:W-:Y:S02]  /*d330*/  LDGSTS.E.BYPASS.LTC128B.128 [R17+0xa400], desc[UR48][R4.64], !P2 ;  /* 0x0a40000004117fae */ /* 0x0007e4000d101d70 */
[C---:B---3--:R-:W-:Y:S02]  /*d340*/  IADD3 R4, P1, R29.reuse, R11, RZ ;  /* 0x0000000b1d047210 */ /* 0x048fe40007f3e0ff */
[----:B------:R-:W-:Y:S03]  /*d350*/  SHFL.IDX PT, R11, R6, 0x7, 0x181f ;  /* 0x00f81f00060b7f89 */ /* 0x000fe600000e0000 */
[----:B----4-:R-:W-:Y:S02]  /*d360*/  IMAD.X R5, RZ, RZ, R27, P1 ;  /* 0x000000ffff057224 */ /* 0x010fe400008e061b */
[----:B------:R-:W-:Y:S04]  /*d370*/  SHFL.IDX PT, R27, R7, 0x6, 0x181f ;  /* 0x00d81f00071b7f89 */ /* 0x000fe800000e0000 */
[----:B------:R1:W-:Y:S04]  /*d380*/  LDGSTS.E.BYPASS.LTC128B.128 [R17+0xac00], desc[UR48][R4.64], !P2 ;  /* 0x0ac0000004117fae */ /* 0x0003e8000d101d70 */
[----:B-1----:R-:W1:Y:S04]  /*d390*/  SHFL.IDX PT, R4, R6, 0x2, 0x181f ;  /* 0x00581f0006047f89 */ /* 0x002e6800000e0000 */
[----:B------:R-:W2:Y:S01]  /*d3a0*/  SHFL.IDX PT, R5, R7, 0x2, 0x181f ;  /* 0x00581f0007057f89 */ /* 0x000ea200000e0000 */
[----:B-1----:R-:W-:-:S05]  /*d3b0*/  IADD3 R4, P1, R29, R4, RZ ;  /* 0x000000041d047210 */ /* 0x002fca0007f3e0ff */
[----:B--2---:R-:W-:-:S05]  /*d3c0*/  IMAD.X R5, RZ, RZ, R5, P1 ;  /* 0x000000ffff057224 */ /* 0x004fca00008e0605 */
        /* <DEDUP_REMOVED lines=13> */
[----:B-1----:R-:W-:-:S04]  /*d4a0*/  IADD3 R4, P1, R29, R4, RZ ;  /* 0x000000041d047210 */ /* 0x002fc80007f3e0ff */
[----:B--2---:R-:W-:-:S05]  /*d4b0*/  IADD3.X R5, RZ, R5, RZ, P1, !PT ;  /* 0x00000005ff057210 */ /* 0x004fca0000ffe4ff */
[----:B------:R1:W-:Y:S04]  /*d4c0*/  LDGSTS.E.BYPASS.LTC128B.128 [R17+0xcc00], desc[UR48][R4.64], !P2 ;  /* 0x0cc0000004117fae */ /* 0x0003e8000d101d70 */
[----:B-1----:R-:W1:Y:S04]  /*d4d0*/  SHFL.IDX PT, R4, R6, 0x6, 0x181f ;  /* 0x00d81f0006047f89 */ /* 0x002e6800000e0000 */
[----:B------:R-:W-:Y:S04]  /*d4e0*/  SHFL.IDX PT, R6, R19, RZ, 0x181f ;  /* 0x00181fff13067589 */ /* 0x000fe800000e0000 */
[----:B------:R-:W-:Y:S01]  /*d4f0*/  SHFL.IDX PT, R19, R19, 0x1, 0x181f ;  /* 0x00381f0013137f89 */ /* 0x000fe200000e0000 */
[----:B-1----:R-:W-:-:S05]  /*d500*/  IADD3 R4, P1, R29, R4, RZ ;  /* 0x000000041d047210 */ /* 0x002fca0007f3e0ff */
[----:B------:R-:W-:-:S05]  /*d510*/  IMAD.X R5, RZ, RZ, R27, P1 ;  /* 0x000000ffff057224 */ /* 0x000fca00008e061b */
[----:B------:R1:W-:Y:S04]  /*d520*/  LDGSTS.E.BYPASS.LTC128B.128 [R17+0xd400], desc[UR48][R4.64], !P2 ;  /* 0x0d40000004117fae */ /* 0x0003e8000d101d70 */
[----:B-1----:R-:W1:Y:S01]  /*d530*/  SHFL.IDX PT, R5, R7, 0x7, 0x181f ;  /* 0x00f81f0007057f89 */ /* 0x002e6200000e0000 */
[----:B------:R-:W-:-:S03]  /*d540*/  IADD3 R4, P1, R29, R11, RZ ;  /* 0x0000000b1d047210 */ /* 0x000fc60007f3e0ff */
[----:B------:R-:W2:Y:S02]  /*d550*/  SHFL.IDX PT, R7, R18, RZ, 0x181f ;  /* 0x00181fff12077589 */ /* 0x000ea400000e0000 */
[----:B-1----:R-:W-:-:S05]  /*d560*/  IMAD.X R5, RZ, RZ, R5, P1 ;  /* 0x000000ffff057224 */ /* 0x002fca00008e0605 */
[----:B------:R2:W-:Y:S02]  /*d570*/  LDGSTS.E.BYPASS.LTC128B.128 [R17+0xdc00], desc[UR48][R4.64], !P2 ;  /* 0x0dc0000004117fae */ /* 0x0005e4000d101d70 */
[----:B--2---:R-:W-:-:S05]  /*d580*/  IADD3 R4, P1, R29, R7, RZ ;  /* 0x000000071d047210 */ /* 0x004fca0007f3e0ff */
[----:B------:R-:W-:-:S05]  /*d590*/  IMAD.X R5, RZ, RZ, R6, P1 ;  /* 0x000000ffff057224 */ /* 0x000fca00008e0606 */
[----:B------:R1:W-:Y:S03]  /*d5a0*/  LDGSTS.E.BYPASS.LTC128B.128 [R17+0xe400], desc[UR48][R4.64], !P2 ;  /* 0x0e40000004117fae */ /* 0x0003e6000d101d70 */
.L_x_183:
[----:B------:R-:W-:Y:S02]  /*d5b0*/  R2UR UR4, R3 ;  /* 0x00000000030472ca */ /* 0x000fe400000e0000 */
[----:B-1----:R-:W-:-:S05]  /*d5c0*/  IADD3 R4, P1, R29, R14, RZ ;  /* 0x0000000e1d047210 */ /* 0x002fca0007f3e0ff */
[----:B------:R-:W-:-:S05]  /*d5d0*/  IMAD.X R5, RZ, RZ, R19, P1 ;  /* 0x000000ffff057224 */ /* 0x000fca00008e0613 */
        /* <DEDUP_REMOVED lines=9> */
[----:B------:R-:W-:-:S05]  /*d670*/  IMAD.U32 R7, RZ, RZ, UR5 ;  /* 0x00000005ff077e24 */ /* 0x000fca000f8e00ff */
[----:B------:R-:W-:-:S13]  /*d680*/  ISETP.NE.AND P2, PT, R7, 0x3, PT ;  /* 0x000000030700780c */ /* 0x000fda0003f45270 */
[----:B-1----:R-:W-:Y:S05]  /*d690*/  @!P2 BRA `(.L_x_62) ;  /* 0x000000000004a947 */ /* 0x002fea0003800000 */
[----:B------:R-:W-:Y:S01]  /*d6a0*/  BPT.TRAP 0x1 ;  /* 0x000000040000795c */ /* 0x000fe20000300000 */
.L_x_62:
[----:B------:R1:W-:Y:S01]  /*d6b0*/  SYNCS.ARRIVE.TRANS64.A1T0 RZ, [R3+URZ+0x22870], RZ ;  /* 0x022870ff03ff79a7 */ /* 0x0003e2000810003f */
[----:B------:R-:W-:Y:S05]  /*d6c0*/  @!P2 BRA `(.L_x_63) ;  /* 0x000000000004a947 */ /* 0x000fea0003800000 */
[----:B------:R-:W-:Y:S01]  /*d6d0*/  BPT.TRAP 0x1 ;  /* 0x000000040000795c */ /* 0x000fe20000300000 */
.L_x_63:
[----:B------:R-:W2:Y:S02]  /*d6e0*/  SYNCS.PHASECHK.TRANS64.TRYWAIT P1, [R3+URZ+0x22840], R25 ;  /* 0x02284019030075a7 */ /* 0x000ea4000802017f */
[----:B--2---:R-:W-:Y:S05]  /*d6f0*/  @!P1 BRA `(.L_x_64) ;  /* 0x0000004400e49947 */ /* 0x004fea0003800000 */
.L_x_184:
[----:B------:R-:W-:Y:S01]  /*d700*/  ULDC.64 UR4, c[0x0][0x300] ;  /* 0x0000c00000047ab9 */ /* 0x000fe20000000a00 */
[----:B------:R-:W-:Y:S01]  /*d710*/  ULDC.64 UR6, c[0x0][0x310] ;  /* 0x0000c40000067ab9 */ /* 0x000fe20000000a00 */
[----:B------:R-:W-:Y:S01]  /*d720*/  IMAD R5, R22, UR4, RZ ;  /* 0x0000000416057c24 */ /* 0x000fe2000f8e02ff */
[----:B------:R-:W3:Y:S01]  /*d730*/  LDC R12, c[0x0][0x2f4] ;  /* 0x0000bd00ff0c7b82 */ /* 0x000ee20000000800 */
[----:B------:R-:W-:Y:S02]  /*d740*/  IMAD R23, R23, UR4, RZ ;  /* 0x0000000417177c24 */ /* 0x000fe4000f8e02ff */
[C---:B------:R-:W-:Y:S02]  /*d750*/  IMAD R7, R16.reuse, UR5, R5 ;  /* 0x0000000510077c24 */ /* 0x040fe4000f8e0205 */
[----:B------:R-:W-:-:S04]  /*d760*/  IMAD.WIDE.U32 R4, R16, UR4, RZ ;  /* 0x0000000410047c25 */ /* 0x000fc8000f8e00ff */
[----:B------:R-:W-:Y:S02]  /*d770*/  IMAD.IADD R5, R5, 0x1, R7 ;  /* 0x0000000105057824 */ /* 0x000fe400078e0207 */
[----:B------:R-:W-:Y:S02]  /*d780*/  IMAD R23, R10, UR5, R23 ;  /* 0x000000050a177c24 */ /* 0x000fe4000f8e0217 */
[----:B------:R-:W-:-:S04]  /*d790*/  IMAD.WIDE.U32 R6, R9, UR6, R4 ;  /* 0x0000000609067c25 */ /* 0x000fc8000f8e0004 */
[----:B------:R-:W-:Y:S01]  /*d7a0*/  IMAD.WIDE.U32 R4, R10, UR4, RZ ;  /* 0x000000040a047c25 */ /* 0x000fe2000f8e00ff */
[----:B------:R-:W-:-:S03]  /*d7b0*/  ULDC.64 UR4, c[0x0][0x308] ;  /* 0x0000c20000047ab9 */ /* 0x000fc60000000a00 */
[----:B------:R-:W-:Y:S02]  /*d7c0*/  IMAD R24, R24, UR6, RZ ;  /* 0x0000000618187c24 */ /* 0x000fe4000f8e02ff */
[----:B------:R-:W-:Y:S01]  /*d7d0*/  IMAD.IADD R5, R5, 0x1, R23 ;  /* 0x0000000105057824 */ /* 0x000fe200078e0217 */
[----:B---3--:R-:W-:Y:S01]  /*d7e0*/  ISETP.GE.AND P2, PT, R29, R12, PT ;  /* 0x0000000c1d00720c */ /* 0x008fe20003f46270 */
[----:B------:R-:W-:Y:S02]  /*d7f0*/  IMAD R11, R9, UR7, R24 ;  /* 0x00000007090b7c24 */ /* 0x000fe4000f8e0218 */
[----:B------:R-:W-:Y:S02]  /*d800*/  IMAD R9, R26, UR6, RZ ;  /* 0x000000061a097c24 */ /* 0x000fe4000f8e02ff */
[----:B------:R-:W-:Y:S01]  /*d810*/  IMAD.WIDE.U32 R4, R8, UR6, R4 ;  /* 0x0000000608047c25 */ /* 0x000fe2000f8e0004 */
[----:B------:R-:W-:-:S03]  /*d820*/  R2UR UR6, R33 ;  /* 0x00000000210672ca */ /* 0x000fc600000e0000 */
[----:B------:R-:W-:Y:S02]  /*d830*/  IMAD R9, R8, UR7, R9 ;  /* 0x0000000708097c24 */ /* 0x000fe4000f8e0209 */
[----:B------:R-:W-:Y:S02]  /*d840*/  IMAD.IADD R7, R7, 0x1, R11 ;  /* 0x0000000107077824 */ /* 0x000fe400078e020b */
[----:B------:R-:W-:Y:S01]  /*d850*/  IMAD.IADD R5, R5, 0x1, R9 ;  /* 0x0000000105057824 */ /* 0x000fe200078e0209 */
[----:B------:R-:W-:-:S05]  /*d860*/  MOV R9, UR4 ;  /* 0x0000000400097c02 */ /* 0x000fca0008000f00 */
[----:B------:R-:W-:Y:S01]  /*d870*/  UIMAD UR4, UR6, UR4, URZ ;  /* 0x00000004060472a4 */ /* 0x000fe2000f8e023f */
[C---:B------:R-:W-:Y:S02]  /*d880*/  IMAD.WIDE.U32 R6, R9.reuse, UR40, R6 ;  /* 0x0000002809067c25 */ /* 0x040fe4000f8e0006 */
[----:B------:R-:W-:Y:S01]  /*d890*/  ULDC.64 UR6, c[0x0][0x2e8] ;  /* 0x0000ba0000067ab9 */ /* 0x000fe20000000a00 */
[----:B------:R-:W-:Y:S01]  /*d8a0*/  UIMAD UR4, UR40, UR5, UR4 ;  /* 0x00000005280472a4 */ /* 0x000fe2000f8e0204 */
        /* <DEDUP_REMOVED lines=8> */
[----:B------:R-:W3:Y:S01]  /*d930*/  SHFL.IDX PT, R14, R6, RZ, 0x181f ;  /* 0x00181fff060e7589 */ /* 0x000ee200000e0000 */
[----:B------:R-:W-:-:S03]  /*d940*/  IMAD R8, R2, 0x5000, R34 ;  /* 0x0000500002087824 */ /* 0x000fc600078e0222 */
[----:B------:R-:W4:Y:S01]  /*d950*/  SHFL.IDX PT, R5, R7, RZ, 0x181f ;  /* 0x00181fff07057589 */ /* 0x000f2200000e0000 */
[----:B------:R-:W-:-:S03]  /*d960*/  VIADD R8, R8, UR42 ;  /* 0x0000002a08087c36 */ /* 0x000fc60008000000 */
[----:B------:R-:W-:Y:S04]  /*d970*/  SHFL.IDX PT, R17, R7, 0x1, 0x181f ;  /* 0x00381f0007117f89 */ /* 0x000fe800000e0000 */
[----:B------:R-:W-:Y:S04]  /*d980*/  SHFL.IDX PT, R18, R6, 0x2, 0x181f ;  /* 0x00581f0006127f89 */ /* 0x000fe800000e0000 */
[----:B------:R-:W-:Y:S04]  /*d990*/  SHFL.IDX PT, R16, R7, 0x2, 0x181f ;  /* 0x00581f0007107f89 */ /* 0x000fe800000e0000 */
[----:B------:R-:W-:Y:S01]  /*d9a0*/  SHFL.IDX PT, R19, R6, 0x6, 0x181f ;  /* 0x00d81f0006137f89 */ /* 0x000fe200000e0000 */
[----:B---3--:R-:W-:-:S03]  /*d9b0*/  IADD3 R4, P1, R29, R14, RZ ;  /* 0x0000000e1d047210 */ /* 0x008fc60007f3e0ff */
[----:B------:R-:W-:Y:S04]  /*d9c0*/  SHFL.IDX PT, R11, R6, 0x7, 0x181f ;  /* 0x00f81f00060b7f89 */ /* 0x000fe800000e0000 */
[----:B------:R-:W3:Y:S01]  /*d9d0*/  SHFL.IDX PT, R14, R6, 0x1, 0x181f ;  /* 0x00381f00060e7f89 */ /* 0x000ee200000e0000 */
[----:B----4-:R-:W-:-:S05]  /*d9e0*/  IMAD.X R5, RZ, RZ, R5, P1 ;  /* 0x000000ffff057224 */ /* 0x010fca00008e0605 */
[----:B------:R3:W-:Y:S02]  /*d9f0*/  LDGSTS.E.BYPASS.LTC128B.128 [R8+0x18400], desc[UR48][R4.64], !P2 ;  /* 0x1840000004087fae */ /* 0x0007e4000d101d70 */
[C---:B---3--:R-:W-:Y:S02]  /*da00*/  IADD3 R4, P1, R29.reuse, R14, RZ ;  /* 0x0000000e1d047210 */ /* 0x048fe40007f3e0ff */
[----:B------:R-:W3:Y:S03]  /*da10*/  SHFL.IDX PT, R14, R6, 0x3, 0x181f ;  /* 0x00781f00060e7f89 */ /* 0x000ee600000e0000 */
[----:B------:R-:W-:Y:S02]  /*da20*/  IMAD.X R5, RZ, RZ, R17, P1 ;  /* 0x000000ffff057224 */ /* 0x000fe400008e0611 */
[----:B------:R-:W4:Y:S04]  /*da30*/  SHFL.IDX PT, R17, R7, 0x3, 0x181f ;  /* 0x00781f0007117f89 */ /* 0x000f2800000e0000 */
[----:B------:R5:W-:Y:S02]  /*da40*/  LDGSTS.E.BYPASS.LTC128B.128 [R8+0x18c00], desc[UR48][R4.64], !P2 ;  /* 0x18c0000004087fae */ /* 0x000be4000d101d70 */
[----:B-----5:R-:W-:-:S02]  /*da50*/  IADD3 R4, P1, R29, R18, RZ ;  /* 0x000000121d047210 */ /* 0x020fc40007f3e0ff */
[----:B------:R-:W5:Y:S03]  /*da60*/  SHFL.IDX PT, R18, R6, 0x4, 0x181f ;  /* 0x00981f0006127f89 */ /* 0x000f6600000e0000 */
[----:B------:R-:W-:Y:S02]  /*da70*/  IMAD.X R5, RZ, RZ, R16, P1 ;  /* 0x000000ffff057224 */ /* 0x000fe400008e0610 */
[----:B------:R-:W0:Y:S04]  /*da80*/  SHFL.IDX PT, R16, R7, 0x4, 0x181f ;  /* 0x00981f0007107f89 */ /* 0x000e2800000e0000 */
[----:B------:R3:W-:Y:S02]  /*da90*/  LDGSTS.E.BYPASS.LTC128B.128 [R8+0x19400], desc[UR48][R4.64], !P2 ;  /* 0x1940000004087fae */ /* 0x0007e4000d101d70 */
[----:B---3--:R-:W-:-:S02]  /*daa0*/  IADD3 R4, P1, R29, R14, RZ ;  /* 0x0000000e1d047210 */ /* 0x008fc40007f3e0ff */
[----:B------:R-:W3:Y:S03]  /*dab0*/  SHFL.IDX PT, R14, R6, 0x5, 0x181f ;  /* 0x00b81f00060e7f89 */ /* 0x000ee600000e0000 */
[----:B----4-:R-:W-:Y:S01]  /*dac0*/  IMAD.X R5, RZ, RZ, R17, P1 ;  /* 0x000000ffff057224 */ /* 0x010fe200008e0611 */
[----:B------:R-:W-:Y:S04]  /*dad0*/  SHFL.IDX PT, R6, R10, RZ, 0x181f ;  /* 0x00181fff0a067589 */ /* 0x000fe800000e0000 */
[----:B------:R5:W-:Y:S04]  /*dae0*/  LDGSTS.E.BYPASS.LTC128B.128 [R8+0x19c00], desc[UR48][R4.64], !P2 ;  /* 0x19c0000004087fae */ /* 0x000be8000d101d70 */
[----:B------:R-:W-:Y:S01]  /*daf0*/  SHFL.IDX PT, R17, R7, 0x6, 0x181f ;  /* 0x00d81f0007117f89 */ /* 0x000fe200000e0000 */
[----:B-----5:R-:W-:-:S03]  /*db00*/  IADD3 R4, P1, R29, R18, RZ ;  /* 0x000000121d047210 */ /* 0x020fc60007f3e0ff */
[----:B------:R-:W4:Y:S02]  /*db10*/  SHFL.IDX PT, R18, R7, 0x5, 0x181f ;  /* 0x00b81f0007127f89 */ /* 0x000f2400000e0000 */
[----:B0-----:R-:W-:Y:S02]  /*db20*/  IMAD.X R5, RZ, RZ, R16, P1 ;  /* 0x000000ffff057224 */ /* 0x001fe400008e0610 */
[----:B------:R-:W0:Y:S04]  /*db30*/  SHFL.IDX PT, R16, R7, 0x7, 0x181f ;  /* 0x00f81f0007107f89 */ /* 0x000e2800000e0000 */
[----:B------:R3:W-:Y:S02]  /*db40*/  LDGSTS.E.BYPASS.LTC128B.128 [R8+0x1a400], desc[UR48][R4.64], !P2 ;  /* 0x1a40000004087fae */ /* 0x0007e4000d101d70 */
[----:B---3--:R-:W-:-:S02]  /*db50*/  IADD3 R4, P1, R29, R14, RZ ;  /* 0x0000000e1d047210 */ /* 0x008fc40007f3e0ff */
[----:B------:R-:W3:Y:S03]  /*db60*/  SHFL.IDX PT, R14, R9, RZ, 0x181f ;  /* 0x00181fff090e7589 */ /* 0x000ee600000e0000 */
[----:B----4-:R-:W-:-:S05]  /*db70*/  IMAD.X R5, RZ, RZ, R18, P1 ;  /* 0x000000ffff057224 */ /* 0x010fca00008e0612 */
[----:B------:R4:W-:Y:S02]  /*db80*/  LDGSTS.E.BYPASS.LTC128B.128 [R8+0x1ac00], desc[UR48][R4.64], !P2 ;  /* 0x1ac0000004087fae */ /* 0x0009e4000d101d70 */
[----:B----4-:R-:W-:-:S05]  /*db90*/  IADD3 R4, P1, R29, R19, RZ ;  /* 0x000000131d047210 */ /* 0x010fca0007f3e0ff */
[----:B------:R-:W-:-:S05]  /*dba0*/  IMAD.X R5, RZ, RZ, R17, P1 ;  /* 0x000000ffff057224 */ /* 0x000fca00008e0611 */
[----:B------:R4:W-:Y:S02]  /*dbb0*/  LDGSTS.E.BYPASS.LTC128B.128 [R8+0x1b400], desc[UR48][R4.64], !P2 ;  /* 0x1b40000004087fae */ /* 0x0009e4000d101d70 */
[----:B----4-:R-:W-:-:S04]  /*dbc0*/  IADD3 R4, P1, R29, R11, RZ ;  /* 0x0000000b1d047210 */ /* 0x010fc80007f3e0ff */
[----:B0-----:R-:W-:-:S05]  /*dbd0*/  IADD3.X R5, RZ, R16, RZ, P1, !PT ;  /* 0x00000010ff057210 */ /* 0x001fca0000ffe4ff */
[----:B------:R3:W-:Y:S02]  /*dbe0*/  LDGSTS.E.BYPASS.LTC128B.128 [R8+0x1bc00], desc[UR48][R4.64], !P2 ;  /* 0x1bc0000004087fae */ /* 0x0007e4000d101d70 */
[----:B---3--:R-:W-:Y:S02]  /*dbf0*/  IADD3 R4, P1, R29, R14, RZ ;  /* 0x0000000e1d047210 */ /* 0x008fe40007f3e0ff */
[----:B------:R0:W3:Y:S03]  /*dc00*/  SHFL.IDX PT, R14, R9, 0x1, 0x181f ;  /* 0x00381f00090e7f89 */ /* 0x0000e600000e0000 */
[----:B------:R-:W-:Y:S02]  /*dc10*/  IMAD.X R5, RZ, RZ, R6, P1 ;  /* 0x000000ffff057224 */ /* 0x000fe400008e0606 */
[----:B------:R0:W4:Y:S04]  /*dc20*/  SHFL.IDX PT, R6, R10, 0x1, 0x181f ;  /* 0x00381f000a067f89 */ /* 0x00012800000e0000 */
[----:B------:R0:W-:Y:S02]  /*dc30*/  LDGSTS.E.BYPASS.LTC128B.128 [R8+0x1c400], desc[UR48][R4.64], !P2 ;  /* 0x1c40000004087fae */ /* 0x0001e4000d101d70 */
.L_x_206:
[----:B------:R-:W-:Y:S02]  /*dc40*/  R2UR UR4, R3 ;  /* 0x00000000030472ca */ /* 0x000fe400000e0000 */
[----:B0--3--:R-:W-:-:S05]  /*dc50*/  IADD3 R4, P1, R29, R14, RZ ;  /* 0x0000000e1d047210 */ /* 0x009fca0007f3e0ff */
[----:B----4-:R-:W-:-:S05]  /*dc60*/  IMAD.X R5, RZ, RZ, R6, P1 ;  /* 0x000000ffff057224 */ /* 0x010fca00008e0606 */
        /* <DEDUP_REMOVED lines=13> */
.L_x_66:
[----:B------:R-:W-:Y:S01]  /*dd40*/  IMAD.U32 R4, RZ, RZ, UR36 ;  /* 0x00000024ff047e24 */ /* 0x000fe2000f8e00ff */
[----:B------:R0:W-:Y:S04]  /*dd50*/  SYNCS.ARRIVE.TRANS64.A1T0 RZ, [R3+URZ+0x22830], RZ ;  /* 0x022830ff03ff79a7 */ /* 0x0001e8000810003f */
[----:B------:R-:W-:-:S04]  /*dd60*/  LOP3.LUT R4, R4, 0x1, RZ, 0xfc, !PT ;  /* 0x0000000104047812 */ /* 0x000fc800078efcff */
[----:B------:R-:W-:-:S13]  /*dd70*/  ISETP.NE.AND P1, PT, R4, 0x3, PT ;  /* 0x000000030400780c */ /* 0x000fda0003f25270 */
[----:B0-----:R-:W-:Y:S05]  /*dd80*/  @!P1 BRA `(.L_x_67) ;  /* 0x0000000000049947 */ /* 0x001fea0003800000 */
[----:B------:R-:W-:Y:S01]  /*dd90*/  BPT.TRAP 0x1 ;  /* 0x000000040000795c */ /* 0x000fe20000300000 */
.L_x_67:
[----:B-12---:R-:W-:Y:S02]  /*dda0*/  LOP3.LUT R3, R21, 0x1, RZ, 0x3c, !PT ;  /* 0x0000000115037812 */ /* 0x006fe400078e3cff */
[----:B------:R-:W-:Y:S02]  /*ddb0*/  LEA R6, R20, UR42, 0x3 ;  /* 0x0000002a14067c11 */ /* 0x000fe4000f8e18ff */
[----:B------:R-:W-:-:S04]  /*ddc0*/  SHF.L.U32 R3, R3, 0x1f, RZ ;  /* 0x0000001f03037819 */ /* 0x000fc800000006ff */
[----:B------:R-:W0:Y:S02]  /*ddd0*/  SYNCS.PHASECHK.TRANS64.TRYWAIT P2, [R6+URZ+0x22870], R3 ;  /* 0x02287003060075a7 */ /* 0x000e24000804017f */
[----:B0-----:R-:W-:Y:S05]  /*dde0*/  @!P2 BRA `(.L_x_68) ;  /* 0x0000004800e0a947 */ /* 0x001fea0003800000 */
.L_x_207:
[----:B------:R-:W-:-:S06]  /*ddf0*/  ULOP3.LUT UR4, UR36, 0x2, URZ, 0xfc, !UPT ;  /* 0x0000000224047892 */ /* 0x000fcc000f8efc3f */
[----:B------:R-:W-:-:S05]  /*de00*/  IMAD.U32 R4, RZ, RZ, UR4 ;  /* 0x00000004ff047e24 */ /* 0x000fca000f8e00ff */
[----:B------:R-:W-:-:S13]  /*de10*/  ISETP.NE.AND P2, PT, R4, 0x3, PT ;  /* 0x000000030400780c */ /* 0x000fda0003f45270 */
[----:B------:R-:W-:Y:S05]  /*de20*/  @!P2 BRA `(.L_x_69) ;  /* 0x000000000004a947 */ /* 0x000fea0003800000 */
[----:B------:R-:W-:Y:S01]  /*de30*/  BPT.TRAP 0x1 ;  /* 0x000000040000795c */ /* 0x000fe20000300000 */
.L_x_69:
[----:B------:R-:W-:Y:S01]  /*de40*/  SHF.L.U32 R5, R21, 0x1f, RZ ;  /* 0x0000001f15057819 */ /* 0x000fe200000006ff */
[----:B0-----:R-:W-:-:S03]  /*de50*/  IMAD R3, R20, 0x5000, RZ ;  /* 0x0000500014037824 */ /* 0x001fc600078e02ff */
[----:B------:R-:W0:Y:S02]  /*de60*/  SYNCS.PHASECHK.TRANS64.TRYWAIT P2, [R6+URZ+0x22860], R5 ;  /* 0x02286005060075a7 */ /* 0x000e24000804017f */
[----:B------:R-:W-:Y:S01]  /*de70*/  LOP3.LUT R4, R3, R37, RZ, 0xfc, !PT ;  /* 0x0000002503047212 */ /* 0x000fe200078efcff */
[----:B0-----:R-:W-:Y:S06]  /*de80*/  @!P2 BRA `(.L_x_70) ;  /* 0x0000004800cca947 */ /* 0x001fec0003800000 */
.L_x_208:
[----:B------:R-:W2:Y:S01]  /*de90*/  LDL R7, [R1] ;  /* 0x0000000001077983 */ /* 0x000ea20000100800 */
[----:B0-----:R-:W-:Y:S01]  /*dea0*/  VIADD R5, R4, UR42 ;  /* 0x0000002a04057c36 */ /* 0x001fe20008000000 */
[----:B------:R-:W-:Y:S05]  /*deb0*/  WARPSYNC.ALL ;  /* 0x0000000000007948 */ /* 0x000fea0003800000 */
[----:B------:R-:W0:Y:S01]  /*dec0*/  LDSM.16.MT88.4 R16, [R4+UR42+0xa400] ;  /* 0x00a4002a0410783b */ /* 0x000e220008004200 */
[----:B------:R-:W-:Y:S01]  /*ded0*/  IADD3 R3, R3, UR42, R36 ;  /* 0x0000002a03037c10 */ /* 0x000fe2000fffe024 */
[----:B------:R-:W-:Y:S01]  /*dee0*/  ULOP3.LUT UR4, UR36, 0x2, URZ, 0xfc, !UPT ;  /* 0x0000000224047892 */ /* 0x000fe2000f8efc3f */
[----:B0-----:R-:W-:-:S02]  /*def0*/  PRMT R12, R16, 0x6420, R17 ;  /* 0x00006420100c7816 */ /* 0x001fc40000000011 */
[----:B------:R-:W-:Y:S02]  /*df00*/  PRMT R13, R16, 0x7531, R17 ;  /* 0x00007531100d7816 */ /* 0x000fe40000000011 */
[C-C-:B------:R-:W-:Y:S02]  /*df10*/  PRMT R14, R18.reuse, 0x6420, R19.reuse ;  /* 0x00006420120e7816 */ /* 0x140fe40000000013 */
[----:B------:R-:W-:Y:S01]  /*df20*/  PRMT R15, R18, 0x7531, R19 ;  /* 0x00007531120f7816 */ /* 0x000fe20000000013 */
[----:B--2---:R-:W-:Y:S02]  /*df30*/  IMAD.IADD R5, R7, 0x1, R5 ;  /* 0x0000000107057824 */ /* 0x004fe400078e0205 */
[----:B------:R-:W-:-:S03]  /*df40*/  IMAD.U32 R7, RZ, RZ, UR4 ;  /* 0x00000004ff077e24 */ /* 0x000fc6000f8e00ff */
[----:B------:R-:W0:Y:S02]  /*df50*/  LDSM.16.MT88.4 R8, [R5+0xa400] ;  /* 0x00a400000508783b */ /* 0x000e240000004200 */
[----:B------:R-:W-:Y:S02]  /*df60*/  ISETP.NE.AND P2, PT, R7, 0x3, PT ;  /* 0x000000030700780c */ /* 0x000fe40003f45270 */
[----:B------:R-:W-:Y:S01]  /*df70*/  STSM.16.M88.4 [R3+0x400], R12 ;  /* 0x0004000c03007844 */ /* 0x000fe20000000200 */
[C-C-:B0-----:R-:W-:Y:S02]  /*df80*/  PRMT R20, R8.reuse, 0x6420, R9.reuse ;  /* 0x0000642008147816 */ /* 0x141fe40000000009 */
[----:B------:R-:W-:Y:S02]  /*df90*/  PRMT R21, R8, 0x7531, R9 ;  /* 0x0000753108157816 */ /* 0x000fe40000000009 */
[C-C-:B------:R-:W-:Y:S02]  /*dfa0*/  PRMT R22, R10.reuse, 0x6420, R11.reuse ;  /* 0x000064200a167816 */ /* 0x140fe4000000000b */
[----:B------:R-:W-:-:S05]  /*dfb0*/  PRMT R23, R10, 0x7531, R11 ;  /* 0x000075310a177816 */ /* 0x000fca000000000b */
[----:B------:R-:W-:Y:S04]  /*dfc0*/  STSM.16.M88.4 [R3+0xc00], R20 ;  /* 0x000c001403007844 */ /* 0x000fe80000000200 */
[----:B------:R-:W0:Y:S04]  /*dfd0*/  LDSM.16.MT88.4 R8, [R4+UR42+0xb400] ;  /* 0x00b4002a0408783b */ /* 0x000e280008004200 */
[----:B------:R-:W1:Y:S01]  /*dfe0*/  LDSM.16.MT88.4 R12, [R5+0xb400] ;  /* 0x00b40000050c783b */ /* 0x000e620000004200 */
[C-C-:B0-----:R-:W-:Y:S02]  /*dff0*/  PRMT R16, R8.reuse, 0x6420, R9.reuse ;  /* 0x0000642008107816 */ /* 0x141fe40000000009 */
[----:B------:R-:W-:-:S02]  /*e000*/  PRMT R17, R8, 0x7531, R9 ;  /* 0x0000753108117816 */ /* 0x000fc40000000009 */
[C-C-:B------:R-:W-:Y:S02]  /*e010*/  PRMT R18, R10.reuse, 0x6420, R11.reuse ;  /* 0x000064200a127816 */ /* 0x140fe4000000000b */
[----:B------:R-:W-:Y:S02]  /*e020*/  PRMT R19, R10, 0x7531, R11 ;  /* 0x000075310a137816 */ /* 0x000fe4000000000b */
[C-C-:B-1----:R-:W-:Y:S02]  /*e030*/  PRMT R24, R12.reuse, 0x6420, R13.reuse ;  /* 0x000064200c187816 */ /* 0x142fe4000000000d */
[----:B------:R-:W-:Y:S01]  /*e040*/  PRMT R25, R12, 0x7531, R13 ;  /* 0x000075310c197816 */ /* 0x000fe2000000000d */
[----:B------:R-:W-:Y:S01]  /*e050*/  STSM.16.M88.4 [R3+0x1400], R16 ;  /* 0x0014001003007844 */ /* 0x000fe20000000200 */
        /* <DEDUP_REMOVED lines=35> */
[----:B------:R0:W-:Y:S01]  /*e290*/  STSM.16.M88.4 [R3+0x4400], R16 ;  /* 0x0044001003007844 */ /* 0x0001e20000000200 */
[C-C-:B------:R-:W-:Y:S02]  /*e2a0*/  PRMT R10, R14.reuse, 0x6420, R15.reuse ;  /* 0x000064200e0a7816 */ /* 0x140fe4000000000f */
[----:B------:R-:W-:-:S05]  /*e2b0*/  PRMT R11, R14, 0x7531, R15 ;  /* 0x000075310e0b7816 */ /* 0x000fca000000000f */
[----:B------:R0:W-:Y:S01]  /*e2c0*/  STSM.16.M88.4 [R3+0x4c00], R8 ;  /* 0x004c000803007844 */ /* 0x0001e20000000200 */
[----:B------:R-:W-:Y:S01]  /*e2d0*/  @!PT LDS RZ, [RZ] ;  /* 0x00000000fffff984 */ /* 0x000fe20000000800 */
[----:B------:R-:W-:Y:S01]  /*e2e0*/  @!PT LDS RZ, [RZ] ;  /* 0x00000000fffff984 */ /* 0x000fe20000000800 */
[----:B------:R-:W-:Y:S01]  /*e2f0*/  @!PT LDS RZ, [RZ] ;  /* 0x00000000fffff984 */ /* 0x000fe20000000800 */
[----:B------:R-:W-:Y:S01]  /*e300*/  @!PT LDS RZ, [RZ] ;  /* 0x00000000fffff984 */ /* 0x000fe20000000800 */
[----:B------:R1:W-:Y:S06]  /*e310*/  MEMBAR.ALL.CTA ;  /* 0x0000000000007992 */ /* 0x0003ec0000008000 */
[----:B-1----:R-:W1:Y:S01]  /*e320*/  FENCE.VIEW.ASYNC.S ;  /* 0x00000000000073c6 */ /* 0x002e620000000000 */
[----:B------:R-:W-:Y:S05]  /*e330*/  @!P2 BRA `(.L_x_71) ;  /* 0x000000000004a947 */ /* 0x000fea0003800000 */
[----:B------:R-:W-:Y:S01]  /*e340*/  BPT.TRAP 0x1 ;  /* 0x000000040000795c */ /* 0x000fe20000300000 */
.L_x_71:
[----:B-1----:R1:W-:Y:S01]  /*e350*/  SYNCS.ARRIVE.TRANS64.A1T0 RZ, [R6+URZ+0x22850], RZ ;  /* 0x022850ff06ff79a7 */ /* 0x0023e2000810003f */
[----:B------:R-:W-:Y:S06]  /*e360*/  BAR.SYNC.DEFER_BLOCKING 0x2, 0x80 ;  /* 0x0082000000007b1d */ /* 0x000fec0000010000 */
[----:B------:R-:W-:Y:S05]  /*e370*/  @!P1 BRA `(.L_x_72) ;  /* 0x0000000000049947 */ /* 0x000fea0003800000 */
[----:B------:R-:W-:Y:S01]  /*e380*/  BPT.TRAP 0x1 ;  /* 0x000000040000795c */ /* 0x000fe20000300000 */
.L_x_72:
[----:B0-----:R-:W0:Y:S01]  /*e390*/  S2R R3, SR_CgaCtaId ;  /* 0x0000000000037919 */ /* 0x001e220000008800 */
[----:B-1----:R-:W-:Y:S01]  /*e3a0*/  VIADD R6, R6, 0x22880 ;  /* 0x0002288006067836 */ /* 0x002fe20000000000 */
[----:B------:R-:W-:Y:S01]  /*e3b0*/  IADD3 R0, R0, -0xa0, RZ ;  /* 0xffffff6000007810 */ /* 0x000fe20007ffe0ff */
[----:B------:R-:W-:Y:S02]  /*e3c0*/  IMAD.MOV.U32 R20, RZ, RZ, R2 ;  /* 0x000000ffff147224 */ /* 0x000fe400078e0002 */
[----:B------:R-:W-:Y:S01]  /*e3d0*/  IMAD.MOV.U32 R21, RZ, RZ, R30 ;  /* 0x000000ffff157224 */ /* 0x000fe200078e001e */
[----:B0-----:R-:W-:-:S04]  /*e3e0*/  PRMT R6, R3, 0x654, R6 ;  /* 0x0000065403067816 */ /* 0x001fc80000000006 */
[----:B------:R0:W-:Y:S01]  /*e3f0*/  SYNCS.ARRIVE.TRANS64.RED.A1T0 RZ, [R6+URZ], RZ ;  /* 0x000000ff06ff79a7 */ /* 0x0001e2000810043f */
[----:B------:R-:W-:Y:S05]  /*e400*/  @P0 BRA `(.L_x_73) ;  /* 0xffffffe800280947 */ /* 0x000fea000383ffff */
[----:B------:R-:W-:Y:S05]  /*e410*/  BRA `(.L_x_74) ;  /* 0x0000000000047947 */ /* 0x000fea0003800000 */
.L_x_58:
[----:B------:R-:W-:-:S07]  /*e420*/  IMAD.MOV.U32 R2, RZ, RZ, RZ ;  /* 0x000000ffff027224 */ /* 0x000fce00078e00ff */
.L_x_74:
[----:B------:R-:W-:-:S06]  /*e430*/  ULOP3.LUT UR4, UR36, 0x1, URZ, 0xfc, !UPT ;  /* 0x0000000124047892 */ /* 0x000fcc000f8efc3f */
[----:B0-----:R-:W-:-:S05]  /*e440*/  IMAD.U32 R0, RZ, RZ, UR4 ;  /* 0x00000004ff007e24 */ /* 0x001fca000f8e00ff */
[----:B------:R-:W-:-:S13]  /*e450*/  ISETP.NE.AND P1, PT, R0, 0x3, PT ;  /* 0x000000030000780c */ /* 0x000fda0003f25270 */
[----:B------:R-:W-:Y:S05]  /*e460*/  @!P1 BRA `(.L_x_75) ;  /* 0x0000000000049947 */ /* 0x000fea0003800000 */
[----:B------:R-:W-:Y:S01]  /*e470*/  BPT.TRAP 0x1 ;  /* 0x000000040000795c */ /* 0x000fe20000300000 */
.L_x_75:
[----:B------:R-:W-:Y:S01]  /*e480*/  LOP3.LUT R0, R30, 0x1, RZ, 0x3c, !PT ;  /* 0x000000011e007812 */ /* 0x000fe200078e3cff */
[----:B------:R-:W-:Y:S01]  /*e490*/  BSSY B0, `(.L_x_76) ;  /* 0x0000005000007945 */ /* 0x000fe20003800000 */
[----:B------:R-:W-:Y:S02]  /*e4a0*/  LEA R3, R2, UR42, 0x3 ;  /* 0x0000002a02037c11 */ /* 0x000fe4000f8e18ff */
[----:B------:R-:W-:-:S04]  /*e4b0*/  SHF.L.U32 R0, R0, 0x1f, RZ ;  /* 0x0000001f00007819 */ /* 0x000fc800000006ff */
[----:B------:R-:W0:Y:S02]  /*e4c0*/  SYNCS.PHASECHK.TRANS64.TRYWAIT P0, [R3+URZ+0x22870], R0 ;  /* 0x02287000030075a7 */ /* 0x000e24000800017f */
[----:B0-----:R-:W-:Y:S05]  /*e4d0*/  @!P0 BRA `(.L_x_77) ;  /* 0x00000044004c8947 */ /* 0x001fea0003800000 */
.L_x_209:
[----:B------:R-:W-:Y:S05]  /*e4e0*/  BSYNC B0 ;  /* 0x0000000000007941 */ /* 0x000fea0003800000 */
.L_x_76:
[----:B------:R-:W-:-:S06]  /*e4f0*/  ULOP3.LUT UR4, UR36, 0x2, URZ, 0xfc, !UPT ;  /* 0x0000000224047892 */ /* 0x000fcc000f8efc3f */
[----:B------:R-:W-:-:S05]  /*e500*/  IMAD.U32 R4, RZ, RZ, UR4 ;  /* 0x00000004ff047e24 */ /* 0x000fca000f8e00ff */
[----:B------:R-:W-:-:S13]  /*e510*/  ISETP.NE.AND P0, PT, R4, 0x3, PT ;  /* 0x000000030400780c */ /* 0x000fda0003f05270 */
[----:B------:R-:W-:Y:S05]  /*e520*/  @!P0 BRA `(.L_x_78) ;  /* 0x0000000000048947 */ /* 0x000fea0003800000 */
[----:B------:R-:W-:Y:S01]  /*e530*/  BPT.TRAP 0x1 ;  /* 0x000000040000795c */ /* 0x000fe20000300000 */
.L_x_78:
[----:B------:R-:W2:Y:S01]  /*e540*/  LDL.LU R5, [R1] ;  /* 0x0000000001057983 */ /* 0x000ea20000300800 */
[----:B------:R-:W-:Y:S01]  /*e550*/  SHF.L.U32 R4, R30, 0x1f, RZ ;  /* 0x0000001f1e047819 */ /* 0x000fe200000006ff */
[----:B------:R-:W-:-:S03]  /*e560*/  IMAD R12, R2, 0x5000, RZ ;  /* 0x00005000020c7824 */ /* 0x000fc600078e02ff */
[----:B------:R-:W1:Y:S02]  /*e570*/  SYNCS.PHASECHK.TRANS64.TRYWAIT P0, [R3+URZ+0x22860], R4 ;  /* 0x02286004030075a7 */ /* 0x000e64000800017f */
[----:B------:R-:W-:-:S05]  /*e580*/  LOP3.LUT R37, R12, R37, RZ, 0xfc, !PT ;  /* 0x000000250c257212 */ /* 0x000fca00078efcff */
[----:B0-----:R-:W-:-:S04]  /*e590*/  VIADD R0, R37, UR42 ;  /* 0x0000002a25007c36 */ /* 0x001fc80008000000 */
[----:B--2---:R-:W-:Y:S01]  /*e5a0*/  IMAD.IADD R0, R5, 0x1, R0 ;  /* 0x0000000105007824 */ /* 0x004fe200078e0200 */
[----:B-1----:R-:W-:Y:S06]  /*e5b0*/  @!P0 BRA `(.L_x_79) ;  /* 0x0000004400288947 */ /* 0x002fec0003800000 */
.L_x_210:
[----:B------:R-:W-:Y:S05]  /*e5c0*/  WARPSYNC.ALL ;  /* 0x0000000000007948 */ /* 0x000fea0003800000 */
[----:B------:R-:W1:Y:S01]  /*e5d0*/  LDSM.16.MT88.4 R8, [R37+UR42+0xa400] ;  /* 0x00a4002a2508783b */ /* 0x000e620008004200 */
[----:B------:R-:W-:Y:S01]  /*e5e0*/  IADD3 R36, R12, UR42, R36 ;  /* 0x0000002a0c247c10 */ /* 0x000fe2000fffe024 */
[----:B------:R-:W-:Y:S02]  /*e5f0*/  ULOP3.LUT UR4, UR36, 0x2, URZ, 0xfc, !UPT ;  /* 0x0000000224047892 */ /* 0x000fe4000f8efc3f */
[----:B0-----:R-:W0:Y:S04]  /*e600*/  LDSM.16.MT88.4 R4, [R0+0xa400] ;  /* 0x00a400000004783b */ /* 0x001e280000004200 */
[----:B------:R-:W-:-:S05]  /*e610*/  IMAD.U32 R16, RZ, RZ, UR4 ;  /* 0x00000004ff107e24 */ /* 0x000fca000f8e00ff */
[----:B------:R-:W-:Y:S02]  /*e620*/  ISETP.NE.AND P0, PT, R16, 0x3, PT ;  /* 0x000000031000780c */ /* 0x000fe40003f05270 */
[C-C-:B-1----:R-:W-:Y:S02]  /*e630*/  PRMT R12, R8.reuse, 0x6420, R9.reuse ;  /* 0x00006420080c7816 */ /* 0x142fe40000000009 */
[----:B------:R-:W-:Y:S02]  /*e640*/  PRMT R13, R8, 0x7531, R9 ;  /* 0x00007531080d7816 */ /* 0x000fe40000000009 */
[C-C-:B------:R-:W-:Y:S02]  /*e650*/  PRMT R14, R10.reuse, 0x6420, R11.reuse ;  /* 0x000064200a0e7816 */ /* 0x140fe4000000000b */
[----:B------:R-:W-:Y:S02]  /*e660*/  PRMT R15, R10, 0x7531, R11 ;  /* 0x000075310a0f7816 */ /* 0x000fe4000000000b */
[----:B0-----:R-:W-:-:S02]  /*e670*/  PRMT R8, R4, 0x6420, R5 ;  /* 0x0000642004087816 */ /* 0x001fc40000000005 */
        /* <DEDUP_REMOVED lines=61> */
.L_x_80:
[----:B-1----:R1:W-:Y:S01]  /*ea50*/  SYNCS.ARRIVE.TRANS64.A1T0 RZ, [R3+URZ+0x22850], RZ ;  /* 0x022850ff03ff79a7 */ /* 0x0023e2000810003f */
[----:B------:R-:W-:Y:S06]  /*ea60*/  BAR.SYNC.DEFER_BLOCKING 0x2, 0x80 ;  /* 0x0082000000007b1d */ /* 0x000fec0000010000 */
[----:B------:R-:W-:Y:S05]  /*ea70*/  @!P1 BRA `(.L_x_81) ;  /* 0x0000000000049947 */ /* 0x000fea0003800000 */
[----:B------:R-:W-:Y:S01]  /*ea80*/  BPT.TRAP 0x1 ;  /* 0x000000040000795c */ /* 0x000fe20000300000 */
.L_x_81:
[----:B------:R-:W2:Y:S01]  /*ea90*/  S2R R0, SR_CgaCtaId ;  /* 0x0000000000007919 */ /* 0x000ea20000008800 */
[----:B-1----:R-:W-:-:S05]  /*eaa0*/  VIADD R3, R3, 0x22880 ;  /* 0x0002288003037836 */ /* 0x002fca0000000000 */
[----:B--2---:R-:W-:Y:S02]  /*eab0*/  PRMT R3, R0, 0x654, R3 ;  /* 0x0000065400037816 */ /* 0x004fe40000000003 */
[----:B------:R-:W-:Y:S01]  /*eac0*/  IADD3 R0, R2, 0x1, RZ ;  /* 0x0000000102007810 */ /* 0x000fe20007ffe0ff */
[----:B------:R-:W-:Y:S01]  /*ead0*/  IMAD.MOV.U32 R2, RZ, RZ, RZ ;  /* 0x000000ffff027224 */ /* 0x000fe200078e00ff */
[----:B------:R1:W-:Y:S02]  /*eae0*/  SYNCS.ARRIVE.TRANS64.RED.A1T0 RZ, [R3+URZ], RZ ;  /* 0x000000ff03ff79a7 */ /* 0x0003e4000810043f */
[----:B------:R-:W-:-:S04]  /*eaf0*/  ISETP.NE.AND P0, PT, R0, 0x2, PT ;  /* 0x000000020000780c */ /* 0x000fc80003f05270 */
[----:B------:R-:W-:Y:S02]  /*eb00*/  SEL R0, R0, RZ, P0 ;  /* 0x000000ff00007207 */ /* 0x000fe40000000000 */
[----:B-1----:R-:W-:-:S04]  /*eb10*/  SEL R3, RZ, 0x1, P0 ;  /* 0x00000001ff037807 */ /* 0x002fc80000000000 */
[----:B------:R-:W-:-:S07]  /*eb20*/  LOP3.LUT R30, R30, R3, RZ, 0x3c, !PT ;  /* 0x000000031e1e7212 */ /* 0x000fce00078e3cff */
.L_x_40:
[----:B0-----:R-:W0:Y:S01]  /*eb30*/  S2R R4, SR_CgaCtaId ;  /* 0x0000000000047919 */ /* 0x001e220000008800 */
[----:B------:R-:W-:Y:S02]  /*eb40*/  MOV R3, 0x400 ;  /* 0x0000040000037802 */ /* 0x000fe40000000f00 */
[----:B------:R-:W-:Y:S02]  /*eb50*/  SHF.L.U32 R2, R2, 0x1f, RZ ;  /* 0x0000001f02027819 */ /* 0x000fe400000006ff */
[----:B0-----:R-:W-:-:S04]  /*eb60*/  LEA R7, R4, R3, 0x18 ;  /* 0x0000000304077211 */ /* 0x001fc800078ec0ff */
[----:B------:R-:W0:Y:S02]  /*eb70*/  SYNCS.PHASECHK.TRANS64.TRYWAIT P0, [R7+URZ+0x22820], R2 ;  /* 0x02282002070075a7 */ /* 0x000e24000800017f */
[----:B0-----:R-:W-:Y:S05]  /*eb80*/  @!P0 BRA `(.L_x_82) ;  /* 0x0000003c00c88947 */ /* 0x001fea0003800000 */
.L_x_211:
[----:B------:R-:W1:Y:S02]  /*eb90*/  S2R R3, SR_TID.X ;  /* 0x0000000000037919 */ /* 0x000e640000002100 */
[----:B-1----:R-:W-:-:S04]  /*eba0*/  SHF.R.U32.HI R3, RZ, 0x5, R3 ;  /* 0x00000005ff037819 */ /* 0x002fc80000011603 */
[----:B------:R-:W-:-:S05]  /*ebb0*/  LOP3.LUT R3, R3, 0x3, RZ, 0xc0, !PT ;  /* 0x0000000303037812 */ /* 0x000fca00078ec0ff */
[----:B0-----:R-:W0:Y:S02]  /*ebc0*/  SHFL.IDX PT, R2, R3, RZ, 0x1f ;  /* 0x00001fff03027589 */ /* 0x001e2400000e0000 */
[----:B0-----:R-:W-:-:S13]  /*ebd0*/  ISETP.NE.AND P0, PT, R2, RZ, PT ;  /* 0x000000ff0200720c */ /* 0x001fda0003f05270 */
[----:B------:R-:W-:Y:S05]  /*ebe0*/  @P0 BRA `(.L_x_8) ;  /* 0x0000000000a00947 */ /* 0x000fea0003800000 */
[----:B------:R-:W-:-:S13]  /*ebf0*/  ELECT P0, URZ, PT ;  /* 0x00000000003f782f */ /* 0x000fda0003800000 */
[----:B------:R-:W-:Y:S05]  /*ec00*/  @!P0 BRA `(.L_x_8) ;  /* 0x0000000000988947 */ /* 0x000fea0003800000 */
[----:B------:R-:W-:-:S06]  /*ec10*/  ULOP3.LUT UR4, UR36, 0x2, URZ, 0xfc, !UPT ;  /* 0x0000000224047892 */ /* 0x000fcc000f8efc3f */
[----:B------:R-:W-:-:S05]  /*ec20*/  IMAD.U32 R2, RZ, RZ, UR4 ;  /* 0x00000004ff027e24 */ /* 0x000fca000f8e00ff */
[----:B------:R-:W-:-:S13]  /*ec30*/  ISETP.NE.AND P0, PT, R2, 0x3, PT ;  /* 0x000000030200780c */ /* 0x000fda0003f05270 */
[----:B------:R-:W-:Y:S05]  /*ec40*/  @!P0 BRA `(.L_x_83) ;  /* 0x0000000000048947 */ /* 0x000fea0003800000 */
[----:B------:R-:W-:Y:S01]  /*ec50*/  BPT.TRAP 0x1 ;  /* 0x000000040000795c */ /* 0x000fe20000300000 */
.L_x_83:
[----:B------:R-:W-:Y:S01]  /*ec60*/  IMAD R5, R0, 0x8, R7 ;  /* 0x0000000800057824 */ /* 0x000fe200078e0207 */
[----:B------:R-:W-:Y:S01]  /*ec70*/  SHF.L.U32 R2, R30, 0x1f, RZ ;  /* 0x0000001f1e027819 */ /* 0x000fe200000006ff */
[----:B------:R-:W-:-:S03]  /*ec80*/  VIADD R0, R0, 0x1 ;  /* 0x0000000100007836 */ /* 0x000fc60000000000 */
[----:B------:R-:W0:Y:S02]  /*ec90*/  SYNCS.PHASECHK.TRANS64.TRYWAIT P1, [R5+URZ+0x22840], R2 ;  /* 0x02284002050075a7 */ /* 0x000e24000802017f */
[----:B------:R-:W-:-:S04]  /*eca0*/  ISETP.NE.AND P2, PT, R0, 0x2, PT ;  /* 0x000000020000780c */ /* 0x000fc80003f45270 */
[----:B------:R-:W-:Y:S01]  /*ecb0*/  SEL R3, RZ, 0x1, P2 ;  /* 0x00000001ff037807 */ /* 0x000fe20001000000 */
[----:B0-----:R-:W-:Y:S08]  /*ecc0*/  @!P1 BRA `(.L_x_84) ;  /* 0x0000003c008c9947 */ /* 0x001ff00003800000 */
.L_x_212:
[----:B------:R-:W-:Y:S02]  /*ecd0*/  SEL R0, R0, RZ, P2 ;  /* 0x000000ff00007207 */ /* 0x000fe40001000000 */
[----:B------:R-:W-:Y:S01]  /*ece0*/  LOP3.LUT R3, R30, R3, RZ, 0x3c, !PT ;  /* 0x000000031e037212 */ /* 0x000fe200078e3cff */
[----:B------:R-:W-:Y:S06]  /*ecf0*/  @!P0 BRA `(.L_x_85) ;  /* 0x0000000000048947 */ /* 0x000fec0003800000 */
[----:B------:R-:W-:Y:S01]  /*ed00*/  BPT.TRAP 0x1 ;  /* 0x000000040000795c */ /* 0x000fe20000300000 */
.L_x_85:
[----:B------:R-:W-:Y:S01]  /*ed10*/  IMAD R7, R0, 0x8, R7 ;  /* 0x0000000800077824 */ /* 0x000fe200078e0207 */
[----:B------:R-:W-:-:S04]  /*ed20*/  SHF.L.U32 R0, R3, 0x1f, RZ ;  /* 0x0000001f03007819 */ /* 0x000fc800000006ff */
[----:B------:R-:W1:Y:S02]  /*ed30*/  SYNCS.PHASECHK.TRANS64.TRYWAIT P1, [R7+URZ+0x22840], R0 ;  /* 0x02284000070075a7 */ /* 0x000e64000802017f */
[----:B-1----:R-:W-:Y:S05]  /*ed40*/  @!P1 BRA `(.L_x_86) ;  /* 0x0000003c00809947 */ /* 0x002fea0003800000 */
.L_x_213:
[----:B------:R-:W-:Y:S05]  /*ed50*/  @!P0 BRA `(.L_x_87) ;  /* 0x0000000000048947 */ /* 0x000fea0003800000 */
[----:B------:R-:W-:Y:S01]  /*ed60*/  BPT.TRAP 0x1 ;  /* 0x000000040000795c */ /* 0x000fe20000300000 */
.L_x_87:
[----:B------:R-:W2:Y:S02]  /*ed70*/  SYNCS.PHASECHK.TRANS64.TRYWAIT P1, [R5+URZ+0x22860], R2 ;  /* 0x02286002050075a7 */ /* 0x000ea4000802017f */
[----:B--2---:R-:W-:Y:S05]  /*ed80*/  @!P1 BRA `(.L_x_88) ;  /* 0x0000003c00849947 */ /* 0x004fea0003800000 */
.L_x_214:
[----:B------:R-:W-:Y:S05]  /*ed90*/  @!P0 BRA `(.L_x_89) ;  /* 0x0000000000048947 */ /* 0x000fea0003800000 */
[----:B------:R-:W-:Y:S01]  /*eda0*/  BPT.TRAP 0x1 ;  /* 0x000000040000795c */ /* 0x000fe20000300000 */
.L_x_89:
[----:B------:R-:W3:Y:S02]  /*edb0*/  SYNCS.PHASECHK.TRANS64.TRYWAIT P1, [R7+URZ+0x22860], R0 ;  /* 0x02286000070075a7 */ /* 0x000ee4000802017f */
[----:B---3--:R-:W-:Y:S05]  /*edc0*/  @!P1 BRA `(.L_x_90) ;  /* 0x0000003c00889947 */ /* 0x008fea0003800000 */
.L_x_215:
[----:B------:R-:W-:Y:S05]  /*edd0*/  @!P0 BRA `(.L_x_91) ;  /* 0x0000000000048947 */ /* 0x000fea0003800000 */
[----:B------:R-:W-:Y:S01]  /*ede0*/  BPT.TRAP 0x1 ;  /* 0x000000040000795c */ /* 0x000fe20000300000 */
.L_x_91:
[----:B------:R-:W4:Y:S02]  /*edf0*/  SYNCS.PHASECHK.TRANS64.TRYWAIT P1, [R5+URZ+0x22880], R2 ;  /* 0x02288002050075a7 */ /* 0x000f24000802017f */
[----:B----4-:R-:W-:Y:S05]  /*ee00*/  @!P1 BRA `(.L_x_92) ;  /* 0x0000003c008c9947 */ /* 0x010fea0003800000 */
.L_x_216:
[----:B------:R-:W-:Y:S05]  /*ee10*/  @!P0 BRA `(.L_x_93) ;  /* 0x0000000000048947 */ /* 0x000fea0003800000 */
[----:B------:R-:W-:Y:S01]  /*ee20*/  BPT.TRAP 0x1 ;  /* 0x000000040000795c */ /* 0x000fe20000300000 */
.L_x_93:
[----:B------:R0:W0:Y:S02]  /*ee30*/  SYNCS.PHASECHK.TRANS64.TRYWAIT P0, [R7+URZ+0x22880], R0 ;  /* 0x02288000070075a7 */ /* 0x000024000800017f */
[----:B0-----:R-:W-:Y:S05]  /*ee40*/  @!P0 NANOSLEEP.SYNCS 0x989680 ;  /* 0x009896800000895d */ /* 0x001fea0003900000 */
[----:B------:R-:W0:Y:S02]  /*ee50*/  @!P0 SYNCS.PHASECHK.TRANS64 P0, [R7+URZ+0x22880], R0 ;  /* 0x02288000070085a7 */ /* 0x000e24000800007f */
[----:B0-----:R-:W-:Y:S05]  /*ee60*/  @!P0 BRA `(.L_x_93) ;  /* 0xfffffffc00f08947 */ /* 0x001fea000383ffff */
.L_x_8:
[----:B------:R-:W-:Y:S05]  /*ee70*/  BSYNC B6 ;  /* 0x0000000000067941 */ /* 0x000fea0003800000 */
.L_x_5:
[----:B------:R-:W-:Y:S05]  /*ee80*/  EXIT ;  /* 0x000000000000794d */ /* 0x000fea0003800000 */
.L_x_12:
[----:B0-----:R-:W-:-:S04]  /*ee90*/  IMAD.U32 R3, RZ, RZ, UR41 ;  /* 0x00000029ff037e24 */ /* 0x001fc8000f8e00ff */
[----:B------:R0:W1:Y:S03]  /*eea0*/  SYNCS.PHASECHK.TRANS64.TRYWAIT P0, [R3+URZ+0x22800], R0 ;  /* 0x02280000030075a7 */ /* 0x000066000800017f */
[----:B-1----:R-:W-:Y:S05]  /*eeb0*/  @!P0 NANOSLEEP.SYNCS 0x989680 ;  /* 0x009896800000895d */ /* 0x002fea0003900000 */
[----:B------:R-:W1:Y:S02]  /*eec0*/  @!P0 SYNCS.PHASECHK.TRANS64 P0, [R3+URZ+0x22800], R0 ;  /* 0x02280000030085a7 */ /* 0x000e64000800007f */
[----:B-1----:R-:W-:Y:S05]  /*eed0*/  @!P0 BRA `(.L_x_12) ;  /* 0xfffffffc00ec8947 */ /* 0x002fea000383ffff */
[----:B------:R-:W-:Y:S05]  /*eee0*/  BRA `(.L_x_94) ;  /* 0xffffff2400b47947 */ /* 0x000fea000383ffff */
.L_x_16:
[----:B-1----:R-:W-:-:S04]  /*eef0*/  IMAD.U32 R5, RZ, RZ, UR41 ;  /* 0x00000029ff057e24 */ /* 0x002fc8000f8e00ff */
[----:B------:R1:W2:Y:S03]  /*ef00*/  SYNCS.PHASECHK.TRANS64.TRYWAIT P1, [R5+URZ+0x22830], R0 ;  /* 0x02283000050075a7 */ /* 0x0002a6000802017f */
[----:B--2---:R-:W-:Y:S05]  /*ef10*/  @!P1 NANOSLEEP.SYNCS 0x989680 ;  /* 0x009896800000995d */ /* 0x004fea0003900000 */
[----:B------:R-:W2:Y:S02]  /*ef20*/  @!P1 SYNCS.PHASECHK.TRANS64 P1, [R5+URZ+0x22830], R0 ;  /* 0x02283000050095a7 */ /* 0x000ea4000802007f */
[----:B--2---:R-:W-:Y:S05]  /*ef30*/  @!P1 BRA `(.L_x_16) ;  /* 0xfffffffc00ec9947 */ /* 0x004fea000383ffff */
[----:B------:R-:W-:Y:S05]  /*ef40*/  BRA `(.L_x_15) ;  /* 0xffffff2400d07947 */ /* 0x000fea000383ffff */
.L_x_22:
[----:B-1----:R-:W-:-:S04]  /*ef50*/  IMAD.U32 R3, RZ, RZ, UR4 ;  /* 0x00000004ff037e24 */ /* 0x002fc8000f8e00ff */
[----:B------:R1:W2:Y:S03]  /*ef60*/  SYNCS.PHASECHK.TRANS64.TRYWAIT P1, [R3+URZ+0x22830], R0 ;  /* 0x02283000030075a7 */ /* 0x0002a6000802017f */
[----:B--2---:R-:W-:Y:S05]  /*ef70*/  @!P1 NANOSLEEP.SYNCS 0x989680 ;  /* 0x009896800000995d */ /* 0x004fea0003900000 */
[----:B------:R-:W2:Y:S02]  /*ef80*/  @!P1 SYNCS.PHASECHK.TRANS64 P1, [R3+URZ+0x22830], R0 ;  /* 0x02283000030095a7 */ /* 0x000ea4000802007f */
[----:B--2---:R-:W-:Y:S05]  /*ef90*/  @!P1 BRA `(.L_x_22) ;  /* 0xfffffffc00ec9947 */ /* 0x004fea000383ffff */
[----:B------:R-:W-:Y:S05]  /*efa0*/  BRA `(.L_x_19) ;  /* 0xffffff5400fc7947 */ /* 0x000fea000383ffff */
.L_x_26:
[----:B-1----:R-:W-:-:S04]  /*efb0*/  IMAD.U32 R13, RZ, RZ, UR4 ;  /* 0x00000004ff0d7e24 */ /* 0x002fc8000f8e00ff */
[----:B------:R1:W2:Y:S03]  /*efc0*/  SYNCS.PHASECHK.TRANS64.TRYWAIT P1, [R13+URZ+0x22850], R0 ;  /* 0x022850000d0075a7 */ /* 0x0002a6000802017f */
[----:B--2---:R-:W-:Y:S05]  /*efd0*/  @!P1 NANOSLEEP.SYNCS 0x989680 ;  /* 0x009896800000995d */ /* 0x004fea0003900000 */
[----:B------:R-:W2:Y:S02]  /*efe0*/  @!P1 SYNCS.PHASECHK.TRANS64 P1, [R13+URZ+0x22850], R0 ;  /* 0x022850000d0095a7 */ /* 0x000ea4000802007f */
[----:B--2---:R-:W-:Y:S05]  /*eff0*/  @!P1 BRA `(.L_x_26) ;  /* 0xfffffffc00ec9947 */ /* 0x004fea000383ffff */
[----:B------:R-:W-:Y:S05]  /*f000*/  BRA `(.L_x_23) ;  /* 0xffffff6000307947 */ /* 0x000fea000383ffff */
.L_x_33:
[----:B-1----:R-:W-:-:S04]  /*f010*/  MOV R5, UR9 ;  /* 0x0000000900057c02 */ /* 0x002fc80008000f00 */
[----:B------:R1:W2:Y:S03]  /*f020*/  SYNCS.PHASECHK.TRANS64.TRYWAIT P1, [R5+URZ+0x22850], R2 ;  /* 0x02285002050075a7 */ /* 0x0002a6000802017f */
[----:B--2---:R-:W-:Y:S05]  /*f030*/  @!P1 NANOSLEEP.SYNCS 0x989680 ;  /* 0x009896800000995d */ /* 0x004fea0003900000 */
[----:B------:R-:W2:Y:S02]  /*f040*/  @!P1 SYNCS.PHASECHK.TRANS64 P1, [R5+URZ+0x22850], R2 ;  /* 0x02285002050095a7 */ /* 0x000ea4000802007f */
[----:B--2---:R-:W-:Y:S05]  /*f050*/  @!P1 BRA `(.L_x_33) ;  /* 0xfffffffc00ec9947 */ /* 0x004fea000383ffff */
[----:B------:R-:W-:Y:S05]  /*f060*/  BRA `(.L_x_32) ;  /* 0xffffff8000087947 */ /* 0x000fea000383ffff */
.L_x_46:
[----:B------:R-:W-:Y:S02]  /*f070*/  IMAD.MOV.U32 R13, RZ, RZ, R19 ;  /* 0x000000ffff0d7224 */ /* 0x000fe400078e0013 */
[----:B------:R-:W-:Y:S02]  /*f080*/  IMAD.MOV.U32 R12, RZ, RZ, RZ ;  /* 0x000000ffff0c7224 */ /* 0x000fe400078e00ff */
[----:B------:R-:W-:Y:S02]  /*f090*/  IMAD.MOV.U32 R11, RZ, RZ, 0x1f ;  /* 0x0000001fff0b7424 */ /* 0x000fe400078e00ff */
[----:B------:R-:W-:-:S07]  /*f0a0*/  IMAD.MOV.U32 R15, RZ, RZ, -0x1 ;  /* 0xffffffffff0f7424 */ /* 0x000fce00078e00ff */
[----:B0----5:R-:W-:Y:S05]  /*f0b0*/  WARPSYNC.COLLECTIVE R15, `(.L_x_95) ;  /* 0x000000000f087348 */ /* 0x021fea0003c00000 */
[----:B------:R1:W2:Y:S02]  /*f0c0*/  SHFL.IDX P6, R14, R13, R12, R11 ;  /* 0x0000000c0d0e7389 */ /* 0x0002a400000c000b */
[----:B012--5:R-:W-:Y:S01]  /*f0d0*/  ENDCOLLECTIVE ;  /* 0x000000000000791b */ /* 0x027fe20003800000 */
.L_x_95:
[----:B------:R-:W-:Y:S05]  /*f0e0*/  BRA `(.L_x_96) ;  /* 0xffffffb800c47947 */ /* 0x000fea000383ffff */
.L_x_48:
[----:B0-----:R-:W-:-:S04]  /*f0f0*/  IMAD.U32 R3, RZ, RZ, UR42 ;  /* 0x0000002aff037e24 */ /* 0x001fc8000f8e00ff */
[----:B------:R0:W1:Y:S03]  /*f100*/  SYNCS.PHASECHK.TRANS64.TRYWAIT P0, [R3+URZ+0x22880], R30 ;  /* 0x0228801e030075a7 */ /* 0x000066000800017f */
[----:B-1----:R-:W-:Y:S05]  /*f110*/  @!P0 NANOSLEEP.SYNCS 0x989680 ;  /* 0x009896800000895d */ /* 0x002fea0003900000 */
[----:B------:R-:W1:Y:S02]  /*f120*/  @!P0 SYNCS.PHASECHK.TRANS64 P0, [R3+URZ+0x22880], R30 ;  /* 0x0228801e030085a7 */ /* 0x000e64000800007f */
[----:B-1----:R-:W-:Y:S05]  /*f130*/  @!P0 BRA `(.L_x_48) ;  /* 0xfffffffc00ec8947 */ /* 0x002fea000383ffff */
[----:B------:R-:W-:Y:S05]  /*f140*/  BRA `(.L_x_97) ;  /* 0xffffffc000187947 */ /* 0x000fea000383ffff */
.L_x_49:
[----:B------:R-:W-:Y:S01]  /*f150*/  BSSY B0, `(.L_x_98) ;  /* 0x0000008000007945 */ /* 0x000fe20003800000 */
[----:B------:R-:W-:Y:S02]  /*f160*/  IMAD.MOV.U32 R13, RZ, RZ, R17 ;  /* 0x000000ffff0d7224 */ /* 0x000fe400078e0011 */
[----:B------:R-:W-:Y:S02]  /*f170*/  IMAD.MOV.U32 R12, RZ, RZ, RZ ;  /* 0x000000ffff0c7224 */ /* 0x000fe400078e00ff */
[----:B------:R-:W-:Y:S02]  /*f180*/  IMAD.MOV.U32 R11, RZ, RZ, 0x181f ;  /* 0x0000181fff0b7424 */ /* 0x000fe400078e00ff */
[----:B------:R-:W-:-:S07]  /*f190*/  IMAD.MOV.U32 R15, RZ, RZ, -0x1 ;  /* 0xffffffffff0f7424 */ /* 0x000fce00078e00ff */
[----:B------:R-:W-:Y:S05]  /*f1a0*/  WARPSYNC.COLLECTIVE R15, `(.L_x_99) ;  /* 0x000000000f087348 */ /* 0x000fea0003c00000 */
[----:B------:R0:W1:Y:S02]  /*f1b0*/  SHFL.IDX P6, R14, R13, R12, R11 ;  /* 0x0000000c0d0e7389 */ /* 0x00006400000c000b */
[----:B01----:R-:W-:Y:S01]  /*f1c0*/  ENDCOLLECTIVE ;  /* 0x000000000000791b */ /* 0x003fe20003800000 */
.L_x_99:
[----:B------:R-:W-:Y:S05]  /*f1d0*/  BSYNC B0 ;  /* 0x0000000000007941 */ /* 0x000fea0003800000 */
.L_x_98:
[----:B------:R-:W-:Y:S01]  /*f1e0*/  IMAD.MOV.U32 R13, RZ, RZ, R16 ;  /* 0x000000ffff0d7224 */ /* 0x000fe200078e0010 */
[----:B------:R-:W-:Y:S01]  /*f1f0*/  MOV R3, R14 ;  /* 0x0000000e00037202 */ /* 0x000fe20000000f00 */
[----:B------:R-:W-:Y:S01]  /*f200*/  IMAD.MOV.U32 R12, RZ, RZ, RZ ;  /* 0x000000ffff0c7224 */ /* 0x000fe200078e00ff */
[C---:B------:R-:W-:Y:S01]  /*f210*/  ISETP.LT.OR P1, PT, R5.reuse, 0x1, P2 ;  /* 0x000000010500780c */ /* 0x040fe20001721670 */
[----:B------:R-:W-:Y:S01]  /*f220*/  IMAD.MOV.U32 R11, RZ, RZ, 0x181f ;  /* 0x0000181fff0b7424 */ /* 0x000fe200078e00ff */
[----:B------:R-:W-:Y:S01]  /*f230*/  LOP3.LUT R0, R0, 0xffffffdf, RZ, 0xc0, !PT ;  /* 0xffffffdf00007812 */ /* 0x000fe200078ec0ff */
[----:B------:R-:W-:Y:S01]  /*f240*/  IMAD.MOV.U32 R15, RZ, RZ, -0x1 ;  /* 0xffffffffff0f7424 */ /* 0x000fe200078e00ff */
[C---:B------:R-:W-:Y:S01]  /*f250*/  ISETP.GE.AND P5, PT, R5.reuse, 0x31, PT ;  /* 0x000000310500780c */ /* 0x040fe20003fa6270 */
[----:B------:R-:W-:Y:S01]  /*f260*/  VIADD R28, R34, UR42 ;  /* 0x0000002a221c7c36 */ /* 0x000fe20008000000 */
[----:B------:R-:W-:-:S13]  /*f270*/  ISETP.GE.AND P4, PT, R5, 0x41, PT ;  /* 0x000000410500780c */ /* 0x000fda0003f86270 */
[----:B------:R-:W-:Y:S05]  /*f280*/  WARPSYNC.COLLECTIVE R15, `(.L_x_100) ;  /* 0x000000000f087348 */ /* 0x000fea0003c00000 */
[----:B------:R0:W1:Y:S02]  /*f290*/  SHFL.IDX P6, R14, R13, R12, R11 ;  /* 0x0000000c0d0e7389 */ /* 0x00006400000c000b */
[----:B01----:R-:W-:Y:S01]  /*f2a0*/  ENDCOLLECTIVE ;  /* 0x000000000000791b */ /* 0x003fe20003800000 */
.L_x_100:
[----:B------:R-:W-:Y:S01]  /*f2b0*/  ISETP.GE.AND P3, PT, R5, 0x51, PT ;  /* 0x000000510500780c */ /* 0x000fe20003f66270 */
[----:B------:R-:W-:Y:S02]  /*f2c0*/  IMAD.MOV.U32 R13, RZ, RZ, R17 ;  /* 0x000000ffff0d7224 */ /* 0x000fe400078e0011 */
[----:B------:R-:W-:Y:S01]  /*f2d0*/  IMAD.MOV.U32 R12, RZ, RZ, 0x1 ;  /* 0x00000001ff0c7424 */ /* 0x000fe200078e00ff */
[----:B------:R-:W-:-:S13]  /*f2e0*/  IADD3 R2, P0, R29, R14, RZ ;  /* 0x0000000e1d027210 */ /* 0x000fda0007f1e0ff */
[----:B------:R-:W-:Y:S05]  /*f2f0*/  WARPSYNC.COLLECTIVE R15, `(.L_x_101) ;  /* 0x000000000f087348 */ /* 0x000fea0003c00000 */
[----:B------:R0:W1:Y:S02]  /*f300*/  SHFL.IDX P6, R14, R13, R12, R11 ;  /* 0x0000000c0d0e7389 */ /* 0x00006400000c000b */
[----:B01----:R-:W-:Y:S01]  /*f310*/  ENDCOLLECTIVE ;  /* 0x000000000000791b */ /* 0x003fe20003800000 */
.L_x_101:
[----:B------:R-:W-:-:S05]  /*f320*/  IMAD.X R3, RZ, RZ, R3, P0 ;  /* 0x000000ffff037224 */ /* 0x000fca00000e0603 */
[----:B------:R-:W-:Y:S01]  /*f330*/  @!PT LDS RZ, [RZ] ;  /* 0x00000000fffff984 */ /* 0x000fe20000000800 */
[----:B------:R-:W-:Y:S01]  /*f340*/  @!PT LDS RZ, [RZ] ;  /* 0x00000000fffff984 */ /* 0x000fe20000000800 */
[----:B------:R-:W-:Y:S01]  /*f350*/  @!PT LDS RZ, [RZ] ;  /* 0x00000000fffff984 */ /* 0x000fe20000000800 */
[----:B------:R0:W-:Y:S01]  /*f360*/  LDGSTS.E.BYPASS.LTC128B.128 [R28+0xa400], desc[UR48][R2.64], !P1 ;  /* 0x0a400000021c7fae */ /* 0x0001e2000c901d70 */
[----:B------:R-:W-:Y:S02]  /*f370*/  ISETP.LT.OR P1, PT, R5, 0x11, P2 ;  /* 0x000000110500780c */ /* 0x000fe40001721670 */
[----:B------:R-:W-:Y:S01]  /*f380*/  MOV R13, R16 ;  /* 0x00000010000d7202 */ /* 0x000fe20000000f00 */
[----:B0-----:R-:W-:-:S10]  /*f390*/  IMAD.MOV.U32 R3, RZ, RZ, R14 ;  /* 0x000000ffff037224 */ /* 0x001fd400078e000e */
[----:B------:R-:W-:Y:S05]  /*f3a0*/  WARPSYNC.COLLECTIVE R15, `(.L_x_102) ;  /* 0x000000000f087348 */ /* 0x000fea0003c00000 */
[----:B------:R0:W1:Y:S02]  /*f3b0*/  SHFL.IDX P6, R14, R13, R12, R11 ;  /* 0x0000000c0d0e7389 */ /* 0x00006400000c000b */
[----:B01----:R-:W-:Y:S01]  /*f3c0*/  ENDCOLLECTIVE ;  /* 0x000000000000791b */ /* 0x003fe20003800000 */
.L_x_102:
[----:B------:R-:W-:Y:S02]  /*f3d0*/  IMAD.MOV.U32 R13, RZ, RZ, R17 ;  /* 0x000000ffff0d7224 */ /* 0x000fe400078e0011 */
[----:B------:R-:W-:Y:S01]  /*f3e0*/  IMAD.MOV.U32 R12, RZ, RZ, 0x2 ;  /* 0x00000002ff0c7424 */ /* 0x000fe200078e00ff */
[----:B------:R-:W-:-:S13]  /*f3f0*/  IADD3 R2, P0, R29, R14, RZ ;  /* 0x0000000e1d027210 */ /* 0x000fda0007f1e0ff */
[----:B------:R-:W-:Y:S05]  /*f400*/  WARPSYNC.COLLECTIVE R15, `(.L_x_103) ;  /* 0x000000000f087348 */ /* 0x000fea0003c00000 */
[----:B------:R0:W1:Y:S02]  /*f410*/  SHFL.IDX P6, R14, R13, R12, R11 ;  /* 0x0000000c0d0e7389 */ /* 0x00006400000c000b */
[----:B01----:R-:W-:Y:S01]  /*f420*/  ENDCOLLECTIVE ;  /* 0x000000000000791b */ /* 0x003fe20003800000 */
.L_x_103:
[----:B------:R-:W-:-:S05]  /*f430*/  IMAD.X R3, RZ, RZ, R3, P0 ;  /* 0x000000ffff037224 */ /* 0x000fca00000e0603 */
[----:B------:R-:W-:Y:S01]  /*f440*/  @!PT LDS RZ, [RZ] ;  /* 0x00000000fffff984 */ /* 0x000fe20000000800 */
[----:B------:R-:W-:Y:S01]  /*f450*/  @!PT LDS RZ, [RZ] ;  /* 0x00000000fffff984 */ /* 0x000fe20000000800 */
[----:B------:R-:W-:Y:S01]  /*f460*/  @!PT LDS RZ, [RZ] ;  /* 0x00000000fffff984 */ /* 0x000fe20000000800 */
[----:B------:R0:W-:Y:S01]  /*f470*/  LDGSTS.E.BYPASS.LTC128B.128 [R28+0xac00], desc[UR48][R2.64], !P1 ;  /* 0x0ac00000021c7fae */ /* 0x0001e2000c901d70 */
[----:B------:R-:W-:Y:S01]  /*f480*/  ISETP.LT.OR P1, PT, R5, 0x21, P2 ;  /* 0x000000210500780c */ /* 0x000fe20001721670 */
[----:B------:R-:W-:Y:S02]  /*f490*/  IMAD.MOV.U32 R13, RZ, RZ, R16 ;  /* 0x000000ffff0d7224 */ /* 0x000fe400078e0010 */
[----:B0-----:R-:W-:-:S10]  /*f4a0*/  IMAD.MOV.U32 R3, RZ, RZ, R14 ;  /* 0x000000ffff037224 */ /* 0x001fd400078e000e */
[----:B------:R-:W-:Y:S05]  /*f4b0*/  WARPSYNC.COLLECTIVE R15, `(.L_x_104) ;  /* 0x000000000f087348 */ /* 0x000fea0003c00000 */
[----:B------:R0:W1:Y:S02]  /*f4c0*/  SHFL.IDX P6, R14, R13, R12, R11 ;  /* 0x0000000c0d0e7389 */ /* 0x00006400000c000b */
[----:B01----:R-:W-:Y:S01]  /*f4d0*/  ENDCOLLECTIVE ;  /* 0x000000000000791b */ /* 0x003fe20003800000 */
.L_x_104:
[----:B------:R-:W-:Y:S02]  /*f4e0*/  IMAD.MOV.U32 R13, RZ, RZ, R17 ;  /* 0x000000ffff0d7224 */ /* 0x000fe400078e0011 */
[----:B------:R-:W-:Y:S01]  /*f4f0*/  IMAD.MOV.U32 R12, RZ, RZ, 0x3 ;  /* 0x00000003ff0c7424 */ /* 0x000fe200078e00ff */
[----:B------:R-:W-:-:S13]  /*f500*/  IADD3 R2, P0, R29, R14, RZ ;  /* 0x0000000e1d027210 */ /* 0x000fda0007f1e0ff */
[----:B------:R-:W-:Y:S05]  /*f510*/  WARPSYNC.COLLECTIVE R15, `(.L_x_105) ;  /* 0x000000000f087348 */ /* 0x000fea0003c00000 */
[----:B------:R0:W1:Y:S02]  /*f520*/  SHFL.IDX P6, R14, R13, R12, R11 ;  /* 0x0000000c0d0e7389 */ /* 0x00006400000c000b */
[----:B01----:R-:W-:Y:S01]  /*f530*/  ENDCOLLECTIVE ;  /* 0x000000000000791b */ /* 0x003fe20003800000 */
.L_x_105:
        /* <DEDUP_REMOVED lines=11> */
.L_x_106:
[----:B------:R-:W-:Y:S02]  /*f5f0*/  IMAD.MOV.U32 R13, RZ, RZ, R17 ;  /* 0x000000ffff0d7224 */ /* 0x000fe400078e0011 */
[----:B------:R-:W-:Y:S01]  /*f600*/  IMAD.MOV.U32 R12, RZ, RZ, 0x4 ;  /* 0x00000004ff0c7424 */ /* 0x000fe200078e00ff */
[----:B------:R-:W-:-:S13]  /*f610*/  IADD3 R2, P0, R29, R14, RZ ;  /* 0x0000000e1d027210 */ /* 0x000fda0007f1e0ff */
[----:B------:R-:W-:Y:S05]  /*f620*/  WARPSYNC.COLLECTIVE R15, `(.L_x_107) ;  /* 0x000000000f087348 */ /* 0x000fea0003c00000 */
[----:B------:R0:W1:Y:S02]  /*f630*/  SHFL.IDX P6, R14, R13, R12, R11 ;  /* 0x0000000c0d0e7389 */ /* 0x00006400000c000b */
[----:B01----:R-:W-:Y:S01]  /*f640*/  ENDCOLLECTIVE ;  /* 0x000000000000791b */ /* 0x003fe20003800000 */
.L_x_107:
        /* <DEDUP_REMOVED lines=11> */
.L_x_108:
[----:B------:R-:W-:Y:S02]  /*f700*/  IMAD.MOV.U32 R13, RZ, RZ, R17 ;  /* 0x000000ffff0d7224 */ /* 0x000fe400078e0011 */
[----:B------:R-:W-:Y:S01]  /*f710*/  IMAD.MOV.U32 R12, RZ, RZ, 0x5 ;  /* 0x00000005ff0c7424 */ /* 0x000fe200078e00ff */
[----:B------:R-:W-:-:S13]  /*f720*/  IADD3 R2, P0, R29, R14, RZ ;  /* 0x0000000e1d027210 */ /* 0x000fda0007f1e0ff */
[----:B------:R-:W-:Y:S05]  /*f730*/  WARPSYNC.COLLECTIVE R15, `(.L_x_109) ;  /* 0x000000000f087348 */ /* 0x000fea0003c00000 */
[----:B------:R0:W1:Y:S02]  /*f740*/  SHFL.IDX P6, R14, R13, R12, R11 ;  /* 0x0000000c0d0e7389 */ /* 0x00006400000c000b */
[----:B01----:R-:W-:Y:S01]  /*f750*/  ENDCOLLECTIVE ;  /* 0x000000000000791b */ /* 0x003fe20003800000 */
.L_x_109:
        /* <DEDUP_REMOVED lines=11> */
.L_x_110:
[----:B------:R-:W-:Y:S02]  /*f810*/  IMAD.MOV.U32 R13, RZ, RZ, R17 ;  /* 0x000000ffff0d7224 */ /* 0x000fe400078e0011 */
[----:B------:R-:W-:Y:S01]  /*f820*/  IMAD.MOV.U32 R12, RZ, RZ, 0x6 ;  /* 0x00000006ff0c7424 */ /* 0x000fe200078e00ff */
[----:B------:R-:W-:-:S13]  /*f830*/  IADD3 R2, P0, R29, R14, RZ ;  /* 0x0000000e1d027210 */ /* 0x000fda0007f1e0ff */
[----:B------:R-:W-:Y:S05]  /*f840*/  WARPSYNC.COLLECTIVE R15, `(.L_x_111) ;  /* 0x000000000f087348 */ /* 0x000fea0003c00000 */
[----:B------:R0:W1:Y:S02]  /*f850*/  SHFL.IDX P6, R14, R13, R12, R11 ;  /* 0x0000000c0d0e7389 */ /* 0x00006400000c000b */
[----:B01----:R-:W-:Y:S01]  /*f860*/  ENDCOLLECTIVE ;  /* 0x000000000000791b */ /* 0x003fe20003800000 */
.L_x_111:
        /* <DEDUP_REMOVED lines=11> */
.L_x_112:
[----:B------:R-:W-:Y:S02]  /*f920*/  IMAD.MOV.U32 R13, RZ, RZ, R17 ;  /* 0x000000ffff0d7224 */ /* 0x000fe400078e0011 */
[----:B------:R-:W-:Y:S02]  /*f930*/  IMAD.MOV.U32 R12, RZ, RZ, 0x7 ;  /* 0x00000007ff0c7424 */ /* 0x000fe400078e00ff */
[----:B------:R-:W-:-:S07]  /*f940*/  IMAD.MOV.U32 R2, RZ, RZ, R14 ;  /* 0x000000ffff027224 */ /* 0x000fce00078e000e */
[----:B------:R-:W-:Y:S05]  /*f950*/  WARPSYNC.COLLECTIVE R15, `(.L_x_113) ;  /* 0x000000000f087348 */ /* 0x000fea0003c00000 */
[----:B------:R0:W1:Y:S02]  /*f960*/  SHFL.IDX P6, R14, R13, R12, R11 ;  /* 0x0000000c0d0e7389 */ /* 0x00006400000c000b */
[----:B01----:R-:W-:Y:S01]  /*f970*/  ENDCOLLECTIVE ;  /* 0x000000000000791b */ /* 0x003fe20003800000 */
.L_x_113:
[----:B------:R-:W-:-:S05]  /*f980*/  IADD3 R2, P0, R29, R2, RZ ;  /* 0x000000021d027210 */ /* 0x000fca0007f1e0ff */
[----:B------:R-:W-:-:S05]  /*f990*/  IMAD.X R3, RZ, RZ, R3, P0 ;  /* 0x000000ffff037224 */ /* 0x000fca00000e0603 */
[----:B------:R-:W-:Y:S01]  /*f9a0*/  @!PT LDS RZ, [RZ] ;  /* 0x00000000fffff984 */ /* 0x000fe20000000800 */
[----:B------:R-:W-:Y:S01]  /*f9b0*/  @!PT LDS RZ, [RZ] ;  /* 0x00000000fffff984 */ /* 0x000fe20000000800 */
[----:B------:R-:W-:Y:S01]  /*f9c0*/  @!PT LDS RZ, [RZ] ;  /* 0x00000000fffff984 */ /* 0x000fe20000000800 */
[----:B------:R0:W-:Y:S01]  /*f9d0*/  LDGSTS.E.BYPASS.LTC128B.128 [R28+0xd400], desc[UR48][R2.64], !P1 ;  /* 0x0d400000021c7fae */ /* 0x0001e2000c901d70 */
[----:B------:R-:W-:Y:S01]  /*f9e0*/  IMAD.MOV.U32 R13, RZ, RZ, R16 ;  /* 0x000000ffff0d7224 */ /* 0x000fe200078e0010 */
[----:B------:R-:W-:Y:S02]  /*f9f0*/  ISETP.LT.OR P1, PT, R5, 0x71, P2 ;  /* 0x000000710500780c */ /* 0x000fe40001721670 */
[----:B------:R-:W-:-:S11]  /*fa00*/  MOV R17, R14 ;  /* 0x0000000e00117202 */ /* 0x000fd60000000f00 */
[----:B0-----:R-:W-:Y:S05]  /*fa10*/  WARPSYNC.COLLECTIVE R15, `(.L_x_114) ;  /* 0x000000000f087348 */ /* 0x001fea0003c00000 */
[----:B------:R1:W2:Y:S02]  /*fa20*/  SHFL.IDX P6, R14, R13, R12, R11 ;  /* 0x0000000c0d0e7389 */ /* 0x0002a400000c000b */
[----:B012---:R-:W-:Y:S01]  /*fa30*/  ENDCOLLECTIVE ;  /* 0x000000000000791b */ /* 0x007fe20003800000 */
.L_x_114:
[----:B------:R-:W-:Y:S02]  /*fa40*/  IMAD.MOV.U32 R13, RZ, RZ, R7 ;  /* 0x000000ffff0d7224 */ /* 0x000fe400078e0007 */
[----:B------:R-:W-:Y:S02]  /*fa50*/  IMAD.MOV.U32 R12, RZ, RZ, RZ ;  /* 0x000000ffff0c7224 */ /* 0x000fe400078e00ff */
[----:B------:R-:W-:-:S05]  /*fa60*/  IMAD.MOV.U32 R11, RZ, RZ, R14 ;  /* 0x000000ffff0b7224 */ /* 0x000fca00078e000e */
[----:B------:R-:W-:Y:S01]  /*fa70*/  IADD3 R2, P0, R29, R11, RZ ;  /* 0x0000000b1d027210 */ /* 0x000fe20007f1e0ff */
[----:B------:R-:W-:-:S04]  /*fa80*/  IMAD.MOV.U32 R11, RZ, RZ, 0x181f ;  /* 0x0000181fff0b7424 */ /* 0x000fc800078e00ff */
[----:B------:R-:W-:-:S08]  /*fa90*/  IMAD.X R3, RZ, RZ, R17, P0 ;  /* 0x000000ffff037224 */ /* 0x000fd000000e0611 */
[----:B------:R-:W-:Y:S05]  /*faa0*/  WARPSYNC.COLLECTIVE R15, `(.L_x_115) ;  /* 0x000000000f087348 */ /* 0x000fea0003c00000 */
[----:B------:R0:W1:Y:S02]  /*fab0*/  SHFL.IDX P6, R14, R13, R12, R11 ;  /* 0x0000000c0d0e7389 */ /* 0x00006400000c000b */
[----:B01----:R-:W-:Y:S01]  /*fac0*/  ENDCOLLECTIVE ;  /* 0x000000000000791b */ /* 0x003fe20003800000 */
.L_x_115:
[----:B------:R-:W-:Y:S01]  /*fad0*/  @!PT LDS RZ, [RZ] ;  /* 0x00000000fffff984 */ /* 0x000fe20000000800 */
[----:B------:R-:W-:Y:S01]  /*fae0*/  @!PT LDS RZ, [RZ] ;  /* 0x00000000fffff984 */ /* 0x000fe20000000800 */
[----:B------:R-:W-:Y:S01]  /*faf0*/  @!PT LDS RZ, [RZ] ;  /* 0x00000000fffff984 */ /* 0x000fe20000000800 */
[----:B------:R0:W-:Y:S01]  /*fb00*/  LDGSTS.E.BYPASS.LTC128B.128 [R28+0xdc00], desc[UR48][R2.64], !P1 ;  /* 0x0dc00000021c7fae */ /* 0x0001e2000c901d70 */
[----:B------:R-:W-:Y:S01]  /*fb10*/  ISETP.LT.OR P1, PT, R5, 0x81, P2 ;  /* 0x000000810500780c */ /* 0x000fe20001721670 */
[----:B------:R-:W-:Y:S02]  /*fb20*/  IMAD.MOV.U32 R13, RZ, RZ, R4 ;  /* 0x000000ffff0d7224 */ /* 0x000fe400078e0004 */
[----:B------:R-:W-:-:S10]  /*fb30*/  IMAD.MOV.U32 R16, RZ, RZ, R14 ;  /* 0x000000ffff107224 */ /* 0x000fd400078e000e */
[----:B0-----:R-:W-:Y:S05]  /*fb40*/  WARPSYNC.COLLECTIVE R15, `(.L_x_116) ;  /* 0x000000000f087348 */ /* 0x001fea0003c00000 */
[----:B------:R1:W2:Y:S02]  /*fb50*/  SHFL.IDX P6, R14, R13, R12, R11 ;  /* 0x0000000c0d0e7389 */ /* 0x0002a400000c000b */
[----:B012---:R-:W-:Y:S01]  /*fb60*/  ENDCOLLECTIVE ;  /* 0x000000000000791b */ /* 0x007fe20003800000 */
.L_x_116:
[----:B------:R-:W-:Y:S02]  /*fb70*/  IMAD.MOV.U32 R13, RZ, RZ, R7 ;  /* 0x000000ffff0d7224 */ /* 0x000fe400078e0007 */
[----:B------:R-:W-:-:S05]  /*fb80*/  IMAD.MOV.U32 R12, RZ, RZ, R14 ;  /* 0x000000ffff0c7224 */ /* 0x000fca00078e000e */
[----:B------:R-:W-:Y:S01]  /*fb90*/  IADD3 R2, P0, R29, R12, RZ ;  /* 0x0000000c1d027210 */ /* 0x000fe20007f1e0ff */
[----:B------:R-:W-:-:S03]  /*fba0*/  IMAD.MOV.U32 R12, RZ, RZ, 0x1 ;  /* 0x00000001ff0c7424 */ /* 0x000fc600078e00ff */
[----:B------:R-:W-:-:S09]  /*fbb0*/  IADD3.X R3, RZ, R16, RZ, P0, !PT ;  /* 0x00000010ff037210 */ /* 0x000fd200007fe4ff */
[----:B------:R-:W-:Y:S05]  /*fbc0*/  WARPSYNC.COLLECTIVE R15, `(.L_x_117) ;  /* 0x000000000f087348 */ /* 0x000fea0003c00000 */
[----:B------:R0:W1:Y:S02]  /*fbd0*/  SHFL.IDX P6, R14, R13, R12, R11 ;  /* 0x0000000c0d0e7389 */ /* 0x00006400000c000b */
[----:B01----:R-:W-:Y:S01]  /*fbe0*/  ENDCOLLECTIVE ;  /* 0x000000000000791b */ /* 0x003fe20003800000 */
.L_x_117:
[C---:B------:R-:W-:Y:S01]  /*fbf0*/  ISETP.GE.AND P0, PT, R5.reuse, 0x21, PT ;  /* 0x000000210500780c */ /* 0x040fe20003f06270 */
[----:B------:R-:W-:Y:S01]  /*fc00*/  @!PT LDS RZ, [RZ] ;  /* 0x00000000fffff984 */ /* 0x000fe20000000800 */
[----:B------:R-:W-:Y:S01]  /*fc10*/  @!PT LDS RZ, [RZ] ;  /* 0x00000000fffff984 */ /* 0x000fe20000000800 */
[----:B------:R-:W-:Y:S01]  /*fc20*/  @!PT LDS RZ, [RZ] ;  /* 0x00000000fffff984 */ /* 0x000fe20000000800 */
[----:B------:R0:W-:Y:S01]  /*fc30*/  LDGSTS.E.BYPASS.LTC128B.128 [R28+0xe400], desc[UR48][R2.64], !P1 ;  /* 0x0e400000021c7fae */ /* 0x0001e2000c901d70 */
[----:B------:R-:W-:Y:S01]  /*fc40*/  ISETP.GE.AND P1, PT, R5, 0x11, PT ;  /* 0x000000110500780c */ /* 0x000fe20003f26270 */
[----:B------:R-:W-:-:S12]  /*fc50*/  IMAD.MOV.U32 R13, RZ, RZ, R4 ;  /* 0x000000ffff0d7224 */ /* 0x000fd800078e0004 */
[----:B------:R-:W-:Y:S02]  /*fc60*/  @P1 LOP3.LUT R0, R0, 0x20, RZ, 0xfc, !PT ;  /* 0x0000002000001812 */ /* 0x000fe400078efcff */
[----:B------:R-:W-:Y:S02]  /*fc70*/  ISETP.GE.AND P1, PT, R5, 0x81, PT ;  /* 0x000000810500780c */ /* 0x000fe40003f26270 */
[----:B------:R-:W-:Y:S01]  /*fc80*/  LOP3.LUT R0, R0, 0xffffffef, RZ, 0xc0, !PT ;  /* 0xffffffef00007812 */ /* 0x000fe200078ec0ff */
[----:B0-----:R-:W-:-:S10]  /*fc90*/  IMAD.MOV.U32 R7, RZ, RZ, R14 ;  /* 0x000000ffff077224 */ /* 0x001fd400078e000e */
[----:B------:R-:W-:Y:S05]  /*fca0*/  WARPSYNC.COLLECTIVE R15, `(.L_x_118) ;  /* 0x000000000f087348 */ /* 0x000fea0003c00000 */
[----:B------:R0:W1:Y:S02]  /*fcb0*/  SHFL.IDX P6, R14, R13, R12, R11 ;  /* 0x0000000c0d0e7389 */ /* 0x00006400000c000b */
[----:B01----:R-:W-:Y:S01]  /*fcc0*/  ENDCOLLECTIVE ;  /* 0x000000000000791b */ /* 0x003fe20003800000 */
.L_x_118:
[----:B------:R-:W-:Y:S02]  /*fcd0*/  @P0 LOP3.LUT R0, R0, 0x10, RZ, 0xfc, !PT ;  /* 0x0000001000000812 */ /* 0x000fe400078efcff */
[C---:B------:R-:W-:Y:S02]  /*fce0*/  ISETP.GE.AND P0, PT, R5.reuse, 0x71, PT ;  /* 0x000000710500780c */ /* 0x040fe40003f06270 */
[----:B------:R-:W-:Y:S02]  /*fcf0*/  LOP3.LUT R0, R0, 0xffffffbf, RZ, 0xc0, !PT ;  /* 0xffffffbf00007812 */ /* 0x000fe400078ec0ff */
[----:B------:R-:W-:-:S13]  /*fd00*/  ISETP.GE.AND P6, PT, R5, 0x61, PT ;  /* 0x000000610500780c */ /* 0x000fda0003fc6270 */
[----:B------:R-:W-:Y:S02]  /*fd10*/  @P6 LOP3.LUT R0, R0, 0x40, RZ, 0xfc, !PT ;  /* 0x0000004000006812 */ /* 0x000fe400078efcff */
[----:B------:R-:W-:Y:S02]  /*fd20*/  ISETP.GE.AND P6, PT, R5, 0x91, PT ;  /* 0x000000910500780c */ /* 0x000fe40003fc6270 */
[----:B------:R-:W-:-:S11]  /*fd30*/  LOP3.LUT R0, R0, 0xfffffeff, RZ, 0xc0, !PT ;  /* 0xfffffeff00007812 */ /* 0x000fd600078ec0ff */
[----:B------:R-:W-:Y:S01]  /*fd40*/  @P6 LOP3.LUT R0, R0, 0x100, RZ, 0xfc, !PT ;  /* 0x0000010000006812 */ /* 0x000fe200078efcff */
[----:B------:R-:W-:Y:S06]  /*fd50*/  BRA `(.L_x_119) ;  /* 0xffffffbc00087947 */ /* 0x000fec000383ffff */
.L_x_52:
[----:B0-----:R-:W-:-:S04]  /*fd60*/  IMAD.U32 R3, RZ, RZ, UR42 ;  /* 0x0000002aff037e24 */ /* 0x001fc8000f8e00ff */
[----:B------:R0:W1:Y:S03]  /*fd70*/  SYNCS.PHASECHK.TRANS64.TRYWAIT P2, [R3+URZ+0x22840], R30 ;  /* 0x0228401e030075a7 */ /* 0x000066000804017f */
[----:B-1----:R-:W-:Y:S05]  /*fd80*/  @!P2 NANOSLEEP.SYNCS 0x989680 ;  /* 0x009896800000a95d */ /* 0x002fea0003900000 */
[----:B------:R-:W1:Y:S02]  /*fd90*/  @!P2 SYNCS.PHASECHK.TRANS64 P2, [R3+URZ+0x22840], R30 ;  /* 0x0228401e0300a5a7 */ /* 0x000e64000804007f */
[----:B-1----:R-:W-:Y:S05]  /*fda0*/  @!P2 BRA `(.L_x_52) ;  /* 0xfffffffc00eca947 */ /* 0x002fea000383ffff */
[----:B------:R-:W-:Y:S05]  /*fdb0*/  BRA `(.L_x_120) ;  /* 0xffffffbc00447947 */ /* 0x000fea000383ffff */
.L_x_53:
        /* <DEDUP_REMOVED lines=8> */
.L_x_122:
[----:B------:R-:W-:Y:S05]  /*fe40*/  BSYNC B0 ;  /* 0x0000000000007941 */ /* 0x000fea0003800000 */
.L_x_121:
[----:B------:R-:W-:Y:S01]  /*fe50*/  IMAD.MOV.U32 R13, RZ, RZ, R7 ;  /* 0x000000ffff0d7224 */ /* 0x000fe200078e0007 */
[----:B------:R-:W-:Y:S01]  /*fe60*/  MOV R2, R14 ;  /* 0x0000000e00027202 */ /* 0x000fe20000000f00 */
[----:B------:R-:W-:Y:S01]  /*fe70*/  IMAD.MOV.U32 R12, RZ, RZ, RZ ;  /* 0x000000ffff0c7224 */ /* 0x000fe200078e00ff */
[----:B------:R-:W-:Y:S01]  /*fe80*/  P2R R8, PR, RZ, 0x2 ;  /* 0x00000002ff087803 */ /* 0x000fe20000000000 */
[----:B------:R-:W-:Y:S01]  /*fe90*/  IMAD.MOV.U32 R11, RZ, RZ, 0x181f ;  /* 0x0000181fff0b7424 */ /* 0x000fe200078e00ff */
[----:B------:R-:W-:Y:S01]  /*fea0*/  ISETP.GE.AND P1, PT, R29, R16, PT ;  /* 0x000000101d00720c */ /* 0x000fe20003f26270 */
[----:B------:R-:W-:Y:S01]  /*feb0*/  IMAD.MOV.U32 R15, RZ, RZ, -0x1 ;  /* 0xffffffffff0f7424 */ /* 0x000fe200078e00ff */
[----:B------:R-:W-:Y:S02]  /*fec0*/  P2R R9, PR, RZ, 0x1 ;  /* 0x00000001ff097803 */ /* 0x000fe40000000000 */
[----:B------:R-:W-:-:S13]  /*fed0*/  LOP3.LUT P0, RZ, R0, 0x20, RZ, 0xc0, !PT ;  /* 0x0000002000ff7812 */ /* 0x000fda000780c0ff */
[----:B------:R-:W-:Y:S05]  /*fee0*/  WARPSYNC.COLLECTIVE R15, `(.L_x_123) ;  /* 0x000000000f087348 */ /* 0x000fea0003c00000 */
[----:B------:R0:W1:Y:S02]  /*fef0*/  SHFL.IDX P6, R14, R13, R12, R11 ;  /* 0x0000000c0d0e7389 */ /* 0x00006400000c000b */
[----:B01----:R-:W-:Y:S01]  /*ff00*/  ENDCOLLECTIVE ;  /* 0x000000000000791b */ /* 0x003fe20003800000 */
.L_x_123:
[----:B------:R-:W-:Y:S02]  /*ff10*/  IMAD.MOV.U32 R13, RZ, RZ, R6 ;  /* 0x000000ffff0d7224 */ /* 0x000fe400078e0006 */
[----:B------:R-:W-:Y:S01]  /*ff20*/  IMAD.MOV.U32 R12, RZ, RZ, 0x1 ;  /* 0x00000001ff0c7424 */ /* 0x000fe200078e00ff */
[----:B------:R-:W-:-:S13]  /*ff30*/  LOP3.LUT P6, RZ, R0, 0x80, RZ, 0xc0, !PT ;  /* 0x0000008000ff7812 */ /* 0x000fda00078cc0ff */
[----:B------:R-:W-:-:S05]  /*ff40*/  @P6 IADD3 R14, P2, R29, R14, RZ ;  /* 0x0000000e1d0e6210 */ /* 0x000fca0007f5e0ff */
[----:B------:R-:W-:Y:S02]  /*ff50*/  @P6 IMAD.X R3, RZ, RZ, R2, P2 ;  /* 0x000000ffff036224 */ /* 0x000fe400010e0602 */
[----:B------:R-:W-:-:S05]  /*ff60*/  @P6 IMAD.MOV.U32 R2, RZ, RZ, R14 ;  /* 0x000000ffff026224 */ /* 0x000fca00078e000e */
[----:B------:R-:W-:Y:S01]  /*ff70*/  @!PT LDS RZ, [RZ] ;  /* 0x00000000fffff984 */ /* 0x000fe20000000800 */
[----:B------:R-:W-:Y:S01]  /*ff80*/  @!PT LDS RZ, [RZ] ;  /* 0x00000000fffff984 */ /* 0x000fe20000000800 */
[----:B------:R-:W-:Y:S01]  /*ff90*/  @!PT LDS RZ, [RZ] ;  /* 0x00000000fffff984 */ /* 0x000fe20000000800 */
[----:B------:R0:W-:Y:S01]  /*ffa0*/  @P6 LDGSTS.E.BYPASS.LTC128B.128 [R28+0x18400], desc[UR48][R2.64], !P1 ;  /* 0x18400000021c6fae */ /* 0x0001e2000c901d70 */
[----:B------:R-:W-:-:S13]  /*ffb0*/  LOP3.LUT P1, RZ, R0, 0x10, RZ, 0xc0, !PT ;  /* 0x0000001000ff7812 */ /* 0x000fda000782c0ff */
[----:B0-----:R-:W-:Y:S05]  /*ffc0*/  WARPSYNC.COLLECTIVE R15, `(.L_x_124) ;  /* 0x000000000f087348 */ /* 0x001fea0003c00000 */
[----:B------:R1:W2:Y:S02]  /*ffd0*/  SHFL.IDX P6, R14, R13, R12, R11 ;  /* 0x0000000c0d0e7389 */ /* 0x0002a400000c000b */
[----:B012---:R-:W-:Y:S01]  /*ffe0*/  ENDCOLLECTIVE ;  /* 0x000000000000791b */ /* 0x007fe20003800000 */
.L_x_124:
[----:B------:R-:W-:Y:S01]  /*fff0*/  MOV R13, R7 ;  /* 0x00000007000d7202 */ /* 0x000fe20000000f00 */
[----:B------:R-:W-:-:S07]  /*10000*/  IMAD.MOV.U32 R10, RZ, RZ, R14 ;  /* 0x000000ffff0a7224 */ /* 0x000fce00078e000e */
[----:B------:R-:W-:Y:S05]  /*10010*/  WARPSYNC.COLLECTIVE R15, `(.L_x_125) ;  /* 0x000000000f087348 */ /* 0x000fea0003c00000 */
[----:B------:R0:W1:Y:S02]  /*10020*/  SHFL.IDX P6, R14, R13, R12, R11 ;  /* 0x0000000c0d0e7389 */ /* 0x00006400000c000b */
[----:B01----:R-:W-:Y:S01]  /*10030*/  ENDCOLLECTIVE ;  /* 0x000000000000791b */ /* 0x003fe20003800000 */
.L_x_125:
[----:B------:R-:W-:Y:S02]  /*10040*/  IMAD.MOV.U32 R13, RZ, RZ, R6 ;  /* 0x000000ffff0d7224 */ /* 0x000fe400078e0006 */
[----:B------:R-:W-:Y:S01]  /*10050*/  IMAD.MOV.U32 R12, RZ, RZ, 0x2 ;  /* 0x00000002ff0c7424 */ /* 0x000fe200078e00ff */
[C---:B------:R-:W-:Y:S02]  /*10060*/  ISETP.GE.AND P6, PT, R29.reuse, R16, PT ;  /* 0x000000101d00720c */ /* 0x040fe40003fc6270 */
[----:B------:R-:W-:-:S05]  /*10070*/  @P0 IADD3 R2, P2, R29, R14, RZ ;  /* 0x0000000e1d020210 */ /* 0x000fca0007f5e0ff */
[----:B------:R-:W-:-:S06]  /*10080*/  @P0 IMAD.X R3, RZ, RZ, R10, P2 ;  /* 0x000000ffff030224 */ /* 0x000fcc00010e060a */
[----:B------:R-:W-:Y:S01]  /*10090*/  @!PT LDS RZ, [RZ] ;  /* 0x00000000fffff984 */ /* 0x000fe20000000800 */
[----:B------:R-:W-:Y:S01]  /*100a0*/  @!PT LDS RZ, [RZ] ;  /* 0x00000000fffff984 */ /* 0x000fe20000000800 */
[----:B------:R-:W-:Y:S01]  /*100b0*/  @!PT LDS RZ, [RZ] ;  /* 0x00000000fffff984 */ /* 0x000fe20000000800 */
[----:B------:R0:W-:Y:S01]  /*100c0*/  @P0 LDGSTS.E.BYPASS.LTC128B.128 [R28+0x18c00], desc[UR48][R2.64], !P6 ;  /* 0x18c00000021c0fae */ /* 0x0001e2000f101d70 */
[----:B------:R-:W-:-:S13]  /*100d0*/  ISETP.NE.AND P0, PT, R9, RZ, PT ;  /* 0x000000ff0900720c */ /* 0x000fda0003f05270 */
[----:B0-----:R-:W-:Y:S05]  /*100e0*/  WARPSYNC.COLLECTIVE R15, `(.L_x_126) ;  /* 0x000000000f087348 */ /* 0x001fea0003c00000 */
[----:B------:R1:W2:Y:S02]  /*100f0*/  SHFL.IDX P6, R14, R13, R12, R11 ;  /* 0x0000000c0d0e7389 */ /* 0x0002a400000c000b */
[----:B012---:R-:W-:Y:S01]  /*10100*/  ENDCOLLECTIVE ;  /* 0x000000000000791b */ /* 0x007fe20003800000 */
.L_x_126:
[----:B------:R-:W-:Y:S02]  /*10110*/  IMAD.MOV.U32 R13, RZ, RZ, R7 ;  /* 0x000000ffff0d7224 */ /* 0x000fe400078e0007 */
[----:B------:R-:W-:-:S07]  /*10120*/  IMAD.MOV.U32 R9, RZ, RZ, R14 ;  /* 0x000000ffff097224 */ /* 0x000fce00078e000e */
[----:B------:R-:W-:Y:S05]  /*10130*/  WARPSYNC.COLLECTIVE R15, `(.L_x_127) ;  /* 0x000000000f087348 */ /* 0x000fea0003c00000 */
[----:B------:R0:W1:Y:S02]  /*10140*/  SHFL.IDX P6, R14, R13, R12, R11 ;  /* 0x0000000c0d0e7389 */ /* 0x00006400000c000b */
[----:B01----:R-:W-:Y:S01]  /*10150*/  ENDCOLLECTIVE ;  /* 0x000000000000791b */ /* 0x003fe20003800000 */
.L_x_127:
[----:B------:R-:W-:Y:S01]  /*10160*/  IMAD.MOV.U32 R13, RZ, RZ, R6 ;  /* 0x000000ffff0d7224 */ /* 0x000fe200078e0006 */
[----:B------:R-:W-:Y:S02]  /*10170*/  MOV R12, 0x3 ;  /* 0x00000003000c7802 */ /* 0x000fe40000000f00 */
[C---:B------:R-:W-:Y:S02]  /*10180*/  @P1 IADD3 R14, P2, R29.reuse, R14, RZ ;  /* 0x0000000e1d0e1210 */ /* 0x040fe40007f5e0ff */
[----:B------:R-:W-:-:S03]  /*10190*/  ISETP.GE.AND P6, PT, R29, R16, PT ;  /* 0x000000101d00720c */ /* 0x000fc60003fc6270 */
[----:B------:R-:W-:Y:S02]  /*101a0*/  @P1 IMAD.X R9, RZ, RZ, R9, P2 ;  /* 0x000000ffff091224 */ /* 0x000fe400010e0609 */
[----:B------:R-:W-:Y:S02]  /*101b0*/  @P1 IMAD.MOV.U32 R2, RZ, RZ, R14 ;  /* 0x000000ffff021224 */ /* 0x000fe400078e000e */
[----:B------:R-:W-:-:S06]  /*101c0*/  @P1 IMAD.MOV.U32 R3, RZ, RZ, R9 ;  /* 0x000000ffff031224 */ /* 0x000fcc00078e0009 */
        /* <DEDUP_REMOVED lines=8> */
.L_x_128:
[----:B------:R-:W-:Y:S02]  /*10250*/  IMAD.MOV.U32 R13, RZ, RZ, R7 ;  /* 0x000000ffff0d7224 */ /* 0x000fe400078e0007 */
[----:B------:R-:W-:-:S07]  /*10260*/  IMAD.MOV.U32 R8, RZ, RZ, R14 ;  /* 0x000000ffff087224 */ /* 0x000fce00078e000e */
[----:B------:R-:W-:Y:S05]  /*10270*/  WARPSYNC.COLLECTIVE R15, `(.L_x_129) ;  /* 0x000000000f087348 */ /* 0x000fea0003c00000 */
[----:B------:R0:W1:Y:S02]  /*10280*/  SHFL.IDX P6, R14, R13, R12, R11 ;  /* 0x0000000c0d0e7389 */ /* 0x00006400000c000b */
[----:B01----:R-:W-:Y:S01]  /*10290*/  ENDCOLLECTIVE ;  /* 0x000000000000791b */ /* 0x003fe20003800000 */
.L_x_129:
[----:B------:R-:W-:Y:S02]  /*102a0*/  IMAD.MOV.U32 R13, RZ, RZ, R6 ;  /* 0x000000ffff0d7224 */ /* 0x000fe400078e0006 */
[----:B------:R-:W-:Y:S01]  /*102b0*/  IMAD.MOV.U32 R12, RZ, RZ, 0x4 ;  /* 0x00000004ff0c7424 */ /* 0x000fe200078e00ff */
        /* <DEDUP_REMOVED lines=9> */
[----:B------:R-:W-:-:S13]  /*10350*/  ISETP.GE.AND P5, PT, R29, R16, PT ;  /* 0x000000101d00720c */ /* 0x000fda0003fa6270 */
[----:B0-----:R-:W-:Y:S05]  /*10360*/  WARPSYNC.COLLECTIVE R15, `(.L_x_130) ;  /* 0x000000000f087348 */ /* 0x001fea0003c00000 */
[----:B------:R1:W2:Y:S02]  /*10370*/  SHFL.IDX P6, R14, R13, R12, R11 ;  /* 0x0000000c0d0e7389 */ /* 0x0002a400000c000b */
[----:B012---:R-:W-:Y:S01]  /*10380*/  ENDCOLLECTIVE ;  /* 0x000000000000791b */ /* 0x007fe20003800000 */
.L_x_130:
[----:B------:R-:W-:Y:S02]  /*10390*/  IMAD.MOV.U32 R13, RZ, RZ, R7 ;  /* 0x000000ffff0d7224 */ /* 0x000fe400078e0007 */
[----:B------:R-:W-:-:S07]  /*103a0*/  IMAD.MOV.U32 R8, RZ, RZ, R14 ;  /* 0x000000ffff087224 */ /* 0x000fce00078e000e */
[----:B------:R-:W-:Y:S05]  /*103b0*/  WARPSYNC.COLLECTIVE R15, `(.L_x_131) ;  /* 0x000000000f087348 */ /* 0x000fea0003c00000 */
[----:B------:R0:W1:Y:S02]  /*103c0*/  SHFL.IDX P6, R14, R13, R12, R11 ;  /* 0x0000000c0d0e7389 */ /* 0x00006400000c000b */
[----:B01----:R-:W-:Y:S01]  /*103d0*/  ENDCOLLECTIVE ;  /* 0x000000000000791b */ /* 0x003fe20003800000 */
.L_x_131:
[----:B------:R-:W-:Y:S02]  /*103e0*/  IMAD.MOV.U32 R13, RZ, RZ, R6 ;  /* 0x000000ffff0d7224 */ /* 0x000fe400078e0006 */
[----:B------:R-:W-:Y:S01]  /*103f0*/  IMAD.MOV.U32 R12, RZ, RZ, 0x5 ;  /* 0x00000005ff0c7424 */ /* 0x000fe200078e00ff */
[----:B------:R-:W-:-:S04]  /*10400*/  @P4 IADD3 R14, P2, R29, R14, RZ ;  /* 0x0000000e1d0e4210 */ /* 0x000fc80007f5e0ff */
[----:B------:R-:W-:Y:S01]  /*10410*/  @P4 IADD3.X R9, RZ, R8, RZ, P2, !PT ;  /* 0x00000008ff094210 */ /* 0x000fe200017fe4ff */
[----:B------:R-:W-:-:S08]  /*10420*/  @P4 IMAD.MOV.U32 R2, RZ, RZ, R14 ;  /* 0x000000ffff024224 */ /* 0x000fd000078e000e */
[----:B------:R-:W-:Y:S05]  /*10430*/  WARPSYNC.COLLECTIVE R15, `(.L_x_132) ;  /* 0x000000000f087348 */ /* 0x000fea0003c00000 */
[----:B------:R0:W1:Y:S02]  /*10440*/  SHFL.IDX P6, R14, R13, R12, R11 ;  /* 0x0000000c0d0e7389 */ /* 0x00006400000c000b */
[----:B01----:R-:W-:Y:S01]  /*10450*/  ENDCOLLECTIVE ;  /* 0x000000000000791b */ /* 0x003fe20003800000 */
.L_x_132:
[----:B------:R-:W-:-:S05]  /*10460*/  @P4 IMAD.MOV.U32 R3, RZ, RZ, R9 ;  /* 0x000000ffff034224 */ /* 0x000fca00078e0009 */
[----:B------:R-:W-:Y:S01]  /*10470*/  @!PT LDS RZ, [RZ] ;  /* 0x00000000fffff984 */ /* 0x000fe20000000800 */
[----:B------:R-:W-:Y:S01]  /*10480*/  @!PT LDS RZ, [RZ] ;  /* 0x00000000fffff984 */ /* 0x000fe20000000800 */
[----:B------:R-:W-:Y:S01]  /*10490*/  @!PT LDS RZ, [RZ] ;  /* 0x00000000fffff984 */ /* 0x000fe20000000800 */
[----:B------:R0:W-:Y:S01]  /*104a0*/  @P4 LDGSTS.E.BYPASS.LTC128B.128 [R28+0x1a400], desc[UR48][R2.64], !P5 ;  /* 0x1a400000021c4fae */ /* 0x0001e2000e901d70 */
[----:B------:R-:W-:Y:S01]  /*104b0*/  LOP3.LUT P4, RZ, R0, 0x40, RZ, 0xc0, !PT ;  /* 0x0000004000ff7812 */ /* 0x000fe2000788c0ff */
[----:B------:R-:W-:Y:S02]  /*104c0*/  IMAD.MOV.U32 R13, RZ, RZ, R7 ;  /* 0x000000ffff0d7224 */ /* 0x000fe400078e0007 */
[----:B------:R-:W-:-:S10]  /*104d0*/  IMAD.MOV.U32 R8, RZ, RZ, R14 ;  /* 0x000000ffff087224 */ /* 0x000fd400078e000e */
[----:B0-----:R-:W-:Y:S05]  /*104e0*/  WARPSYNC.COLLECTIVE R15, `(.L_x_133) ;  /* 0x000000000f087348 */ /* 0x001fea0003c00000 */
[----:B------:R1:W2:Y:S02]  /*104f0*/  SHFL.IDX P6, R14, R13, R12, R11 ;  /* 0x0000000c0d0e7389 */ /* 0x0002a400000c000b */
[----:B012---:R-:W-:Y:S01]  /*10500*/  ENDCOLLECTIVE ;  /* 0x000000000000791b */ /* 0x007fe20003800000 */
.L_x_133:
[----:B------:R-:W-:Y:S01]  /*10510*/  MOV R13, R6 ;  /* 0x00000006000d7202 */ /* 0x000fe20000000f00 */
[----:B------:R-:W-:Y:S01]  /*10520*/  IMAD.MOV.U32 R12, RZ, RZ, 0x6 ;  /* 0x00000006ff0c7424 */ /* 0x000fe200078e00ff */
[----:B------:R-:W-:-:S05]  /*10530*/  @P3 IADD3 R14, P2, R29, R14, RZ ;  /* 0x0000000e1d0e3210 */ /* 0x000fca0007f5e0ff */
[----:B------:R-:W-:-:S08]  /*10540*/  @P3 IMAD.MOV.U32 R2, RZ, RZ, R14 ;  /* 0x000000ffff023224 */ /* 0x000fd000078e000e */
[----:B------:R-:W-:Y:S05]  /*10550*/  WARPSYNC.COLLECTIVE R15, `(.L_x_134) ;  /* 0x000000000f087348 */ /* 0x000fea0003c00000 */
[----:B------:R0:W1:Y:S02]  /*10560*/  SHFL.IDX P6, R14, R13, R12, R11 ;  /* 0x0000000c0d0e7389 */ /* 0x00006400000c000b */
[----:B01----:R-:W-:Y:S01]  /*10570*/  ENDCOLLECTIVE ;  /* 0x000000000000791b */ /* 0x003fe20003800000 */
.L_x_134:
[----:B------:R-:W-:-:S04]  /*10580*/  @P3 IMAD.X R9, RZ, RZ, R8, P2 ;  /* 0x000000ffff093224 */ /* 0x000fc800010e0608 */
[----:B------:R-:W-:-:S05]  /*10590*/  @P3 IMAD.MOV.U32 R3, RZ, RZ, R9 ;  /* 0x000000ffff033224 */ /* 0x000fca00078e0009 */
[----:B------:R-:W-:Y:S01]  /*105a0*/  @!PT LDS RZ, [RZ] ;  /* 0x00000000fffff984 */ /* 0x000fe20000000800 */
[----:B------:R-:W-:Y:S01]  /*105b0*/  @!PT LDS RZ, [RZ] ;  /* 0x00000000fffff984 */ /* 0x000fe20000000800 */
[----:B------:R-:W-:Y:S01]  /*105c0*/  @!PT LDS RZ, [RZ] ;  /* 0x00000000fffff984 */ /* 0x000fe20000000800 */
[----:B------:R0:W-:Y:S01]  /*105d0*/  @P3 LDGSTS.E.BYPASS.LTC128B.128 [R28+0x1ac00], desc[UR48][R2.64], !P5 ;  /* 0x1ac00000021c3fae */ /* 0x0001e2000e901d70 */
[----:B------:R-:W-:Y:S02]  /*105e0*/  IMAD.MOV.U32 R13, RZ, RZ, R7 ;  /* 0x000000ffff0d7224 */ /* 0x000fe400078e0007 */
[----:B------:R-:W-:-:S07]  /*105f0*/  IMAD.MOV.U32 R8, RZ, RZ, R14 ;  /* 0x000000ffff087224 */ /* 0x000fce00078e000e */
[----:B0-----:R-:W-:Y:S05]  /*10600*/  WARPSYNC.COLLECTIVE R15, `(.L_x_135) ;  /* 0x000000000f087348 */ /* 0x001fea0003c00000 */
[----:B------:R1:W2:Y:S02]  /*10610*/  SHFL.IDX P6, R14, R13, R12, R11 ;  /* 0x0000000c0d0e7389 */ /* 0x0002a400000c000b */
[----:B012---:R-:W-:Y:S01]  /*10620*/  ENDCOLLECTIVE ;  /* 0x000000000000791b */ /* 0x007fe20003800000 */
.L_x_135:
[----:B------:R-:W-:Y:S02]  /*10630*/  IMAD.MOV.U32 R13, RZ, RZ, R6 ;  /* 0x000000ffff0d7224 */ /* 0x000fe400078e0006 */
[----:B------:R-:W-:Y:S01]  /*10640*/  IMAD.MOV.U32 R12, RZ, RZ, 0x7 ;  /* 0x00000007ff0c7424 */ /* 0x000fe200078e00ff */
[----:B------:R-:W-:-:S05]  /*10650*/  @P4 IADD3 R14, P2, R29, R14, RZ ;  /* 0x0000000e1d0e4210 */ /* 0x000fca0007f5e0ff */
[----:B------:R-:W-:-:S08]  /*10660*/  @P4 IMAD.MOV.U32 R2, RZ, RZ, R14 ;  /* 0x000000ffff024224 */ /* 0x000fd000078e000e */
[----:B------:R-:W-:Y:S05]  /*10670*/  WARPSYNC.COLLECTIVE R15, `(.L_x_136) ;  /* 0x000000000f087348 */ /* 0x000fea0003c00000 */
[----:B------:R0:W1:Y:S02]  /*10680*/  SHFL.IDX P6, R14, R13, R12, R11 ;  /* 0x0000000c0d0e7389 */ /* 0x00006400000c000b */
[----:B01----:R-:W-:Y:S01]  /*10690*/  ENDCOLLECTIVE ;  /* 0x000000000000791b */ /* 0x003fe20003800000 */
.L_x_136:
[----:B------:R-:W-:-:S04]  /*106a0*/  @P4 IMAD.X R9, RZ, RZ, R8, P2 ;  /* 0x000000ffff094224 */ /* 0x000fc800010e0608 */
[----:B------:R-:W-:-:S05]  /*106b0*/  @P4 IMAD.MOV.U32 R3, RZ, RZ, R9 ;  /* 0x000000ffff034224 */ /* 0x000fca00078e0009 */
[----:B------:R-:W-:Y:S01]  /*106c0*/  @!PT LDS RZ, [RZ] ;  /* 0x00000000fffff984 */ /* 0x000fe20000000800 */
[----:B------:R-:W-:Y:S01]  /*106d0*/  @!PT LDS RZ, [RZ] ;  /* 0x00000000fffff984 */ /* 0x000fe20000000800 */
[----:B------:R-:W-:Y:S01]  /*106e0*/  @!PT LDS RZ, [RZ] ;  /* 0x00000000fffff984 */ /* 0x000fe20000000800 */
[----:B------:R0:W-:Y:S01]  /*106f0*/  @P4 LDGSTS.E.BYPASS.LTC128B.128 [R28+0x1b400], desc[UR48][R2.64], !P5 ;  /* 0x1b400000021c4fae */ /* 0x0001e2000e901d70 */
[----:B------:R-:W-:Y:S01]  /*10700*/  MOV R13, R7 ;  /* 0x00000007000d7202 */ /* 0x000fe20000000f00 */
[----:B------:R-:W-:-:S07]  /*10710*/  IMAD.MOV.U32 R8, RZ, RZ, R14 ;  /* 0x000000ffff087224 */ /* 0x000fce00078e000e */
[----:B0-----:R-:W-:Y:S05]  /*10720*/  WARPSYNC.COLLECTIVE R15, `(.L_x_137) ;  /* 0x000000000f087348 */ /* 0x001fea0003c00000 */
[----:B------:R1:W2:Y:S02]  /*10730*/  SHFL.IDX P6, R14, R13, R12, R11 ;  /* 0x0000000c0d0e7389 */ /* 0x0002a400000c000b */
[----:B012---:R-:W-:Y:S01]  /*10740*/  ENDCOLLECTIVE ;  /* 0x000000000000791b */ /* 0x007fe20003800000 */
.L_x_137:
[----:B------:R-:W-:Y:S02]  /*10750*/  IMAD.MOV.U32 R13, RZ, RZ, R4 ;  /* 0x000000ffff0d7224 */ /* 0x000fe400078e0004 */
[----:B------:R-:W-:Y:S01]  /*10760*/  IMAD.MOV.U32 R12, RZ, RZ, RZ ;  /* 0x000000ffff0c7224 */ /* 0x000fe200078e00ff */
[----:B------:R-:W-:-:S13]  /*10770*/  @P0 IADD3 R9, P2, R29, R14, RZ ;  /* 0x0000000e1d090210 */ /* 0x000fda0007f5e0ff */
[----:B------:R-:W-:Y:S05]  /*10780*/  WARPSYNC.COLLECTIVE R15, `(.L_x_138) ;  /* 0x000000000f087348 */ /* 0x000fea0003c00000 */
[----:B------:R0:W1:Y:S02]  /*10790*/  SHFL.IDX P6, R14, R13, R12, R11 ;  /* 0x0000000c0d0e7389 */ /* 0x00006400000c000b */
[----:B01----:R-:W-:Y:S01]  /*107a0*/  ENDCOLLECTIVE ;  /* 0x000000000000791b */ /* 0x003fe20003800000 */
.L_x_138:
[----:B------:R-:W-:Y:S02]  /*107b0*/  @P0 IMAD.X R10, RZ, RZ, R8, P2 ;  /* 0x000000ffff0a0224 */ /* 0x000fe400010e0608 */
[----:B------:R-:W-:Y:S02]  /*107c0*/  @P0 IMAD.MOV.U32 R2, RZ, RZ, R9 ;  /* 0x000000ffff020224 */ /* 0x000fe400078e0009 */
        /* <DEDUP_REMOVED lines=10> */
.L_x_139:
[----:B------:R-:W-:Y:S02]  /*10870*/  IMAD.MOV.U32 R13, RZ, RZ, R4 ;  /* 0x000000ffff0d7224 */ /* 0x000fe400078e0004 */
[----:B------:R-:W-:Y:S01]  /*10880*/  IMAD.MOV.U32 R12, RZ, RZ, 0x1 ;  /* 0x00000001ff0c7424 */ /* 0x000fe200078e00ff */
[----:B------:R-:W-:-:S05]  /*10890*/  @P1 IADD3 R14, P0, R29, R14, RZ ;  /* 0x0000000e1d0e1210 */ /* 0x000fca0007f1e0ff */
[----:B------:R-:W-:-:S08]  /*108a0*/  @P1 IMAD.MOV.U32 R2, RZ, RZ, R14 ;  /* 0x000000ffff021224 */ /* 0x000fd000078e000e */
[----:B------:R-:W-:Y:S05]  /*108b0*/  WARPSYNC.COLLECTIVE R15, `(.L_x_140) ;  /* 0x000000000f087348 */ /* 0x000fea0003c00000 */
[----:B------:R0:W1:Y:S02]  /*108c0*/  SHFL.IDX P6, R14, R13, R12, R11 ;  /* 0x0000000c0d0e7389 */ /* 0x00006400000c000b */
[----:B01----:R-:W-:Y:S01]  /*108d0*/  ENDCOLLECTIVE ;  /* 0x000000000000791b */ /* 0x003fe20003800000 */
.L_x_140:
[----:B------:R-:W-:-:S05]  /*108e0*/  @P1 IMAD.X R9, RZ, RZ, R8, P0 ;  /* 0x000000ffff091224 */ /* 0x000fca00000e0608 */
[----:B------:R-:W-:-:S05]  /*108f0*/  @P1 MOV R3, R9 ;  /* 0x0000000900031202 */ /* 0x000fca0000000f00 */
        /* <DEDUP_REMOVED lines=9> */
.L_x_141:
[----:B------:R-:W-:Y:S05]  /*10990*/  BRA `(.L_x_142) ;  /* 0xffffffb800047947 */ /* 0x000fea000383ffff */
.L_x_56:
[----:B------:R-:W-:Y:S02]  /*109a0*/  IMAD.MOV.U32 R13, RZ, RZ, R5 ;  /* 0x000000ffff0d7224 */ /* 0x000fe400078e0005 */
[----:B------:R-:W-:Y:S02]  /*109b0*/  IMAD.MOV.U32 R12, RZ, RZ, RZ ;  /* 0x000000ffff0c7224 */ /* 0x000fe400078e00ff */
[----:B------:R-:W-:Y:S02]  /*109c0*/  IMAD.MOV.U32 R11, RZ, RZ, 0x181f ;  /* 0x0000181fff0b7424 */ /* 0x000fe400078e00ff */
[----:B------:R-:W-:Y:S02]  /*109d0*/  IMAD.MOV.U32 R15, RZ, RZ, -0x1 ;  /* 0xffffffffff0f7424 */ /* 0x000fe400078e00ff */
[----:B------:R-:W-:-:S07]  /*109e0*/  IMAD R25, R25, 0x80, R24 ;  /* 0x0000008019197824 */ /* 0x000fce00078e0218 */
[----:B------:R-:W-:Y:S05]  /*109f0*/  WARPSYNC.COLLECTIVE R15, `(.L_x_143) ;  /* 0x000000000f087348 */ /* 0x000fea0003c00000 */
[----:B------:R0:W1:Y:S02]  /*10a00*/  SHFL.IDX P6, R14, R13, R12, R11 ;  /* 0x0000000c0d0e7389 */ /* 0x00006400000c000b */
[----:B01----:R-:W-:Y:S01]  /*10a10*/  ENDCOLLECTIVE ;  /* 0x000000000000791b */ /* 0x003fe20003800000 */
.L_x_143:
[----:B------:R-:W-:Y:S01]  /*10a20*/  VIADD R7, R25, 0x10 ;  /* 0x0000001019077836 */ /* 0x000fe20000000000 */
[----:B------:R-:W-:Y:S01]  /*10a30*/  MOV R13, R0 ;  /* 0x00000000000d7202 */ /* 0x000fe20000000f00 */
[----:B------:R-:W-:-:S07]  /*10a40*/  IMAD.MOV.U32 R2, RZ, RZ, R14 ;  /* 0x000000ffff027224 */ /* 0x000fce00078e000e */
[----:B------:R-:W-:Y:S05]  /*10a50*/  WARPSYNC.COLLECTIVE R15, `(.L_x_144) ;  /* 0x000000000f087348 */ /* 0x000fea0003c00000 */
[----:B------:R0:W1:Y:S02]  /*10a60*/  SHFL.IDX P6, R14, R13, R12, R11 ;  /* 0x0000000c0d0e7389 */ /* 0x00006400000c000b */
[----:B01----:R-:W-:Y:S01]  /*10a70*/  ENDCOLLECTIVE ;  /* 0x000000000000791b */ /* 0x003fe20003800000 */
.L_x_144:
[----:B------:R-:W-:Y:S02]  /*10a80*/  ULDC UR4, c[0x0][0x288] ;  /* 0x0000a20000047ab9 */ /* 0x000fe40000000800 */
[----:B------:R-:W-:-:S05]  /*10a90*/  IMAD R4, R6, UR4, RZ ;  /* 0x0000000406047c24 */ /* 0x000fca000f8e02ff */
[----:B------:R-:W-:Y:S01]  /*10aa0*/  ISETP.GE.AND P1, PT, R25, R4, PT ;  /* 0x000000041900720c */ /* 0x000fe20003f26270 */
[----:B------:R-:W-:Y:S02]  /*10ab0*/  IMAD.MOV.U32 R13, RZ, RZ, R5 ;  /* 0x000000ffff0d7224 */ /* 0x000fe400078e0005 */
[----:B------:R-:W-:-:S10]  /*10ac0*/  IMAD.MOV.U32 R12, RZ, RZ, 0x1 ;  /* 0x00000001ff0c7424 */ /* 0x000fd400078e00ff */
[----:B------:R-:W-:-:S05]  /*10ad0*/  @!P1 IADD3 R14, P2, R29, R14, RZ ;  /* 0x0000000e1d0e9210 */ /* 0x000fca0007f5e0ff */
[----:B------:R-:W-:Y:S02]  /*10ae0*/  @!P1 IMAD.X R3, RZ, RZ, R2, P2 ;  /* 0x000000ffff039224 */ /* 0x000fe400010e0602 */
[----:B------:R-:W-:-:S07]  /*10af0*/  @!P1 IMAD.MOV.U32 R2, RZ, RZ, R14 ;  /* 0x000000ffff029224 */ /* 0x000fce00078e000e */
[----:B------:R-:W-:Y:S05]  /*10b00*/  WARPSYNC.COLLECTIVE R15, `(.L_x_145) ;  /* 0x000000000f087348 */ /* 0x000fea0003c00000 */
[----:B------:R0:W1:Y:S02]  /*10b10*/  SHFL.IDX P6, R14, R13, R12, R11 ;  /* 0x0000000c0d0e7389 */ /* 0x00006400000c000b */
[----:B01----:R-:W-:Y:S01]  /*10b20*/  ENDCOLLECTIVE ;  /* 0x000000000000791b */ /* 0x003fe20003800000 */
.L_x_145:
[----:B------:R-:W-:Y:S01]  /*10b30*/  @!PT LDS RZ, [RZ] ;  /* 0x00000000fffff984 */ /* 0x000fe20000000800 */
[----:B------:R-:W-:Y:S01]  /*10b40*/  @!PT LDS RZ, [RZ] ;  /* 0x00000000fffff984 */ /* 0x000fe20000000800 */
[----:B------:R-:W-:Y:S01]  /*10b50*/  @!PT LDS RZ, [RZ] ;  /* 0x00000000fffff984 */ /* 0x000fe20000000800 */
[----:B------:R0:W-:Y:S01]  /*10b60*/  @!P1 LDGSTS.E.BYPASS.LTC128B.128 [R28+0x14400], desc[UR48][R2.64], !P0 ;  /* 0x14400000021c9fae */ /* 0x0001e2000c101d70 */
[----:B------:R-:W-:Y:S01]  /*10b70*/  ISETP.GE.AND P1, PT, R7, R4, PT ;  /* 0x000000040700720c */ /* 0x000fe20003f26270 */
[----:B------:R-:W-:Y:S02]  /*10b80*/  VIADD R7, R25, 0x20 ;  /* 0x0000002019077836 */ /* 0x000fe40000000000 */
[----:B------:R-:W-:Y:S02]  /*10b90*/  IMAD.MOV.U32 R13, RZ, RZ, R0 ;  /* 0x000000ffff0d7224 */ /* 0x000fe400078e0000 */
[----:B------:R-:W-:-:S08]  /*10ba0*/  IMAD.MOV.U32 R6, RZ, RZ, R14 ;  /* 0x000000ffff067224 */ /* 0x000fd000078e000e */
[----:B0-----:R-:W-:Y:S05]  /*10bb0*/  WARPSYNC.COLLECTIVE R15, `(.L_x_146) ;  /* 0x000000000f087348 */ /* 0x001fea0003c00000 */
[----:B------:R1:W2:Y:S02]  /*10bc0*/  SHFL.IDX P6, R14, R13, R12, R11 ;  /* 0x0000000c0d0e7389 */ /* 0x0002a400000c000b */
[----:B012---:R-:W-:Y:S01]  /*10bd0*/  ENDCOLLECTIVE ;  /* 0x000000000000791b */ /* 0x007fe20003800000 */
.L_x_146:
[----:B------:R-:W-:Y:S02]  /*10be0*/  IMAD.MOV.U32 R13, RZ, RZ, R5 ;  /* 0x000000ffff0d7224 */ /* 0x000fe400078e0005 */
[----:B------:R-:W-:Y:S02]  /*10bf0*/  IMAD.MOV.U32 R12, RZ, RZ, 0x2 ;  /* 0x00000002ff0c7424 */ /* 0x000fe400078e00ff */
[----:B------:R-:W-:-:S07]  /*10c00*/  IMAD.MOV.U32 R8, RZ, RZ, R14 ;  /* 0x000000ffff087224 */ /* 0x000fce00078e000e */
[----:B------:R-:W-:Y:S05]  /*10c10*/  WARPSYNC.COLLECTIVE R15, `(.L_x_147) ;  /* 0x000000000f087348 */ /* 0x000fea0003c00000 */
[----:B------:R0:W1:Y:S02]  /*10c20*/  SHFL.IDX P6, R14, R13, R12, R11 ;  /* 0x0000000c0d0e7389 */ /* 0x00006400000c000b */
[----:B01----:R-:W-:Y:S01]  /*10c30*/  ENDCOLLECTIVE ;  /* 0x000000000000791b */ /* 0x003fe20003800000 */
.L_x_147:
[----:B------:R-:W-:-:S04]  /*10c40*/  @!P1 IADD3 R8, P3, R29, R8, RZ ;  /* 0x000000081d089210 */ /* 0x000fc80007f7e0ff */
[----:B------:R-:W-:Y:S01]  /*10c50*/  @!P1 IADD3.X R9, RZ, R6, RZ, P3, !PT ;  /* 0x00000006ff099210 */ /* 0x000fe20001ffe4ff */
[----:B------:R-:W-:-:S04]  /*10c60*/  @!P1 IMAD.MOV.U32 R2, RZ, RZ, R8 ;  /* 0x000000ffff029224 */ /* 0x000fc800078e0008 */
[----:B------:R-:W-:Y:S02]  /*10c70*/  @!P1 IMAD.MOV.U32 R3, RZ, RZ, R9 ;  /* 0x000000ffff039224 */ /* 0x000fe400078e0009 */
[----:B------:R-:W-:-:S03]  /*10c80*/  IMAD.MOV.U32 R13, RZ, RZ, R0 ;  /* 0x000000ffff0d7224 */ /* 0x000fc600078e0000 */
[----:B------:R-:W-:Y:S01]  /*10c90*/  @!PT LDS RZ, [RZ] ;  /* 0x00000000fffff984 */ /* 0x000fe20000000800 */
[----:B------:R-:W-:Y:S01]  /*10ca0*/  @!PT LDS RZ, [RZ] ;  /* 0x00000000fffff984 */ /* 0x000fe20000000800 */
[----:B------:R-:W-:Y:S01]  /*10cb0*/  @!PT LDS RZ, [RZ] ;  /* 0x00000000fffff984 */ /* 0x000fe20000000800 */
[----:B------:R0:W-:Y:S01]  /*10cc0*/  @!P1 LDGSTS.E.BYPASS.LTC128B.128 [R28+0x14c00], desc[UR48][R2.64], !P0 ;  /* 0x14c00000021c9fae */ /* 0x0001e2000c101d70 */
[----:B------:R-:W-:Y:S01]  /*10cd0*/  ISETP.GE.AND P1, PT, R7, R4, PT ;  /* 0x000000040700720c */ /* 0x000fe20003f26270 */
[----:B------:R-:W-:-:S12]  /*10ce0*/  IMAD.MOV.U32 R7, RZ, RZ, R14 ;  /* 0x000000ffff077224 */ /* 0x000fd800078e000e */
[----:B0-----:R-:W-:Y:S05]  /*10cf0*/  WARPSYNC.COLLECTIVE R15, `(.L_x_148) ;  /* 0x000000000f087348 */ /* 0x001fea0003c00000 */
[----:B------:R1:W2:Y:S02]  /*10d00*/  SHFL.IDX P6, R14, R13, R12, R11 ;  /* 0x0000000c0d0e7389 */ /* 0x0002a400000c000b */
[----:B012---:R-:W-:Y:S01]  /*10d10*/  ENDCOLLECTIVE ;  /* 0x000000000000791b */ /* 0x007fe20003800000 */
.L_x_148:
[----:B------:R-:W-:Y:S02]  /*10d20*/  IMAD.MOV.U32 R13, RZ, RZ, R5 ;  /* 0x000000ffff0d7224 */ /* 0x000fe400078e0005 */
[----:B------:R-:W-:Y:S01]  /*10d30*/  IMAD.MOV.U32 R12, RZ, RZ, 0x3 ;  /* 0x00000003ff0c7424 */ /* 0x000fe200078e00ff */
[----:B------:R-:W-:-:S05]  /*10d40*/  @!P1 IADD3 R14, P2, R29, R14, RZ ;  /* 0x0000000e1d0e9210 */ /* 0x000fca0007f5e0ff */
[----:B------:R-:W-:-:S08]  /*10d50*/  @!P1 IMAD.MOV.U32 R2, RZ, RZ, R14 ;  /* 0x000000ffff029224 */ /* 0x000fd000078e000e */
[----:B------:R-:W-:Y:S05]  /*10d60*/  WARPSYNC.COLLECTIVE R15, `(.L_x_149) ;  /* 0x000000000f087348 */ /* 0x000fea0003c00000 */
[----:B------:R0:W1:Y:S02]  /*10d70*/  SHFL.IDX P6, R14, R13, R12, R11 ;  /* 0x0000000c0d0e7389 */ /* 0x00006400000c000b */
[----:B01----:R-:W-:Y:S01]  /*10d80*/  ENDCOLLECTIVE ;  /* 0x000000000000791b */ /* 0x003fe20003800000 */
.L_x_149:
[----:B------:R-:W-:Y:S01]  /*10d90*/  @!P1 IMAD.X R3, RZ, RZ, R7, P2 ;  /* 0x000000ffff039224 */ /* 0x000fe200010e0607 */
[----:B------:R-:W-:-:S04]  /*10da0*/  IADD3 R7, R25, 0x30, RZ ;  /* 0x0000003019077810 */ /* 0x000fc80007ffe0ff */
[----:B------:R-:W-:Y:S01]  /*10db0*/  ISETP.GE.AND P2, PT, R7, R4, PT ;  /* 0x000000040700720c */ /* 0x000fe20003f46270 */
[----:B------:R-:W-:Y:S01]  /*10dc0*/  @!PT LDS RZ, [RZ] ;  /* 0x00000000fffff984 */ /* 0x000fe20000000800 */
[----:B------:R-:W-:Y:S01]  /*10dd0*/  @!PT LDS RZ, [RZ] ;  /* 0x00000000fffff984 */ /* 0x000fe20000000800 */
[----:B------:R-:W-:Y:S01]  /*10de0*/  @!PT LDS RZ, [RZ] ;  /* 0x00000000fffff984 */ /* 0x000fe20000000800 */
[----:B------:R0:W-:Y:S01]  /*10df0*/  @!P1 LDGSTS.E.BYPASS.LTC128B.128 [R28+0x15400], desc[UR48][R2.64], !P0 ;  /* 0x15400000021c9fae */ /* 0x0001e2000c101d70 */
[----:B------:R-:W-:Y:S02]  /*10e00*/  VIADD R7, R25, 0x40 ;  /* 0x0000004019077836 */ /* 0x000fe40000000000 */
[----:B------:R-:W-:Y:S02]  /*10e10*/  IMAD.MOV.U32 R13, RZ, RZ, R0 ;  /* 0x000000ffff0d7224 */ /* 0x000fe400078e0000 */
[----:B------:R-:W-:-:S07]  /*10e20*/  IMAD.MOV.U32 R6, RZ, RZ, R14 ;  /* 0x000000ffff067224 */ /* 0x000fce00078e000e */
[----:B0-----:R-:W-:Y:S05]  /*10e30*/  WARPSYNC.COLLECTIVE R15, `(.L_x_150) ;  /* 0x000000000f087348 */ /* 0x001fea0003c00000 */
[----:B------:R1:W2:Y:S02]  /*10e40*/  SHFL.IDX P6, R14, R13, R12, R11 ;  /* 0x0000000c0d0e7389 */ /* 0x0002a400000c000b */
[----:B012---:R-:W-:Y:S01]  /*10e50*/  ENDCOLLECTIVE ;  /* 0x000000000000791b */ /* 0x007fe20003800000 */
.L_x_150:
[----:B------:R-:W-:Y:S02]  /*10e60*/  IMAD.MOV.U32 R13, RZ, RZ, R5 ;  /* 0x000000ffff0d7224 */ /* 0x000fe400078e0005 */
[----:B------:R-:W-:Y:S02]  /*10e70*/  IMAD.MOV.U32 R12, RZ, RZ, 0x4 ;  /* 0x00000004ff0c7424 */ /* 0x000fe400078e00ff */
[----:B------:R-:W-:-:S07]  /*10e80*/  IMAD.MOV.U32 R8, RZ, RZ, R14 ;  /* 0x000000ffff087224 */ /* 0x000fce00078e000e */
[----:B------:R-:W-:Y:S05]  /*10e90*/  WARPSYNC.COLLECTIVE R15, `(.L_x_151) ;  /* 0x000000000f087348 */ /* 0x000fea0003c00000 */
[----:B------:R0:W1:Y:S02]  /*10ea0*/  SHFL.IDX P6, R14, R13, R12, R11 ;  /* 0x0000000c0d0e7389 */ /* 0x00006400000c000b */
[----:B01----:R-:W-:Y:S01]  /*10eb0*/  ENDCOLLECTIVE ;  /* 0x000000000000791b */ /* 0x003fe20003800000 */
.L_x_151:
[----:B------:R-:W-:-:S05]  /*10ec0*/  @!P2 IADD3 R2, P1, R29, R8, RZ ;  /* 0x000000081d02a210 */ /* 0x000fca0007f3e0ff */
[----:B------:R-:W-:Y:S01]  /*10ed0*/  @!P2 IMAD.X R3, RZ, RZ, R6, P1 ;  /* 0x000000ffff03a224 */ /* 0x000fe200008e0606 */
[----:B------:R-:W-:-:S04]  /*10ee0*/  ISETP.GE.AND P1, PT, R7, R4, PT ;  /* 0x000000040700720c */ /* 0x000fc80003f26270 */
[----:B------:R-:W-:Y:S01]  /*10ef0*/  @!PT LDS RZ, [RZ] ;  /* 0x00000000fffff984 */ /* 0x000fe20000000800 */
[----:B------:R-:W-:Y:S01]  /*10f00*/  @!PT LDS RZ, [RZ] ;  /* 0x00000000fffff984 */ /* 0x000fe20000000800 */
[----:B------:R-:W-:Y:S01]  /*10f10*/  @!PT LDS RZ, [RZ] ;  /* 0x00000000fffff984 */ /* 0x000fe20000000800 */
[----:B------:R0:W-:Y:S01]  /*10f20*/  @!P2 LDGSTS.E.BYPASS.LTC128B.128 [R28+0x15c00], desc[UR48][R2.64], !P0 ;  /* 0x15c00000021cafae */ /* 0x0001e2000c101d70 */
[----:B------:R-:W-:Y:S01]  /*10f30*/  IMAD.MOV.U32 R13, RZ, RZ, R0 ;  /* 0x000000ffff0d7224 */ /* 0x000fe200078e0000 */
[----:B------:R-:W-:-:S07]  /*10f40*/  MOV R7, R14 ;  /* 0x0000000e00077202 */ /* 0x000fce0000000f00 */
[----:B0-----:R-:W-:Y:S05]  /*10f50*/  WARPSYNC.COLLECTIVE R15, `(.L_x_152) ;  /* 0x000000000f087348 */ /* 0x001fea0003c00000 */
[----:B------:R1:W2:Y:S02]  /*10f60*/  SHFL.IDX P6, R14, R13, R12, R11 ;  /* 0x0000000c0d0e7389 */ /* 0x0002a400000c000b */
[----:B012---:R-:W-:Y:S01]  /*10f70*/  ENDCOLLECTIVE ;  /* 0x000000000000791b */ /* 0x007fe20003800000 */
.L_x_152:
[----:B------:R-:W-:Y:S02]  /*10f80*/  IMAD.MOV.U32 R13, RZ, RZ, R5 ;  /* 0x000000ffff0d7224 */ /* 0x000fe400078e0005 */
[----:B------:R-:W-:Y:S01]  /*10f90*/  IMAD.MOV.U32 R12, RZ, RZ, 0x5 ;  /* 0x00000005ff0c7424 */ /* 0x000fe200078e00ff */
[----:B------:R-:W-:-:S13]  /*10fa0*/  @!P1 IADD3 R2, P2, R29, R14, RZ ;  /* 0x0000000e1d029210 */ /* 0x000fda0007f5e0ff */
[----:B------:R-:W-:Y:S05]  /*10fb0*/  WARPSYNC.COLLECTIVE R15, `(.L_x_153) ;  /* 0x000000000f087348 */ /* 0x000fea0003c00000 */
[----:B------:R0:W1:Y:S02]  /*10fc0*/  SHFL.IDX P6, R14, R13, R12, R11 ;  /* 0x0000000c0d0e7389 */ /* 0x00006400000c000b */
[----:B01----:R-:W-:Y:S01]  /*10fd0*/  ENDCOLLECTIVE ;  /* 0x000000000000791b */ /* 0x003fe20003800000 */
.L_x_153:
[----:B------:R-:W-:Y:S02]  /*10fe0*/  @!P1 IMAD.X R3, RZ, RZ, R7, P2 ;  /* 0x000000ffff039224 */ /* 0x000fe400010e0607 */
[----:B------:R-:W-:-:S03]  /*10ff0*/  VIADD R7, R25, 0x50 ;  /* 0x0000005019077836 */ /* 0x000fc60000000000 */
[----:B------:R-:W-:Y:S01]  /*11000*/  @!PT LDS RZ, [RZ] ;  /* 0x00000000fffff984 */ /* 0x000fe20000000800 */
[----:B------:R-:W-:Y:S01]  /*11010*/  @!PT LDS RZ, [RZ] ;  /* 0x00000000fffff984 */ /* 0x000fe20000000800 */
[----:B------:R-:W-:Y:S01]  /*11020*/  @!PT LDS RZ, [RZ] ;  /* 0x00000000fffff984 */ /* 0x000fe20000000800 */
[----:B------:R0:W-:Y:S02]  /*11030*/  @!P1 LDGSTS.E.BYPASS.LTC128B.128 [R28+0x16400], desc[UR48][R2.64], !P0 ;  /* 0x16400000021c9fae */ /* 0x0001e4000c101d70 */
[----:B------:R-:W-:Y:S01]  /*11040*/  ISETP.GE.AND P2, PT, R7, R4, PT ;  /* 0x000000040700720c */ /* 0x000fe20003f46270 */
[----:B------:R-:W-:Y:S02]  /*11050*/  IMAD.MOV.U32 R13, RZ, RZ, R0 ;  /* 0x000000ffff0d7224 */ /* 0x000fe400078e0000 */
[----:B------:R-:W-:-:S10]  /*11060*/  IMAD.MOV.U32 R6, RZ, RZ, R14 ;  /* 0x000000ffff067224 */ /* 0x000fd400078e000e */
[----:B0-----:R-:W-:Y:S05]  /*11070*/  WARPSYNC.COLLECTIVE R15, `(.L_x_154) ;  /* 0x000000000f087348 */ /* 0x001fea0003c00000 */
[----:B------:R1:W2:Y:S02]  /*11080*/  SHFL.IDX P6, R14, R13, R12, R11 ;  /* 0x0000000c0d0e7389 */ /* 0x0002a400000c000b */
[----:B012---:R-:W-:Y:S01]  /*11090*/  ENDCOLLECTIVE ;  /* 0x000000000000791b */ /* 0x007fe20003800000 */
.L_x_154:
[----:B------:R-:W-:Y:S01]  /*110a0*/  MOV R13, R5 ;  /* 0x00000005000d7202 */ /* 0x000fe20000000f00 */
[----:B------:R-:W-:Y:S02]  /*110b0*/  IMAD.MOV.U32 R12, RZ, RZ, 0x6 ;  /* 0x00000006ff0c7424 */ /* 0x000fe400078e00ff */
[----:B------:R-:W-:-:S07]  /*110c0*/  IMAD.MOV.U32 R8, RZ, RZ, R14 ;  /* 0x000000ffff087224 */ /* 0x000fce00078e000e */
[----:B------:R-:W-:Y:S05]  /*110d0*/  WARPSYNC.COLLECTIVE R15, `(.L_x_155) ;  /* 0x000000000f087348 */ /* 0x000fea0003c00000 */
[----:B------:R0:W1:Y:S02]  /*110e0*/  SHFL.IDX P6, R14, R13, R12, R11 ;  /* 0x0000000c0d0e7389 */ /* 0x00006400000c000b */
[----:B01----:R-:W-:Y:S01]  /*110f0*/  ENDCOLLECTIVE ;  /* 0x000000000000791b */ /* 0x003fe20003800000 */
.L_x_155:
[----:B------:R-:W-:-:S05]  /*11100*/  @!P2 IADD3 R2, P1, R29, R8, RZ ;  /* 0x000000081d02a210 */ /* 0x000fca0007f3e0ff */
[----:B------:R-:W-:-:S05]  /*11110*/  @!P2 IMAD.X R3, RZ, RZ, R6, P1 ;  /* 0x000000ffff03a224 */ /* 0x000fca00008e0606 */
[----:B------:R-:W-:Y:S01]  /*11120*/  @!PT LDS RZ, [RZ] ;  /* 0x00000000fffff984 */ /* 0x000fe20000000800 */
[----:B------:R-:W-:Y:S01]  /*11130*/  @!PT LDS RZ, [RZ] ;  /* 0x00000000fffff984 */ /* 0x000fe20000000800 */
[----:B------:R-:W-:Y:S01]  /*11140*/  @!PT LDS RZ, [RZ] ;  /* 0x00000000fffff984 */ /* 0x000fe20000000800 */
[----:B------:R0:W-:Y:S01]  /*11150*/  @!P2 LDGSTS.E.BYPASS.LTC128B.128 [R28+0x16c00], desc[UR48][R2.64], !P0 ;  /* 0x16c00000021cafae */ /* 0x0001e2000c101d70 */
[----:B------:R-:W-:Y:S02]  /*11160*/  IMAD.MOV.U32 R13, RZ, RZ, R0 ;  /* 0x000000ffff0d7224 */ /* 0x000fe400078e0000 */
[----:B------:R-:W-:-:S07]  /*11170*/  IMAD.MOV.U32 R7, RZ, RZ, R14 ;  /* 0x000000ffff077224 */ /* 0x000fce00078e000e */
[----:B0-----:R-:W-:Y:S05]  /*11180*/  WARPSYNC.COLLECTIVE R15, `(.L_x_156) ;  /* 0x000000000f087348 */ /* 0x001fea0003c00000 */
[----:B------:R1:W2:Y:S02]  /*11190*/  SHFL.IDX P6, R14, R13, R12, R11 ;  /* 0x0000000c0d0e7389 */ /* 0x0002a400000c000b */
[----:B012---:R-:W-:Y:S01]  /*111a0*/  ENDCOLLECTIVE ;  /* 0x000000000000791b */ /* 0x007fe20003800000 */
.L_x_156:
[----:B------:R-:W-:-:S05]  /*111b0*/  VIADD R3, R25, 0x60 ;  /* 0x0000006019037836 */ /* 0x000fca0000000000 */
[----:B------:R-:W-:Y:S01]  /*111c0*/  ISETP.GE.AND P1, PT, R3, R4, PT ;  /* 0x000000040300720c */ /* 0x000fe20003f26270 */
[----:B------:R-:W-:Y:S02]  /*111d0*/  IMAD.MOV.U32 R13, RZ, RZ, R5 ;  /* 0x000000ffff0d7224 */ /* 0x000fe400078e0005 */
[----:B------:R-:W-:-:S10]  /*111e0*/  IMAD.MOV.U32 R12, RZ, RZ, 0x7 ;  /* 0x00000007ff0c7424 */ /* 0x000fd400078e00ff */
[----:B------:R-:W-:-:S13]  /*111f0*/  @!P1 IADD3 R8, P2, R29, R14, RZ ;  /* 0x0000000e1d089210 */ /* 0x000fda0007f5e0ff */
[----:B------:R-:W-:Y:S05]  /*11200*/  WARPSYNC.COLLECTIVE R15, `(.L_x_157) ;  /* 0x000000000f087348 */ /* 0x000fea0003c00000 */
[----:B------:R0:W1:Y:S02]  /*11210*/  SHFL.IDX P6, R14, R13, R12, R11 ;  /* 0x0000000c0d0e7389 */ /* 0x00006400000c000b */
[----:B01----:R-:W-:Y:S01]  /*11220*/  ENDCOLLECTIVE ;  /* 0x000000000000791b */ /* 0x003fe20003800000 */
.L_x_157:
[----:B------:R-:W-:Y:S02]  /*11230*/  @!P1 IMAD.X R9, RZ, RZ, R7, P2 ;  /* 0x000000ffff099224 */ /* 0x000fe400010e0607 */
[----:B------:R-:W-:Y:S02]  /*11240*/  @!P1 IMAD.MOV.U32 R2, RZ, RZ, R8 ;  /* 0x000000ffff029224 */ /* 0x000fe400078e0008 */
[----:B------:R-:W-:-:S05]  /*11250*/  @!P1 IMAD.MOV.U32 R3, RZ, RZ, R9 ;  /* 0x000000ffff039224 */ /* 0x000fca00078e0009 */
        /* <DEDUP_REMOVED lines=9> */
.L_x_158:
[----:B------:R-:W-:Y:S05]  /*112f0*/  BRA `(.L_x_159) ;  /* 0xffffffb400e87947 */ /* 0x000fea000383ffff */
.L_x_57:
[----:B0-----:R-:W-:-:S04]  /*11300*/  IMAD.U32 R3, RZ, RZ, UR42 ;  /* 0x0000002aff037e24 */ /* 0x001fc8000f8e00ff */
[----:B------:R0:W1:Y:S03]  /*11310*/  SYNCS.PHASECHK.TRANS64.TRYWAIT P0, [R3+URZ+0x22820], R0 ;  /* 0x02282000030075a7 */ /* 0x000066000800017f */
[----:B-1----:R-:W-:Y:S05]  /*11320*/  @!P0 NANOSLEEP.SYNCS 0x989680 ;  /* 0x009896800000895d */ /* 0x002fea0003900000 */
[----:B------:R-:W1:Y:S02]  /*11330*/  @!P0 SYNCS.PHASECHK.TRANS64 P0, [R3+URZ+0x22820], R0 ;  /* 0x02282000030085a7 */ /* 0x000e64000800007f */
[----:B-1----:R-:W-:Y:S05]  /*11340*/  @!P0 BRA `(.L_x_57) ;  /* 0xfffffffc00ec8947 */ /* 0x002fea000383ffff */
[----:B------:R-:W-:Y:S05]  /*11350*/  BRA `(.L_x_160) ;  /* 0xffffffb800147947 */ /* 0x000fea000383ffff */
.L_x_60:
[----:B0-----:R0:W1:Y:S02]  /*11360*/  SYNCS.PHASECHK.TRANS64.TRYWAIT P1, [R3+URZ+0x22880], R25 ;  /* 0x02288019030075a7 */ /* 0x001064000802017f */
[----:B-1----:R-:W-:Y:S05]  /*11370*/  @!P1 NANOSLEEP.SYNCS 0x989680 ;  /* 0x009896800000995d */ /* 0x002fea0003900000 */
[----:B------:R-:W1:Y:S02]  /*11380*/  @!P1 SYNCS.PHASECHK.TRANS64 P1, [R3+URZ+0x22880], R25 ;  /* 0x02288019030095a7 */ /* 0x000e64000802007f */
[----:B-1----:R-:W-:Y:S05]  /*11390*/  @!P1 BRA `(.L_x_60) ;  /* 0xfffffffc00f09947 */ /* 0x002fea000383ffff */
[----:B------:R-:W-:Y:S05]  /*113a0*/  BRA `(.L_x_161) ;  /* 0xffffffbc00147947 */ /* 0x000fea000383ffff */
.L_x_61:
[----:B------:R-:W-:Y:S01]  /*113b0*/  BSSY B0, `(.L_x_162) ;  /* 0x0000008000007945 */ /* 0x000fe20003800000 */
[----:B------:R-:W-:Y:S02]  /*113c0*/  IMAD.MOV.U32 R13, RZ, RZ, R7 ;  /* 0x000000ffff0d7224 */ /* 0x000fe400078e0007 */
[----:B------:R-:W-:Y:S02]  /*113d0*/  IMAD.MOV.U32 R12, RZ, RZ, RZ ;  /* 0x000000ffff0c7224 */ /* 0x000fe400078e00ff */
[----:B------:R-:W-:Y:S02]  /*113e0*/  IMAD.MOV.U32 R11, RZ, RZ, 0x181f ;  /* 0x0000181fff0b7424 */ /* 0x000fe400078e00ff */
[----:B------:R-:W-:-:S07]  /*113f0*/  IMAD.MOV.U32 R15, RZ, RZ, -0x1 ;  /* 0xffffffffff0f7424 */ /* 0x000fce00078e00ff */
[----:B0-----:R-:W-:Y:S05]  /*11400*/  WARPSYNC.COLLECTIVE R15, `(.L_x_163) ;  /* 0x000000000f087348 */ /* 0x001fea0003c00000 */
[----:B------:R1:W2:Y:S02]  /*11410*/  SHFL.IDX P6, R14, R13, R12, R11 ;  /* 0x0000000c0d0e7389 */ /* 0x0002a400000c000b */
[----:B012---:R-:W-:Y:S01]  /*11420*/  ENDCOLLECTIVE ;  /* 0x000000000000791b */ /* 0x007fe20003800000 */
.L_x_163:
[----:B------:R-:W-:Y:S05]  /*11430*/  BSYNC B0 ;  /* 0x0000000000007941 */ /* 0x000fea0003800000 */
.L_x_162:
[----:B------:R-:W-:Y:S01]  /*11440*/  IMAD.MOV.U32 R13, RZ, RZ, R6 ;  /* 0x000000ffff0d7224 */ /* 0x000fe200078e0006 */
[----:B------:R-:W-:Y:S01]  /*11450*/  MOV R11, 0x181f ;  /* 0x0000181f000b7802 */ /* 0x000fe20000000f00 */
[----:B------:R-:W-:Y:S02]  /*11460*/  IMAD.MOV.U32 R12, RZ, RZ, RZ ;  /* 0x000000ffff0c7224 */ /* 0x000fe400078e00ff */
[----:B------:R-:W-:Y:S02]  /*11470*/  IMAD.MOV.U32 R15, RZ, RZ, -0x1 ;  /* 0xffffffffff0f7424 */ /* 0x000fe400078e00ff */
[----:B------:R-:W-:Y:S02]  /*11480*/  IMAD.MOV.U32 R5, RZ, RZ, R14 ;  /* 0x000000ffff057224 */ /* 0x000fe400078e000e */
[----:B------:R-:W-:-:S07]  /*11490*/  IMAD R17, R2, 0x5000, R28 ;  /* 0x0000500002117824 */ /* 0x000fce00078e021c */
[----:B------:R-:W-:Y:S05]  /*114a0*/  WARPSYNC.COLLECTIVE R15, `(.L_x_164) ;  /* 0x000000000f087348 */ /* 0x000fea0003c00000 */
[----:B------:R0:W1:Y:S02]  /*114b0*/  SHFL.IDX P6, R14, R13, R12, R11 ;  /* 0x0000000c0d0e7389 */ /* 0x00006400000c000b */
[----:B01----:R-:W-:Y:S01]  /*114c0*/  ENDCOLLECTIVE ;  /* 0x000000000000791b */ /* 0x003fe20003800000 */
.L_x_164:
[----:B------:R-:W-:Y:S02]  /*114d0*/  IMAD.MOV.U32 R13, RZ, RZ, R7 ;  /* 0x000000ffff0d7224 */ /* 0x000fe400078e0007 */
[----:B------:R-:W-:Y:S02]  /*114e0*/  IMAD.MOV.U32 R12, RZ, RZ, 0x1 ;  /* 0x00000001ff0c7424 */ /* 0x000fe400078e00ff */
[----:B------:R-:W-:-:S07]  /*114f0*/  IMAD.MOV.U32 R4, RZ, RZ, R14 ;  /* 0x000000ffff047224 */ /* 0x000fce00078e000e */
[----:B------:R-:W-:Y:S05]  /*11500*/  WARPSYNC.COLLECTIVE R15, `(.L_x_165) ;  /* 0x000000000f087348 */ /* 0x000fea0003c00000 */
[----:B------:R0:W1:Y:S02]  /*11510*/  SHFL.IDX P6, R14, R13, R12, R11 ;  /* 0x0000000c0d0e7389 */ /* 0x00006400000c000b */
[----:B01----:R-:W-:Y:S01]  /*11520*/  ENDCOLLECTIVE ;  /* 0x000000000000791b */ /* 0x003fe20003800000 */
.L_x_165:
[----:B------:R-:W-:-:S05]  /*11530*/  IADD3 R4, P1, R29, R4, RZ ;  /* 0x000000041d047210 */ /* 0x000fca0007f3e0ff */
[----:B------:R-:W-:-:S05]  /*11540*/  IMAD.X R5, RZ, RZ, R5, P1 ;  /* 0x000000ffff057224 */ /* 0x000fca00008e0605 */
[----:B------:R-:W-:Y:S01]  /*11550*/  @!PT LDS RZ, [RZ] ;  /* 0x00000000fffff984 */ /* 0x000fe20000000800 */
[----:B------:R-:W-:Y:S01]  /*11560*/  @!PT LDS RZ, [RZ] ;  /* 0x00000000fffff984 */ /* 0x000fe20000000800 */
[----:B------:R-:W-:Y:S01]  /*11570*/  @!PT LDS RZ, [RZ] ;  /* 0x00000000fffff984 */ /* 0x000fe20000000800 */
[----:B------:R0:W-:Y:S01]  /*11580*/  LDGSTS.E.BYPASS.LTC128B.128 [R17+0xa400], desc[UR48][R4.64], !P2 ;  /* 0x0a40000004117fae */ /* 0x0001e2000d101d70 */
[----:B------:R-:W-:Y:S02]  /*11590*/  IMAD.MOV.U32 R13, RZ, RZ, R6 ;  /* 0x000000ffff0d7224 */ /* 0x000fe400078e0006 */
[----:B------:R-:W-:-:S07]  /*115a0*/  IMAD.MOV.U32 R27, RZ, RZ, R14 ;  /* 0x000000ffff1b7224 */ /* 0x000fce00078e000e */
[----:B0-----:R-:W-:Y:S05]  /*115b0*/  WARPSYNC.COLLECTIVE R15, `(.L_x_166) ;  /* 0x000000000f087348 */ /* 0x001fea0003c00000 */
[----:B------:R1:W2:Y:S02]  /*115c0*/  SHFL.IDX P6, R14, R13, R12, R11 ;  /* 0x0000000c0d0e7389 */ /* 0x0002a400000c000b */
[----:B012---:R-:W-:Y:S01]  /*115d0*/  ENDCOLLECTIVE ;  /* 0x000000000000791b */ /* 0x007fe20003800000 */
.L_x_166:
[----:B------:R-:W-:Y:S01]  /*115e0*/  MOV R13, R7 ;  /* 0x00000007000d7202 */ /* 0x000fe20000000f00 */
[----:B------:R-:W-:Y:S02]  /*115f0*/  IMAD.MOV.U32 R12, RZ, RZ, 0x2 ;  /* 0x00000002ff0c7424 */ /* 0x000fe400078e00ff */
[----:B------:R-:W-:-:S05]  /*11600*/  IMAD.MOV.U32 R11, RZ, RZ, R14 ;  /* 0x000000ffff0b7224 */ /* 0x000fca00078e000e */
[----:B------:R-:W-:Y:S01]  /*11610*/  IADD3 R4, P1, R29, R11, RZ ;  /* 0x0000000b1d047210 */ /* 0x000fe20007f3e0ff */
[----:B------:R-:W-:-:S04]  /*11620*/  IMAD.MOV.U32 R11, RZ, RZ, 0x181f ;  /* 0x0000181fff0b7424 */ /* 0x000fc800078e00ff */
[----:B------:R-:W-:-:S08]  /*11630*/  IMAD.X R5, RZ, RZ, R27, P1 ;  /* 0x000000ffff057224 */ /* 0x000fd000008e061b */
[----:B------:R-:W-:Y:S05]  /*11640*/  WARPSYNC.COLLECTIVE R15, `(.L_x_167) ;  /* 0x000000000f087348 */ /* 0x000fea0003c00000 */
[----:B------:R0:W1:Y:S02]  /*11650*/  SHFL.IDX P6, R14, R13, R12, R11 ;  /* 0x0000000c0d0e7389 */ /* 0x00006400000c000b */
[----:B01----:R-:W-:Y:S01]  /*11660*/  ENDCOLLECTIVE ;  /* 0x000000000000791b */ /* 0x003fe20003800000 */
.L_x_167:
[----:B------:R-:W-:Y:S01]  /*11670*/  @!PT LDS RZ, [RZ] ;  /* 0x00000000fffff984 */ /* 0x000fe20000000800 */
[----:B------:R-:W-:Y:S01]  /*11680*/  @!PT LDS RZ, [RZ] ;  /* 0x00000000fffff984 */ /* 0x000fe20000000800 */
[----:B------:R-:W-:Y:S01]  /*11690*/  @!PT LDS RZ, [RZ] ;  /* 0x00000000fffff984 */ /* 0x000fe20000000800 */
[----:B------:R0:W-:Y:S01]  /*116a0*/  LDGSTS.E.BYPASS.LTC128B.128 [R17+0xac00], desc[UR48][R4.64], !P2 ;  /* 0x0ac0000004117fae */ /* 0x0001e2000d101d70 */
[----:B------:R-:W-:Y:S02]  /*116b0*/  IMAD.MOV.U32 R13, RZ, RZ, R6 ;  /* 0x000000ffff0d7224 */ /* 0x000fe400078e0006 */
[----:B0-----:R-:W-:-:S07]  /*116c0*/  IMAD.MOV.U32 R5, RZ, RZ, R14 ;  /* 0x000000ffff057224 */ /* 0x001fce00078e000e */
[----:B------:R-:W-:Y:S05]  /*116d0*/  WARPSYNC.COLLECTIVE R15, `(.L_x_168) ;  /* 0x000000000f087348 */ /* 0x000fea0003c00000 */
[----:B------:R0:W1:Y:S02]  /*116e0*/  SHFL.IDX P6, R14, R13, R12, R11 ;  /* 0x0000000c0d0e7389 */ /* 0x00006400000c000b */
[----:B01----:R-:W-:Y:S01]  /*116f0*/  ENDCOLLECTIVE ;  /* 0x000000000000791b */ /* 0x003fe20003800000 */
.L_x_168:
[----:B------:R-:W-:Y:S02]  /*11700*/  IMAD.MOV.U32 R13, RZ, RZ, R7 ;  /* 0x000000ffff0d7224 */ /* 0x000fe400078e0007 */
[----:B------:R-:W-:Y:S02]  /*11710*/  IMAD.MOV.U32 R12, RZ, RZ, 0x3 ;  /* 0x00000003ff0c7424 */ /* 0x000fe400078e00ff */
[----:B------:R-:W-:-:S07]  /*11720*/  IMAD.MOV.U32 R4, RZ, RZ, R14 ;  /* 0x000000ffff047224 */ /* 0x000fce00078e000e */
[----:B------:R-:W-:Y:S05]  /*11730*/  WARPSYNC.COLLECTIVE R15, `(.L_x_169) ;  /* 0x000000000f087348 */ /* 0x000fea0003c00000 */
[----:B------:R0:W1:Y:S02]  /*11740*/  SHFL.IDX P6, R14, R13, R12, R11 ;  /* 0x0000000c0d0e7389 */ /* 0x00006400000c000b */
[----:B01----:R-:W-:Y:S01]  /*11750*/  ENDCOLLECTIVE ;  /* 0x000000000000791b */ /* 0x003fe20003800000 */
.L_x_169:
[----:B------:R-:W-:-:S05]  /*11760*/  IADD3 R4, P1, R29, R4, RZ ;  /* 0x000000041d047210 */ /* 0x000fca0007f3e0ff */
[----:B------:R-:W-:-:S05]  /*11770*/  IMAD.X R5, RZ, RZ, R5, P1 ;  /* 0x000000ffff057224 */ /* 0x000fca00008e0605 */
[----:B------:R-:W-:Y:S01]  /*11780*/  @!PT LDS RZ, [RZ] ;  /* 0x00000000fffff984 */ /* 0x000fe20000000800 */
[----:B------:R-:W-:Y:S01]  /*11790*/  @!PT LDS RZ, [RZ] ;  /* 0x00000000fffff984 */ /* 0x000fe20000000800 */
[----:B------:R-:W-:Y:S01]  /*117a0*/  @!PT LDS RZ, [RZ] ;  /* 0x00000000fffff984 */ /* 0x000fe20000000800 */
[----:B------:R0:W-:Y:S01]  /*117b0*/  LDGSTS.E.BYPASS.LTC128B.128 [R17+0xb400], desc[UR48][R4.64], !P2 ;  /* 0x0b40000004117fae */ /* 0x0001e2000d101d70 */
[----:B------:R-:W-:Y:S01]  /*117c0*/  MOV R13, R6 ;  /* 0x00000006000d7202 */ /* 0x000fe20000000f00 */
[----:B0-----:R-:W-:-:S07]  /*117d0*/  IMAD.MOV.U32 R5, RZ, RZ, R14 ;  /* 0x000000ffff057224 */ /* 0x001fce00078e000e */
[----:B------:R-:W-:Y:S05]  /*117e0*/  WARPSYNC.COLLECTIVE R15, `(.L_x_170) ;  /* 0x000000000f087348 */ /* 0x000fea0003c00000 */
[----:B------:R0:W1:Y:S02]  /*117f0*/  SHFL.IDX P6, R14, R13, R12, R11 ;  /* 0x0000000c0d0e7389 */ /* 0x00006400000c000b */
[----:B01----:R-:W-:Y:S01]  /*11800*/  ENDCOLLECTIVE ;  /* 0x000000000000791b */ /* 0x003fe20003800000 */
.L_x_170:
[----:B------:R-:W-:Y:S02]  /*11810*/  IMAD.MOV.U32 R13, RZ, RZ, R7 ;  /* 0x000000ffff0d7224 */ /* 0x000fe400078e0007 */
[----:B------:R-:W-:Y:S02]  /*11820*/  IMAD.MOV.U32 R12, RZ, RZ, 0x4 ;  /* 0x00000004ff0c7424 */ /* 0x000fe400078e00ff */
[----:B------:R-:W-:-:S07]  /*11830*/  IMAD.MOV.U32 R4, RZ, RZ, R14 ;  /* 0x000000ffff047224 */ /* 0x000fce00078e000e */
[----:B------:R-:W-:Y:S05]  /*11840*/  WARPSYNC.COLLECTIVE R15, `(.L_x_171) ;  /* 0x000000000f087348 */ /* 0x000fea0003c00000 */
[----:B------:R0:W1:Y:S02]  /*11850*/  SHFL.IDX P6, R14, R13, R12, R11 ;  /* 0x0000000c0d0e7389 */ /* 0x00006400000c000b */
[----:B01----:R-:W-:Y:S01]  /*11860*/  ENDCOLLECTIVE ;  /* 0x000000000000791b */ /* 0x003fe20003800000 */
.L_x_171:
[----:B------:R-:W-:-:S05]  /*11870*/  IADD3 R4, P1, R29, R4, RZ ;  /* 0x000000041d047210 */ /* 0x000fca0007f3e0ff */
[----:B------:R-:W-:-:S05]  /*11880*/  IMAD.X R5, RZ, RZ, R5, P1 ;  /* 0x000000ffff057224 */ /* 0x000fca00008e0605 */
        /* <DEDUP_REMOVED lines=9> */
.L_x_172:
[----:B------:R-:W-:Y:S01]  /*11920*/  MOV R13, R7 ;  /* 0x00000007000d7202 */ /* 0x000fe20000000f00 */
[----:B------:R-:W-:Y:S02]  /*11930*/  IMAD.MOV.U32 R12, RZ, RZ, 0x5 ;  /* 0x00000005ff0c7424 */ /* 0x000fe400078e00ff */
[----:B------:R-:W-:-:S07]  /*11940*/  IMAD.MOV.U32 R4, RZ, RZ, R14 ;  /* 0x000000ffff047224 */ /* 0x000fce00078e000e */
[----:B------:R-:W-:Y:S05]  /*11950*/  WARPSYNC.COLLECTIVE R15, `(.L_x_173) ;  /* 0x000000000f087348 */ /* 0x000fea0003c00000 */
[----:B------:R0:W1:Y:S02]  /*11960*/  SHFL.IDX P6, R14, R13, R12, R11 ;  /* 0x0000000c0d0e7389 */ /* 0x00006400000c000b */
[----:B01----:R-:W-:Y:S01]  /*11970*/  ENDCOLLECTIVE ;  /* 0x000000000000791b */ /* 0x003fe20003800000 */
.L_x_173:
        /* <DEDUP_REMOVED lines=11> */
.L_x_174:
[----:B------:R-:W-:Y:S02]  /*11a30*/  IMAD.MOV.U32 R13, RZ, RZ, R7 ;  /* 0x000000ffff0d7224 */ /* 0x000fe400078e0007 */
[----:B------:R-:W-:Y:S02]  /*11a40*/  IMAD.MOV.U32 R12, RZ, RZ, 0x6 ;  /* 0x00000006ff0c7424 */ /* 0x000fe400078e00ff */
[----:B------:R-:W-:-:S07]  /*11a50*/  IMAD.MOV.U32 R4, RZ, RZ, R14 ;  /* 0x000000ffff047224 */ /* 0x000fce00078e000e */
[----:B------:R-:W-:Y:S05]  /*11a60*/  WARPSYNC.COLLECTIVE R15, `(.L_x_175) ;  /* 0x000000000f087348 */ /* 0x000fea0003c00000 */
[----:B------:R0:W1:Y:S02]  /*11a70*/  SHFL.IDX P6, R14, R13, R12, R11 ;  /* 0x0000000c0d0e7389 */ /* 0x00006400000c000b */
[----:B01----:R-:W-:Y:S01]  /*11a80*/  ENDCOLLECTIVE ;  /* 0x000000000000791b */ /* 0x003fe20003800000 */
.L_x_175:
[----:B------:R-:W-:-:S05]  /*11a90*/  IADD3 R4, P1, R29, R4, RZ ;  /* 0x000000041d047210 */ /* 0x000fca0007f3e0ff */
[----:B------:R-:W-:-:S05]  /*11aa0*/  IMAD.X R5, RZ, RZ, R5, P1 ;  /* 0x000000ffff057224 */ /* 0x000fca00008e0605 */
[----:B------:R-:W-:Y:S01]  /*11ab0*/  @!PT LDS RZ, [RZ] ;  /* 0x00000000fffff984 */ /* 0x000fe20000000800 */
[----:B------:R-:W-:Y:S01]  /*11ac0*/  @!PT LDS RZ, [RZ] ;  /* 0x00000000fffff984 */ /* 0x000fe20000000800 */
[----:B------:R-:W-:Y:S01]  /*11ad0*/  @!PT LDS RZ, [RZ] ;  /* 0x00000000fffff984 */ /* 0x000fe20000000800 */
[----:B------:R0:W-:Y:S01]  /*11ae0*/  LDGSTS.E.BYPASS.LTC128B.128 [R17+0xcc00], desc[UR48][R4.64], !P2 ;  /* 0x0cc0000004117fae */ /* 0x0001e2000d101d70 */
[----:B------:R-:W-:Y:S01]  /*11af0*/  MOV R13, R6 ;  /* 0x00000006000d7202 */ /* 0x000fe20000000f00 */
[----:B------:R-:W-:-:S07]  /*11b00*/  IMAD.MOV.U32 R27, RZ, RZ, R14 ;  /* 0x000000ffff1b7224 */ /* 0x000fce00078e000e */
[----:B0-----:R-:W-:Y:S05]  /*11b10*/  WARPSYNC.COLLECTIVE R15, `(.L_x_176) ;  /* 0x000000000f087348 */ /* 0x001fea0003c00000 */
[----:B------:R1:W2:Y:S02]  /*11b20*/  SHFL.IDX P6, R14, R13, R12, R11 ;  /* 0x0000000c0d0e7389 */ /* 0x0002a400000c000b */
[----:B012---:R-:W-:Y:S01]  /*11b30*/  ENDCOLLECTIVE ;  /* 0x000000000000791b */ /* 0x007fe20003800000 */
.L_x_176:
[----:B------:R-:W-:Y:S02]  /*11b40*/  IMAD.MOV.U32 R13, RZ, RZ, R7 ;  /* 0x000000ffff0d7224 */ /* 0x000fe400078e0007 */
[----:B------:R-:W-:Y:S02]  /*11b50*/  IMAD.MOV.U32 R12, RZ, RZ, 0x7 ;  /* 0x00000007ff0c7424 */ /* 0x000fe400078e00ff */
[----:B------:R-:W-:-:S07]  /*11b60*/  IMAD.MOV.U32 R4, RZ, RZ, R14 ;  /* 0x000000ffff047224 */ /* 0x000fce00078e000e */
[----:B------:R-:W-:Y:S05]  /*11b70*/  WARPSYNC.COLLECTIVE R15, `(.L_x_177) ;  /* 0x000000000f087348 */ /* 0x000fea0003c00000 */
[----:B------:R0:W1:Y:S02]  /*11b80*/  SHFL.IDX P6, R14, R13, R12, R11 ;  /* 0x0000000c0d0e7389 */ /* 0x00006400000c000b */
[----:B01----:R-:W-:Y:S01]  /*11b90*/  ENDCOLLECTIVE ;  /* 0x000000000000791b */ /* 0x003fe20003800000 */
.L_x_177:
[----:B------:R-:W-:Y:S01]  /*11ba0*/  IMAD.MOV.U32 R13, RZ, RZ, R6 ;  /* 0x000000ffff0d7224 */ /* 0x000fe200078e0006 */
[----:B------:R-:W-:-:S05]  /*11bb0*/  IADD3 R6, P1, R29, R4, RZ ;  /* 0x000000041d067210 */ /* 0x000fca0007f3e0ff */
[----:B------:R-:W-:Y:S02]  /*11bc0*/  IMAD.X R7, RZ, RZ, R27, P1 ;  /* 0x000000ffff077224 */ /* 0x000fe400008e061b */
[----:B------:R-:W-:-:S03]  /*11bd0*/  IMAD.MOV.U32 R5, RZ, RZ, R14 ;  /* 0x000000ffff057224 */ /* 0x000fc600078e000e */
[----:B------:R-:W-:Y:S01]  /*11be0*/  @!PT LDS RZ, [RZ] ;  /* 0x00000000fffff984 */ /* 0x000fe20000000800 */
[----:B------:R-:W-:Y:S01]  /*11bf0*/  @!PT LDS RZ, [RZ] ;  /* 0x00000000fffff984 */ /* 0x000fe20000000800 */
[----:B------:R-:W-:Y:S01]  /*11c00*/  @!PT LDS RZ, [RZ] ;  /* 0x00000000fffff984 */ /* 0x000fe20000000800 */
[----:B------:R0:W-:Y:S04]  /*11c10*/  LDGSTS.E.BYPASS.LTC128B.128 [R17+0xd400], desc[UR48][R6.64], !P2 ;  /* 0x0d40000006117fae */ /* 0x0001e8000d101d70 */
[----:B0-----:R-:W-:Y:S05]  /*11c20*/  WARPSYNC.COLLECTIVE R15, `(.L_x_178) ;  /* 0x000000000f087348 */ /* 0x001fea0003c00000 */
[----:B------:R1:W2:Y:S02]  /*11c30*/  SHFL.IDX P6, R14, R13, R12, R11 ;  /* 0x0000000c0d0e7389 */ /* 0x0002a400000c000b */
[----:B012---:R-:W-:Y:S01]  /*11c40*/  ENDCOLLECTIVE ;  /* 0x000000000000791b */ /* 0x007fe20003800000 */
.L_x_178:
[----:B------:R-:W-:Y:S01]  /*11c50*/  MOV R13, R19 ;  /* 0x00000013000d7202 */ /* 0x000fe20000000f00 */
        /* <DEDUP_REMOVED lines=8> */
.L_x_179:
        /* <DEDUP_REMOVED lines=9> */
.L_x_180:
[----:B------:R-:W-:Y:S02]  /*11d70*/  IMAD.MOV.U32 R13, RZ, RZ, R19 ;  /* 0x000000ffff0d7224 */ /* 0x000fe400078e0013 */
[----:B------:R-:W-:Y:S02]  /*11d80*/  IMAD.MOV.U32 R12, RZ, RZ, 0x1 ;  /* 0x00000001ff0c7424 */ /* 0x000fe400078e00ff */
[----:B------:R-:W-:-:S07]  /*11d90*/  IMAD.MOV.U32 R7, RZ, RZ, R14 ;  /* 0x000000ffff077224 */ /* 0x000fce00078e000e */
[----:B------:R-:W-:Y:S05]  /*11da0*/  WARPSYNC.COLLECTIVE R15, `(.L_x_181) ;  /* 0x000000000f087348 */ /* 0x000fea0003c00000 */
[----:B------:R0:W1:Y:S02]  /*11db0*/  SHFL.IDX P6, R14, R13, R12, R11 ;  /* 0x0000000c0d0e7389 */ /* 0x00006400000c000b */
[----:B01----:R-:W-:Y:S01]  /*11dc0*/  ENDCOLLECTIVE ;  /* 0x000000000000791b */ /* 0x003fe20003800000 */
.L_x_181:
[----:B------:R-:W-:-:S05]  /*11dd0*/  IADD3 R4, P1, R29, R7, RZ ;  /* 0x000000071d047210 */ /* 0x000fca0007f3e0ff */
[----:B------:R-:W-:-:S05]  /*11de0*/  IMAD.X R5, RZ, RZ, R6, P1 ;  /* 0x000000ffff057224 */ /* 0x000fca00008e0606 */
[----:B------:R-:W-:Y:S01]  /*11df0*/  @!PT LDS RZ, [RZ] ;  /* 0x00000000fffff984 */ /* 0x000fe20000000800 */
[----:B------:R-:W-:Y:S01]  /*11e00*/  @!PT LDS RZ, [RZ] ;  /* 0x00000000fffff984 */ /* 0x000fe20000000800 */
[----:B------:R-:W-:Y:S01]  /*11e10*/  @!PT LDS RZ, [RZ] ;  /* 0x00000000fffff984 */ /* 0x000fe20000000800 */
[----:B------:R0:W-:Y:S01]  /*11e20*/  LDGSTS.E.BYPASS.LTC128B.128 [R17+0xe400], desc[UR48][R4.64], !P2 ;  /* 0x0e40000004117fae */ /* 0x0001e2000d101d70 */
[----:B------:R-:W-:Y:S01]  /*11e30*/  IMAD.MOV.U32 R13, RZ, RZ, R18 ;  /* 0x000000ffff0d7224 */ /* 0x000fe200078e0012 */
[----:B------:R-:W-:-:S07]  /*11e40*/  MOV R19, R14 ;  /* 0x0000000e00137202 */ /* 0x000fce0000000f00 */
[----:B0-----:R-:W-:Y:S05]  /*11e50*/  WARPSYNC.COLLECTIVE R15, `(.L_x_182) ;  /* 0x000000000f087348 */ /* 0x001fea0003c00000 */
[----:B------:R1:W2:Y:S02]  /*11e60*/  SHFL.IDX P6, R14, R13, R12, R11 ;  /* 0x0000000c0d0e7389 */ /* 0x0002a400000c000b */
[----:B012---:R-:W-:Y:S01]  /*11e70*/  ENDCOLLECTIVE ;  /* 0x000000000000791b */ /* 0x007fe20003800000 */
.L_x_182:
[----:B------:R-:W-:Y:S05]  /*11e80*/  BRA `(.L_x_183) ;  /* 0xffffffb400c87947 */ /* 0x000fea000383ffff */
.L_x_64:
[----:B--2---:R2:W3:Y:S02]  /*11e90*/  SYNCS.PHASECHK.TRANS64.TRYWAIT P1, [R3+URZ+0x22840], R25 ;  /* 0x02284019030075a7 */ /* 0x0044e4000802017f */
[----:B---3--:R-:W-:Y:S05]  /*11ea0*/  @!P1 NANOSLEEP.SYNCS 0x989680 ;  /* 0x009896800000995d */ /* 0x008fea0003900000 */
[----:B------:R-:W3:Y:S02]  /*11eb0*/  @!P1 SYNCS.PHASECHK.TRANS64 P1, [R3+URZ+0x22840], R25 ;  /* 0x02284019030095a7 */ /* 0x000ee4000802007f */
[----:B---3--:R-:W-:Y:S05]  /*11ec0*/  @!P1 BRA `(.L_x_64) ;  /* 0xfffffffc00f09947 */ /* 0x008fea000383ffff */
[----:B------:R-:W-:Y:S05]  /*11ed0*/  BRA `(.L_x_184) ;  /* 0xffffffb800087947 */ /* 0x000fea000383ffff */
.L_x_65:
[----:B------:R-:W-:Y:S01]  /*11ee0*/  BSSY B0, `(.L_x_185) ;  /* 0x0000008000007945 */ /* 0x000fe20003800000 */
[----:B------:R-:W-:Y:S02]  /*11ef0*/  IMAD.MOV.U32 R13, RZ, RZ, R7 ;  /* 0x000000ffff0d7224 */ /* 0x000fe400078e0007 */
[----:B------:R-:W-:Y:S02]  /*11f00*/  IMAD.MOV.U32 R12, RZ, RZ, RZ ;  /* 0x000000ffff0c7224 */ /* 0x000fe400078e00ff */
[----:B------:R-:W-:Y:S02]  /*11f10*/  IMAD.MOV.U32 R11, RZ, RZ, 0x181f ;  /* 0x0000181fff0b7424 */ /* 0x000fe400078e00ff */
[----:B------:R-:W-:-:S07]  /*11f20*/  IMAD.MOV.U32 R15, RZ, RZ, -0x1 ;  /* 0xffffffffff0f7424 */ /* 0x000fce00078e00ff */
[----:B012---:R-:W-:Y:S05]  /*11f30*/  WARPSYNC.COLLECTIVE R15, `(.L_x_186) ;  /* 0x000000000f087348 */ /* 0x007fea0003c00000 */
[----:B------:R3:W4:Y:S02]  /*11f40*/  SHFL.IDX P6, R14, R13, R12, R11 ;  /* 0x0000000c0d0e7389 */ /* 0x00072400000c000b */
[----:B01234-:R-:W-:Y:S01]  /*11f50*/  ENDCOLLECTIVE ;  /* 0x000000000000791b */ /* 0x01ffe20003800000 */
.L_x_186:
[----:B------:R-:W-:Y:S05]  /*11f60*/  BSYNC B0 ;  /* 0x0000000000007941 */ /* 0x000fea0003800000 */
.L_x_185:
        /* <DEDUP_REMOVED lines=9> */
.L_x_187:
[----:B------:R-:W-:Y:S02]  /*12000*/  VIADD R8, R8, UR42 ;  /* 0x0000002a08087c36 */ /* 0x000fe40008000000 */
[----:B------:R-:W-:Y:S02]  /*12010*/  IMAD.MOV.U32 R13, RZ, RZ, R7 ;  /* 0x000000ffff0d7224 */ /* 0x000fe400078e0007 */
[----:B------:R-:W-:Y:S01]  /*12020*/  IMAD.MOV.U32 R12, RZ, RZ, 0x1 ;  /* 0x00000001ff0c7424 */ /* 0x000fe200078e00ff */
[----:B------:R-:W-:-:S13]  /*12030*/  IADD3 R4, P1, R29, R14, RZ ;  /* 0x0000000e1d047210 */ /* 0x000fda0007f3e0ff */
[----:B------:R-:W-:Y:S05]  /*12040*/  WARPSYNC.COLLECTIVE R15, `(.L_x_188) ;  /* 0x000000000f087348 */ /* 0x000fea0003c00000 */
[----:B------:R0:W1:Y:S02]  /*12050*/  SHFL.IDX P6, R14, R13, R12, R11 ;  /* 0x0000000c0d0e7389 */ /* 0x00006400000c000b */
[----:B01----:R-:W-:Y:S01]  /*12060*/  ENDCOLLECTIVE ;  /* 0x000000000000791b */ /* 0x003fe20003800000 */
.L_x_188:
        /* <DEDUP_REMOVED lines=10> */
.L_x_189:
[----:B------:R-:W-:Y:S01]  /*12110*/  MOV R13, R7 ;  /* 0x00000007000d7202 */ /* 0x000fe20000000f00 */
[----:B------:R-:W-:Y:S01]  /*12120*/  IMAD.MOV.U32 R12, RZ, RZ, 0x2 ;  /* 0x00000002ff0c7424 */ /* 0x000fe200078e00ff */
[----:B------:R-:W-:-:S13]  /*12130*/  IADD3 R4, P1, R29, R14, RZ ;  /* 0x0000000e1d047210 */ /* 0x000fda0007f3e0ff */
[----:B------:R-:W-:Y:S05]  /*12140*/  WARPSYNC.COLLECTIVE R15, `(.L_x_190) ;  /* 0x000000000f087348 */ /* 0x000fea0003c00000 */
[----:B------:R0:W1:Y:S02]  /*12150*/  SHFL.IDX P6, R14, R13, R12, R11 ;  /* 0x0000000c0d0e7389 */ /* 0x00006400000c000b */
[----:B01----:R-:W-:Y:S01]  /*12160*/  ENDCOLLECTIVE ;  /* 0x000000000000791b */ /* 0x003fe20003800000 */
.L_x_190:
        /* <DEDUP_REMOVED lines=10> */
.L_x_191:
[----:B------:R-:W-:Y:S02]  /*12210*/  IMAD.MOV.U32 R13, RZ, RZ, R7 ;  /* 0x000000ffff0d7224 */ /* 0x000fe400078e0007 */
[----:B------:R-:W-:Y:S02]  /*12220*/  IMAD.MOV.U32 R12, RZ, RZ, 0x3 ;  /* 0x00000003ff0c7424 */ /* 0x000fe400078e00ff */
[----:B------:R-:W-:-:S07]  /*12230*/  IMAD.MOV.U32 R18, RZ, RZ, R14 ;  /* 0x000000ffff127224 */ /* 0x000fce00078e000e */
[----:B------:R-:W-:Y:S05]  /*12240*/  WARPSYNC.COLLECTIVE R15, `(.L_x_192) ;  /* 0x000000000f087348 */ /* 0x000fea0003c00000 */
[----:B------:R0:W1:Y:S02]  /*12250*/  SHFL.IDX P6, R14, R13, R12, R11 ;  /* 0x0000000c0d0e7389 */ /* 0x00006400000c000b */
[----:B01----:R-:W-:Y:S01]  /*12260*/  ENDCOLLECTIVE ;  /* 0x000000000000791b */ /* 0x003fe20003800000 */
.L_x_192:
        /* <DEDUP_REMOVED lines=11> */
.L_x_193:
[----:B------:R-:W-:Y:S02]  /*12320*/  IMAD.MOV.U32 R13, RZ, RZ, R7 ;  /* 0x000000ffff0d7224 */ /* 0x000fe400078e0007 */
[----:B------:R-:W-:Y:S01]  /*12330*/  IMAD.MOV.U32 R12, RZ, RZ, 0x4 ;  /* 0x00000004ff0c7424 */ /* 0x000fe200078e00ff */
[----:B------:R-:W-:-:S13]  /*12340*/  IADD3 R4, P1, R29, R14, RZ ;  /* 0x0000000e1d047210 */ /* 0x000fda0007f3e0ff */
[----:B------:R-:W-:Y:S05]  /*12350*/  WARPSYNC.COLLECTIVE R15, `(.L_x_194) ;  /* 0x000000000f087348 */ /* 0x000fea0003c00000 */
[----:B------:R0:W1:Y:S02]  /*12360*/  SHFL.IDX P6, R14, R13, R12, R11 ;  /* 0x0000000c0d0e7389 */ /* 0x00006400000c000b */
[----:B01----:R-:W-:Y:S01]  /*12370*/  ENDCOLLECTIVE ;  /* 0x000000000000791b */ /* 0x003fe20003800000 */
.L_x_194:
        /* <DEDUP_REMOVED lines=10> */
.L_x_195:
[----:B------:R-:W-:Y:S01]  /*12420*/  IMAD.MOV.U32 R13, RZ, RZ, R7 ;  /* 0x000000ffff0d7224 */ /* 0x000fe200078e0007 */
[----:B------:R-:W-:Y:S01]  /*12430*/  MOV R12, 0x5 ;  /* 0x00000005000c7802 */ /* 0x000fe20000000f00 */
[----:B------:R-:W-:-:S07]  /*12440*/  IMAD.MOV.U32 R18, RZ, RZ, R14 ;  /* 0x000000ffff127224 */ /* 0x000fce00078e000e */
[----:B------:R-:W-:Y:S05]  /*12450*/  WARPSYNC.COLLECTIVE R15, `(.L_x_196) ;  /* 0x000000000f087348 */ /* 0x000fea0003c00000 */
[----:B------:R0:W1:Y:S02]  /*12460*/  SHFL.IDX P6, R14, R13, R12, R11 ;  /* 0x0000000c0d0e7389 */ /* 0x00006400000c000b */
[----:B01----:R-:W-:Y:S01]  /*12470*/  ENDCOLLECTIVE ;  /* 0x000000000000791b */ /* 0x003fe20003800000 */
.L_x_196:
        /* <DEDUP_REMOVED lines=11> */
.L_x_197:
[----:B------:R-:W-:Y:S02]  /*12530*/  IMAD.MOV.U32 R13, RZ, RZ, R7 ;  /* 0x000000ffff0d7224 */ /* 0x000fe400078e0007 */
[----:B------:R-:W-:Y:S01]  /*12540*/  IMAD.MOV.U32 R12, RZ, RZ, 0x6 ;  /* 0x00000006ff0c7424 */ /* 0x000fe200078e00ff */
[----:B------:R-:W-:-:S13]  /*12550*/  IADD3 R4, P1, R29, R14, RZ ;  /* 0x0000000e1d047210 */ /* 0x000fda0007f3e0ff */
[----:B------:R-:W-:Y:S05]  /*12560*/  WARPSYNC.COLLECTIVE R15, `(.L_x_198) ;  /* 0x000000000f087348 */ /* 0x000fea0003c00000 */
[----:B------:R0:W1:Y:S02]  /*12570*/  SHFL.IDX P6, R14, R13, R12, R11 ;  /* 0x0000000c0d0e7389 */ /* 0x00006400000c000b */
[----:B01----:R-:W-:Y:S01]  /*12580*/  ENDCOLLECTIVE ;  /* 0x000000000000791b */ /* 0x003fe20003800000 */
.L_x_198:
        /* <DEDUP_REMOVED lines=10> */
.L_x_199:
[----:B------:R-:W-:Y:S01]  /*12630*/  MOV R13, R7 ;  /* 0x00000007000d7202 */ /* 0x000fe20000000f00 */
[----:B------:R-:W-:Y:S02]  /*12640*/  IMAD.MOV.U32 R12, RZ, RZ, 0x7 ;  /* 0x00000007ff0c7424 */ /* 0x000fe400078e00ff */
[----:B------:R-:W-:-:S07]  /*12650*/  IMAD.MOV.U32 R19, RZ, RZ, R14 ;  /* 0x000000ffff137224 */ /* 0x000fce00078e000e */
[----:B------:R-:W-:Y:S05]  /*12660*/  WARPSYNC.COLLECTIVE R15, `(.L_x_200) ;  /* 0x000000000f087348 */ /* 0x000fea0003c00000 */
[----:B------:R0:W1:Y:S02]  /*12670*/  SHFL.IDX P6, R14, R13, R12, R11 ;  /* 0x0000000c0d0e7389 */ /* 0x00006400000c000b */
[----:B01----:R-:W-:Y:S01]  /*12680*/  ENDCOLLECTIVE ;  /* 0x000000000000791b */ /* 0x003fe20003800000 */
.L_x_200:
        /* <DEDUP_REMOVED lines=11> */
.L_x_201:
[----:B------:R-:W-:Y:S02]  /*12740*/  IMAD.MOV.U32 R13, RZ, RZ, R10 ;  /* 0x000000ffff0d7224 */ /* 0x000fe400078e000a */
[----:B------:R-:W-:Y:S02]  /*12750*/  IMAD.MOV.U32 R12, RZ, RZ, RZ ;  /* 0x000000ffff0c7224 */ /* 0x000fe400078e00ff */
[----:B------:R-:W-:-:S05]  /*12760*/  IMAD.MOV.U32 R11, RZ, RZ, R14 ;  /* 0x000000ffff0b7224 */ /* 0x000fca00078e000e */
[----:B------:R-:W-:Y:S02]  /*12770*/  IADD3 R4, P1, R29, R11, RZ ;  /* 0x0000000b1d047210 */ /* 0x000fe40007f3e0ff */
[----:B------:R-:W-:-:S03]  /*12780*/  MOV R11, 0x181f ;  /* 0x0000181f000b7802 */ /* 0x000fc60000000f00 */
[----:B------:R-:W-:-:S08]  /*12790*/  IMAD.X R5, RZ, RZ, R16, P1 ;  /* 0x000000ffff057224 */ /* 0x000fd000008e0610 */
[----:B------:R-:W-:Y:S05]  /*127a0*/  WARPSYNC.COLLECTIVE R15, `(.L_x_202) ;  /* 0x000000000f087348 */ /* 0x000fea0003c00000 */
[----:B------:R0:W1:Y:S02]  /*127b0*/  SHFL.IDX P6, R14, R13, R12, R11 ;  /* 0x0000000c0d0e7389 */ /* 0x00006400000c000b */
[----:B01----:R-:W-:Y:S01]  /*127c0*/  ENDCOLLECTIVE ;  /* 0x000000000000791b */ /* 0x003fe20003800000 */
.L_x_202:
        /* <DEDUP_REMOVED lines=9> */
.L_x_203:
[----:B------:R-:W-:Y:S02]  /*12860*/  IMAD.MOV.U32 R13, RZ, RZ, R10 ;  /* 0x000000ffff0d7224 */ /* 0x000fe400078e000a */
[----:B------:R-:W-:Y:S01]  /*12870*/  IMAD.MOV.U32 R12, RZ, RZ, 0x1 ;  /* 0x00000001ff0c7424 */ /* 0x000fe200078e00ff */
[----:B------:R-:W-:-:S13]  /*12880*/  IADD3 R4, P1, R29, R14, RZ ;  /* 0x0000000e1d047210 */ /* 0x000fda0007f3e0ff */
[----:B------:R-:W-:Y:S05]  /*12890*/  WARPSYNC.COLLECTIVE R15, `(.L_x_204) ;  /* 0x000000000f087348 */ /* 0x000fea0003c00000 */
[----:B------:R0:W1:Y:S02]  /*128a0*/  SHFL.IDX P6, R14, R13, R12, R11 ;  /* 0x0000000c0d0e7389 */ /* 0x00006400000c000b */
[----:B01----:R-:W-:Y:S01]  /*128b0*/  ENDCOLLECTIVE ;  /* 0x000000000000791b */ /* 0x003fe20003800000 */
.L_x_204:
        /* <DEDUP_REMOVED lines=10> */
.L_x_205:
[----:B------:R-:W-:Y:S05]  /*12960*/  BRA `(.L_x_206) ;  /* 0xffffffb000b47947 */ /* 0x000fea000383ffff */
.L_x_68:
[----:B0-----:R0:W1:Y:S02]  /*12970*/  SYNCS.PHASECHK.TRANS64.TRYWAIT P2, [R6+URZ+0x22870], R3 ;  /* 0x02287003060075a7 */ /* 0x001064000804017f */
[----:B-1----:R-:W-:Y:S05]  /*12980*/  @!P2 NANOSLEEP.SYNCS 0x989680 ;  /* 0x009896800000a95d */ /* 0x002fea0003900000 */
[----:B------:R-:W1:Y:S02]  /*12990*/  @!P2 SYNCS.PHASECHK.TRANS64 P2, [R6+URZ+0x22870], R3 ;  /* 0x022870030600a5a7 */ /* 0x000e64000804007f */
[----:B-1----:R-:W-:Y:S05]  /*129a0*/  @!P2 BRA `(.L_x_68) ;  /* 0xfffffffc00f0a947 */ /* 0x002fea000383ffff */
[----:B------:R-:W-:Y:S05]  /*129b0*/  BRA `(.L_x_207) ;  /* 0xffffffb4000c7947 */ /* 0x000fea000383ffff */
.L_x_70:
[----:B0-----:R0:W1:Y:S02]  /*129c0*/  SYNCS.PHASECHK.TRANS64.TRYWAIT P2, [R6+URZ+0x22860], R5 ;  /* 0x02286005060075a7 */ /* 0x001064000804017f */
[----:B-1----:R-:W-:Y:S05]  /*129d0*/  @!P2 NANOSLEEP.SYNCS 0x989680 ;  /* 0x009896800000a95d */ /* 0x002fea0003900000 */
[----:B------:R-:W1:Y:S02]  /*129e0*/  @!P2 SYNCS.PHASECHK.TRANS64 P2, [R6+URZ+0x22860], R5 ;  /* 0x022860050600a5a7 */ /* 0x000e64000804007f */
[----:B-1----:R-:W-:Y:S05]  /*129f0*/  @!P2 BRA `(.L_x_70) ;  /* 0xfffffffc00f0a947 */ /* 0x002fea000383ffff */
[----:B------:R-:W-:Y:S05]  /*12a00*/  BRA `(.L_x_208) ;  /* 0xffffffb400207947 */ /* 0x000fea000383ffff */
.L_x_77:
[----:B0-----:R0:W1:Y:S02]  /*12a10*/  SYNCS.PHASECHK.TRANS64.TRYWAIT P0, [R3+URZ+0x22870], R0 ;  /* 0x02287000030075a7 */ /* 0x001064000800017f */
[----:B-1----:R-:W-:Y:S05]  /*12a20*/  @!P0 NANOSLEEP.SYNCS 0x989680 ;  /* 0x009896800000895d */ /* 0x002fea0003900000 */
[----:B------:R-:W1:Y:S02]  /*12a30*/  @!P0 SYNCS.PHASECHK.TRANS64 P0, [R3+URZ+0x22870], R0 ;  /* 0x02287000030085a7 */ /* 0x000e64000800007f */
[----:B-1----:R-:W-:Y:S05]  /*12a40*/  @!P0 BRA `(.L_x_77) ;  /* 0xfffffffc00f08947 */ /* 0x002fea000383ffff */
[----:B------:R-:W-:Y:S05]  /*12a50*/  BRA `(.L_x_209) ;  /* 0xffffffb800a07947 */ /* 0x000fea000383ffff */
.L_x_79:
[----:B0-----:R0:W1:Y:S02]  /*12a60*/  SYNCS.PHASECHK.TRANS64.TRYWAIT P0, [R3+URZ+0x22860], R4 ;  /* 0x02286004030075a7 */ /* 0x001064000800017f */
[----:B-1----:R-:W-:Y:S05]  /*12a70*/  @!P0 NANOSLEEP.SYNCS 0x989680 ;  /* 0x009896800000895d */ /* 0x002fea0003900000 */
[----:B------:R-:W1:Y:S02]  /*12a80*/  @!P0 SYNCS.PHASECHK.TRANS64 P0, [R3+URZ+0x22860], R4 ;  /* 0x02286004030085a7 */ /* 0x000e64000800007f */
[----:B-1----:R-:W-:Y:S05]  /*12a90*/  @!P0 BRA `(.L_x_79) ;  /* 0xfffffffc00f08947 */ /* 0x002fea000383ffff */
[----:B------:R-:W-:Y:S05]  /*12aa0*/  BRA `(.L_x_210) ;  /* 0xffffffb800c47947 */ /* 0x000fea000383ffff */
.L_x_82:
[----:B0-----:R0:W1:Y:S02]  /*12ab0*/  SYNCS.PHASECHK.TRANS64.TRYWAIT P0, [R7+URZ+0x22820], R2 ;  /* 0x02282002070075a7 */ /* 0x001064000800017f */
[----:B-1----:R-:W-:Y:S05]  /*12ac0*/  @!P0 NANOSLEEP.SYNCS 0x989680 ;  /* 0x009896800000895d */ /* 0x002fea0003900000 */
[----:B------:R-:W1:Y:S02]  /*12ad0*/  @!P0 SYNCS.PHASECHK.TRANS64 P0, [R7+URZ+0x22820], R2 ;  /* 0x02282002070085a7 */ /* 0x000e64000800007f */
[----:B-1----:R-:W-:Y:S05]  /*12ae0*/  @!P0 BRA `(.L_x_82) ;  /* 0xfffffffc00f08947 */ /* 0x002fea000383ffff */
[----:B------:R-:W-:Y:S05]  /*12af0*/  BRA `(.L_x_211) ;  /* 0xffffffc000247947 */ /* 0x000fea000383ffff */
.L_x_84:
[----:B0-----:R0:W1:Y:S02]  /*12b00*/  SYNCS.PHASECHK.TRANS64.TRYWAIT P1, [R5+URZ+0x22840], R2 ;  /* 0x02284002050075a7 */ /* 0x001064000802017f */
[----:B-1----:R-:W-:Y:S05]  /*12b10*/  @!P1 NANOSLEEP.SYNCS 0x989680 ;  /* 0x009896800000995d */ /* 0x002fea0003900000 */
[----:B------:R-:W1:Y:S02]  /*12b20*/  @!P1 SYNCS.PHASECHK.TRANS64 P1, [R5+URZ+0x22840], R2 ;  /* 0x02284002050095a7 */ /* 0x000e64000802007f */
[----:B-1----:R-:W-:Y:S05]  /*12b30*/  @!P1 BRA `(.L_x_84) ;  /* 0xfffffffc00f09947 */ /* 0x002fea000383ffff */
[----:B------:R-:W-:Y:S05]  /*12b40*/  BRA `(.L_x_212) ;  /* 0xffffffc000607947 */ /* 0x000fea000383ffff */
.L_x_86:
[----:B-1----:R1:W2:Y:S02]  /*12b50*/  SYNCS.PHASECHK.TRANS64.TRYWAIT P1, [R7+URZ+0x22840], R0 ;  /* 0x02284000070075a7 */ /* 0x0022a4000802017f */
[----:B--2---:R-:W-:Y:S05]  /*12b60*/  @!P1 NANOSLEEP.SYNCS 0x989680 ;  /* 0x009896800000995d */ /* 0x004fea0003900000 */
[----:B------:R-:W2:Y:S02]  /*12b70*/  @!P1 SYNCS.PHASECHK.TRANS64 P1, [R7+URZ+0x22840], R0 ;  /* 0x02284000070095a7 */ /* 0x000ea4000802007f */
[----:B--2---:R-:W-:Y:S05]  /*12b80*/  @!P1 BRA `(.L_x_86) ;  /* 0xfffffffc00f09947 */ /* 0x004fea000383ffff */
[----:B------:R-:W-:Y:S05]  /*12b90*/  BRA `(.L_x_213) ;  /* 0xffffffc0006c7947 */ /* 0x000fea000383ffff */
.L_x_88:
[----:B--2---:R2:W3:Y:S02]  /*12ba0*/  SYNCS.PHASECHK.TRANS64.TRYWAIT P1, [R5+URZ+0x22860], R2 ;  /* 0x02286002050075a7 */ /* 0x0044e4000802017f */
[----:B---3--:R-:W-:Y:S05]  /*12bb0*/  @!P1 NANOSLEEP.SYNCS 0x989680 ;  /* 0x009896800000995d */ /* 0x008fea0003900000 */
[----:B------:R-:W3:Y:S02]  /*12bc0*/  @!P1 SYNCS.PHASECHK.TRANS64 P1, [R5+URZ+0x22860], R2 ;  /* 0x02286002050095a7 */ /* 0x000ee4000802007f */
[----:B---3--:R-:W-:Y:S05]  /*12bd0*/  @!P1 BRA `(.L_x_88) ;  /* 0xfffffffc00f09947 */ /* 0x008fea000383ffff */
[----:B------:R-:W-:Y:S05]  /*12be0*/  BRA `(.L_x_214) ;  /* 0xffffffc000687947 */ /* 0x000fea000383ffff */
.L_x_90:
[----:B---3--:R3:W4:Y:S02]  /*12bf0*/  SYNCS.PHASECHK.TRANS64.TRYWAIT P1, [R7+URZ+0x22860], R0 ;  /* 0x02286000070075a7 */ /* 0x008724000802017f */
[----:B----4-:R-:W-:Y:S05]  /*12c00*/  @!P1 NANOSLEEP.SYNCS 0x989680 ;  /* 0x009896800000995d */ /* 0x010fea0003900000 */
[----:B------:R-:W4:Y:S02]  /*12c10*/  @!P1 SYNCS.PHASECHK.TRANS64 P1, [R7+URZ+0x22860], R0 ;  /* 0x02286000070095a7 */ /* 0x000f24000802007f */
[----:B----4-:R-:W-:Y:S05]  /*12c20*/  @!P1 BRA `(.L_x_90) ;  /* 0xfffffffc00f09947 */ /* 0x010fea000383ffff */
[----:B------:R-:W-:Y:S05]  /*12c30*/  BRA `(.L_x_215) ;  /* 0xffffffc000647947 */ /* 0x000fea000383ffff */
.L_x_92:
[----:B----4-:R4:W0:Y:S02]  /*12c40*/  SYNCS.PHASECHK.TRANS64.TRYWAIT P1, [R5+URZ+0x22880], R2 ;  /* 0x02288002050075a7 */ /* 0x010824000802017f */
[----:B0-----:R-:W-:Y:S05]  /*12c50*/  @!P1 NANOSLEEP.SYNCS 0x989680 ;  /* 0x009896800000995d */ /* 0x001fea0003900000 */
[----:B------:R-:W0:Y:S02]  /*12c60*/  @!P1 SYNCS.PHASECHK.TRANS64 P1, [R5+URZ+0x22880], R2 ;  /* 0x02288002050095a7 */ /* 0x000e24000802007f */
[----:B0-----:R-:W-:Y:S05]  /*12c70*/  @!P1 BRA `(.L_x_92) ;  /* 0xfffffffc00f09947 */ /* 0x001fea000383ffff */
[----:B------:R-:W-:Y:S05]  /*12c80*/  BRA `(.L_x_216) ;  /* 0xffffffc000607947 */ /* 0x000fea000383ffff */
.L_x_217:
[----:B------:R-:W-:-:S00]  /*12c90*/  BRA `(.L_x_217) ;  /* 0xfffffffc00fc7947 */ /* 0x000fc0000383ffff */
[----:B------:R-:W-:-:S00]  /*12ca0*/  NOP ;  /* 0x0000000000007918 */ /* 0x000fc00000000000 */
        /* <DEDUP_REMOVED lines=13> */
.L_x_3740:


//--------------------- .text._ZN7cutlass13device_kernelIN5flash11enable_sm90INS1_16FlashAttnFwdSm90INS1_25CollectiveMainloopFwdSm90ILi2EN4cute5tupleIJNS5_1CILi1EEES8_S8_EEENS6_IJNS7_ILi128EEENS7_ILi160EEESA_EEELi128ENS_12float_e4m3_tEfNS_4arch4Sm90ELb0ELb0ELb0ELb1ELb1ELb0ELb0ELb1ELb1ELb1ELb1ELb0EEENS1_21CollectiveEpilogueFwdINS6_IJSA_SA_SB_EEES9_NS_10bfloat16_tESF_Li256ELb1ELb1ELb1ELb1EEENS1_36VarlenDynamicPersistentTileSchedulerILi128ELi160ELi256ELi128ELb1ELb1ELb1ELb0ELb1ELb1EEEEEEEEEvNT_6ParamsE --------------------------
	.section	.text._ZN7cutlass13device_kernelIN5flash11enable_sm90INS1_16FlashAttnFwdSm90INS1_25CollectiveMainloopFwdSm90ILi2EN4cute5tupleIJNS5_1CILi1EEES8_S8_EEENS6_IJNS7_ILi128EEENS7_ILi160EEESA_EEELi128ENS_12float_e4m3_tEfNS_4arch4Sm90ELb0ELb0ELb0ELb1ELb1ELb0ELb0ELb1ELb1ELb1ELb1ELb0EEENS1_21CollectiveEpilogueFwdINS6_IJSA_SA_SB_EEES9_NS_10bfloat16_tESF_Li256ELb1ELb1ELb1ELb1EEENS1_36VarlenDynamicPersistentTileSchedulerILi128ELi160ELi256ELi128ELb1ELb1ELb1ELb0ELb1ELb1EEEEEEEEEvNT_6ParamsE,"ax",@progbits
	.align	128
.text._ZN7cutlass13device_kernelIN5flash11enable_sm90INS1_16FlashAttnFwdSm90INS1_25CollectiveMainloopFwdSm90ILi2EN4cute5tupleIJNS5_1CILi1EEES8_S8_EEENS6_IJNS7_ILi128EEENS7_ILi160EEESA_EEELi128ENS_12float_e4m3_tEfNS_4arch4Sm90ELb0ELb0ELb0ELb1ELb1ELb0ELb0ELb1ELb1ELb1ELb1ELb0EEENS1_21CollectiveEpilogueFwdINS6_IJSA_SA_SB_EEES9_NS_10bfloat16_tESF_Li256ELb1ELb1ELb1ELb1EEENS1_36VarlenDynamicPersistentTileSchedulerILi128ELi160ELi256ELi128ELb1ELb1ELb1ELb0ELb1ELb1EEEEEEEEEvNT_6ParamsE:
        .type           _ZN7cutlass13device_kernelIN5flash11enable_sm90INS1_16FlashAttnFwdSm90INS1_25CollectiveMainloopFwdSm90ILi2EN4cute5tupleIJNS5_1CILi1EEES8_S8_EEENS6_IJNS7_ILi128EEENS7_ILi160EEESA_EEELi128ENS_12float_e4m3_tEfNS_4arch4Sm90ELb0ELb0ELb0ELb1ELb1ELb0ELb0ELb1ELb1ELb1ELb1ELb0EEENS1_21CollectiveEpilogueFwdINS6_IJSA_SA_SB_EEES9_NS_10bfloat16_tESF_Li256ELb1ELb1ELb1ELb1EEENS1_36VarlenDynamicPersistentTileSchedulerILi128ELi160ELi256ELi128ELb1ELb1ELb1ELb0ELb1ELb1EEEEEEEEEvNT_6ParamsE,@function
        .size           _ZN7cutlass13device_kernelIN5flash11enable_sm90INS1_16FlashAttnFwdSm90INS1_25CollectiveMainloopFwdSm90ILi2EN4cute5tupleIJNS5_1CILi1EEES8_S8_EEENS6_IJNS7_ILi128EEENS7_ILi160EEESA_EEELi128ENS_12float_e4m3_tEfNS_4arch4Sm90ELb0ELb0ELb0ELb1ELb1ELb0ELb0ELb1ELb1ELb1ELb1ELb0EEENS1_21CollectiveEpilogueFwdINS6_IJSA_SA_SB_EEES9_NS_10bfloat16_tESF_Li256ELb1ELb1ELb1ELb1EEENS1_36VarlenDynamicPersistentTileSchedulerILi128ELi160ELi256ELi128ELb1ELb1ELb1ELb0ELb1ELb1EEEEEEEEEvNT_6ParamsE,(.L_x_3741 - _ZN7cutlass13device_kernelIN5flash11enable_sm90INS1_16FlashAttnFwdSm90INS1_25CollectiveMainloopFwdSm90ILi2EN4cute5tupleIJNS5_1CILi1EEES8_S8_EEENS6_IJNS7_ILi128EEENS7_ILi160EEESA_EEELi128ENS_12float_e4m3_tEfNS_4arch4Sm90ELb0ELb0ELb0ELb1ELb1ELb0ELb0ELb1ELb1ELb1ELb1ELb0EEENS1_21CollectiveEpilogueFwdINS6_IJSA_SA_SB_EEES9_NS_10bfloat16_tESF_Li256ELb1ELb1ELb1ELb1EEENS1_36VarlenDynamicPersistentTileSchedulerILi128ELi160ELi256ELi128ELb1ELb1ELb1ELb0ELb1ELb1EEEEEEEEEvNT_6ParamsE)
        .other          _ZN7cutlass13device_kernelIN5flash11enable_sm90INS1_16FlashAttnFwdSm90INS1_25CollectiveMainloopFwdSm90ILi2EN4cute5tupleIJNS5_1CILi1EEES8_S8_EEENS6_IJNS7_ILi128EEENS7_ILi160EEESA_EEELi128ENS_12float_e4m3_tEfNS_4arch4Sm90ELb0ELb0ELb0ELb1ELb1ELb0ELb0ELb1ELb1ELb1ELb1ELb0EEENS1_21CollectiveEpilogueFwdINS6_IJSA_SA_SB_EEES9_NS_10bfloat16_tESF_Li256ELb1ELb1ELb1ELb1EEENS1_36VarlenDynamicPersistentTileSchedulerILi128ELi160ELi256ELi128ELb1ELb1ELb1ELb0ELb1ELb1EEEEEEEEEvNT_6ParamsE,@"STO_CUDA_ENTRY STV_DEFAULT"
_ZN7cutlass13device_kernelIN5flash11enable_sm90INS1_16FlashAttnFwdSm90INS1_25CollectiveMainloopFwdSm90ILi2EN4cute5tupleIJNS5_1CILi1EEES8_S8_EEENS6_IJNS7_ILi128EEENS7_ILi160EEESA_EEELi128ENS_12float_e4m3_tEfNS_4arch4Sm90ELb0ELb0ELb0ELb1ELb1ELb0ELb0ELb1ELb1ELb1ELb1ELb0EEENS1_21CollectiveEpilogueFwdINS6_IJSA_SA_SB_EEES9_NS_10bfloat16_tESF_Li256ELb1ELb1ELb1ELb1EEENS1_36VarlenDynamicPersistentTileSchedulerILi128ELi160ELi256ELi128ELb1ELb1ELb1ELb0ELb1ELb1EEEEEEEEEvNT_6ParamsE:
[----:B------:R-:W0:Y:S02]  /*0000*/  LDC R1, c[0x0][0x28] ;  /* 0x00000a00ff017b82 */ /* 0x000e240000000800 */
[----:B0-----:R-:W-:Y:S01]  /*0010*/  VIADD R1, R1, 0xffffffd8 ;  /* 0xffffffd801017836 */ /* 0x001fe20000000000 */
[----:B------:R-:W0:Y:S01]  /*0020*/  S2R R3, SR_TID.X ;  /* 0x0000000000037919 */ /* 0x000e220000002100 */
[----:B------:R-:W-:Y:S01]  /*0030*/  ELECT P0, URZ, PT ;  /* 0x00000000003f782f */ /* 0x000fe20003800000 */
[----:B------:R-:W-:Y:S01]  /*0040*/  UMOV UR4, 0x80 ;  /* 0x0000008000047882 */ /* 0x000fe20000000000 */
[----:B------:R-:W-:Y:S01]  /*0050*/  UMOV UR7, 0x100 ;  /* 0x0000010000077882 */ /* 0x000fe20000000000 */
[--C-:B0-----:R-:W-:Y:S02]  /*0060*/  SHF.R.U32.HI R0, RZ, 0x5, R3.reuse ;  /* 0x00000005ff007819 */ /* 0x101fe40000011603 */
[----:B------:R-:W-:-:S03]  /*0070*/  SHF.R.U32.HI R3, RZ, 0x7, R3 ;  /* 0x00000007ff037819 */ /* 0x000fc60000011603 */
[----:B------:R-:W0:Y:S04]  /*0080*/  SHFL.IDX PT, R2, R0, RZ, 0x1f ;  /* 0x00001fff00027589 */ /* 0x000e2800000e0000 */
[----:B------:R1:W2:Y:S01]  /*0090*/  SHFL.IDX PT, R4, R3, RZ, 0x1f ;  /* 0x00001fff03047589 */ /* 0x0002a200000e0000 */
[C---:B0-----:R-:W-:Y:S02]  /*00a0*/  ISETP.NE.OR P0, PT, R2.reuse, RZ, !P0 ;  /* 0x000000ff0200720c */ /* 0x041fe40004705670 */
[----:B------:R-:W-:-:S11]  /*00b0*/  ISETP.NE.AND P1, PT, R2, RZ, PT ;  /* 0x000000ff0200720c */ /* 0x000fd60003f25270 */
[----:B------:R-:W-:Y:S01]  /*00c0*/  VOTEU.ALL UP0, P0 ;  /* 0x00000000003f7886 */ /* 0x000fe20000000000 */
[----:B------:R-:W-:-:S04]  /*00d0*/  VOTEU.ALL UP1, P0 ;  /* 0x00000000003f7886 */ /* 0x000fc80000020000 */
[----:B------:R-:W0:Y:S01]  /*00e0*/  @!UP0 S2UR UR8, SR_CgaCtaId ;  /* 0x00000000000889c3 */ /* 0x000e220000008800 */
[----:B------:R-:W-:Y:S01]  /*00f0*/  @!UP0 UMOV UR6, 0x400 ;  /* 0x0000040000068882 */ /* 0x000fe20000000000 */
[----:B------:R-:W-:-:S04]  /*0100*/  @!UP0 UIADD3 UR4, -UR4, 0x100000, URZ ;  /* 0x0010000004048890 */ /* 0x000fc8000fffe13f */
[----:B------:R-:W-:Y:S02]  /*0110*/  @!UP0 USHF.L.U32 UR5, UR4, 0xb, URZ ;  /* 0x0000000b04058899 */ /* 0x000fe4000800063f */
[----:B------:R-:W-:Y:S02]  /*0120*/  @!UP0 USHF.L.U32 UR4, UR4, 0x1, URZ ;  /* 0x0000000104048899 */ /* 0x000fe4000800063f */
[----:B0-----:R-:W-:Y:S02]  /*0130*/  @!UP0 ULEA UR8, UR8, UR6, 0x18 ;  /* 0x0000000608088291 */ /* 0x001fe4000f8ec03f */
[----:B------:R-:W-:-:S04]  /*0140*/  @!UP0 UIADD3 UR6, -UR7, 0x100000, URZ ;  /* 0x0010000007068890 */ /* 0x000fc8000fffe13f */
[----:B------:R-:W-:Y:S02]  /*0150*/  @!UP0 USHF.L.U32 UR7, UR6, 0xb, URZ ;  /* 0x0000000b06078899 */ /* 0x000fe4000800063f */
[----:B------:R-:W-:Y:S01]  /*0160*/  @!UP0 USHF.L.U32 UR6, UR6, 0x1, URZ ;  /* 0x0000000106068899 */ /* 0x000fe2000800063f */
[----:B------:R-:W-:-:S05]  /*0170*/  VOTEU.ALL UP0, P0 ;  /* 0x00000000003f7886 */ /* 0x000fca0000000000 */
[----:B------:R1:W0:Y:S06]  /*0180*/  @!UP0 SYNCS.EXCH.64 URZ, [UR8+0x22800], UR4 ;  /* 0x02280004083f85b2 */ /* 0x00022c0008000100 */
[----:B------:R1:W3:Y:S02]  /*0190*/  @!UP1 SYNCS.EXCH.64 URZ, [UR8+0x22820], UR6 ;  /* 0x02282006083f95b2 */ /* 0x0002e40008000100 */
[----:B-12---:R-:W-:Y:S05]  /*01a0*/  @P1 BRA `(.L_x_218) ;  /* 0x0000000000481947 */ /* 0x006fea0003800000 */
[----:B------:R-:W1:Y:S01]  /*01b0*/  S2UR UR5, SR_CgaCtaId ;  /* 0x00000000000579c3 */ /* 0x000e620000008800 */
[----:B------:R-:W-:Y:S01]  /*01c0*/  UMOV UR4, 0x400 ;  /* 0x0000040000047882 */ /* 0x000fe20000000000 */
[----:B------:R-:W-:Y:S01]  /*01d0*/  UMOV UR6, 0x80 ;  /* 0x0000008000067882 */ /* 0x000fe20000000000 */
[----:B------:R-:W-:Y:S01]  /*01e0*/  UMOV UR7, 0x100 ;  /* 0x0000010000077882 */ /* 0x000fe20000000000 */
[----:B------:R-:W-:Y:S01]  /*01f0*/  ELECT P0, URZ, PT ;  /* 0x00000000003f782f */ /* 0x000fe20003800000 */
[----:B-1----:R-:W-:Y:S02]  /*0200*/  ULEA UR8, UR5, UR4, 0x18 ;  /* 0x0000000405087291 */ /* 0x002fe4000f8ec03f */
[----:B------:R-:W-:-:S04]  /*0210*/  UIADD3 UR4, -UR6, 0x100000, URZ ;  /* 0x0010000006047890 */ /* 0x000fc8000fffe13f */
[----:B------:R-:W-:Y:S02]  /*0220*/  USHF.L.U32 UR5, UR4, 0xb, URZ ;  /* 0x0000000b04057899 */ /* 0x000fe4000800063f */
[----:B------:R-:W-:Y:S02]  /*0230*/  USHF.L.U32 UR4, UR4, 0x1, URZ ;  /* 0x0000000104047899 */ /* 0x000fe4000800063f */
[----:B------:R-:W-:-:S04]  /*0240*/  UIADD3 UR6, -UR7, 0x100000, URZ ;  /* 0x0010000007067890 */ /* 0x000fc8000fffe13f */
[----:B------:R-:W-:Y:S02]  /*0250*/  USHF.L.U32 UR7, UR6, 0xb, URZ ;  /* 0x0000000b06077899 */ /* 0x000fe4000800063f */
[----:B------:R-:W-:Y:S01]  /*0260*/  USHF.L.U32 UR6, UR6, 0x1, URZ ;  /* 0x0000000106067899 */ /* 0x000fe2000800063f */
[----:B------:R-:W1:Y:S03]  /*0270*/  FENCE.VIEW.ASYNC.S ;  /* 0x00000000000073c6 */ /* 0x000e660000000000 */
[----:B-1----:R1:W2:Y:S08]  /*0280*/  SYNCS.EXCH.64 URZ, [UR8+0x22830], UR4 ;  /* 0x02283004083f75b2 */ /* 0x0022b00008000100 */
[----:B------:R1:W4:Y:S01]  /*0290*/  SYNCS.EXCH.64 URZ, [UR8+0x22840], UR6 ;  /* 0x02284006083f75b2 */ /* 0x0003220008000100 */
[----:B------:R1:W0:Y:S01]  /*02a0*/  SYNCS.EXCH.64 URZ, [UR8+0x22838], UR4 ;  /* 0x02283804083f75b2 */ /* 0x0002220008000100 */
[----:B------:R1:W0:Y:S01]  /*02b0*/  SYNCS.EXCH.64 URZ, [UR8+0x22848], UR6 ;  /* 0x02284806083f75b2 */ /* 0x0002220008000100 */
[----:B------:R-:W-:Y:S01]  /*02c0*/  NOP ;  /* 0x0000000000007918 */ /* 0x000fe20000000000 */
.L_x_218:
[----:B------:R-:W5:Y:S01]  /*02d0*/  SHFL.IDX PT, R2, R0, RZ, 0x1f ;  /* 0x00001fff00027589 */ /* 0x000f6200000e0000 */
[----:B------:R-:W-:Y:S01]  /*02e0*/  NOP ;  /* 0x0000000000007918 */ /* 0x000fe20000000000 */
[----:B-----5:R-:W-:-:S13]  /*02f0*/  ISETP.NE.AND P0, PT, R2, RZ, PT ;  /* 0x000000ff0200720c */ /* 0x020fda0003f05270 */
[----:B------:R-:W-:Y:S05]  /*0300*/  @P0 BRA `(.L_x_219) ;  /* 0x0000000000480947 */ /* 0x000fea0003800000 */
[----:B-1----:R-:W1:Y:S01]  /*0310*/  S2UR UR5, SR_CgaCtaId ;  /* 0x00000000000579c3 */ /* 0x002e620000008800 */
        /* <DEDUP_REMOVED lines=12> */
[----:B-1----:R1:W0:Y:S08]  /*03e0*/  SYNCS.EXCH.64 URZ, [UR8+0x22850], UR4 ;  /* 0x02285004083f75b2 */ /* 0x0022300008000100 */
[----:B------:R1:W0:Y:S01]  /*03f0*/  SYNCS.EXCH.64 URZ, [UR8+0x22860], UR6 ;  /* 0x02286006083f75b2 */ /* 0x0002220008000100 */
[----:B------:R1:W0:Y:S01]  /*0400*/  SYNCS.EXCH.64 URZ, [UR8+0x22858], UR4 ;  /* 0x02285804083f75b2 */ /* 0x0002220008000100 */
[----:B------:R1:W0:Y:S01]  /*0410*/  SYNCS.EXCH.64 URZ, [UR8+0x22868], UR6 ;  /* 0x02286806083f75b2 */ /* 0x0002220008000100 */
[----:B------:R-:W-:Y:S01]  /*0420*/  NOP ;  /* 0x0000000000007918 */ /* 0x000fe20000000000 */
.L_x_219:
[----:B------:R-:W5:Y:S01]  /*0430*/  SHFL.IDX PT, R2, R0, RZ, 0x1f ;  /* 0x00001fff00027589 */ /* 0x000f6200000e0000 */
[----:B------:R-:W-:Y:S01]  /*0440*/  NOP ;  /* 0x0000000000007918 */ /* 0x000fe20000000000 */
[----:B-----5:R-:W-:-:S13]  /*0450*/  ISETP.NE.AND P0, PT, R2, RZ, PT ;  /* 0x000000ff0200720c */ /* 0x020fda0003f05270 */
[----:B------:R-:W-:Y:S05]  /*0460*/  @P0 BRA `(.L_x_220) ;  /* 0x0000000000380947 */ /* 0x000fea0003800000 */
[----:B-1----:R-:W1:Y:S01]  /*0470*/  S2UR UR5, SR_CgaCtaId ;  /* 0x00000000000579c3 */ /* 0x002e620000008800 */
[----:B------:R-:W-:Y:S01]  /*0480*/  UMOV UR4, 0x400 ;  /* 0x0000040000047882 */ /* 0x000fe20000000000 */
[----:B------:R-:W-:Y:S01]  /*0490*/  UMOV UR7, 0x80 ;  /* 0x0000008000077882 */ /* 0x000fe20000000000 */
[----:B------:R-:W-:Y:S01]  /*04a0*/  ELECT P0, URZ, PT ;  /* 0x00000000003f782f */ /* 0x000fe20003800000 */
[----:B-1----:R-:W-:Y:S02]  /*04b0*/  ULEA UR6, UR5, UR4, 0x18 ;  /* 0x0000000405067291 */ /* 0x002fe4000f8ec03f */
[----:B------:R-:W-:-:S04]  /*04c0*/  UIADD3 UR4, -UR7, 0x100000, URZ ;  /* 0x0010000007047890 */ /* 0x000fc8000fffe13f */
[----:B------:R-:W-:Y:S02]  /*04d0*/  USHF.L.U32 UR5, UR4, 0xb, URZ ;  /* 0x0000000b04057899 */ /* 0x000fe4000800063f */
[----:B------:R-:W-:Y:S01]  /*04e0*/  USHF.L.U32 UR4, UR4, 0x1, URZ ;  /* 0x0000000104047899 */ /* 0x000fe2000800063f */
[----:B------:R-:W1:Y:S11]  /*04f0*/  FENCE.VIEW.ASYNC.S ;  /* 0x00000000000073c6 */ /* 0x000e760000000000 */
[----:B-1----:R1:W0:Y:S01]  /*0500*/  SYNCS.EXCH.64 URZ, [UR6+0x22870], UR4 ;  /* 0x02287004063f75b2 */ /* 0x0022220008000100 */
[----:B------:R1:W0:Y:S01]  /*0510*/  SYNCS.EXCH.64 URZ, [UR6+0x22880], UR4 ;  /* 0x02288004063f75b2 */ /* 0x0002220008000100 */
[----:B------:R1:W0:Y:S01]  /*0520*/  SYNCS.EXCH.64 URZ, [UR6+0x22878], UR4 ;  /* 0x02287804063f75b2 */ /* 0x0002220008000100 */
[----:B------:R1:W0:Y:S01]  /*0530*/  SYNCS.EXCH.64 URZ, [UR6+0x22888], UR4 ;  /* 0x02288804063f75b2 */ /* 0x0002220008000100 */
[----:B------:R-:W-:Y:S01]  /*0540*/  NOP ;  /* 0x0000000000007918 */ /* 0x000fe20000000000 */
.L_x_220:
        /* <DEDUP_REMOVED lines=22> */
.L_x_221:
[----:B------:R-:W5:Y:S01]  /*06b0*/  SHFL.IDX PT, R3, R0, RZ, 0x1f ;  /* 0x00001fff00037589 */ /* 0x000f6200000e0000 */
[----:B------:R-:W-:Y:S01]  /*06c0*/  R2UR UR9, R4 ;  /* 0x00000000040972ca */ /* 0x000fe200000e0000 */
[----:B------:R-:W-:Y:S01]  /*06d0*/  NOP ;  /* 0x0000000000007918 */ /* 0x000fe20000000000 */
[----:B------:R-:W0:Y:S01]  /*06e0*/  S2R R2, SR_CgaCtaId ;  /* 0x0000000000027919 */ /* 0x000e220000008800 */
[----:B-----5:R-:W-:-:S13]  /*06f0*/  ISETP.NE.AND P0, PT, R3, RZ, PT ;  /* 0x000000ff0300720c */ /* 0x020fda0003f05270 */
[----:B0-----:R-:W-:Y:S05]  /*0700*/  @P0 BRA `(.L_x_222) ;  /* 0x0000000000480947 */ /* 0x001fea0003800000 */
[----:B-1----:R-:W0:Y:S01]  /*0710*/  S2UR UR5, SR_CgaCtaId ;  /* 0x00000000000579c3 */ /* 0x002e220000008800 */
        /* <DEDUP_REMOVED lines=13> */
[----:B------:R0:W0:Y:S01]  /*07f0*/  SYNCS.EXCH.64 URZ, [UR8+0x228c0], UR6 ;  /* 0x0228c006083f75b2 */ /* 0x0000220008000100 */
[----:B------:R0:W0:Y:S01]  /*0800*/  SYNCS.EXCH.64 URZ, [UR8+0x228b8], UR4 ;  /* 0x0228b804083f75b2 */ /* 0x0000220008000100 */
[----:B------:R0:W0:Y:S01]  /*0810*/  SYNCS.EXCH.64 URZ, [UR8+0x228c8], UR6 ;  /* 0x0228c806083f75b2 */ /* 0x0000220008000100 */
[----:B------:R-:W-:Y:S01]  /*0820*/  NOP ;  /* 0x0000000000007918 */ /* 0x000fe20000000000 */
.L_x_222:
[----:B------:R-:W-:Y:S01]  /*0830*/  UISETP.NE.AND UP0, UPT, UR9, URZ, UPT ;  /* 0x0000003f0900728c */ /* 0x000fe2000bf05270 */
[----:B------:R-:W-:Y:S01]  /*0840*/  NOP ;  /* 0x0000000000007918 */ /* 0x000fe20000000000 */
[----:B------:R-:W-:Y:S01]  /*0850*/  UMOV UR36, 0x1 ;  /* 0x0000000100247882 */ /* 0x000fe20000000000 */
[----:B------:R-:W-:Y:S01]  /*0860*/  ULDC.64 UR50, c[0x0][0x208] ;  /* 0x0000820000327ab9 */ /* 0x000fe20000000a00 */
[----:B------:R-:W-:Y:S01]  /*0870*/  USEL UR36, UR36, 0x2, !UP0 ;  /* 0x0000000224247887 */ /* 0x000fe2000c000000 */
[----:B01234-:R-:W-:Y:S01]  /*0880*/  BAR.SYNC.DEFER_BLOCKING 0x0 ;  /* 0x0000000000007b1d */ /* 0x01ffe20000010000 */
[----:B------:R-:W-:-:S13]  /*0890*/  PLOP3.LUT P0, PT, PT, PT, UP0, 0x80, 0x0 ;  /* 0x000000000000781c */ /* 0x000fda0003f0f008 */
[----:B------:R-:W-:Y:S05]  /*08a0*/  @!P0 BRA `(.L_x_223) ;  /* 0x000000b000e48947 */ /* 0x000fea0003800000 */
.L_x_224:
[----:B------:R-:W-:-:S08]  /*08b0*/  NOP ;  /* 0x0000000000007918 */ /* 0x000fd00000000000 */
[----:B------:R-:W0:Y:S02]  /*08c0*/  USETMAXREG.TRY_ALLOC.CTAPOOL UP0, 0xe8 ;  /* 0x000000e8000079c8 */ /* 0x000e240008000600 */
[----:B0-----:R-:W-:-:S13]  /*08d0*/  PLOP3.LUT P0, PT, PT, PT, UP0, 0x80, 0x0 ;  /* 0x000000000000781c */ /* 0x001fda0003f0f008 */
[----:B------:R-:W-:Y:S05]  /*08e0*/  @!P0 BRA `(.L_x_224) ;  /* 0xfffffffc00f08947 */ /* 0x000fea000383ffff */
[----:B------:R-:W0:Y:S01]  /*08f0*/  S2R R2, SR_TID.X ;  /* 0x0000000000027919 */ /* 0x000e220000002100 */
[----:B------:R-:W1:Y:S01]  /*0900*/  S2UR UR5, SR_CgaCtaId ;  /* 0x00000000000579c3 */ /* 0x000e620000008800 */
[----:B------:R-:W-:-:S07]  /*0910*/  UMOV UR4, 0x400 ;  /* 0x0000040000047882 */ /* 0x000fce0000000000 */
[----:B------:R-:W-:Y:S06]  /*0920*/  BAR.ARV 0x8, 0x180 ;  /* 0x0206000000007b1d */ /* 0x000fec0000002000 */
[----:B-1----:R-:W-:Y:S01]  /*0930*/  ULEA UR4, UR5, UR4, 0x18 ;  /* 0x0000000405047291 */ /* 0x002fe2000f8ec03f */
[----:B0-----:R-:W-:-:S04]  /*0940*/  LOP3.LUT R0, R2, 0xffffff80, RZ, 0xc0, !PT ;  /* 0xffffff8002007812 */ /* 0x001fc800078ec0ff */
[----:B------:R-:W-:-:S13]  /*0950*/  ISETP.NE.AND P0, PT, R0, 0x80, PT ;  /* 0x000000800000780c */ /* 0x000fda0003f05270 */
[----:B------:R-:W-:Y:S08]  /*0960*/  @!P0 BAR.ARV 0x9, 0x100 ;  /* 0x0244000000008b1d */ /* 0x000ff00000002000 */
[----:B------:R-:W-:Y:S06]  /*0970*/  BAR.SYNC.DEFER_BLOCKING 0x5, 0x180 ;  /* 0x0146000000007b1d */ /* 0x000fec0000010000 */
[----:B------:R-:W0:Y:S01]  /*0980*/  LDS.128 R32, [UR4+0x228d0] ;  /* 0x0228d004ff207984 */ /* 0x000e220008000c00 */
[----:B------:R-:W-:Y:S01]  /*0990*/  ULDC UR4, c[0x0][0xc3c] ;  /* 0x00030f0000047ab9 */ /* 0x000fe20000000800 */
[----:B------:R-:W-:Y:S06]  /*09a0*/  BAR.ARV 0x4, 0x180 ;  /* 0x0106000000007b1d */ /* 0x000fec0000002000 */
[----:B0-----:R-:W-:-:S13]  /*09b0*/  ISETP.GE.AND P0, PT, R35, UR4, PT ;  /* 0x0000000423007c0c */ /* 0x001fda000bf06270 */
[----:B------:R-:W-:Y:S05]  /*09c0*/  @P0 EXIT ;  /* 0x000000000000094d */ /* 0x000fea0003800000 */
[----:B------:R-:W-:Y:S01]  /*09d0*/  VIADD R223, R2, 0xffffff80 ;  /* 0xffffff8002df7836 */ /* 0x000fe20000000000 */
[----:B------:R-:W-:Y:S01]  /*09e0*/  R2UR UR6, R33 ;  /* 0x00000000210672ca */ /* 0x000fe200000e0000 */
[----:B------:R-:W-:Y:S01]  /*09f0*/  ULOP3.LUT UR49, UR36, 0x1, URZ, 0xfc, !UPT ;  /* 0x0000000124317892 */ /* 0x000fe2000f8efc3f */
[----:B------:R-:W-:Y:S01]  /*0a00*/  R2UR UR5, R34 ;  /* 0x00000000220572ca */ /* 0x000fe200000e0000 */
[----:B------:R-:W-:Y:S01]  /*0a10*/  UMOV UR48, URZ ;  /* 0x0000003f00307c82 */ /* 0x000fe20008000000 */
[----:B------:R-:W-:Y:S01]  /*0a20*/  SHF.R.S32.HI R0, RZ, 0x1f, R223 ;  /* 0x0000001fff007819 */ /* 0x000fe200000114df */
[----:B------:R-:W-:Y:S01]  /*0a30*/  UMOV UR47, URZ ;  /* 0x0000003f002f7c82 */ /* 0x000fe20008000000 */
[----:B------:R-:W-:Y:S02]  /*0a40*/  UMOV UR46, URZ ;  /* 0x0000003f002e7c82 */ /* 0x000fe40008000000 */
[CC--:B------:R-:W-:Y:S02]  /*0a50*/  LEA.HI R2, R0.reuse, R223.reuse, RZ, 0x7 ;  /* 0x000000df00027211 */ /* 0x0c0fe400078f38ff */
[----:B------:R-:W-:-:S02]  /*0a60*/  LEA.HI R3, R0, R223, RZ, 0x4 ;  /* 0x000000df00037211 */ /* 0x000fc400078f20ff */
[----:B------:R-:W-:Y:S02]  /*0a70*/  LOP3.LUT R4, R2, 0xffffff80, RZ, 0xc0, !PT ;  /* 0xffffff8002047812 */ /* 0x000fe400078ec0ff */
[----:B------:R-:W-:Y:S02]  /*0a80*/  SHF.R.S32.HI R6, RZ, 0x4, R3 ;  /* 0x00000004ff067819 */ /* 0x000fe40000011403 */
[----:B------:R-:W-:Y:S01]  /*0a90*/  SHF.R.S32.HI R217, RZ, 0x7, R2 ;  /* 0x00000007ffd97819 */ /* 0x000fe20000011402 */
[----:B------:R-:W-:Y:S01]  /*0aa0*/  IMAD.IADD R201, R223, 0x1, -R4 ;  /* 0x00000001dfc97824 */ /* 0x000fe200078e0a04 */
[----:B------:R-:W-:Y:S02]  /*0ab0*/  LEA.HI R4, R0, R223, RZ, 0x5 ;  /* 0x000000df00047211 */ /* 0x000fe400078f28ff */
[----:B------:R-:W-:Y:S02]  /*0ac0*/  LEA.HI R2, R2, R217, RZ, 0x1 ;  /* 0x000000d902027211 */ /* 0x000fe400078f08ff */
[----:B------:R-:W-:Y:S01]  /*0ad0*/  SHF.R.S32.HI R8, RZ, 0x1f, R201 ;  /* 0x0000001fff087819 */ /* 0x000fe200000114c9 */
[----:B------:R-:W-:Y:S01]  /*0ae0*/  IMAD.SHL.U32 R5, R4, 0x20, RZ ;  /* 0x0000002004057824 */ /* 0x000fe200078e00ff */
[----:B------:R-:W-:-:S02]  /*0af0*/  LOP3.LUT R4, R3, 0x3fffff0, RZ, 0xc0, !PT ;  /* 0x03fffff003047812 */ /* 0x000fc400078ec0ff */
[----:B------:R-:W-:Y:S02]  /*0b00*/  LEA.HI R3, R3, R6, RZ, 0x1 ;  /* 0x0000000603037211 */ /* 0x000fe400078f08ff */
[----:B------:R-:W-:Y:S01]  /*0b10*/  LOP3.LUT R5, R5, 0xfffffc00, RZ, 0xc0, !PT ;  /* 0xfffffc0005057812 */ /* 0x000fe200078ec0ff */
[----:B------:R-:W-:Y:S01]  /*0b20*/  IMAD.IADD R4, R223, 0x1, -R4 ;  /* 0x00000001df047824 */ /* 0x000fe200078e0a04 */
[----:B------:R-:W-:Y:S02]  /*0b30*/  LOP3.LUT R3, R3, 0x1ffffffe, RZ, 0xc0, !PT ;  /* 0x1ffffffe03037812 */ /* 0x000fe400078ec0ff */
[----:B------:R-:W-:Y:S01]  /*0b40*/  LEA.HI R7, R8, R201, RZ, 0x2 ;  /* 0x000000c908077211 */ /* 0x000fe200078f10ff */
[----:B------:R-:W-:Y:S01]  /*0b50*/  IMAD R4, R4, 0x40, R5 ;  /* 0x0000004004047824 */ /* 0x000fe200078e0205 */
[----:B------:R-:W-:Y:S01]  /*0b60*/  LEA.HI R5, R0, R223, RZ, 0x2 ;  /* 0x000000df00057211 */ /* 0x000fe200078f10ff */
[----:B------:R-:W-:Y:S01]  /*0b70*/  IMAD.IADD R3, R6, 0x1, -R3 ;  /* 0x0000000106037824 */ /* 0x000fe200078e0a03 */
[----:B------:R-:W-:-:S02]  /*0b80*/  SHF.R.S32.HI R9, RZ, 0x2, R7 ;  /* 0x00000002ff097819 */ /* 0x000fc40000011407 */
[----:B------:R-:W-:Y:S01]  /*0b90*/  LOP3.LUT R6, R5, 0xfffffffc, RZ, 0xc0, !PT ;  /* 0xfffffffc05067812 */ /* 0x000fe200078ec0ff */
[----:B------:R-:W-:Y:S01]  /*0ba0*/  IMAD R220, R3, 0x8, R4 ;  /* 0x0000000803dc7824 */ /* 0x000fe200078e0204 */
[----:B------:R-:W-:Y:S02]  /*0bb0*/  SHF.R.S32.HI R10, RZ, 0x1f, R7 ;  /* 0x0000001fff0a7819 */ /* 0x000fe40000011407 */
[----:B------:R-:W-:Y:S01]  /*0bc0*/  LEA.HI R0, R0, R223, RZ, 0x3 ;  /* 0x000000df00007211 */ /* 0x000fe200078f18ff */
[----:B------:R-:W-:Y:S01]  /*0bd0*/  IMAD.IADD R6, R223, 0x1, -R6 ;  /* 0x00000001df067824 */ /* 0x000fe200078e0a06 */
[----:B------:R-:W-:Y:S02]  /*0be0*/  LEA.HI R10, R10, R9, RZ, 0x3 ;  /* 0x000000090a0a7211 */ /* 0x000fe400078f18ff */
[----:B------:R-:W-:Y:S02]  /*0bf0*/  LOP3.LUT R4, R2, 0x3fffffe, RZ, 0xc0, !PT ;  /* 0x03fffffe02047812 */ /* 0x000fe400078ec0ff */
[----:B------:R-:W-:-:S02]  /*0c00*/  LEA.HI R3, R6, R6, RZ, 0x1 ;  /* 0x0000000606037211 */ /* 0x000fc400078f08ff */
[----:B------:R-:W-:Y:S01]  /*0c10*/  LOP3.LUT R2, R0, 0xfffffff8, RZ, 0xc0, !PT ;  /* 0xfffffff800027812 */ /* 0x000fe200078ec0ff */
[----:B------:R-:W-:Y:S01]  /*0c20*/  IMAD.IADD R4, R217, 0x1, -R4 ;  /* 0x00000001d9047824 */ /* 0x000fe200078e0a04 */
[----:B------:R-:W-:Y:S02]  /*0c30*/  LOP3.LUT R3, R3, 0x1ffffffe, RZ, 0xc0, !PT ;  /* 0x1ffffffe03037812 */ /* 0x000fe400078ec0ff */
[----:B------:R-:W-:Y:S01]  /*0c40*/  LOP3.LUT R10, R10, 0xfffffff8, RZ, 0xc0, !PT ;  /* 0xfffffff80a0a7812 */ /* 0x000fe200078ec0ff */
[----:B------:R-:W-:Y:S01]  /*0c50*/  IMAD.IADD R17, R223, 0x1, -R2 ;  /* 0x00000001df117824 */ /* 0x000fe200078e0a02 */
[----:B------:R-:W-:Y:S01]  /*0c60*/  LEA.HI R8, R8, R201, RZ, 0x5 ;  /* 0x000000c908087211 */ /* 0x000fe200078f28ff */
[----:B------:R-:W-:Y:S01]  /*0c70*/  IMAD.IADD R3, R6, 0x1, -R3 ;  /* 0x0000000106037824 */ /* 0x000fe200078e0a03 */
[----:B------:R-:W-:Y:S01]  /*0c80*/  LOP3.LUT R6, R7, 0x7ffffffc, RZ, 0xc0, !PT ;  /* 0x7ffffffc07067812 */ /* 0x000fe200078ec0ff */
[----:B------:R-:W-:Y:S01]  /*0c90*/  IMAD.IADD R9, R9, 0x1, -R10 ;  /* 0x0000000109097824 */ /* 0x000fe200078e0a0a */
[----:B------:R-:W-:Y:S01]  /*0ca0*/  SHF.R.S32.HI R8, RZ, 0x5, R8 ;  /* 0x00000005ff087819 */ /* 0x000fe20000011408 */
[----:B------:R-:W-:Y:S01]  /*0cb0*/  IMAD.SHL.U32 R2, R17, 0x8, RZ ;  /* 0x0000000811027824 */ /* 0x000fe200078e00ff */
[----:B------:R-:W-:Y:S01]  /*0cc0*/  SHF.R.S32.HI R200, RZ, 0x3, R0 ;  /* 0x00000003ffc87819 */ /* 0x000fe20000011400 */
[----:B------:R-:W-:-:S02]  /*0cd0*/  IMAD.IADD R6, R201, 0x1, -R6 ;  /* 0x00000001c9067824 */ /* 0x000fc400078e0a06 */
[----:B------:R-:W-:Y:S01]  /*0ce0*/  IMAD R9, R8, 0x10, R9 ;  /* 0x0000001008097824 */ /* 0x000fe200078e0209 */
[----:B------:R-:W-:Y:S01]  /*0cf0*/  SHF.R.S32.HI R222, RZ, 0x1f, R2 ;  /* 0x0000001fffde7819 */ /* 0x000fe20000011402 */
[----:B------:R-:W-:Y:S02]  /*0d00*/  IMAD.SHL.U32 R199, R6, 0x2, RZ ;  /* 0x0000000206c77824 */ /* 0x000fe400078e00ff */
[----:B------:R-:W-:Y:S02]  /*0d10*/  VIADD R16, R2, 0x40 ;  /* 0x0000004002107836 */ /* 0x000fe40000000000 */
[C---:B------:R-:W-:Y:S02]  /*0d20*/  VIADD R198, R199.reuse, 0x8 ;  /* 0x00000008c7c67836 */ /* 0x040fe40000000000 */
[C---:B------:R-:W-:Y:S01]  /*0d30*/  VIADD R197, R199.reuse, 0x10 ;  /* 0x00000010c7c57836 */ /* 0x040fe20000000000 */
[----:B------:R-:W-:Y:S01]  /*0d40*/  SHF.R.S32.HI R221, RZ, 0x1f, R16 ;  /* 0x0000001fffdd7819 */ /* 0x000fe20000011410 */
        /* <DEDUP_REMOVED lines=24> */
[----:B------:R-:W-:Y:S01]  /*0ed0*/  VIADD R18, R199, 0x78 ;  /* 0x00000078c7127836 */ /* 0x000fe20000000000 */
[----:B------:R-:W-:Y:S01]  /*0ee0*/  SHF.R.S32.HI R204, RZ, 0x1f, R22 ;  /* 0x0000001fffcc7819 */ /* 0x000fe20000011416 */
[----:B------:R-:W-:Y:S01]  /*0ef0*/  IMAD R218, R4, 0x40, R9 ;  /* 0x0000004004da7824 */ /* 0x000fe200078e0209 */
[----:B------:R-:W-:-:S02]  /*0f00*/  SHF.R.S32.HI R203, RZ, 0x1f, R19 ;  /* 0x0000001fffcb7819 */ /* 0x000fc40000011413 */
[----:B------:R-:W-:Y:S01]  /*0f10*/  SHF.R.S32.HI R202, RZ, 0x1f, R18 ;  /* 0x0000001fffca7819 */ /* 0x000fe20000011412 */
[----:B------:R-:W-:-:S07]  /*0f20*/  IMAD R219, R3, 0x8, R218 ;  /* 0x0000000803db7824 */ /* 0x000fce00078e02da */
.L_x_274:
[----:B0-2-4-:R-:W0:Y:S01]  /*0f30*/  LDC.64 R4, c[0x0][0xc88] ;  /* 0x00032200ff047b82 */ /* 0x015e220000000a00 */
[----:B------:R-:W-:Y:S01]  /*0f40*/  ULDC.64 UR14, c[0x0][0x998] ;  /* 0x00026600000e7ab9 */ /* 0x000fe20000000a00 */
[----:B------:R-:W-:Y:S01]  /*0f50*/  ULDC.64 UR12, c[0x0][0x990] ;  /* 0x00026400000c7ab9 */ /* 0x000fe20000000a00 */
[----:B------:R-:W-:Y:S01]  /*0f60*/  ULDC.64 UR8, c[0x0][0xa28] ;  /* 0x00028a0000087ab9 */ /* 0x000fe20000000a00 */
[----:B------:R-:W-:Y:S01]  /*0f70*/  ULDC.64 UR10, c[0x0][0xa20] ;  /* 0x00028800000a7ab9 */ /* 0x000fe20000000a00 */
[----:B------:R-:W-:Y:S01]  /*0f80*/  ULOP3.LUT UR39, UR5, 0xffff, URZ, 0xc0, !UPT ;  /* 0x0000ffff05277892 */ /* 0x000fe2000f8ec03f */
[----:B------:R-:W-:Y:S01]  /*0f90*/  ULDC UR4, c[0x0][0x424] ;  /* 0x0001090000047ab9 */ /* 0x000fe20000000800 */
[----:B------:R-:W-:Y:S01]  /*0fa0*/  ULDC UR7, c[0x0][0x2f0] ;  /* 0x0000bc0000077ab9 */ /* 0x000fe20000000800 */
[----:B0-----:R-:W-:-:S06]  /*0fb0*/  IMAD.WIDE R4, R35, 0x4, R4 ;  /* 0x0000000423047825 */ /* 0x001fcc00078e0204 */
[----:B------:R-:W2:Y:S01]  /*0fc0*/  LDG.E R4, desc[UR50][R4.64] ;  /* 0x0000003204047981 */ /* 0x000ea2000c1e1900 */
[----:B------:R-:W-:Y:S01]  /*0fd0*/  ISETP.NE.U32.AND P1, PT, RZ, UR14, PT ;  /* 0x0000000eff007c0c */ /* 0x000fe2000bf25070 */
[----:B------:R-:W-:Y:S01]  /*0fe0*/  UISETP.NE.U32.AND UP0, UPT, UR8, URZ, UPT ;  /* 0x0000003f0800728c */ /* 0x000fe2000bf05070 */
[----:B------:R-:W-:Y:S01]  /*0ff0*/  ISETP.NE.U32.AND P0, PT, RZ, UR12, PT ;  /* 0x0000000cff007c0c */ /* 0x000fe2000bf05070 */
[----:B------:R-:W-:Y:S01]  /*1000*/  UISETP.NE.U32.AND UP1, UPT, UR10, URZ, UPT ;  /* 0x0000003f0a00728c */ /* 0x000fe2000bf25070 */
[----:B------:R-:W-:Y:S01]  /*1010*/  ISETP.NE.AND.EX P1, PT, RZ, UR15, PT, P1 ;  /* 0x0000000fff007c0c */ /* 0x000fe2000bf25310 */
[----:B------:R-:W-:Y:S01]  /*1020*/  UISETP.NE.AND.EX UP0, UPT, UR9, URZ, UPT, UP0 ;  /* 0x0000003f0900728c */ /* 0x000fe2000bf05300 */
[----:B------:R-:W-:Y:S01]  /*1030*/  ISETP.NE.AND.EX P0, PT, RZ, UR13, PT, P0 ;  /* 0x0000000dff007c0c */ /* 0x000fe2000bf05300 */
[----:B------:R-:W-:-:S04]  /*1040*/  UISETP.NE.AND.EX UP1, UPT, UR11, URZ, UPT, UP1 ;  /* 0x0000003f0b00728c */ /* 0x000fc8000bf25310 */
[----:B------:R-:W-:Y:S02]  /*1050*/  PLOP3.LUT P4, PT, PT, PT, UP0, 0x80, 0x0 ;  /* 0x000000000000781c */ /* 0x000fe40003f8f008 */
[----:B------:R-:W-:-:S04]  /*1060*/  PLOP3.LUT P5, PT, PT, PT, UP1, 0x80, 0x0 ;  /* 0x000000000000781c */ /* 0x000fc80003faf018 */
[----:B------:R-:W0:Y:S08]  /*1070*/  @P1 LDC.64 R8, c[0x0][0x9b8] ;  /* 0x00026e00ff081b82 */ /* 0x000e300000000a00 */
[----:B-1-3--:R-:W1:Y:S08]  /*1080*/  @P0 LDC.64 R6, c[0x0][0x9a8] ;  /* 0x00026a00ff060b82 */ /* 0x00ae700000000a00 */
[----:B------:R-:W3:Y:S08]  /*1090*/  @P0 LDC.64 R10, c[0x0][0x9b0] ;  /* 0x00026c00ff0a0b82 */ /* 0x000ef00000000a00 */
[----:B------:R-:W4:Y:S01]  /*10a0*/  @P1 LDC.64 R20, c[0x0][0x9c0] ;  /* 0x00027000ff141b82 */ /* 0x000f220000000a00 */
[----:B--2---:R-:W-:-:S13]  /*10b0*/  R2UR UR37, R4 ;  /* 0x00000000042572ca */ /* 0x004fda00000e0000 */
[----:B------:R-:W-:Y:S02]  /*10c0*/  USHF.R.S32.HI UR38, URZ, 0x1f, UR37 ;  /* 0x0000001f3f267899 */ /* 0x000fe40008011425 */
[----:B------:R-:W-:-:S04]  /*10d0*/  @UP0 ULEA UR8, UP2, UR37, UR8, 0x2 ;  /* 0x0000000825080291 */ /* 0x000fc8000f84103f */
[----:B0-----:R-:W-:Y:S01]  /*10e0*/  @P1 IMAD R4, R8, UR38, RZ ;  /* 0x0000002608041c24 */ /* 0x001fe2000f8e02ff */
[----:B------:R-:W-:Y:S02]  /*10f0*/  @UP0 ULEA.HI.X UR9, UR37, UR9, UR38, 0x2, UP2 ;  /* 0x0000000925090291 */ /* 0x000fe400090f1426 */
[C---:B-1---5:R-:W-:Y:S01]  /*1100*/  @P0 IMAD R0, R6.reuse, UR38, RZ ;  /* 0x0000002606000c24 */ /* 0x062fe2000f8e02ff */
[----:B------:R-:W-:Y:S02]  /*1110*/  @UP1 ULEA UR10, UP0, UR37, UR10, 0x2 ;  /* 0x0000000a250a1291 */ /* 0x000fe4000f80103f */
[----:B------:R-:W-:Y:S02]  /*1120*/  @P1 IMAD R9, R9, UR37, R4 ;  /* 0x0000002509091c24 */ /* 0x000fe4000f8e0204 */
[----:B------:R-:W-:Y:S01]  /*1130*/  @P0 IMAD R3, R7, UR37, R0 ;  /* 0x0000002507030c24 */ /* 0x000fe2000f8e0200 */
[----:B------:R-:W-:Y:S02]  /*1140*/  @UP1 ULEA.HI.X UR11, UR37, UR11, UR38, 0x2, UP0 ;  /* 0x0000000b250b1291 */ /* 0x000fe400080f1426 */
[----:B------:R-:W-:-:S04]  /*1150*/  @P0 IMAD.WIDE.U32 R4, R6, UR37, RZ ;  /* 0x0000002506040c25 */ /* 0x000fc8000f8e00ff */
[----:B------:R-:W-:-:S04]  /*1160*/  @P1 IMAD.WIDE.U32 R6, R8, UR37, RZ ;  /* 0x0000002508061c25 */ /* 0x000fc8000f8e00ff */
[----:B------:R-:W-:Y:S02]  /*1170*/  @P0 IMAD.IADD R5, R5, 0x1, R3 ;  /* 0x0000000105050824 */ /* 0x000fe400078e0203 */
[----:B------:R-:W-:Y:S02]  /*1180*/  @P1 IMAD.IADD R7, R7, 0x1, R9 ;  /* 0x0000000107071824 */ /* 0x000fe400078e0209 */
[----:B---3--:R-:W-:-:S04]  /*1190*/  @P0 IMAD.WIDE.U32 R4, R10, UR39, R4 ;  /* 0x000000270a040c25 */ /* 0x008fc8000f8e0004 */
[----:B----4-:R-:W-:Y:S01]  /*11a0*/  @P1 IMAD.WIDE.U32 R8, R20, UR39, R6 ;  /* 0x0000002714081c25 */ /* 0x010fe2000f8e0006 */
[----:B------:R-:W-:-:S03]  /*11b0*/  @P0 LEA R6, P2, R4, UR12, 0x2 ;  /* 0x0000000c04060c11 */ /* 0x000fc6000f8410ff */
[----:B------:R-:W-:Y:S02]  /*11c0*/  IMAD.U32 R12, RZ, RZ, UR8 ;  /* 0x00000008ff0c7e24 */ /* 0x000fe4000f8e00ff */
[----:B------:R-:W-:Y:S02]  /*11d0*/  IMAD.U32 R14, RZ, RZ, UR10 ;  /* 0x0000000aff0e7e24 */ /* 0x000fe4000f8e00ff */
[----:B------:R-:W-:Y:S02]  /*11e0*/  IMAD.U32 R13, RZ, RZ, UR9 ;  /* 0x00000009ff0d7e24 */ /* 0x000fe4000f8e00ff */
[----:B------:R-:W-:Y:S02]  /*11f0*/  IMAD.U32 R15, RZ, RZ, UR11 ;  /* 0x0000000bff0f7e24 */ /* 0x000fe4000f8e00ff */
[----:B------:R-:W-:Y:S01]  /*1200*/  @P0 IMAD R3, R11, UR39, R5 ;  /* 0x000000270b030c24 */ /* 0x000fe2000f8e0205 */
[----:B------:R-:W-:Y:S01]  /*1210*/  @P1 LEA R10, P3, R8, UR14, 0x2 ;  /* 0x0000000e080a1c11 */ /* 0x000fe2000f8610ff */
[----:B------:R-:W-:Y:S01]  /*1220*/  @P1 IMAD R5, R21, UR39, R9 ;  /* 0x0000002715051c24 */ /* 0x000fe2000f8e0209 */
[----:B------:R-:W2:Y:S01]  /*1230*/  @P4 LDG.E R12, desc[UR50][R12.64] ;  /* 0x000000320c0c4981 */ /* 0x000ea2000c1e1900 */
[----:B------:R-:W-:Y:S01]  /*1240*/  IMAD.MOV.U32 R0, RZ, RZ, 0x3f800000 ;  /* 0x3f800000ff007424 */ /* 0x000fe200078e00ff */
[----:B------:R-:W-:Y:S01]  /*1250*/  @P0 LEA.HI.X R7, R4, UR13, R3, 0x2, P2 ;  /* 0x0000000d04070c11 */ /* 0x000fe200090f1403 */
[----:B------:R-:W-:Y:S01]  /*1260*/  IMAD.MOV.U32 R3, RZ, RZ, 0x3f800000 ;  /* 0x3f800000ff037424 */ /* 0x000fe200078e00ff */
[----:B------:R-:W3:Y:S01]  /*1270*/  @P5 LDG.E R14, desc[UR50][R14.64] ;  /* 0x000000320e0e5981 */ /* 0x000ee2000c1e1900 */
[----:B------:R-:W-:Y:S01]  /*1280*/  @P1 LEA.HI.X R11, R8, UR15, R5, 0x2, P3 ;  /* 0x0000000f080b1c11 */ /* 0x000fe200098f1405 */
[----:B------:R-:W-:-:S03]  /*1290*/  ULDC.64 UR8, c[0x0][0x418] ;  /* 0x0001060000087ab9 */ /* 0x000fc60000000a00 */
[----:B------:R0:W5:Y:S04]  /*12a0*/  @P0 LDG.E R3, desc[UR50][R6.64] ;  /* 0x0000003206030981 */ /* 0x000168000c1e1900 */
[----:B------:R0:W5:Y:S01]  /*12b0*/  @P1 LDG.E R0, desc[UR50][R10.64] ;  /* 0x000000320a001981 */ /* 0x000162000c1e1900 */
[----:B------:R-:W-:Y:S01]  /*12c0*/  UISETP.NE.U32.AND UP0, UPT, UR8, URZ, UPT ;  /* 0x0000003f0800728c */ /* 0x000fe2000bf05070 */
[----:B------:R-:W-:Y:S01]  /*12d0*/  UMOV UR54, URZ ;  /* 0x0000003f00367c82 */ /* 0x000fe20008000000 */
[----:B------:R-:W-:Y:S02]  /*12e0*/  ULOP3.LUT UR8, UR5, 0xff000000, URZ, 0xc0, !UPT ;  /* 0xff00000005087892 */ /* 0x000fe4000f8ec03f */
[----:B------:R-:W-:Y:S01]  /*12f0*/  UISETP.NE.AND.EX UP0, UPT, UR9, URZ, UPT, UP0 ;  /* 0x0000003f0900728c */ /* 0x000fe2000bf05300 */
[----:B------:R-:W-:-:S03]  /*1300*/  UMOV UR40, UR6 ;  /* 0x0000000600287c82 */ /* 0x000fc60008000000 */
[----:B------:R-:W-:-:S04]  /*1310*/  USEL UR4, UR4, 0x1, UP0 ;  /* 0x0000000104047887 */ /* 0x000fc80008000000 */
[----:B------:R-:W-:Y:S01]  /*1320*/  UIMAD UR4, UR4, UR7, URZ ;  /* 0x00000007040472a4 */ /* 0x000fe2000f8e023f */
[----:B--2---:R-:W-:-:S06]  /*1330*/  @P4 R2UR UR54, R12 ;  /* 0x000000000c3642ca */ /* 0x004fcc00000e0000 */
[----:B---3--:R-:W-:Y:S01]  /*1340*/  @P5 R2UR UR4, R14 ;  /* 0x000000000e0452ca */ /* 0x008fe200000e0000 */
[----:B0-----:R-:W-:-:S14]  /*1350*/  @P5 BRA `(.L_x_225) ;  /* 0x0000000000345947 */ /* 0x001fdc0003800000 */
[----:B------:R-:W-:Y:S02]  /*1360*/  ULDC.64 UR6, c[0x0][0xa08] ;  /* 0x0002820000067ab9 */ /* 0x000fe40000000a00 */
[----:B------:R-:W-:-:S04]  /*1370*/  ISETP.NE.U32.AND P0, PT, RZ, UR6, PT ;  /* 0x00000006ff007c0c */ /* 0x000fc8000bf05070 */
[----:B------:R-:W-:-:S13]  /*1380*/  ISETP.NE.AND.EX P0, PT, RZ, UR7, PT, P0 ;  /* 0x00000007ff007c0c */ /* 0x000fda000bf05300 */
[----:B------:R-:W-:Y:S05]  /*1390*/  @!P0 BRA `(.L_x_225) ;  /* 0x0000000000248947 */ /* 0x000fea0003800000 */
[----:B------:R-:W-:Y:S02]  /*13a0*/  ULDC.64 UR6, c[0x0][0xa08] ;  /* 0x0002820000067ab9 */ /* 0x000fe40000000a00 */
[----:B------:R-:W-:-:S06]  /*13b0*/  UIMAD.WIDE UR6, UR37, 0x4, UR6 ;  /* 0x00000004250678a5 */ /* 0x000fcc000f8e0206 */
[----:B------:R-:W-:Y:S02]  /*13c0*/  IMAD.U32 R4, RZ, RZ, UR6 ;  /* 0x00000006ff047e24 */ /* 0x000fe4000f8e00ff */
[----:B------:R-:W-:-:S05]  /*13d0*/  IMAD.U32 R5, RZ, RZ, UR7 ;  /* 0x00000007ff057e24 */ /* 0x000fca000f8e00ff */
[----:B------:R-:W2:Y:S04]  /*13e0*/  LDG.E R7, desc[UR50][R4.64] ;  /* 0x0000003204077981 */ /* 0x000ea8000c1e1900 */
[----:B------:R-:W3:Y:S01]  /*13f0*/  LDG.E R6, desc[UR50][R4.64+0x4] ;  /* 0x0000043204067981 */ /* 0x000ee2000c1e1900 */
[----:B--2---:R-:W-:Y:S02]  /*1400*/  R2UR UR4, R7 ;  /* 0x00000000070472ca */ /* 0x004fe400000e0000 */
[----:B---3--:R-:W-:-:S13]  /*1410*/  R2UR UR6, R6 ;  /* 0x00000000060672ca */ /* 0x008fda00000e0000 */
[----:B------:R-:W-:-:S12]  /*1420*/  UIADD3 UR4, -UR4, UR6, URZ ;  /* 0x0000000604047290 */ /* 0x000fd8000fffe13f */
.L_x_225:
[----:B------:R-:W-:Y:S01]  /*1430*/  UIADD3 UR54, -UR54, UR4, URZ ;  /* 0x0000000436367290 */ /* 0x000fe2000fffe13f */
[----:B-----5:R-:W-:Y:S01]  /*1440*/  FMUL.FTZ R0, R3, R0 ;  /* 0x0000000003007220 */ /* 0x020fe20000410000 */
[----:B------:R-:W-:Y:S02]  /*1450*/  ULOP3.LUT UR5, UR5, 0xff0000, URZ, 0xc0, !UPT ;  /* 0x00ff000005057892 */ /* 0x000fe4000f8ec03f */
[----:B------:R-:W-:Y:S02]  /*1460*/  UISETP.GE.AND UP0, UPT, UR54, 0x1, UPT ;  /* 0x000000013600788c */ /* 0x000fe4000bf06270 */
[----:B------:R-:W-:Y:S02]  /*1470*/  UIADD3 UR6, UR54, 0x9f, URZ ;  /* 0x0000009f36067890 */ /* 0x000fe4000fffe03f */
[----:B------:R-:W-:Y:S02]  /*1480*/  USHF.R.U32.HI UR8, URZ, 0x8, UR8 ;  /* 0x000000083f087899 */ /* 0x000fe40008011608 */
[----:B------:R-:W-:Y:S01]  /*1490*/  PLOP3.LUT P0, PT, PT, PT, UP0, 0x80, 0x0 ;  /* 0x000000000000781c */ /* 0x000fe20003f0f008 */
[----:B------:R-:W-:-:S02]  /*14a0*/  UIMAD.WIDE UR6, UR6, 0x66666667, URZ ;  /* 0x66666667060678a5 */ /* 0x000fc4000f8e023f */
[----:B------:R-:W-:Y:S02]  /*14b0*/  ULEA.HI UR5, UR5, UR8, URZ, 0x10 ;  /* 0x0000000805057291 */ /* 0x000fe4000f8f803f */
[----:B------:R-:W-:Y:S01]  /*14c0*/  USHF.R.U32.HI UR6, URZ, 0x1f, UR7 ;  /* 0x0000001f3f067899 */ /* 0x000fe20008011607 */
[----:B------:R-:W-:Y:S01]  /*14d0*/  ULDC UR11, c[0x0][0x988] ;  /* 0x00026200000b7ab9 */ /* 0x000fe20000000800 */
[----:B------:R-:W-:Y:S01]  /*14e0*/  UMOV UR4, URZ ;  /* 0x0000003f00047c82 */ /* 0x000fe20008000000 */
[----:B------:R-:W-:Y:S02]  /*14f0*/  ULOP3.LUT UR41, UR5, 0xff, URZ, 0xc0, !UPT ;  /* 0x000000ff05297892 */ /* 0x000fe4000f8ec03f */
[----:B------:R-:W-:Y:S02]  /*1500*/  USHF.R.U32.HI UR45, URZ, 0x10, UR5 ;  /* 0x000000103f2d7899 */ /* 0x000fe40008011605 */
[----:B------:R-:W-:Y:S01]  /*1510*/  ULEA.HI.SX32 UR9, UR7, UR6, 0x1a ;  /* 0x0000000607097291 */ /* 0x000fe2000f8fd23f */
[----:B------:R-:W-:Y:S11]  /*1520*/  @!P0 BRA `(.L_x_226) ;  /* 0x0000000000908947 */ /* 0x000ff60003800000 */
[----:B------:R-:W-:Y:S01]  /*1530*/  UISETP.NE.AND UP0, UPT, UR45, URZ, UPT ;  /* 0x0000003f2d00728c */ /* 0x000fe2000bf05270 */
[----:B------:R-:W-:-:S03]  /*1540*/  ULDC UR4, c[0x0][0x9f0] ;  /* 0x00027c0000047ab9 */ /* 0x000fc60000000800 */
[----:B------:R-:W-:-:S03]  /*1550*/  USEL UR10, UR45, UR4, UP0 ;  /* 0x000000042d0a7287 */ /* 0x000fc60008000000 */
[----:B------:R-:W-:Y:S01]  /*1560*/  UMOV UR4, URZ ;  /* 0x0000003f00047c82 */ /* 0x000fe20008000000 */
[----:B------:R-:W-:Y:S02]  /*1570*/  UIADD3 UR6, UR9, -0x1, UR10 ;  /* 0xffffffff09067890 */ /* 0x000fe4000fffe00a */
[----:B------:R-:W-:-:S04]  /*1580*/  IMAD.U32 R5, RZ, RZ, UR10 ;  /* 0x0000000aff057e24 */ /* 0x000fc8000f8e00ff */
[----:B------:R-:W-:Y:S01]  /*1590*/  IMAD.U32 R6, RZ, RZ, UR6 ;  /* 0x00000006ff067e24 */ /* 0x000fe2000f8e00ff */
[-C--:B------:R-:W-:Y:S01]  /*15a0*/  IABS R3, R5.reuse ;  /* 0x0000000500037213 */ /* 0x080fe20000000000 */
[----:B------:R-:W-:Y:S01]  /*15b0*/  ULOP3.LUT UR6, UR6, UR10, URZ, 0x3c, !UPT ;  /* 0x0000000a06067292 */ /* 0x000fe2000f8e3c3f */
[----:B------:R-:W-:Y:S02]  /*15c0*/  IABS R7, R5 ;  /* 0x0000000500077213 */ /* 0x000fe40000000000 */
[----:B------:R-:W-:Y:S02]  /*15d0*/  R2UR UR12, R3 ;  /* 0x00000000030c72ca */ /* 0x000fe400000e0000 */
[----:B------:R-:W-:-:S05]  /*15e0*/  IABS R6, R6 ;  /* 0x0000000600067213 */ /* 0x000fca0000000000 */
        /* <DEDUP_REMOVED lines=24> */
.L_x_226:
[----:B------:R-:W-:Y:S01]  /*1770*/  UIMAD UR42, UR41, UR4, URZ ;  /* 0x00000004292a72a4 */ /* 0x000fe2000f8e023f */
[----:B------:R-:W-:Y:S02]  /*1780*/  IMAD.U32 R3, RZ, RZ, UR9 ;  /* 0x00000009ff037e24 */ /* 0x000fe4000f8e00ff */
[----:B------:R-:W-:Y:S01]  /*1790*/  FMUL.FTZ R0, R0, UR11 ;  /* 0x0000000b00007c20 */ /* 0x000fe20008410000 */
[----:B------:R-:W-:Y:S01]  /*17a0*/  IMAD.U32 R4, RZ, RZ, UR4 ;  /* 0x00000004ff047e24 */ /* 0x000fe2000f8e00ff */
[----:B------:R-:W-:Y:S02]  /*17b0*/  PLOP3.LUT P0, PT, PT, PT, PT, 0x80, 0x0 ;  /* 0x000000000000781c */ /* 0x000fe40003f0f070 */
[----:B------:R-:W-:Y:S02]  /*17c0*/  CS2R R28, SRZ ;  /* 0x00000000001c7805 */ /* 0x000fe4000001ff00 */
[----:B------:R-:W-:Y:S02]  /*17d0*/  CS2R R20, SRZ ;  /* 0x0000000000147805 */ /* 0x000fe4000001ff00 */
[----:B------:R-:W-:Y:S01]  /*17e0*/  R2UR UR43, R0 ;  /* 0x00000000002b72ca */ /* 0x000fe200000e0000 */
[----:B------:R-:W-:Y:S01]  /*17f0*/  IMAD.MOV.U32 R0, RZ, RZ, RZ ;  /* 0x000000ffff007224 */ /* 0x000fe200078e00ff */
[----:B------:R-:W-:-:S02]  /*1800*/  VIADDMNMX R3, R4, UR42, R3, PT ;  /* 0x0000002a04037c46 */ /* 0x000fc4000b800103 */
[----:B------:R-:W-:Y:S02]  /*1810*/  CS2R R6, SRZ ;  /* 0x0000000000067805 */ /* 0x000fe4000001ff00 */
[----:B------:R-:W-:Y:S02]  /*1820*/  CS2R R48, SRZ ;  /* 0x0000000000307805 */ /* 0x000fe4000001ff00 */
[----:B------:R-:W-:Y:S02]  /*1830*/  CS2R R26, SRZ ;  /* 0x00000000001a7805 */ /* 0x000fe4000001ff00 */
[----:B------:R-:W-:Y:S02]  /*1840*/  R2UR UR53, R3 ;  /* 0x00000000033572ca */ /* 0x000fe400000e0000 */
[----:B------:R-:W-:Y:S01]  /*1850*/  CS2R R8, SRZ ;  /* 0x0000000000087805 */ /* 0x000fe2000001ff00 */
[----:B------:R-:W-:Y:S01]  /*1860*/  IMAD.MOV.U32 R25, RZ, RZ, RZ ;  /* 0x000000ffff197224 */ /* 0x000fe200078e00ff */
[----:B------:R-:W-:-:S02]  /*1870*/  CS2R R10, SRZ ;  /* 0x00000000000a7805 */ /* 0x000fc4000001ff00 */
[----:B------:R-:W-:Y:S02]  /*1880*/  CS2R R36, SRZ ;  /* 0x0000000000247805 */ /* 0x000fe4000001ff00 */
[----:B------:R-:W-:Y:S02]  /*1890*/  CS2R R12, SRZ ;  /* 0x00000000000c7805 */ /* 0x000fe4000001ff00 */
[----:B------:R-:W-:Y:S02]  /*18a0*/  CS2R R14, SRZ ;  /* 0x00000000000e7805 */ /* 0x000fe4000001ff00 */
[----:B------:R-:W-:Y:S02]  /*18b0*/  CS2R R52, SRZ ;  /* 0x0000000000347805 */ /* 0x000fe4000001ff00 */
[----:B------:R-:W-:Y:S02]  /*18c0*/  CS2R R40, SRZ ;  /* 0x0000000000287805 */ /* 0x000fe4000001ff00 */
[----:B------:R-:W-:Y:S01]  /*18d0*/  CS2R R44, SRZ ;  /* 0x00000000002c7805 */ /* 0x000fe2000001ff00 */
[----:B------:R-:W-:Y:S01]  /*18e0*/  IMAD.MOV.U32 R50, RZ, RZ, RZ ;  /* 0x000000ffff327224 */ /* 0x000fe200078e00ff */
[----:B------:R-:W-:-:S02]  /*18f0*/  CS2R R54, SRZ ;  /* 0x0000000000367805 */ /* 0x000fc4000001ff00 */
[----:B------:R-:W-:Y:S01]  /*1900*/  CS2R R56, SRZ ;  /* 0x0000000000387805 */ /* 0x000fe2000001ff00 */
[----:B------:R-:W-:Y:S01]  /*1910*/  UISETP.GT.AND UP0, UPT, UR53, UR42, UPT ;  /* 0x0000002a3500728c */ /* 0x000fe2000bf04270 */
[----:B------:R-:W-:Y:S01]  /*1920*/  CS2R R64, SRZ ;  /* 0x0000000000407805 */ /* 0x000fe2000001ff00 */
[----:B------:R-:W-:Y:S01]  /*1930*/  IMAD.MOV.U32 R60, RZ, RZ, RZ ;  /* 0x000000ffff3c7224 */ /* 0x000fe200078e00ff */
[----:B------:R-:W-:Y:S02]  /*1940*/  CS2R R88, SRZ ;  /* 0x0000000000587805 */ /* 0x000fe4000001ff00 */
[----:B------:R-:W-:Y:S02]  /*1950*/  CS2R R62, SRZ ;  /* 0x00000000003e7805 */ /* 0x000fe4000001ff00 */
[----:B------:R-:W-:Y:S02]  /*1960*/  CS2R R58, SRZ ;  /* 0x00000000003a7805 */ /* 0x000fe4000001ff00 */
[----:B------:R-:W-:-:S02]  /*1970*/  PLOP3.LUT P1, PT, PT, PT, UP0, 0x80, 0x0 ;  /* 0x000000000000781c */ /* 0x000fc40003f2f008 */
        /* <DEDUP_REMOVED lines=11> */
[----:B------:R-:W-:Y:S01]  /*1a30*/  CS2R R82, SRZ ;  /* 0x0000000000527805 */ /* 0x000fe2000001ff00 */
[----:B------:R-:W-:Y:S06]  /*1a40*/  @!P1 BRA `(.L_x_227) ;  /* 0x0000006400989947 */ /* 0x000fec0003800000 */
[----:B------:R-:W0:Y:S01]  /*1a50*/  SHFL.IDX PT, R0, R217, RZ, 0x1f ;  /* 0x00001fffd9007589 */ /* 0x000e2200000e0000 */
[----:B------:R-:W1:Y:S01]  /*1a60*/  S2UR UR52, SR_CgaCtaId ;  /* 0x00000000003479c3 */ /* 0x000e620000008800 */
[----:B------:R-:W-:Y:S01]  /*1a70*/  UMOV UR55, 0x400 ;  /* 0x0000040000377882 */ /* 0x000fe20000000000 */
[----:B0-----:R-:W-:Y:S01]  /*1a80*/  R2UR UR44, R0 ;  /* 0x00000000002c72ca */ /* 0x001fe200000e0000 */
[----:B-1----:R-:W-:-:S04]  /*1a90*/  ULEA UR55, UR52, UR55, 0x18 ;  /* 0x0000003734377291 */ /* 0x002fc8000f8ec03f */
[----:B------:R-:W-:-:S04]  /*1aa0*/  UIADD3 UR5, UR55, 0x14400, URZ ;  /* 0x0001440037057890 */ /* 0x000fc8000fffe03f */
[----:B------:R-:W-:-:S04]  /*1ab0*/  ULOP3.LUT UP0, URZ, UR5, 0x9f, URZ, 0xc0, !UPT ;  /* 0x0000009f053f7892 */ /* 0x000fc8000f80c03f */
[----:B------:R-:W-:Y:S02]  /*1ac0*/  ULEA.HI UR4, UR44, UR44, URZ, 0x1 ;  /* 0x0000002c2c047291 */ /* 0x000fe4000f8f083f */
[----:B------:R-:W-:Y:S02]  /*1ad0*/  PLOP3.LUT P0, PT, PT, PT, UP0, 0x80, 0x0 ;  /* 0x000000000000781c */ /* 0x000fe40003f0f008 */
        /* <DEDUP_REMOVED lines=13> */
[----:B------:R-:W-:Y:S02]  /*1bb0*/  IMAD.U32 R10, RZ, RZ, UR6 ;  /* 0x00000006ff0a7e24 */ /* 0x000fe4000f8e00ff */
[----:B------:R-:W-:Y:S02]  /*1bc0*/  IMAD.U32 R6, RZ, RZ, UR4 ;  /* 0x00000004ff067e24 */ /* 0x000fe4000f8e00ff */
[----:B------:R-:W-:-:S02]  /*1bd0*/  IMAD.U32 R7, RZ, RZ, UR5 ;  /* 0x00000005ff077e24 */ /* 0x000fc4000f8e00ff */
[----:B------:R-:W-:Y:S02]  /*1be0*/  IMAD.U32 R11, RZ, RZ, UR7 ;  /* 0x00000007ff0b7e24 */ /* 0x000fe4000f8e00ff */
[----:B------:R-:W-:Y:S02]  /*1bf0*/  IMAD.MOV.U32 R8, RZ, RZ, 0x70 ;  /* 0x00000070ff087424 */ /* 0x000fe400078e00ff */
[----:B------:R-:W-:Y:S02]  /*1c00*/  IMAD.MOV.U32 R12, RZ, RZ, 0x1 ;  /* 0x00000001ff0c7424 */ /* 0x000fe400078e00ff */
[----:B0-----:R-:W-:-:S07]  /*1c10*/  IMAD.MOV.U32 R13, RZ, RZ, RZ ;  /* 0x000000ffff0d7224 */ /* 0x001fce00078e00ff */
[----:B------:R-:W-:-:S07]  /*1c20*/  LEPC R20, `(.L_x_228) ;  /* 0x000000001014794e */ /* 0x000fce0000000000 */
[----:B-1----:R-:W-:Y:S05]  /*1c30*/  CALL.ABS.NOINC R14 ;  /* 0x000000000e007343 */ /* 0x002fea0003c00000 */
.L_x_228:
[----:B------:R-:W-:Y:S01]  /*1c40*/  ULEA.HI UR4, UR48, UR48, URZ, 0x1 ;  /* 0x0000003030047291 */ /* 0x000fe2000f8f083f */
[----:B------:R-:W-:-:S03]  /*1c50*/  IMAD.U32 R3, RZ, RZ, UR49 ;  /* 0x00000031ff037e24 */ /* 0x000fc6000f8e00ff */
[----:B------:R-:W-:Y:S02]  /*1c60*/  ULOP3.LUT UR4, UR4, 0xfffffffe, URZ, 0xc0, !UPT ;  /* 0xfffffffe04047892 */ /* 0x000fe4000f8ec03f */
[----:B------:R-:W-:Y:S02]  /*1c70*/  ISETP.NE.AND P0, PT, R3, 0x3, PT ;  /* 0x000000030300780c */ /* 0x000fe40003f05270 */
[----:B------:R-:W-:-:S06]  /*1c80*/  UIADD3 UR4, UR48, -UR4, URZ ;  /* 0x8000000430047290 */ /* 0x000fcc000fffe03f */
[----:B------:R-:W-:-:S05]  /*1c90*/  IMAD.U32 R0, RZ, RZ, UR4 ;  /* 0x00000004ff007e24 */ /* 0x000fca000f8e00ff */
[----:B------:R-:W-:-:S04]  /*1ca0*/  SHF.L.U32 R0, R0, 0x1f, RZ ;  /* 0x0000001f00007819 */ /* 0x000fc800000006ff */
[----:B------:R-:W0:Y:S02]  /*1cb0*/  SYNCS.PHASECHK.TRANS64.TRYWAIT P1, [UR55+0x22800], R0 ;  /* 0x02280000ff0075a7 */ /* 0x000e240008020177 */
[----:B0-----:R-:W-:Y:S05]  /*1cc0*/  @!P1 BRA `(.L_x_229) ;  /* 0x0000011000189947 */ /* 0x001fea0003800000 */
.L_x_371:
[----:B------:R-:W-:Y:S05]  /*1cd0*/  @!P0 BRA `(.L_x_230) ;  /* 0x0000000000048947 */ /* 0x000fea0003800000 */
[----:B------:R-:W-:Y:S01]  /*1ce0*/  BPT.TRAP 0x1 ;  /* 0x000000040000795c */ /* 0x000fe20000300000 */
.L_x_230:
[----:B------:R-:W-:Y:S02]  /*1cf0*/  IMAD.U32 R4, RZ, RZ, UR46 ;  /* 0x0000002eff047e24 */ /* 0x000fe4000f8e00ff */
[----:B0-----:R-:W-:-:S03]  /*1d00*/  IMAD.U32 R3, RZ, RZ, UR47 ;  /* 0x0000002fff037e24 */ /* 0x001fc6000f8e00ff */
[----:B------:R-:W-:Y:S02]  /*1d10*/  LEA R4, R4, UR55, 0x3 ;  /* 0x0000003704047c11 */ /* 0x000fe4000f8e18ff */
[----:B------:R-:W-:-:S04]  /*1d20*/  SHF.L.U32 R3, R3, 0x1f, RZ ;  /* 0x0000001f03037819 */ /* 0x000fc800000006ff */
[----:B------:R0:W1:Y:S01]  /*1d30*/  SYNCS.PHASECHK.TRANS64.TRYWAIT P1, [R4+URZ+0x22830], R3 ;  /* 0x02283003040075a7 */ /* 0x000062000802017f */
[----:B------:R-:W-:Y:S05]  /*1d40*/  @!P0 BRA `(.L_x_231) ;  /* 0x0000000000048947 */ /* 0x000fea0003800000 */
[----:B------:R-:W-:Y:S01]  /*1d50*/  BPT.TRAP 0x1 ;  /* 0x000000040000795c */ /* 0x000fe20000300000 */
.L_x_231:
[----:B-1----:R-:W-:Y:S05]  /*1d60*/  @P1 BRA `(.L_x_232) ;  /* 0x0000000000081947 */ /* 0x002fea0003800000 */
[----:B------:R-:W1:Y:S02]  /*1d70*/  SYNCS.PHASECHK.TRANS64.TRYWAIT P1, [R4+URZ+0x22830], R3 ;  /* 0x02283003040075a7 */ /* 0x000e64000802017f */
[----:B-1----:R-:W-:Y:S05]  /*1d80*/  @!P1 BRA `(.L_x_233) ;  /* 0x0000011000009947 */ /* 0x002fea0003800000 */
.L_x_232:
[----:B------:R-:W-:Y:S01]  /*1d90*/  UIADD3 UR4, UR55, 0x18400, URZ ;  /* 0x0001840037047890 */ /* 0x000fe2000fffe03f */
[----:B------:R-:W-:-:S03]  /*1da0*/  IMAD.MOV.U32 R25, RZ, RZ, RZ ;  /* 0x000000ffff197224 */ /* 0x000fc600078e00ff */
[----:B------:R-:W-:-:S04]  /*1db0*/  USHF.R.U32.HI UR4, URZ, 0x4, UR4 ;  /* 0x000000043f047899 */ /* 0x000fc80008011604 */
[----:B------:R-:W-:-:S06]  /*1dc0*/  ULOP3.LUT UR4, UR4, 0x3fff, URZ, 0xc0, !UPT ;  /* 0x00003fff04047892 */ /* 0x000fcc000f8ec03f */
[----:B------:R-:W-:Y:S01]  /*1dd0*/  IMAD.U32 R0, RZ, RZ, UR4 ;  /* 0x00000004ff007e24 */ /* 0x000fe2000f8e00ff */
[----:B------:R-:W-:Y:S05]  /*1de0*/  WARPSYNC.ALL ;  /* 0x0000000000007948 */ /* 0x000fea0003800000 */
[----:B------:R-:W-:-:S04]  /*1df0*/  LOP3.LUT R0, R0, 0x10000, RZ, 0xfc, !PT ;  /* 0x0001000000007812 */ /* 0x000fc800078efcff */
[----:B------:R-:W-:Y:S01]  /*1e00*/  R2UR UR20, R0 ;  /* 0x00000000001472ca */ /* 0x000fe200000e0000 */
[----:B------:R-:W-:Y:S01]  /*1e10*/  ULOP3.LUT UR12, UR56, 0x10000, URZ, 0xfc, !UPT ;  /* 0x00010000380c7892 */ /* 0x000fe2000f8efc3f */
[----:B------:R-:W-:Y:S01]  /*1e20*/  WARPGROUP.ARRIVE ;  /* 0x00000000000079c5 */ /* 0x000fe20000000000 */
[----:B------:R-:W-:Y:S01]  /*1e30*/  UMOV UR17, 0x40000040 ;  /* 0x4000004000117882 */ /* 0x000fe20000000000 */
[----:B------:R-:W-:Y:S01]  /*1e40*/  UMOV UR19, 0x40000040 ;  /* 0x4000004000137882 */ /* 0x000fe20000000000 */
[----:B------:R-:W-:Y:S01]  /*1e50*/  UMOV UR7, 0x40000040 ;  /* 0x4000004000077882 */ /* 0x000fe20000000000 */
[----:B------:R-:W-:Y:S01]  /*1e60*/  UMOV UR11, 0x40000040 ;  /* 0x40000040000b7882 */ /* 0x000fe20000000000 */
[----:B------:R-:W-:Y:S01]  /*1e70*/  UMOV UR15, 0x40000040 ;  /* 0x40000040000f7882 */ /* 0x000fe20000000000 */
[----:B------:R-:W-:-:S05]  /*1e80*/  UMOV UR16, UR12 ;  /* 0x0000000c00107c82 */ /* 0x000fca0008000000 */
[----:B------:R-:W-:-:S04]  /*1e90*/  UIMAD UR20, UR46, 0x500, UR20 ;  /* 0x000005002e1478a4 */ /* 0x000fc8000f8e0214 */
[----:B------:R-:W-:Y:S02]  /*1ea0*/  UIADD3 UR4, UR20, 0x100, URZ ;  /* 0x0000010014047890 */ /* 0x000fe4000fffe03f */
[----:B------:R-:W-:Y:S02]  /*1eb0*/  UIADD3 UR5, UR20, 0x200, URZ ;  /* 0x0000020014057890 */ /* 0x000fe4000fffe03f */
[----:B------:R-:W-:Y:S01]  /*1ec0*/  UMOV UR18, UR20 ;  /* 0x0000001400127c82 */ /* 0x000fe20008000000 */
[----:B------:R-:W-:Y:S01]  /*1ed0*/  UIADD3 UR6, UR20, 0x300, URZ ;  /* 0x0000030014067890 */ /* 0x000fe2000fffe03f */
[----:B------:R-:W-:Y:S01]  /*1ee0*/  QGMMA.64x32x32.F32.E4M3.E4M3 R92, gdesc[UR16], RZ, !UPT, gsb0 ;  /* 0x00600000105c79f3 */ /* 0x000fe2000c0008ff */
[----:B------:R-:W-:Y:S01]  /*1ef0*/  UMOV UR18, UR4 ;  /* 0x0000000400127c82 */ /* 0x000fe20008000000 */
[----:B------:R-:W-:Y:S01]  /*1f00*/  UMOV UR19, 0x40000040 ;  /* 0x4000004000137882 */ /* 0x000fe20000000000 */
[----:B------:R-:W-:Y:S02]  /*1f10*/  UIADD3 UR4, UR20, 0x400, URZ ;  /* 0x0000040014047890 */ /* 0x000fe4000fffe03f */
[----:B------:R-:W-:-:S02]  /*1f20*/  UIADD3 UR8, UR20, 0x102, URZ ;  /* 0x0000010214087890 */ /* 0x000fc4000fffe03f */
[----:B------:R-:W-:Y:S02]  /*1f30*/  UIADD3 UR9, UR20, 0x202, URZ ;  /* 0x0000020214097890 */ /* 0x000fe4000fffe03f */
[----:B------:R-:W-:Y:S02]  /*1f40*/  UIADD3 UR10, UR20, 0x302, URZ ;  /* 0x00000302140a7890 */ /* 0x000fe4000fffe03f */
[----:B------:R-:W-:Y:S02]  /*1f50*/  UIADD3 UR13, UR20, 0x304, URZ ;  /* 0x00000304140d7890 */ /* 0x000fe4000fffe03f */
[----:B------:R-:W-:Y:S01]  /*1f60*/  UIADD3 UR14, UR20, 0x6, URZ ;  /* 0x00000006140e7890 */ /* 0x000fe2000fffe03f */
[----:B------:R-:W-:Y:S02]  /*1f70*/  WARPGROUP.DEPBAR.LE gsb0, 0x0 ;  /* 0x00008000000079c5 */ /* 0x000fe40000010000 */
[----:B------:R-:W-:-:S06]  /*1f80*/  WARPGROUP.ARRIVE ;  /* 0x00000000000079c5 */ /* 0x000fcc0000000000 */
[----:B------:R-:W-:Y:S01]  /*1f90*/  QGMMA.64x32x32.F32.E4M3.E4M3 R76, gdesc[UR16], RZ, !UPT, gsb0 ;  /* 0x00600000104c79f3 */ /* 0x000fe2000c0008ff */
[----:B------:R-:W-:Y:S01]  /*1fa0*/  UMOV UR18, UR5 ;  /* 0x0000000500127c82 */ /* 0x000fe20008000000 */
[----:B------:R-:W-:Y:S01]  /*1fb0*/  UMOV UR19, 0x40000040 ;  /* 0x4000004000137882 */ /* 0x000fe20000000000 */
[----:B------:R-:W-:Y:S01]  /*1fc0*/  UMOV UR5, 0x40000040 ;  /* 0x4000004000057882 */ /* 0x000fe20000000000 */
[----:B------:R-:W-:Y:S02]  /*1fd0*/  WARPGROUP.DEPBAR.LE gsb0, 0x0 ;  /* 0x00008000000079c5 */ /* 0x000fe40000010000 */
[----:B------:R-:W-:-:S06]  /*1fe0*/  WARPGROUP.ARRIVE ;  /* 0x00000000000079c5 */ /* 0x000fcc0000000000 */
[----:B------:R-:W-:Y:S01]  /*1ff0*/  QGMMA.64x32x32.F32.E4M3.E4M3 R60, gdesc[UR16], RZ, !UPT, gsb0 ;  /* 0x00600000103c79f3 */ /* 0x000fe2000c0008ff */
[----:B------:R-:W-:Y:S01]  /*2000*/  UMOV UR18, UR6 ;  /* 0x0000000600127c82 */ /* 0x000fe20008000000 */
[----:B------:R-:W-:Y:S01]  /*2010*/  UMOV UR19, 0x40000040 ;  /* 0x4000004000137882 */ /* 0x000fe20000000000 */
[----:B------:R-:W-:Y:S01]  /*2020*/  UIADD3 UR6, UR20, 0x2, URZ ;  /* 0x0000000214067890 */ /* 0x000fe2000fffe03f */
        /* <DEDUP_REMOVED lines=32> */
[----:B------:R-:W-:Y:S02]  /*2230*/  UIADD3 UR8, UR12, 0x4, URZ ;  /* 0x000000040c087890 */ /* 0x000fe4000fffe03f */
[----:B------:R-:W-:Y:S01]  /*2240*/  UIADD3 UR12, UR12, 0x6, URZ ;  /* 0x000000060c0c7890 */ /* 0x000fe2000fffe03f */
[----:B------:R-:W-:Y:S02]  /*2250*/  WARPGROUP.DEPBAR.LE gsb0, 0x0 ;  /* 0x00008000000079c5 */ /* 0x000fe40000010000 */
[----:B------:R-:W-:-:S06]  /*2260*/  WARPGROUP.ARRIVE ;  /* 0x00000000000079c5 */ /* 0x000fcc0000000000 */
[----:B------:R-:W-:Y:S01]  /*2270*/  QGMMA.64x32x32.F32.E4M3.E4M3 R28, gdesc[UR4], R28, gsb0 ;  /* 0x00600000041c79f3 */ /* 0x000fe2000800081c */
[----:B------:R-:W-:Y:S02]  /*2280*/  UIADD3 UR6, UR20, 0x104, URZ ;  /* 0x0000010414067890 */ /* 0x000fe4000fffe03f */
        /* <DEDUP_REMOVED lines=56> */
.L_x_234:
[----:B------:R-:W-:Y:S01]  /*2610*/  IMAD.U32 R6, RZ, RZ, UR54 ;  /* 0x00000036ff067e24 */ /* 0x000fe2000f8e00ff */
[----:B------:R-:W-:Y:S01]  /*2620*/  P2R R7, PR, RZ, 0x1 ;  /* 0x00000001ff077803 */ /* 0x000fe20000000000 */
[----:B------:R-:W-:Y:S01]  /*2630*/  IMAD.U32 R8, RZ, RZ, UR53 ;  /* 0x00000035ff087e24 */ /* 0x000fe2000f8e00ff */
[----:B------:R-:W-:Y:S01]  /*2640*/  R2UR UR6, R4 ;  /* 0x00000000040672ca */ /* 0x000fe200000e0000 */
[----:B------:R-:W-:Y:S01]  /*2650*/  UIADD3 UR29, UR53, -0x2, URZ ;  /* 0xfffffffe351d7890 */ /* 0x000fe2000fffe03f */
[----:B------:R-:W-:-:S03]  /*2660*/  IADD3 R5, R6, 0xa0, -R199 ;  /* 0x000000a006057810 */ /* 0x000fc60007ffe8c7 */
[----:B------:R-:W-:Y:S02]  /*2670*/  UISETP.GE.AND UP0, UPT, UR29, UR42, UPT ;  /* 0x0000002a1d00728c */ /* 0x000fe4000bf06270 */
[----:B------:R-:W-:-:S05]  /*2680*/  IMAD R5, R8, -0xa0, R5 ;  /* 0xffffff6008057824 */ /* 0x000fca00078e0205 */
[C---:B------:R-:W-:Y:S01]  /*2690*/  ISETP.GT.AND P6, PT, R5.reuse, RZ, PT ;  /* 0x000000ff0500720c */ /* 0x040fe20003fc4270 */
[----:B------:R-:W-:Y:S01]  /*26a0*/  UIADD3 UR6, UR6, 0x22840, URZ ;  /* 0x0002284006067890 */ /* 0x000fe2000fffe03f */
[C---:B------:R-:W-:Y:S02]  /*26b0*/  ISETP.GT.AND P5, PT, R5.reuse, 0x1, PT ;  /* 0x000000010500780c */ /* 0x040fe40003fa4270 */
[----:B------:R-:W-:Y:S01]  /*26c0*/  ISETP.GT.AND P4, PT, R5, 0x8, PT ;  /* 0x000000080500780c */ /* 0x000fe20003f84270 */
[----:B------:R-:W-:Y:S01]  /*26d0*/  UPRMT UR6, UR52, 0x654, UR6 ;  /* 0x0000065434067896 */ /* 0x000fe20008000006 */
[----:B------:R-:W-:Y:S02]  /*26e0*/  FSEL R94, R94, -INF , P6 ;  /* 0xff8000005e5e7808 */ /* 0x000fe40003000000 */
[----:B------:R-:W-:Y:S02]  /*26f0*/  FSEL R95, R95, -INF , P5 ;  /* 0xff8000005f5f7808 */ /* 0x000fe40002800000 */
[----:B------:R-:W-:-:S02]  /*2700*/  ISETP.GT.AND P3, PT, R5, 0x9, PT ;  /* 0x000000090500780c */ /* 0x000fc40003f64270 */
[----:B------:R-:W-:Y:S02]  /*2710*/  FSEL R98, R98, -INF , P4 ;  /* 0xff80000062627808 */ /* 0x000fe40002000000 */
[----:B01----:R-:W-:Y:S01]  /*2720*/  FMNMX.FTZ R3, R94, R95, !PT ;  /* 0x0000005f5e037209 */ /* 0x003fe20007810000 */
[----:B------:R-:W-:Y:S01]  /*2730*/  SYNCS.ARRIVE.TRANS64.RED.A1T0 RZ, [UR6], RZ ;  /* 0x000000ffffff79a7 */ /* 0x000fe20008100406 */
        /* <DEDUP_REMOVED lines=83> */
[C---:B------:R-:W-:Y:S02]  /*2c70*/  ISETP.GT.AND P5, PT, R5.reuse, 0x61, PT ;  /* 0x000000610500780c */ /* 0x040fe40003fa4270 */
        /* <DEDUP_REMOVED lines=22> */
[----:B------:R-:W-:Y:S02]  /*2de0*/  ISETP.GT.AND P0, PT, R5, 0x79, PT ;  /* 0x000000790500780c */ /* 0x000fe40003f04270 */
[----:B------:R-:W-:Y:S02]  /*2df0*/  FSEL R58, R58, -INF , P6 ;  /* 0xff8000003a3a7808 */ /* 0x000fe40003000000 */
[----:B------:R-:W-:Y:S02]  /*2e00*/  FMNMX.FTZ R3, R20, R3, !PT ;  /* 0x0000000314037209 */ /* 0x000fe40007810000 */
[----:B------:R-:W-:Y:S02]  /*2e10*/  FSEL R45, R45, -INF , P5 ;  /* 0xff8000002d2d7808 */ /* 0x000fe40002800000 */
[----:B------:R-:W-:Y:S02]  /*2e20*/  ISETP.GT.AND P5, PT, R5, 0x80, PT ;  /* 0x000000800500780c */ /* 0x000fe40003fa4270 */
[----:B------:R-:W-:-:S02]  /*2e30*/  FSEL R26, R59, -INF , P0 ;  /* 0xff8000003b1a7808 */ /* 0x000fc40000000000 */
[----:B------:R-:W-:Y:S02]  /*2e40*/  FMNMX.FTZ R3, R58, R3, !PT ;  /* 0x000000033a037209 */ /* 0x000fe40007810000 */
        /* <DEDUP_REMOVED lines=12> */
[----:B------:R-:W-:Y:S02]  /*2f10*/  FSEL R112, R35, -INF , P2 ;  /* 0xff80000023707808 */ /* 0x000fe40001000000 */
[----:B------:R-:W-:Y:S02]  /*2f20*/  FMNMX.FTZ R3, R34, R3, !PT ;  /* 0x0000000322037209 */ /* 0x000fe40007810000 */
[----:B------:R-:W-:Y:S02]  /*2f30*/  ISETP.GT.AND P3, PT, R5, 0x90, PT ;  /* 0x000000900500780c */ /* 0x000fe40003f64270 */
[----:B------:R-:W-:Y:S02]  /*2f40*/  FSEL R48, R48, -INF , P4 ;  /* 0xff80000030307808 */ /* 0x000fe40002000000 */
[----:B------:R-:W-:-:S02]  /*2f50*/  FSEL R38, R38, -INF , P3 ;  /* 0xff80000026267808 */ /* 0x000fc40001800000 */
[----:B------:R-:W-:Y:S02]  /*2f60*/  FMNMX.FTZ R3, R112, R3, !PT ;  /* 0x0000000370037209 */ /* 0x000fe40007810000 */
[----:B------:R-:W-:Y:S02]  /*2f70*/  ISETP.GT.AND P4, PT, R5, 0x91, PT ;  /* 0x000000910500780c */ /* 0x000fe40003f84270 */
[----:B------:R-:W-:Y:S02]  /*2f80*/  FMNMX.FTZ R3, R38, R3, !PT ;  /* 0x0000000326037209 */ /* 0x000fe40007810000 */
[----:B------:R-:W-:Y:S02]  /*2f90*/  FSEL R114, R39, -INF , P4 ;  /* 0xff80000027727808 */ /* 0x000fe40002000000 */
[----:B------:R-:W-:Y:S02]  /*2fa0*/  ISETP.GT.AND P5, PT, R5, 0x98, PT ;  /* 0x000000980500780c */ /* 0x000fe40003fa4270 */
[----:B------:R-:W-:-:S02]  /*2fb0*/  FMNMX.FTZ R3, R114, R3, !PT ;  /* 0x0000000372037209 */ /* 0x000fc40007810000 */
[----:B------:R-:W-:Y:S02]  /*2fc0*/  FSEL R42, R42, -INF , P5 ;  /* 0xff8000002a2a7808 */ /* 0x000fe40002800000 */
[----:B------:R-:W-:Y:S02]  /*2fd0*/  ISETP.GT.AND P6, PT, R5, 0x99, PT ;  /* 0x000000990500780c */ /* 0x000fe40003fc4270 */
[----:B------:R-:W-:Y:S02]  /*2fe0*/  FMNMX.FTZ R14, R42, R3, !PT ;  /* 0x000000032a0e7209 */ /* 0x000fe40007810000 */
[----:B------:R-:W-:Y:S02]  /*2ff0*/  FSEL R43, R43, -INF , P6 ;  /* 0xff8000002b2b7808 */ /* 0x000fe40003000000 */
[----:B------:R-:W-:Y:S02]  /*3000*/  P2R R27, PR, RZ, 0x1 ;  /* 0x00000001ff1b7803 */ /* 0x000fe40000000000 */
[----:B------:R-:W-:-:S02]  /*3010*/  FMNMX.FTZ R14, R43, R14, !PT ;  /* 0x0000000e2b0e7209 */ /* 0x000fc40007810000 */
[C---:B------:R-:W-:Y:S02]  /*3020*/  ISETP.GT.AND P0, PT, R5.reuse, 0x80, PT ;  /* 0x000000800500780c */ /* 0x040fe40003f04270 */
[----:B------:R-:W-:Y:S01]  /*3030*/  P2R R13, PR, RZ, 0x8 ;  /* 0x00000008ff0d7803 */ /* 0x000fe20000000000 */
[----:B------:R-:W0:Y:S01]  /*3040*/  SHFL.BFLY PT, R3, R14, 0x2, 0x1f ;  /* 0x0c401f000e037f89 */ /* 0x000e2200000e0000 */
[----:B------:R-:W-:Y:S02]  /*3050*/  P2R R21, PR, RZ, 0x2 ;  /* 0x00000002ff157803 */ /* 0x000fe40000000000 */
[----:B------:R-:W-:Y:S02]  /*3060*/  P2R R15, PR, RZ, 0x4 ;  /* 0x00000004ff0f7803 */ /* 0x000fe40000000000 */
[----:B------:R-:W-:Y:S02]  /*3070*/  FSEL R28, R28, -INF , P0 ;  /* 0xff8000001c1c7808 */ /* 0x000fe40000000000 */
[----:B------:R-:W-:-:S02]  /*3080*/  ISETP.GT.AND P2, PT, R5, 0x78, PT ;  /* 0x000000780500780c */ /* 0x000fc40003f44270 */
[----:B------:R-:W-:Y:S02]  /*3090*/  ISETP.GT.AND P1, PT, R5, 0x79, PT ;  /* 0x000000790500780c */ /* 0x000fe40003f24270 */
[----:B------:R-:W-:Y:S02]  /*30a0*/  ISETP.NE.AND P0, PT, R27, RZ, PT ;  /* 0x000000ff1b00720c */ /* 0x000fe40003f05270 */
[----:B------:R-:W-:Y:S02]  /*30b0*/  FSEL R56, R56, -INF , P2 ;  /* 0xff80000038387808 */ /* 0x000fe40001000000 */
[----:B------:R-:W-:Y:S02]  /*30c0*/  FSEL R29, R29, -INF , P0 ;  /* 0xff8000001d1d7808 */ /* 0x000fe40000000000 */
[----:B------:R-:W-:Y:S02]  /*30d0*/  ISETP.NE.AND P0, PT, R7, RZ, PT ;  /* 0x000000ff0700720c */ /* 0x000fe40003f05270 */
[----:B------:R-:W-:-:S02]  /*30e0*/  ISETP.NE.AND P2, PT, R15, RZ, PT ;  /* 0x000000ff0f00720c */ /* 0x000fc40003f45270 */
[----:B------:R-:W-:Y:S02]  /*30f0*/  FSEL R57, R57, -INF , P1 ;  /* 0xff80000039397808 */ /* 0x000fe40000800000 */
[----:B------:R-:W-:Y:S02]  /*3100*/  ISETP.NE.AND P1, PT, R21, RZ, PT ;  /* 0x000000ff1500720c */ /* 0x000fe40003f25270 */
[----:B0-----:R-:W-:Y:S02]  /*3110*/  FMNMX.FTZ R9, R14, R3, !PT ;  /* 0x000000030e097209 */ /* 0x001fe40007810000 */
[----:B------:R-:W-:Y:S02]  /*3120*/  FSEL R59, R33, -INF , P2 ;  /* 0xff800000213b7808 */ /* 0x000fe40001000000 */
[----:B------:R-:W-:Y:S01]  /*3130*/  FSEL R40, R40, -INF , P5 ;  /* 0xff80000028287808 */ /* 0x000fe20002800000 */
[----:B------:R-:W0:Y:S02]  /*3140*/  SHFL.BFLY PT, R24, R9, 0x1, 0x1f ;  /* 0x0c201f0009187f89 */ /* 0x000e2400000e0000 */
[----:B0-----:R-:W-:Y:S01]  /*3150*/  FMNMX.FTZ R3, R9, R24, !PT ;  /* 0x0000001809037209 */ /* 0x001fe20007810000 */
[----:B------:R-:W-:-:S03]  /*3160*/  IMAD.U32 R24, RZ, RZ, UR43 ;  /* 0x0000002bff187e24 */ /* 0x000fc6000f8e00ff */
[C---:B------:R-:W-:Y:S01]  /*3170*/  FSETP.NEU.FTZ.AND P3, PT, R3.reuse, -INF , PT ;  /* 0xff8000000300780b */ /* 0x040fe20003f7d000 */
[----:B------:R-:W-:-:S05]  /*3180*/  FFMA.FTZ R11, R3, R24, -8 ;  /* 0xc1000000030b7423 */ /* 0x000fca0000010018 */
[----:B------:R-:W-:Y:S02]  /*3190*/  FSEL R5, R11, RZ, P3 ;  /* 0x000000ff0b057208 */ /* 0x000fe40001800000 */
[----:B------:R-:W-:Y:S02]  /*31a0*/  ISETP.NE.AND P3, PT, R13, RZ, PT ;  /* 0x000000ff0d00720c */ /* 0x000fe40003f65270 */
[----:B------:R-:W-:Y:S01]  /*31b0*/  FMNMX.FTZ R13, R92, R93, !PT ;  /* 0x0000005d5c0d7209 */ /* 0x000fe20007810000 */
[----:B------:R-:W-:-:S01]  /*31c0*/  FFMA.FTZ R7, R94, UR43, -R5 ;  /* 0x0000002b5e077c23 */ /* 0x000fc20008010805 */
[--C-:B------:R-:W-:Y:S01]  /*31d0*/  FFMA.FTZ R9, R98, UR43, -R5.reuse ;  /* 0x0000002b62097c23 */ /* 0x100fe20008010805 */
[----:B------:R-:W-:-:S01]  /*31e0*/  FFMA.FTZ R31, R78, UR43, -R5 ;  /* 0x0000002b4e1f7c23 */ /* 0x000fc20008010805 */
        /* <DEDUP_REMOVED lines=10> */
[----:B------:R-:W-:Y:S01]  /*3290*/  MUFU.EX2 R7, R7 ;  /* 0x0000000700077308 */ /* 0x000fe20000000800 */
[----:B------:R-:W-:-:S01]  /*32a0*/  FFMA.FTZ R24, R99, UR43, -R5 ;  /* 0x0000002b63187c23 */ /* 0x000fc20008010805 */
[----:B------:R-:W-:Y:S01]  /*32b0*/  FMNMX.FTZ R15, R101, R98, !PT ;  /* 0x00000062650f7209 */ /* 0x000fe20007810000 */
[----:B------:R-:W-:-:S01]  /*32c0*/  FFMA.FTZ R11, R102, UR43, -R5 ;  /* 0x0000002b660b7c23 */ /* 0x000fc20008010805 */
[--C-:B------:R-:W-:Y:S01]  /*32d0*/  FFMA.FTZ R30, R103, UR43, -R5.reuse ;  /* 0x0000002b671e7c23 */ /* 0x100fe20008010805 */
[----:B------:R-:W-:-:S01]  /*32e0*/  FFMA.FTZ R106, R106, UR43, -R5 ;  /* 0x0000002b6a6a7c23 */ /* 0x000fc20008010805 */
[----:B------:R-:W-:Y:S01]  /*32f0*/  FMNMX.FTZ R78, R104, R15, !PT ;  /* 0x0000000f684e7209 */ /* 0x000fe20007810000 */
[----:B------:R-:W-:-:S01]  /*3300*/  FFMA.FTZ R94, R107, UR43, -R5 ;  /* 0x0000002b6b5e7c23 */ /* 0x000fc20008010805 */
[----:B------:R0:W-:Y:S01]  /*3310*/  MUFU.EX2 R15, R31 ;  /* 0x0000001f000f7308 */ /* 0x0001e20000000800 */
        /* <DEDUP_REMOVED lines=11> */
[----:B------:R-:W-:-:S02]  /*33d0*/  FFMA.FTZ R42, R42, UR43, -R5 ;  /* 0x0000002b2a2a7c23 */ /* 0x000fc40008010805 */
[----:B------:R-:W-:Y:S02]  /*33e0*/  FMNMX.FTZ R82, R80, R21, !PT ;  /* 0x0000001550527209 */ /* 0x000fe40007810000 */
[----:B------:R1:W-:Y:S02]  /*33f0*/  MUFU.EX2 R21, R35 ;  /* 0x0000002300157308 */ /* 0x0003e40000000800 */
[----:B------:R-:W-:Y:S01]  /*3400*/  FMNMX.FTZ R27, R81, R82, !PT ;  /* 0x00000052511b7209 */ /* 0x000fe20007810000 */
[----:B------:R-:W-:-:S03]  /*3410*/  FFMA.FTZ R82, R83, UR43, -R5 ;  /* 0x0000002b53527c23 */ /* 0x000fc60008010805 */
[----:B------:R-:W-:Y:S02]  /*3420*/  FMNMX.FTZ R98, R84, R27, !PT ;  /* 0x0000001b54627209 */ /* 0x000fe40007810000 */
[----:B------:R-:W-:Y:S02]  /*3430*/  MUFU.EX2 R9, R9 ;  /* 0x0000000900097308 */ /* 0x000fe40000000800 */
[----:B------:R-:W-:-:S04]  /*3440*/  FMNMX.FTZ R27, R85, R98, !PT ;  /* 0x00000062551b7209 */ /* 0x000fc80007810000 */
[----:B------:R-:W-:Y:S02]  /*3450*/  FMNMX.FTZ R86, R88, R27, !PT ;  /* 0x0000001b58567209 */ /* 0x000fe40007810000 */
[----:B------:R-:W-:Y:S02]  /*3460*/  MUFU.EX2 R27, R39 ;  /* 0x00000027001b7308 */ /* 0x000fe40000000800 */
[----:B0-----:R-:W-:Y:S01]  /*3470*/  FMNMX.FTZ R31, R89, R86, !PT ;  /* 0x00000056591f7209 */ /* 0x001fe20007810000 */
[----:B------:R-:W-:-:S03]  /*3480*/  FFMA.FTZ R86, R87, UR43, -R5 ;  /* 0x0000002b57567c23 */ /* 0x000fc60008010805 */
[----:B------:R-:W-:Y:S02]  /*3490*/  FMNMX.FTZ R98, R60, R31, !PT ;  /* 0x0000001f3c627209 */ /* 0x000fe40007810000 */
[----:B------:R-:W0:Y:S02]  /*34a0*/  MUFU.EX2 R24, R24 ;  /* 0x0000001800187308 */ /* 0x000e240000000800 */
[----:B------:R-:W-:-:S04]  /*34b0*/  FMNMX.FTZ R31, R61, R98, !PT ;  /* 0x000000623d1f7209 */ /* 0x000fc80007810000 */
[----:B------:R-:W-:Y:S02]  /*34c0*/  FMNMX.FTZ R90, R64, R31, !PT ;  /* 0x0000001f405a7209 */ /* 0x000fe40007810000 */
[----:B------:R2:W-:Y:S02]  /*34d0*/  MUFU.EX2 R31, R47 ;  /* 0x0000002f001f7308 */ /* 0x0005e40000000800 */
[----:B-1----:R-:W-:Y:S01]  /*34e0*/  FMNMX.FTZ R35, R65, R90, !PT ;  /* 0x0000005a41237209 */ /* 0x002fe20007810000 */
[----:B------:R-:W-:-:S03]  /*34f0*/  FFMA.FTZ R90, R91, UR43, -R5 ;  /* 0x0000002b5b5a7c23 */ /* 0x000fc60008010805 */
[----:B------:R-:W-:Y:S02]  /*3500*/  FMNMX.FTZ R98, R68, R35, !PT ;  /* 0x0000002344627209 */ /* 0x000fe40007810000 */
[----:B------:R-:W-:Y:S01]  /*3510*/  MUFU.EX2 R11, R11 ;  /* 0x0000000b000b7308 */ /* 0x000fe20000000800 */
[----:B0-----:R-:W-:Y:S02]  /*3520*/  F2FP.SATFINITE.E4M3.F32.PACK_AB_MERGE_C R173, R24, R9, RZ ;  /* 0x0000000918ad723e */ /* 0x001fe400048070ff */
[----:B------:R-:W-:Y:S02]  /*3530*/  FMNMX.FTZ R35, R69, R98, !PT ;  /* 0x0000006245237209 */ /* 0x000fe40007810000 */
[----:B------:R-:W-:Y:S02]  /*3540*/  F2FP.SATFINITE.E4M3.F32.PACK_AB_MERGE_C R173, R14, R7, R173 ;  /* 0x000000070ead723e */ /* 0x000fe400048070ad */
[----:B------:R-:W-:Y:S01]  /*3550*/  FMNMX.FTZ R62, R72, R35, !PT ;  /* 0x00000023483e7209 */ /* 0x000fe20007810000 */
[----:B------:R-:W-:Y:S03]  /*3560*/  MUFU.EX2 R30, R30 ;  /* 0x0000001e001e7308 */ /* 0x000fe60000000800 */
[----:B------:R-:W-:Y:S01]  /*3570*/  FMNMX.FTZ R39, R73, R62, !PT ;  /* 0x0000003e49277209 */ /* 0x000fe20007810000 */
[--C-:B------:R-:W-:Y:S01]  /*3580*/  FFMA.FTZ R62, R63, UR43, -R5.reuse ;  /* 0x0000002b3f3e7c23 */ /* 0x100fe20008010805 */
[----:B------:R-:W-:Y:S01]  /*3590*/  FSEL R63, R36, -INF , P3 ;  /* 0xff800000243f7808 */ /* 0x000fe20001800000 */
[----:B------:R-:W-:Y:S01]  /*35a0*/  FFMA.FTZ R36, R50, UR43, -R5 ;  /* 0x0000002b32247c23 */ /* 0x000fe20008010805 */
[----:B------:R-:W-:Y:S01]  /*35b0*/  FMNMX.FTZ R98, R44, R39, !PT ;  /* 0x000000272c627209 */ /* 0x000fe20007810000 */
[----:B------:R-:W-:Y:S03]  /*35c0*/  MUFU.EX2 R35, R51 ;  /* 0x0000003300237308 */ /* 0x000fe60000000800 */
[----:B------:R-:W-:-:S04]  /*35d0*/  FMNMX.FTZ R39, R45, R98, !PT ;  /* 0x000000622d277209 */ /* 0x000fc80007810000 */
[----:B------:R-:W-:Y:S01]  /*35e0*/  FMNMX.FTZ R66, R48, R39, !PT ;  /* 0x0000002730427209 */ /* 0x000fe20007810000 */
[----:B------:R-:W-:Y:S03]  /*35f0*/  MUFU.EX2 R13, R106 ;  /* 0x0000006a000d7308 */ /* 0x000fe60000000800 */
[----:B--2---:R-:W-:Y:S01]  /*3600*/  FMNMX.FTZ R47, R49, R66, !PT ;  /* 0x00000042312f7209 */ /* 0x004fe20007810000 */
[--C-:B------:R-:W-:Y:S01]  /*3610*/  FFMA.FTZ R66, R67, UR43, -R5.reuse ;  /* 0x0000002b43427c23 */ /* 0x100fe20008010805 */
[----:B------:R-:W-:-:S02]  /*3620*/  FFMA.FTZ R67, R70, UR43, -R5 ;  /* 0x0000002b46437c23 */ /* 0x000fc40008010805 */
[----:B------:R-:W-:Y:S01]  /*3630*/  FMNMX.FTZ R98, R52, R47, !PT ;  /* 0x0000002f34627209 */ /* 0x000fe20007810000 */
[----:B------:R0:W-:Y:S03]  /*3640*/  MUFU.EX2 R39, R55 ;  /* 0x0000003700277308 */ /* 0x0001e60000000800 */
[----:B------:R-:W-:-:S04]  /*3650*/  FMNMX.FTZ R47, R53, R98, !PT ;  /* 0x00000062352f7209 */ /* 0x000fc80007810000 */
[----:B------:R-:W-:Y:S01]  /*3660*/  FMNMX.FTZ R70, R56, R47, !PT ;  /* 0x0000002f38467209 */ /* 0x000fe20007810000 */
[----:B------:R-:W1:Y:S01]  /*3670*/  MUFU.EX2 R94, R94 ;  /* 0x0000005e005e7308 */ /* 0x000e620000000800 */
[----:B0-----:R-:W-:-:S01]  /*3680*/  FFMA.FTZ R55, R20, UR43, -R5 ;  /* 0x0000002b14377c23 */ /* 0x001fc20008010805 */
[----:B------:R-:W-:Y:S01]  /*3690*/  FFMA.FTZ R20, R58, UR43, -R5 ;  /* 0x0000002b3a147c23 */ /* 0x000fe20008010805 */
[----:B------:R-:W-:-:S04]  /*36a0*/  FMNMX.FTZ R51, R57, R70, !PT ;  /* 0x0000004639337209 */ /* 0x000fc80007810000 */
[----:B------:R-:W-:Y:S01]  /*36b0*/  FMNMX.FTZ R70, R28, R51, !PT ;  /* 0x000000331c467209 */ /* 0x000fe20007810000 */
[----:B------:R0:W-:Y:S01]  /*36c0*/  MUFU.EX2 R47, R67 ;  /* 0x00000043002f7308 */ /* 0x0001e20000000800 */
[----:B------:R-:W-:Y:S01]  /*36d0*/  FSEL R51, R32, -INF , P1 ;  /* 0xff80000020337808 */ /* 0x000fe20000800000 */
[----:B------:R-:W-:Y:S01]  /*36e0*/  FFMA.FTZ R32, R74, UR43, -R5 ;  /* 0x0000002b4a207c23 */ /* 0x000fe20008010805 */
[----:B------:R-:W-:-:S04]  /*36f0*/  FMNMX.FTZ R70, R29, R70, !PT ;  /* 0x000000461d467209 */ /* 0x000fc80007810000 */
[----:B------:R-:W-:Y:S01]  /*3700*/  FMNMX.FTZ R70, R51, R70, !PT ;  /* 0x0000004633467209 */ /* 0x000fe20007810000 */
[----:B------:R-:W-:Y:S01]  /*3710*/  MUFU.EX2 R78, R78 ;  /* 0x0000004e004e7308 */ /* 0x000fe20000000800 */
[----:B0-----:R-:W-:Y:S01]  /*3720*/  FSEL R67, R37, -INF , P4 ;  /* 0xff80000025437808 */ /* 0x001fe20002000000 */
[----:B------:R-:W-:Y:S01]  /*3730*/  FFMA.FTZ R37, R6, UR43, -R5 ;  /* 0x0000002b06257c23 */ /* 0x000fe20008010805 */
[----:B------:R-:W-:Y:S02]  /*3740*/  FMNMX.FTZ R70, R59, R70, !PT ;  /* 0x000000463b467209 */ /* 0x000fe40007810000 */
[----:B-1----:R-:W-:Y:S02]  /*3750*/  F2FP.SATFINITE.E4M3.F32.PACK_AB_MERGE_C R175, R94, R13, RZ ;  /* 0x0000000d5eaf723e */ /* 0x002fe400048070ff */
[----:B------:R-:W-:Y:S01]  /*3760*/  FMNMX.FTZ R70, R63, R70, !PT ;  /* 0x000000463f467209 */ /* 0x000fe20007810000 */
[----:B------:R-:W0:Y:S01]  /*3770*/  MUFU.EX2 R82, R82 ;  /* 0x0000005200527308 */ /* 0x000e220000000800 */
[----:B------:R-:W-:-:S02]  /*3780*/  F2FP.SATFINITE.E4M3.F32.PACK_AB_MERGE_C R175, R30, R11, R175 ;  /* 0x0000000b1eaf723e */ /* 0x000fc400048070af */
[----:B------:R-:W-:Y:S02]  /*3790*/  FMNMX.FTZ R33, R67, R70, !PT ;  /* 0x0000004643217209 */ /* 0x000fe40007810000 */
[----:B------:R-:W-:Y:S02]  /*37a0*/  FSEL R70, R41, -INF , P6 ;  /* 0xff80000029467808 */ /* 0x000fe40003000000 */
[----:B------:R-:W-:Y:S01]  /*37b0*/  FMNMX.FTZ R41, R40, R33, !PT ;  /* 0x0000002128297209 */ /* 0x000fe20007810000 */
[----:B------:R-:W-:Y:S03]  /*37c0*/  MUFU.EX2 R86, R86 ;  /* 0x0000005600567308 */ /* 0x000fe60000000800 */
[----:B------:R-:W-:Y:S01]  /*37d0*/  FMNMX.FTZ R6, R70, R41, !PT ;  /* 0x0000002946067209 */ /* 0x000fe20007810000 */
[--C-:B------:R-:W-:Y:S01]  /*37e0*/  FFMA.FTZ R41, R12, UR43, -R5.reuse ;  /* 0x0000002b0c297c23 */ /* 0x100fe20008010805 */
[----:B------:R-:W-:-:S03]  /*37f0*/  FFMA.FTZ R12, R54, UR43, -R5 ;  /* 0x0000002b360c7c23 */ /* 0x000fc60008010805 */
[----:B------:R-:W1:Y:S01]  /*3800*/  SHFL.BFLY PT, R71, R6, 0x2, 0x1f ;  /* 0x0c401f0006477f89 */ /* 0x000e6200000e0000 */
[----:B------:R1:W-:Y:S01]  /*3810*/  MUFU.EX2 R33, R46 ;  /* 0x0000002e00217308 */ /* 0x0003e20000000800 */
[----:B0-----:R-:W-:-:S04]  /*3820*/  F2FP.SATFINITE.E4M3.F32.PACK_AB_MERGE_C R177, R82, R21, RZ ;  /* 0x0000001552b1723e */ /* 0x001fc800048070ff */
[----:B------:R-:W-:-:S03]  /*3830*/  F2FP.SATFINITE.E4M3.F32.PACK_AB_MERGE_C R177, R78, R15, R177 ;  /* 0x0000000f4eb1723e */ /* 0x000fc600048070b1 */
[----:B------:R-:W0:Y:S08]  /*3840*/  MUFU.EX2 R90, R90 ;  /* 0x0000005a005a7308 */ /* 0x000e300000000800 */
[----:B------:R-:W-:Y:S01]  /*3850*/  MUFU.EX2 R62, R62 ;  /* 0x0000003e003e7308 */ /* 0x000fe20000000800 */
[----:B-1----:R-:W-:Y:S01]  /*3860*/  FMNMX.FTZ R46, R6, R71, !PT ;  /* 0x00000047062e7209 */ /* 0x002fe20007810000 */
[--C-:B------:R-:W-:Y:S01]  /*3870*/  FFMA.FTZ R71, R26, UR43, -R5.reuse ;  /* 0x0000002b1a477c23 */ /* 0x100fe20008010805 */
[----:B------:R-:W-:-:S05]  /*3880*/  FFMA.FTZ R26, R108, UR43, -R5 ;  /* 0x0000002b6c1a7c23 */ /* 0x000fca0008010805 */
[----:B------:R-:W1:Y:S01]  /*3890*/  MUFU.EX2 R66, R66 ;  /* 0x0000004200427308 */ /* 0x000e620000000800 */
[----:B0-----:R-:W-:Y:S01]  /*38a0*/  F2FP.SATFINITE.E4M3.F32.PACK_AB_MERGE_C R179, R90, R31, RZ ;  /* 0x0000001f5ab3723e */ /* 0x001fe200048070ff */
[----:B------:R-:W0:Y:S03]  /*38b0*/  SHFL.BFLY PT, R83, R46, 0x1, 0x1f ;  /* 0x0c201f002e537f89 */ /* 0x000e2600000e0000 */
[----:B------:R-:W-:-:S03]  /*38c0*/  F2FP.SATFINITE.E4M3.F32.PACK_AB_MERGE_C R179, R86, R27, R179 ;  /* 0x0000001b56b3723e */ /* 0x000fc600048070b3 */
[----:B------:R-:W-:Y:S08]  /*38d0*/  MUFU.EX2 R8, R8 ;  /* 0x0000000800087308 */ /* 0x000ff00000000800 */
[----:B------:R-:W-:Y:S01]  /*38e0*/  MUFU.EX2 R32, R32 ;  /* 0x0000002000207308 */ /* 0x000fe20000000800 */
[----:B-1----:R-:W-:-:S04]  /*38f0*/  F2FP.SATFINITE.E4M3.F32.PACK_AB_MERGE_C R181, R66, R39, RZ ;  /* 0x0000002742b5723e */ /* 0x002fc800048070ff */
[----:B------:R-:W-:-:S03]  /*3900*/  F2FP.SATFINITE.E4M3.F32.PACK_AB_MERGE_C R181, R62, R35, R181 ;  /* 0x000000233eb5723e */ /* 0x000fc600048070b5 */
[----:B------:R-:W-:Y:S01]  /*3910*/  MUFU.EX2 R37, R37 ;  /* 0x0000002500257308 */ /* 0x000fe20000000800 */
[----:B0-----:R-:W-:Y:S01]  /*3920*/  FMNMX.FTZ R6, R46, R83, !PT ;  /* 0x000000532e067209 */ /* 0x001fe20007810000 */
[----:B------:R-:W-:-:S03]  /*3930*/  IMAD.U32 R83, RZ, RZ, UR43 ;  /* 0x0000002bff537e24 */ /* 0x000fc6000f8e00ff */
[C---:B------:R-:W-:Y:S01]  /*3940*/  FSETP.NEU.FTZ.AND P1, PT, R6.reuse, -INF , PT ;  /* 0xff8000000600780b */ /* 0x040fe20003f3d000 */
[----:B------:R-:W-:-:S01]  /*3950*/  FFMA.FTZ R54, R6, R83, -8 ;  /* 0xc100000006367423 */ /* 0x000fc20000010053 */
[--C-:B------:R-:W-:Y:S01]  /*3960*/  FFMA.FTZ R83, R114, UR43, -R5.reuse ;  /* 0x0000002b72537c23 */ /* 0x100fe20008010805 */
[----:B------:R-:W-:-:S01]  /*3970*/  FFMA.FTZ R5, R43, UR43, -R5 ;  /* 0x0000002b2b057c23 */ /* 0x000fc20008010805 */
[----:B------:R-:W-:Y:S02]  /*3980*/  MUFU.EX2 R10, R10 ;  /* 0x0000000a000a7308 */ /* 0x000fe40000000800 */
[----:B------:R-:W-:Y:S02]  /*3990*/  FSEL R54, R54, RZ, P1 ;  /* 0x000000ff36367208 */ /* 0x000fe40000800000 */
[----:B------:R-:W-:-:S03]  /*39a0*/  PLOP3.LUT P1, PT, PT, PT, UP0, 0x80, 0x0 ;  /* 0x000000000000781c */ /* 0x000fc60003f2f008 */
[--C-:B------:R-:W-:Y:S01]  /*39b0*/  FFMA.FTZ R46, R92, UR43, -R54.reuse ;  /* 0x0000002b5c2e7c23 */ /* 0x100fe20008010836 */
[----:B------:R-:W-:-:S01]  /*39c0*/  FFMA.FTZ R87, R93, UR43, -R54 ;  /* 0x0000002b5d577c23 */ /* 0x000fc20008010836 */
[--C-:B------:R-:W-:Y:S01]  /*39d0*/  FFMA.FTZ R74, R96, UR43, -R54.reuse ;  /* 0x0000002b604a7c23 */ /* 0x100fe20008010836 */
[----:B------:R-:W-:-:S01]  /*39e0*/  FFMA.FTZ R93, R97, UR43, -R54 ;  /* 0x0000002b615d7c23 */ /* 0x000fc20008010836 */
[--C-:B------:R-:W-:Y:S01]  /*39f0*/  FFMA.FTZ R50, R100, UR43, -R54.reuse ;  /* 0x0000002b64327c23 */ /* 0x100fe20008010836 */
        /* <DEDUP_REMOVED lines=9> */
[----:B------:R-:W0:Y:S01]  /*3a90*/  MUFU.EX2 R87, R87 ;  /* 0x0000005700577308 */ /* 0x000e220000000800 */
[----:B------:R-:W-:-:S01]  /*3aa0*/  FFMA.FTZ R64, R68, UR43, -R54 ;  /* 0x0000002b44407c23 */ /* 0x000fc20008010836 */
[----:B------:R-:W-:Y:S01]  /*3ab0*/  FFMA.FTZ R65, R69, UR43, -R54 ;  /* 0x0000002b45417c23 */ /* 0x000fe20008010836 */
[----:B------:R-:W-:-:S01]  /*3ac0*/  FADD.FTZ R68, R7, R14 ;  /* 0x0000000e07447221 */ /* 0x000fc20000010000 */
[--C-:B------:R-:W-:Y:S01]  /*3ad0*/  FFMA.FTZ R95, R105, UR43, -R54.reuse ;  /* 0x0000002b695f7c23 */ /* 0x100fe20008010836 */
[----:B------:R-:W-:-:S01]  /*3ae0*/  FFMA.FTZ R77, R77, UR43, -R54 ;  /* 0x0000002b4d4d7c23 */ /* 0x000fc20008010836 */
[----:B------:R-:W-:Y:S01]  /*3af0*/  FFMA.FTZ R80, R80, UR43, -R54 ;  /* 0x0000002b50507c23 */ /* 0x000fe20008010836 */
[----:B------:R-:W-:-:S01]  /*3b00*/  FADD.FTZ R99, R9, R68 ;  /* 0x0000004409637221 */ /* 0x000fc20000010000 */
[----:B------:R-:W1:Y:S01]  /*3b10*/  MUFU.EX2 R74, R74 ;  /* 0x0000004a004a7308 */ /* 0x000e620000000800 */
[----:B------:R-:W-:-:S01]  /*3b20*/  FFMA.FTZ R88, R88, UR43, -R54 ;  /* 0x0000002b58587c23 */ /* 0x000fc20008010836 */
[--C-:B------:R-:W-:Y:S01]  /*3b30*/  FFMA.FTZ R89, R89, UR43, -R54.reuse ;  /* 0x0000002b59597c23 */ /* 0x100fe20008010836 */
[----:B------:R-:W-:-:S01]  /*3b40*/  FFMA.FTZ R60, R60, UR43, -R54 ;  /* 0x0000002b3c3c7c23 */ /* 0x000fc20008010836 */
[--C-:B------:R-:W-:Y:S01]  /*3b50*/  FFMA.FTZ R61, R61, UR43, -R54.reuse ;  /* 0x0000002b3d3d7c23 */ /* 0x100fe20008010836 */
[----:B------:R-:W-:-:S01]  /*3b60*/  FFMA.FTZ R72, R72, UR43, -R54 ;  /* 0x0000002b48487c23 */ /* 0x000fc20008010836 */
[--C-:B------:R-:W-:Y:S01]  /*3b70*/  FFMA.FTZ R73, R73, UR43, -R54.reuse ;  /* 0x0000002b49497c23 */ /* 0x100fe20008010836 */
[----:B------:R-:W-:-:S01]  /*3b80*/  FFMA.FTZ R44, R44, UR43, -R54 ;  /* 0x0000002b2c2c7c23 */ /* 0x000fc20008010836 */
[----:B------:R-:W2:Y:S01]  /*3b90*/  MUFU.EX2 R93, R93 ;  /* 0x0000005d005d7308 */ /* 0x000ea20000000800 */
[----:B0-----:R-:W-:-:S01]  /*3ba0*/  FADD.FTZ R69, R46, R87 ;  /* 0x000000572e457221 */ /* 0x001fc20000010000 */
[--C-:B------:R-:W-:Y:S01]  /*3bb0*/  FFMA.FTZ R45, R45, UR43, -R54.reuse ;  /* 0x0000002b2d2d7c23 */ /* 0x100fe20008010836 */
[----:B------:R-:W-:-:S01]  /*3bc0*/  FFMA.FTZ R48, R48, UR43, -R54 ;  /* 0x0000002b30307c23 */ /* 0x000fc20008010836 */
[--C-:B------:R-:W-:Y:S01]  /*3bd0*/  FFMA.FTZ R49, R49, UR43, -R54.reuse ;  /* 0x0000002b31317c23 */ /* 0x100fe20008010836 */
[----:B------:R-:W-:-:S01]  /*3be0*/  FFMA.FTZ R53, R53, UR43, -R54 ;  /* 0x0000002b35357c23 */ /* 0x000fc20008010836 */
[----:B------:R-:W-:Y:S01]  /*3bf0*/  FFMA.FTZ R56, R56, UR43, -R54 ;  /* 0x0000002b38387c23 */ /* 0x000fe20008010836 */
[----:B------:R-:W-:Y:S01]  /*3c00*/  F2FP.SATFINITE.E4M3.F32.PACK_AB_MERGE_C R183, R37, R32, RZ ;  /* 0x0000002025b7723e */ /* 0x000fe200048070ff */
[----:B------:R-:W0:Y:S01]  /*3c10*/  MUFU.EX2 R50, R50 ;  /* 0x0000003200327308 */ /* 0x000e220000000800 */
[----:B-1----:R-:W-:-:S01]  /*3c20*/  FADD.FTZ R68, R74, R69 ;  /* 0x000000454a447221 */ /* 0x002fc20000010000 */
[--C-:B------:R-:W-:Y:S01]  /*3c30*/  FFMA.FTZ R57, R57, UR43, -R54.reuse ;  /* 0x0000002b39397c23 */ /* 0x100fe20008010836 */
[----:B------:R-:W-:Y:S01]  /*3c40*/  F2FP.SATFINITE.E4M3.F32.PACK_AB_MERGE_C R183, R8, R47, R183 ;  /* 0x0000002f08b7723e */ /* 0x000fe200048070b7 */
[--C-:B------:R-:W-:Y:S01]  /*3c50*/  FFMA.FTZ R28, R28, UR43, -R54.reuse ;  /* 0x0000002b1c1c7c23 */ /* 0x100fe20008010836 */
[----:B------:R-:W-:-:S01]  /*3c60*/  FFMA.FTZ R29, R29, UR43, -R54 ;  /* 0x0000002b1d1d7c23 */ /* 0x000fc20008010836 */
[--C-:B------:R-:W-:Y:S01]  /*3c70*/  FFMA.FTZ R51, R51, UR43, -R54.reuse ;  /* 0x0000002b33337c23 */ /* 0x100fe20008010836 */
[----:B------:R-:W-:-:S01]  /*3c80*/  FFMA.FTZ R59, R59, UR43, -R54 ;  /* 0x0000002b3b3b7c23 */ /* 0x000fc20008010836 */
[----:B------:R-:W1:Y:S01]  /*3c90*/  MUFU.EX2 R91, R91 ;  /* 0x0000005b005b7308 */ /* 0x000e620000000800 */
[----:B--2---:R-:W-:-:S01]  /*3ca0*/  FADD.FTZ R69, R93, R68 ;  /* 0x000000445d457221 */ /* 0x004fc20000010000 */
[--C-:B------:R-:W-:Y:S01]  /*3cb0*/  FFMA.FTZ R63, R63, UR43, -R54.reuse ;  /* 0x0000002b3f3f7c23 */ /* 0x100fe20008010836 */
[----:B------:R-:W-:-:S01]  /*3cc0*/  FFMA.FTZ R67, R67, UR43, -R54 ;  /* 0x0000002b43437c23 */ /* 0x000fc20008010836 */
[----:B------:R-:W-:Y:S01]  /*3cd0*/  FFMA.FTZ R40, R40, UR43, -R54 ;  /* 0x0000002b28287c23 */ /* 0x000fe20008010836 */
[----:B------:R-:W-:-:S03]  /*3ce0*/  F2FP.SATFINITE.E4M3.F32.PACK_AB_MERGE_C R74, R93, R74, RZ ;  /* 0x0000004a5d4a723e */ /* 0x000fc600048070ff */
[----:B------:R-:W2:Y:S01]  /*3cf0*/  MUFU.EX2 R92, R92 ;  /* 0x0000005c005c7308 */ /* 0x000ea20000000800 */
[----:B0-----:R-:W-:-:S01]  /*3d00*/  FADD.FTZ R4, R50, R69 ;  /* 0x0000004532047221 */ /* 0x001fc20000010000 */
[----:B------:R-:W-:Y:S01]  /*3d10*/  F2FP.SATFINITE.E4M3.F32.PACK_AB_MERGE_C R172, R87, R46, R74 ;  /* 0x0000002e57ac723e */ /* 0x000fe2000480704a */
[--C-:B------:R-:W-:Y:S02]  /*3d20*/  IMAD.MOV.U32 R46, RZ, RZ, R25.reuse ;  /* 0x000000ffff2e7224 */ /* 0x100fe400078e0019 */
[--C-:B------:R-:W-:Y:S02]  /*3d30*/  IMAD.MOV.U32 R74, RZ, RZ, R25.reuse ;  /* 0x000000ffff4a7224 */ /* 0x100fe400078e0019 */
[----:B------:R-:W-:Y:S01]  /*3d40*/  IMAD.MOV.U32 R87, RZ, RZ, R25 ;  /* 0x000000ffff577224 */ /* 0x000fe200078e0019 */
[----:B------:R0:W-:Y:S01]  /*3d50*/  MUFU.EX2 R97, R96 ;  /* 0x0000006000617308 */ /* 0x0001e20000000800 */
[----:B-1----:R-:W-:-:S01]  /*3d60*/  FADD.FTZ R43, R91, R4 ;  /* 0x000000045b2b7221 */ /* 0x002fc20000010000 */
[--C-:B------:R-:W-:Y:S01]  /*3d70*/  FFMA.FTZ R4, R52, UR43, -R54.reuse ;  /* 0x0000002b34047c23 */ /* 0x100fe20008010836 */
[----:B------:R-:W-:-:S01]  /*3d80*/  FFMA.FTZ R54, R70, UR43, -R54 ;  /* 0x0000002b46367c23 */ /* 0x000fc20008010836 */
[----:B------:R-:W-:-:S04]  /*3d90*/  IMAD.MOV.U32 R70, RZ, RZ, R25 ;  /* 0x000000ffff467224 */ /* 0x000fc800078e0019 */
[----:B------:R-:W1:Y:S01]  /*3da0*/  MUFU.EX2 R95, R95 ;  /* 0x0000005f005f7308 */ /* 0x000e620000000800 */
[----:B0-----:R-:W-:-:S04]  /*3db0*/  FADD.FTZ R96, R24, R99 ;  /* 0x0000006318607221 */ /* 0x001fc80000010000 */
[----:B------:R-:W-:-:S03]  /*3dc0*/  FADD.FTZ R99, R11, R96 ;  /* 0x000000600b637221 */ /* 0x000fc60000010000 */
[----:B------:R-:W0:Y:S01]  /*3dd0*/  MUFU.EX2 R58, R58 ;  /* 0x0000003a003a7308 */ /* 0x000e220000000800 */
[----:B------:R-:W-:-:S04]  /*3de0*/  FADD.FTZ R68, R30, R99 ;  /* 0x000000631e447221 */ /* 0x000fc80000010000 */
[----:B------:R-:W-:Y:S01]  /*3df0*/  FADD.FTZ R69, R13, R68 ;  /* 0x000000440d457221 */ /* 0x000fe20000010000 */
[----:B--2---:R-:W-:-:S02]  /*3e00*/  FADD.FTZ R68, R92, R43 ;  /* 0x0000002b5c447221 */ /* 0x004fc40000010000 */
[----:B------:R-:W2:Y:S01]  /*3e10*/  MUFU.EX2 R77, R77 ;  /* 0x0000004d004d7308 */ /* 0x000ea20000000800 */
[----:B------:R-:W-:-:S01]  /*3e20*/  FADD.FTZ R52, R94, R69 ;  /* 0x000000455e347221 */ /* 0x000fc20000010000 */
[C---:B-1----:R-:W-:Y:S01]  /*3e30*/  FADD.FTZ R43, R95.reuse, R68 ;  /* 0x000000445f2b7221 */ /* 0x042fe20000010000 */
[----:B------:R-:W-:Y:S02]  /*3e40*/  F2FP.SATFINITE.E4M3.F32.PACK_AB_MERGE_C R92, R95, R92, RZ ;  /* 0x0000005c5f5c723e */ /* 0x000fe400048070ff */
[----:B------:R-:W-:Y:S02]  /*3e50*/  FADD.FTZ R69, R15, R52 ;  /* 0x000000340f457221 */ /* 0x000fe40000010000 */
[----:B------:R-:W-:Y:S01]  /*3e60*/  F2FP.SATFINITE.E4M3.F32.PACK_AB_MERGE_C R174, R91, R50, R92 ;  /* 0x000000325bae723e */ /* 0x000fe2000480705c */
[----:B------:R-:W1:Y:S01]  /*3e70*/  MUFU.EX2 R80, R80 ;  /* 0x0000005000507308 */ /* 0x000e620000000800 */
[----:B0-----:R-:W-:-:S01]  /*3e80*/  FADD.FTZ R52, R58, R43 ;  /* 0x0000002b3a347221 */ /* 0x001fc20000010000 */
[----:B------:R-:W-:Y:S01]  /*3e90*/  FADD.FTZ R68, R78, R69 ;  /* 0x000000454e447221 */ /* 0x000fe20000010000 */
[----:B------:R-:W-:-:S02]  /*3ea0*/  IMAD.MOV.U32 R50, RZ, RZ, R25 ;  /* 0x000000ffff327224 */ /* 0x000fc400078e0019 */
[----:B------:R-:W-:Y:S02]  /*3eb0*/  IMAD.MOV.U32 R78, RZ, RZ, R25 ;  /* 0x000000ffff4e7224 */ /* 0x000fe400078e0019 */
[----:B------:R-:W-:-:S01]  /*3ec0*/  FADD.FTZ R69, R21, R68 ;  /* 0x0000004415457221 */ /* 0x000fc20000010000 */
[----:B------:R-:W0:Y:S01]  /*3ed0*/  MUFU.EX2 R76, R76 ;  /* 0x0000004c004c7308 */ /* 0x000e220000000800 */
[----:B--2---:R-:W-:-:S02]  /*3ee0*/  FADD.FTZ R43, R77, R52 ;  /* 0x000000344d2b7221 */ /* 0x004fc40000010000 */
[----:B------:R-:W-:Y:S01]  /*3ef0*/  FADD.FTZ R68, R82, R69 ;  /* 0x0000004552447221 */ /* 0x000fe20000010000 */
[----:B------:R-:W-:-:S03]  /*3f00*/  IMAD.MOV.U32 R82, RZ, RZ, R25 ;  /* 0x000000ffff527224 */ /* 0x000fc600078e0019 */
[----:B------:R-:W-:Y:S01]  /*3f10*/  FADD.FTZ R69, R27, R68 ;  /* 0x000000441b457221 */ /* 0x000fe20000010000 */
[----:B------:R-:W-:Y:S01]  /*3f20*/  IMAD.MOV.U32 R27, RZ, RZ, R25 ;  /* 0x000000ffff1b7224 */ /* 0x000fe200078e0019 */
[----:B------:R-:W2:Y:S01]  /*3f30*/  MUFU.EX2 R81, R81 ;  /* 0x0000005100517308 */ /* 0x000ea20000000800 */
[----:B-1----:R-:W-:-:S01]  /*3f40*/  FADD.FTZ R52, R80, R43 ;  /* 0x0000002b50347221 */ /* 0x002fc20000010000 */
[----:B------:R-:W-:Y:S01]  /*3f50*/  FADD.FTZ R68, R86, R69 ;  /* 0x0000004556447221 */ /* 0x000fe20000010000 */
[C---:B------:R-:W-:Y:S01]  /*3f60*/  F2FP.SATFINITE.E4M3.F32.PACK_AB_MERGE_C R80, R97.reuse, R80, RZ ;  /* 0x000000506150723e */ /* 0x040fe200048070ff */
[----:B------:R-:W-:Y:S02]  /*3f70*/  IMAD.MOV.U32 R86, RZ, RZ, R25 ;  /* 0x000000ffff567224 */ /* 0x000fe400078e0019 */
[----:B------:R-:W-:-:S01]  /*3f80*/  FADD.FTZ R43, R97, R52 ;  /* 0x00000034612b7221 */ /* 0x000fc20000010000 */
[----:B------:R-:W-:Y:S01]  /*3f90*/  FADD.FTZ R69, R31, R68 ;  /* 0x000000441f457221 */ /* 0x000fe20000010000 */
[----:B------:R-:W-:Y:S01]  /*3fa0*/  F2FP.SATFINITE.E4M3.F32.PACK_AB_MERGE_C R176, R77, R58, R80 ;  /* 0x0000003a4db0723e */ /* 0x000fe20004807050 */
[----:B------:R-:W1:Y:S01]  /*3fb0*/  MUFU.EX2 R88, R88 ;  /* 0x0000005800587308 */ /* 0x000e620000000800 */
[----:B0-----:R-:W-:-:S01]  /*3fc0*/  FADD.FTZ R52, R76, R43 ;  /* 0x0000002b4c347221 */ /* 0x001fc20000010000 */
[----:B------:R-:W-:Y:S01]  /*3fd0*/  FADD.FTZ R24, R90, R69 ;  /* 0x000000455a187221 */ /* 0x000fe20000010000 */
[----:B------:R-:W-:-:S02]  /*3fe0*/  IMAD.MOV.U32 R31, RZ, RZ, R25 ;  /* 0x000000ffff1f7224 */ /* 0x000fc400078e0019 */
[----:B------:R-:W-:Y:S02]  /*3ff0*/  IMAD.MOV.U32 R58, RZ, RZ, R25 ;  /* 0x000000ffff3a7224 */ /* 0x000fe400078e0019 */
[----:B------:R-:W-:-:S01]  /*4000*/  FADD.FTZ R13, R35, R24 ;  /* 0x00000018230d7221 */ /* 0x000fc20000010000 */
[----:B------:R-:W-:Y:S01]  /*4010*/  IMAD.MOV.U32 R35, RZ, RZ, R25 ;  /* 0x000000ffff237224 */ /* 0x000fe200078e0019 */
[----:B------:R-:W0:Y:S01]  /*4020*/  MUFU.EX2 R89, R89 ;  /* 0x0000005900597308 */ /* 0x000e220000000800 */
[----:B--2---:R-:W-:-:S01]  /*4030*/  FADD.FTZ R43, R81, R52 ;  /* 0x00000034512b7221 */ /* 0x004fc20000010000 */
[--C-:B------:R-:W-:Y:S02]  /*4040*/  IMAD.MOV.U32 R69, RZ, RZ, R25.reuse ;  /* 0x000000ffff457224 */ /* 0x100fe400078e0019 */
[--C-:B------:R-:W-:Y:S02]  /*4050*/  IMAD.MOV.U32 R68, RZ, RZ, R25.reuse ;  /* 0x000000ffff447224 */ /* 0x100fe400078e0019 */
[----:B------:R-:W-:-:S02]  /*4060*/  IMAD.MOV.U32 R77, RZ, RZ, R25 ;  /* 0x000000ffff4d7224 */ /* 0x000fc400078e0019 */
[----:B------:R-:W2:Y:S01]  /*4070*/  MUFU.EX2 R60, R60 ;  /* 0x0000003c003c7308 */ /* 0x000ea20000000800 */
[----:B-1----:R-:W-:-:S01]  /*4080*/  FADD.FTZ R52, R88, R43 ;  /* 0x0000002b58347221 */ /* 0x002fc20000010000 */
[--C-:B------:R-:W-:Y:S02]  /*4090*/  IMAD.MOV.U32 R43, RZ, RZ, R25.reuse ;  /* 0x000000ffff2b7224 */ /* 0x100fe400078e0019 */
[----:B------:R-:W-:-:S04]  /*40a0*/  IMAD.MOV.U32 R80, RZ, RZ, R25 ;  /* 0x000000ffff507224 */ /* 0x000fc800078e0019 */
[----:B------:R-:W1:Y:S01]  /*40b0*/  MUFU.EX2 R61, R61 ;  /* 0x0000003d003d7308 */ /* 0x000e620000000800 */
[----:B0-----:R-:W-:-:S01]  /*40c0*/  FADD.FTZ R9, R89, R52 ;  /* 0x0000003459097221 */ /* 0x001fc20000010000 */
[----:B------:R-:W-:Y:S01]  /*40d0*/  FADD.FTZ R52, R62, R13 ;  /* 0x0000000d3e347221 */ /* 0x000fe20000010000 */
[----:B------:R-:W-:Y:S01]  /*40e0*/  F2FP.SATFINITE.E4M3.F32.PACK_AB_MERGE_C R88, R89, R88, RZ ;  /* 0x000000585958723e */ /* 0x000fe200048070ff */
[----:B------:R-:W-:Y:S02]  /*40f0*/  IMAD.MOV.U32 R62, RZ, RZ, R25 ;  /* 0x000000ffff3e7224 */ /* 0x000fe400078e0019 */
[----:B------:R-:W-:-:S01]  /*4100*/  FADD.FTZ R13, R39, R52 ;  /* 0x00000034270d7221 */ /* 0x000fc20000010000 */
[----:B------:R-:W-:Y:S01]  /*4110*/  F2FP.SATFINITE.E4M3.F32.PACK_AB_MERGE_C R178, R81, R76, R88 ;  /* 0x0000004c51b2723e */ /* 0x000fe20004807058 */
[----:B------:R-:W0:Y:S01]  /*4120*/  MUFU.EX2 R84, R84 ;  /* 0x0000005400547308 */ /* 0x000e220000000800 */
[----:B--2---:R-:W-:-:S01]  /*4130*/  FADD.FTZ R24, R60, R9 ;  /* 0x000000093c187221 */ /* 0x004fc20000010000 */
[----:B------:R-:W-:Y:S01]  /*4140*/  FADD.FTZ R66, R66, R13 ;  /* 0x0000000d42427221 */ /* 0x000fe20000010000 */
[----:B------:R-:W-:-:S02]  /*4150*/  IMAD.MOV.U32 R39, RZ, RZ, R25 ;  /* 0x000000ffff277224 */ /* 0x000fc400078e0019 */
[----:B------:R-:W-:Y:S02]  /*4160*/  IMAD.MOV.U32 R52, RZ, RZ, R25 ;  /* 0x000000ffff347224 */ /* 0x000fe400078e0019 */
[----:B------:R-:W-:-:S01]  /*4170*/  FADD.FTZ R13, R47, R66 ;  /* 0x000000422f0d7221 */ /* 0x000fc20000010000 */
[----:B------:R-:W-:Y:S01]  /*4180*/  IMAD.MOV.U32 R47, RZ, RZ, R25 ;  /* 0x000000ffff2f7224 */ /* 0x000fe200078e0019 */
[----:B------:R-:W2:Y:S01]  /*4190*/  MUFU.EX2 R85, R85 ;  /* 0x0000005500557308 */ /* 0x000ea20000000800 */
[----:B-1----:R-:W-:-:S01]  /*41a0*/  FADD.FTZ R9, R61, R24 ;  /* 0x000000183d097221 */ /* 0x002fc20000010000 */
[----:B------:R-:W-:Y:S01]  /*41b0*/  FADD.FTZ R13, R8, R13 ;  /* 0x0000000d080d7221 */ /* 0x000fe20000010000 */
[--C-:B------:R-:W-:Y:S02]  /*41c0*/  IMAD.MOV.U32 R66, RZ, RZ, R25.reuse ;  /* 0x000000ffff427224 */ /* 0x100fe400078e0019 */
[--C-:B------:R-:W-:Y:S02]  /*41d0*/  IMAD.MOV.U32 R76, RZ, RZ, R25.reuse ;  /* 0x000000ffff4c7224 */ /* 0x100fe400078e0019 */
[----:B------:R-:W-:Y:S01]  /*41e0*/  IMAD.MOV.U32 R81, RZ, RZ, R25 ;  /* 0x000000ffff517224 */ /* 0x000fe200078e0019 */
[----:B------:R-:W1:Y:S01]  /*41f0*/  MUFU.EX2 R64, R64 ;  /* 0x0000004000407308 */ /* 0x000e620000000800 */
[----:B0-----:R-:W-:-:S07]  /*4200*/  FADD.FTZ R24, R84, R9 ;  /* 0x0000000954187221 */ /* 0x001fce0000010000 */
[----:B------:R-:W0:Y:S01]  /*4210*/  MUFU.EX2 R65, R65 ;  /* 0x0000004100417308 */ /* 0x000e220000000800 */
[----:B--2---:R-:W-:-:S01]  /*4220*/  FADD.FTZ R9, R85, R24 ;  /* 0x0000001855097221 */ /* 0x004fc20000010000 */
[----:B------:R-:W-:Y:S01]  /*4230*/  F2FP.SATFINITE.E4M3.F32.PACK_AB_MERGE_C R84, R85, R84, RZ ;  /* 0x000000545554723e */ /* 0x000fe200048070ff */
[----:B------:R-:W-:-:S03]  /*4240*/  IMAD.MOV.U32 R85, RZ, RZ, R25 ;  /* 0x000000ffff557224 */ /* 0x000fc600078e0019 */
[----:B------:R-:W-:Y:S01]  /*4250*/  F2FP.SATFINITE.E4M3.F32.PACK_AB_MERGE_C R180, R61, R60, R84 ;  /* 0x0000003c3db4723e */ /* 0x000fe20004807054 */
[----:B------:R-:W-:Y:S01]  /*4260*/  IMAD.MOV.U32 R61, RZ, RZ, R25 ;  /* 0x000000ffff3d7224 */ /* 0x000fe200078e0019 */
[----:B------:R-:W2:Y:S01]  /*4270*/  MUFU.EX2 R72, R72 ;  /* 0x0000004800487308 */ /* 0x000ea20000000800 */
[----:B-1----:R-:W-:-:S01]  /*4280*/  FADD.FTZ R24, R64, R9 ;  /* 0x0000000940187221 */ /* 0x002fc20000010000 */
[--C-:B------:R-:W-:Y:S02]  /*4290*/  IMAD.MOV.U32 R60, RZ, RZ, R25.reuse ;  /* 0x000000ffff3c7224 */ /* 0x100fe400078e0019 */
[----:B------:R-:W-:-:S04]  /*42a0*/  IMAD.MOV.U32 R84, RZ, RZ, R25 ;  /* 0x000000ffff547224 */ /* 0x000fc800078e0019 */
[----:B------:R-:W1:Y:S01]  /*42b0*/  MUFU.EX2 R73, R73 ;  /* 0x0000004900497308 */ /* 0x000e620000000800 */
[----:B0-----:R-:W-:-:S01]  /*42c0*/  FADD.FTZ R7, R65, R24 ;  /* 0x0000001841077221 */ /* 0x001fc20000010000 */
[----:B------:R-:W-:Y:S01]  /*42d0*/  FADD.FTZ R24, R32, R13 ;  /* 0x0000000d20187221 */ /* 0x000fe20000010000 */
[----:B------:R-:W-:-:S03]  /*42e0*/  IMAD.MOV.U32 R32, RZ, RZ, R25 ;  /* 0x000000ffff207224 */ /* 0x000fc600078e0019 */
[----:B------:R-:W-:Y:S01]  /*42f0*/  FADD.FTZ R24, R37, R24 ;  /* 0x0000001825187221 */ /* 0x000fe20000010000 */
[----:B------:R-:W-:Y:S01]  /*4300*/  IMAD.MOV.U32 R37, RZ, RZ, R25 ;  /* 0x000000ffff257224 */ /* 0x000fe200078e0019 */
[----:B------:R-:W0:Y:S01]  /*4310*/  MUFU.EX2 R44, R44 ;  /* 0x0000002c002c7308 */ /* 0x000e220000000800 */
[----:B--2---:R-:W-:-:S01]  /*4320*/  FADD.FTZ R14, R72, R7 ;  /* 0x00000007480e7221 */ /* 0x004fc20000010000 */
[----:B------:R-:W-:-:S04]  /*4330*/  FADD.FTZ R7, R33, R24 ;  /* 0x0000001821077221 */ /* 0x000fc80000010000 */
[----:B------:R-:W-:Y:S02]  /*4340*/  FADD.FTZ R9, R10, R7 ;  /* 0x000000070a097221 */ /* 0x000fe40000010000 */
[----:B------:R-:W2:Y:S01]  /*4350*/  MUFU.EX2 R45, R45 ;  /* 0x0000002d002d7308 */ /* 0x000ea20000000800 */
[C---:B-1----:R-:W-:Y:S01]  /*4360*/  F2FP.SATFINITE.E4M3.F32.PACK_AB_MERGE_C R72, R73.reuse, R72, RZ ;  /* 0x000000484948723e */ /* 0x042fe200048070ff */
[----:B------:R-:W-:-:S03]  /*4370*/  FADD.FTZ R73, R73, R14 ;  /* 0x0000000e49497221 */ /* 0x000fc60000010000 */
[----:B------:R-:W-:Y:S01]  /*4380*/  F2FP.SATFINITE.E4M3.F32.PACK_AB_MERGE_C R182, R65, R64, R72 ;  /* 0x0000004041b6723e */ /* 0x000fe20004807048 */
[----:B------:R-:W-:Y:S02]  /*4390*/  IMAD.MOV.U32 R65, RZ, RZ, R25 ;  /* 0x000000ffff417224 */ /* 0x000fe400078e0019 */
[----:B------:R-:W1:Y:S01]  /*43a0*/  MUFU.EX2 R36, R36 ;  /* 0x0000002400247308 */ /* 0x000e620000000800 */
[----:B0-----:R-:W-:-:S01]  /*43b0*/  FADD.FTZ R24, R44, R73 ;  /* 0x000000492c187221 */ /* 0x001fc20000010000 */
[--C-:B------:R-:W-:Y:S02]  /*43c0*/  IMAD.MOV.U32 R64, RZ, RZ, R25.reuse ;  /* 0x000000ffff407224 */ /* 0x100fe400078e0019 */
[--C-:B------:R-:W-:Y:S02]  /*43d0*/  IMAD.MOV.U32 R73, RZ, RZ, R25.reuse ;  /* 0x000000ffff497224 */ /* 0x100fe400078e0019 */
[----:B------:R-:W-:Y:S02]  /*43e0*/  IMAD.MOV.U32 R72, RZ, RZ, R25 ;  /* 0x000000ffff487224 */ /* 0x000fe400078e0019 */
[----:B------:R-:W0:Y:S01]  /*43f0*/  MUFU.EX2 R48, R48 ;  /* 0x0000003000307308 */ /* 0x000e220000000800 */
[----:B--2---:R-:W-:-:S07]  /*4400*/  FADD.FTZ R7, R45, R24 ;  /* 0x000000182d077221 */ /* 0x004fce0000010000 */
[----:B------:R-:W2:Y:S01]  /*4410*/  MUFU.EX2 R41, R41 ;  /* 0x0000002900297308 */ /* 0x000ea20000000800 */
[----:B-1----:R-:W-:-:S07]  /*4420*/  FADD.FTZ R24, R36, R9 ;  /* 0x0000000924187221 */ /* 0x002fce0000010000 */
[----:B------:R-:W1:Y:S01]  /*4430*/  MUFU.EX2 R49, R49 ;  /* 0x0000003100317308 */ /* 0x000e620000000800 */
[----:B0-----:R-:W-:-:S07]  /*4440*/  FADD.FTZ R8, R48, R7 ;  /* 0x0000000730087221 */ /* 0x001fce0000010000 */
[----:B------:R-:W0:Y:S01]  /*4450*/  MUFU.EX2 R12, R12 ;  /* 0x0000000c000c7308 */ /* 0x000e220000000800 */
[C---:B--2---:R-:W-:Y:S01]  /*4460*/  F2FP.SATFINITE.E4M3.F32.PACK_AB_MERGE_C R36, R41.reuse, R36, RZ ;  /* 0x000000242924723e */ /* 0x044fe200048070ff */
[----:B------:R-:W-:-:S03]  /*4470*/  FADD.FTZ R41, R41, R24 ;  /* 0x0000001829297221 */ /* 0x000fc60000010000 */
[----:B------:R-:W-:Y:S01]  /*4480*/  F2FP.SATFINITE.E4M3.F32.PACK_AB_MERGE_C R185, R10, R33, R36 ;  /* 0x000000210ab9723e */ /* 0x000fe20004807024 */
[--C-:B------:R-:W-:Y:S02]  /*4490*/  IMAD.MOV.U32 R33, RZ, RZ, R25.reuse ;  /* 0x000000ffff217224 */ /* 0x100fe400078e0019 */
[----:B------:R-:W-:Y:S01]  /*44a0*/  MUFU.EX2 R20, R20 ;  /* 0x0000001400147308 */ /* 0x000fe20000000800 */
[C---:B-1----:R-:W-:Y:S01]  /*44b0*/  F2FP.SATFINITE.E4M3.F32.PACK_AB_MERGE_C R48, R49.reuse, R48, RZ ;  /* 0x000000303130723e */ /* 0x042fe200048070ff */
[----:B------:R-:W-:Y:S01]  /*44c0*/  FADD.FTZ R49, R49, R8 ;  /* 0x0000000831317221 */ /* 0x000fe20000010000 */
[--C-:B------:R-:W-:Y:S02]  /*44d0*/  IMAD.MOV.U32 R36, RZ, RZ, R25.reuse ;  /* 0x000000ffff247224 */ /* 0x100fe400078e0019 */
[----:B------:R-:W-:Y:S01]  /*44e0*/  F2FP.SATFINITE.E4M3.F32.PACK_AB_MERGE_C R184, R45, R44, R48 ;  /* 0x0000002c2db8723e */ /* 0x000fe20004807030 */
[----:B------:R-:W-:Y:S02]  /*44f0*/  IMAD.MOV.U32 R45, RZ, RZ, R25 ;  /* 0x000000ffff2d7224 */ /* 0x000fe400078e0019 */
[----:B------:R-:W1:Y:S01]  /*4500*/  MUFU.EX2 R71, R71 ;  /* 0x0000004700477308 */ /* 0x000e620000000800 */
[----:B0-----:R-:W-:-:S01]  /*4510*/  FADD.FTZ R30, R12, R41 ;  /* 0x000000290c1e7221 */ /* 0x001fc20000010000 */
[----:B------:R-:W-:-:S02]  /*4520*/  IMAD.MOV.U32 R41, RZ, RZ, R25 ;  /* 0x000000ffff297224 */ /* 0x000fc400078e0019 */
[--C-:B------:R-:W-:Y:S02]  /*4530*/  IMAD.MOV.U32 R44, RZ, RZ, R25.reuse ;  /* 0x000000ffff2c7224 */ /* 0x100fe400078e0019 */
[----:B------:R-:W-:Y:S02]  /*4540*/  IMAD.MOV.U32 R48, RZ, RZ, R25 ;  /* 0x000000ffff307224 */ /* 0x000fe400078e0019 */
[----:B------:R-:W0:Y:S08]  /*4550*/  MUFU.EX2 R4, R4 ;  /* 0x0000000400047308 */ /* 0x000e300000000800 */
[----:B------:R-:W2:Y:S01]  /*4560*/  MUFU.EX2 R55, R55 ;  /* 0x0000003700377308 */ /* 0x000ea20000000800 */
[----:B-1----:R-:W-:-:S07]  /*4570*/  F2FP.SATFINITE.E4M3.F32.PACK_AB_MERGE_C R7, R71, R20, RZ ;  /* 0x000000144707723e */ /* 0x002fce00048070ff */
[----:B------:R-:W1:Y:S01]  /*4580*/  MUFU.EX2 R53, R53 ;  /* 0x0000003500357308 */ /* 0x000e620000000800 */
[----:B0-----:R-:W-:-:S01]  /*4590*/  FADD.FTZ R24, R4, R49 ;  /* 0x0000003104187221 */ /* 0x001fc20000010000 */
[----:B------:R-:W-:-:S06]  /*45a0*/  IMAD.MOV.U32 R49, RZ, RZ, R25 ;  /* 0x000000ffff317224 */ /* 0x000fcc00078e0019 */
[----:B------:R-:W0:Y:S01]  /*45b0*/  MUFU.EX2 R56, R56 ;  /* 0x0000003800387308 */ /* 0x000e220000000800 */
[----:B--2---:R-:W-:-:S01]  /*45c0*/  FADD.FTZ R9, R55, R30 ;  /* 0x0000001e37097221 */ /* 0x004fc20000010000 */
[----:B------:R-:W-:Y:S01]  /*45d0*/  F2FP.SATFINITE.E4M3.F32.PACK_AB_MERGE_C R187, R55, R12, R7 ;  /* 0x0000000c37bb723e */ /* 0x000fe20004807007 */
[----:B------:R-:W-:Y:S02]  /*45e0*/  IMAD.MOV.U32 R30, RZ, RZ, R25 ;  /* 0x000000ffff1e7224 */ /* 0x000fe400078e0019 */
[----:B------:R-:W-:Y:S01]  /*45f0*/  FADD.FTZ R20, R20, R9 ;  /* 0x0000000914147221 */ /* 0x000fe20000010000 */
[----:B------:R-:W-:Y:S02]  /*4600*/  IMAD.MOV.U32 R55, RZ, RZ, R25 ;  /* 0x000000ffff377224 */ /* 0x000fe400078e0019 */
[----:B------:R-:W2:Y:S01]  /*4610*/  MUFU.EX2 R57, R57 ;  /* 0x0000003900397308 */ /* 0x000ea20000000800 */
[----:B-1----:R-:W-:-:S01]  /*4620*/  FADD.FTZ R7, R53, R24 ;  /* 0x0000001835077221 */ /* 0x002fc20000010000 */
[----:B------:R-:W-:Y:S01]  /*4630*/  FADD.FTZ R71, R71, R20 ;  /* 0x0000001447477221 */ /* 0x000fe20000010000 */
[----:B------:R-:W-:-:S05]  /*4640*/  IMAD.MOV.U32 R24, RZ, RZ, R25 ;  /* 0x000000ffff187224 */ /* 0x000fca00078e0019 */
[----:B------:R-:W1:Y:S01]  /*4650*/  MUFU.EX2 R26, R26 ;  /* 0x0000001a001a7308 */ /* 0x000e620000000800 */
[----:B0-----:R-:W-:-:S07]  /*4660*/  FADD.FTZ R10, R56, R7 ;  /* 0x00000007380a7221 */ /* 0x001fce0000010000 */
[----:B------:R-:W0:Y:S01]  /*4670*/  MUFU.EX2 R28, R28 ;  /* 0x0000001c001c7308 */ /* 0x000e220000000800 */
[C---:B--2---:R-:W-:Y:S01]  /*4680*/  F2FP.SATFINITE.E4M3.F32.PACK_AB_MERGE_C R56, R57.reuse, R56, RZ ;  /* 0x000000383938723e */ /* 0x044fe200048070ff */
[----:B------:R-:W-:-:S03]  /*4690*/  FADD.FTZ R57, R57, R10 ;  /* 0x0000000a39397221 */ /* 0x000fc60000010000 */
[----:B------:R-:W-:Y:S01]  /*46a0*/  F2FP.SATFINITE.E4M3.F32.PACK_AB_MERGE_C R186, R53, R4, R56 ;  /* 0x0000000435ba723e */ /* 0x000fe20004807038 */
[----:B------:R-:W-:Y:S02]  /*46b0*/  IMAD.MOV.U32 R53, RZ, RZ, R25 ;  /* 0x000000ffff357224 */ /* 0x000fe400078e0019 */
[----:B------:R-:W2:Y:S01]  /*46c0*/  MUFU.EX2 R75, R75 ;  /* 0x0000004b004b7308 */ /* 0x000ea20000000800 */
[----:B-1----:R-:W-:-:S01]  /*46d0*/  FADD.FTZ R12, R26, R71 ;  /* 0x000000471a0c7221 */ /* 0x002fc20000010000 */
[--C-:B------:R-:W-:Y:S02]  /*46e0*/  IMAD.MOV.U32 R56, RZ, RZ, R25.reuse ;  /* 0x000000ffff387224 */ /* 0x100fe400078e0019 */
[----:B------:R-:W-:-:S04]  /*46f0*/  IMAD.MOV.U32 R71, RZ, RZ, R25 ;  /* 0x000000ffff477224 */ /* 0x000fc800078e0019 */
[----:B------:R-:W1:Y:S01]  /*4700*/  MUFU.EX2 R29, R29 ;  /* 0x0000001d001d7308 */ /* 0x000e620000000800 */
[----:B0-----:R-:W-:-:S01]  /*4710*/  FADD.FTZ R10, R28, R57 ;  /* 0x000000391c0a7221 */ /* 0x001fc20000010000 */
[----:B------:R-:W-:-:S06]  /*4720*/  IMAD.MOV.U32 R57, RZ, RZ, R25 ;  /* 0x000000ffff397224 */ /* 0x000fcc00078e0019 */
[----:B------:R-:W0:Y:S01]  /*4730*/  MUFU.EX2 R34, R34 ;  /* 0x0000002200227308 */ /* 0x000e220000000800 */
[----:B--2---:R-:W-:-:S07]  /*4740*/  FADD.FTZ R9, R75, R12 ;  /* 0x0000000c4b097221 */ /* 0x004fce0000010000 */
[----:B------:R-:W2:Y:S01]  /*4750*/  MUFU.EX2 R51, R51 ;  /* 0x0000003300337308 */ /* 0x000ea20000000800 */
[----:B-1----:R-:W-:-:S07]  /*4760*/  FADD.FTZ R10, R29, R10 ;  /* 0x0000000a1d0a7221 */ /* 0x002fce0000010000 */
[----:B------:R-:W1:Y:S01]  /*4770*/  MUFU.EX2 R79, R79 ;  /* 0x0000004f004f7308 */ /* 0x000e620000000800 */
[----:B0-----:R-:W-:-:S07]  /*4780*/  FADD.FTZ R12, R34, R9 ;  /* 0x00000009220c7221 */ /* 0x001fce0000010000 */
[----:B------:R0:W3:Y:S01]  /*4790*/  MUFU.EX2 R14, R59 ;  /* 0x0000003b000e7308 */ /* 0x0000e20000000800 */
[----:B--2---:R-:W-:-:S07]  /*47a0*/  FADD.FTZ R9, R51, R10 ;  /* 0x0000000a33097221 */ /* 0x004fce0000010000 */
[----:B------:R-:W2:Y:S01]  /*47b0*/  MUFU.EX2 R38, R38 ;  /* 0x0000002600267308 */ /* 0x000ea20000000800 */
[C---:B-1----:R-:W-:Y:S01]  /*47c0*/  F2FP.SATFINITE.E4M3.F32.PACK_AB_MERGE_C R34, R79.reuse, R34, RZ ;  /* 0x000000224f22723e */ /* 0x042fe200048070ff */
[----:B------:R-:W-:Y:S01]  /*47d0*/  FADD.FTZ R79, R79, R12 ;  /* 0x0000000c4f4f7221 */ /* 0x000fe20000010000 */
[--C-:B0-----:R-:W-:Y:S02]  /*47e0*/  IMAD.MOV.U32 R59, RZ, RZ, R25.reuse ;  /* 0x000000ffff3b7224 */ /* 0x101fe400078e0019 */
[----:B------:R-:W-:Y:S01]  /*47f0*/  F2FP.SATFINITE.E4M3.F32.PACK_AB_MERGE_C R189, R75, R26, R34 ;  /* 0x0000001a4bbd723e */ /* 0x000fe20004807022 */
[----:B------:R-:W-:Y:S02]  /*4800*/  IMAD.MOV.U32 R26, RZ, RZ, R25 ;  /* 0x000000ffff1a7224 */ /* 0x000fe400078e0019 */
[----:B------:R-:W0:Y:S01]  /*4810*/  MUFU.EX2 R63, R63 ;  /* 0x0000003f003f7308 */ /* 0x000e220000000800 */
[C---:B---3--:R-:W-:Y:S01]  /*4820*/  F2FP.SATFINITE.E4M3.F32.PACK_AB_MERGE_C R51, R14.reuse, R51, RZ ;  /* 0x000000330e33723e */ /* 0x048fe200048070ff */
[----:B------:R-:W-:Y:S01]  /*4830*/  FADD.FTZ R14, R14, R9 ;  /* 0x000000090e0e7221 */ /* 0x000fe20000010000 */
[----:B------:R-:W-:-:S02]  /*4840*/  IMAD.MOV.U32 R34, RZ, RZ, R25 ;  /* 0x000000ffff227224 */ /* 0x000fc400078e0019 */
[----:B------:R-:W-:Y:S01]  /*4850*/  F2FP.SATFINITE.E4M3.F32.PACK_AB_MERGE_C R188, R29, R28, R51 ;  /* 0x0000001c1dbc723e */ /* 0x000fe20004807033 */
[----:B------:R-:W-:Y:S02]  /*4860*/  IMAD.MOV.U32 R29, RZ, RZ, R25 ;  /* 0x000000ffff1d7224 */ /* 0x000fe400078e0019 */
[----:B------:R-:W1:Y:S01]  /*4870*/  MUFU.EX2 R83, R83 ;  /* 0x0000005300537308 */ /* 0x000e620000000800 */
[----:B--2---:R-:W-:-:S01]  /*4880*/  FADD.FTZ R4, R38, R79 ;  /* 0x0000004f26047221 */ /* 0x004fc20000010000 */
[--C-:B------:R-:W-:Y:S02]  /*4890*/  IMAD.MOV.U32 R28, RZ, RZ, R25.reuse ;  /* 0x000000ffff1c7224 */ /* 0x100fe400078e0019 */
[--C-:B------:R-:W-:Y:S02]  /*48a0*/  IMAD.MOV.U32 R51, RZ, RZ, R25.reuse ;  /* 0x000000ffff337224 */ /* 0x100fe400078e0019 */
[----:B------:R-:W-:Y:S02]  /*48b0*/  IMAD.MOV.U32 R75, RZ, RZ, R25 ;  /* 0x000000ffff4b7224 */ /* 0x000fe400078e0019 */
[----:B------:R2:W3:Y:S01]  /*48c0*/  MUFU.EX2 R8, R67 ;  /* 0x0000004300087308 */ /* 0x0004e20000000800 */
[----:B0-----:R-:W-:-:S01]  /*48d0*/  FADD.FTZ R9, R63, R14 ;  /* 0x0000000e3f097221 */ /* 0x001fc20000010000 */
[----:B------:R-:W-:-:S06]  /*48e0*/  IMAD.MOV.U32 R79, RZ, RZ, R25 ;  /* 0x000000ffff4f7224 */ /* 0x000fcc00078e0019 */
[----:B------:R-:W-:Y:S01]  /*48f0*/  MUFU.EX2 R42, R42 ;  /* 0x0000002a002a7308 */ /* 0x000fe20000000800 */
[----:B-1----:R-:W-:-:S01]  /*4900*/  FADD.FTZ R11, R83, R4 ;  /* 0x00000004530b7221 */ /* 0x002fc20000010000 */
[----:B--2---:R-:W-:-:S06]  /*4910*/  IMAD.MOV.U32 R67, RZ, RZ, R25 ;  /* 0x000000ffff437224 */ /* 0x004fcc00078e0019 */
[----:B------:R-:W0:Y:S01]  /*4920*/  MUFU.EX2 R5, R5 ;  /* 0x0000000500057308 */ /* 0x000e220000000800 */
[----:B---3--:R-:W-:-:S07]  /*4930*/  FADD.FTZ R9, R8, R9 ;  /* 0x0000000908097221 */ /* 0x008fce0000010000 */
[----:B------:R-:W1:Y:S08]  /*4940*/  MUFU.EX2 R40, R40 ;  /* 0x0000002800287308 */ /* 0x000e700000000800 */
[----:B------:R2:W3:Y:S01]  /*4950*/  MUFU.EX2 R7, R54 ;  /* 0x0000003600077308 */ /* 0x0004e20000000800 */
[----:B0-----:R-:W-:Y:S01]  /*4960*/  F2FP.SATFINITE.E4M3.F32.PACK_AB_MERGE_C R12, R5, R42, RZ ;  /* 0x0000002a050c723e */ /* 0x001fe200048070ff */
[----:B------:R-:W-:-:S03]  /*4970*/  FADD.FTZ R42, R42, R11 ;  /* 0x0000000b2a2a7221 */ /* 0x000fc60000010000 */
[----:B------:R-:W-:Y:S01]  /*4980*/  F2FP.SATFINITE.E4M3.F32.PACK_AB_MERGE_C R191, R83, R38, R12 ;  /* 0x0000002653bf723e */ /* 0x000fe2000480700c */
[----:B------:R-:W-:-:S01]  /*4990*/  FADD.FTZ R5, R5, R42 ;  /* 0x0000002a05057221 */ /* 0x000fc20000010000 */
[----:B------:R-:W-:Y:S02]  /*49a0*/  IMAD.MOV.U32 R38, RZ, RZ, R25 ;  /* 0x000000ffff267224 */ /* 0x000fe400078e0019 */
[----:B-1----:R-:W-:-:S01]  /*49b0*/  FADD.FTZ R4, R40, R9 ;  /* 0x0000000928047221 */ /* 0x002fc20000010000 */
[--C-:B------:R-:W-:Y:S02]  /*49c0*/  IMAD.MOV.U32 R42, RZ, RZ, R25.reuse ;  /* 0x000000ffff2a7224 */ /* 0x100fe400078e0019 */
[--C-:B--2---:R-:W-:Y:S02]  /*49d0*/  IMAD.MOV.U32 R54, RZ, RZ, R25.reuse ;  /* 0x000000ffff367224 */ /* 0x104fe400078e0019 */
[--C-:B------:R-:W-:Y:S01]  /*49e0*/  IMAD.MOV.U32 R83, RZ, RZ, R25.reuse ;  /* 0x000000ffff537224 */ /* 0x100fe200078e0019 */
[C---:B---3--:R-:W-:Y:S01]  /*49f0*/  F2FP.SATFINITE.E4M3.F32.PACK_AB_MERGE_C R10, R7.reuse, R40, RZ ;  /* 0x00000028070a723e */ /* 0x048fe200048070ff */
[----:B------:R-:W-:Y:S01]  /*4a00*/  FADD.FTZ R4, R7, R4 ;  /* 0x0000000407047221 */ /* 0x000fe20000010000 */
[----:B------:R-:W-:-:S02]  /*4a10*/  IMAD.MOV.U32 R40, RZ, RZ, R25 ;  /* 0x000000ffff287224 */ /* 0x000fc400078e0019 */
[----:B------:R-:W-:Y:S01]  /*4a20*/  F2FP.SATFINITE.E4M3.F32.PACK_AB_MERGE_C R190, R8, R63, R10 ;  /* 0x0000003f08be723e */ /* 0x000fe2000480700a */
        /* <DEDUP_REMOVED lines=36> */
[----:B------:R-:W-:Y:S01]  /*4c70*/  UMOV UR30, UR47 ;  /* 0x0000002f001e7c82 */ /* 0x000fe20008000000 */
[----:B------:R-:W-:-:S05]  /*4c80*/  UMOV UR28, UR46 ;  /* 0x0000002e001c7c82 */ /* 0x000fca0008000000 */
.L_x_246:
[----:B------:R-:W-:Y:S01]  /*4c90*/  ISETP.NE.AND P2, PT, RZ, UR44, PT ;  /* 0x0000002cff007c0c */ /* 0x000fe2000bf45270 */
[----:B------:R-:W-:-:S04]  /*4ca0*/  UISETP.NE.AND UP0, UPT, UR28, 0x1, UPT ;  /* 0x000000011c00788c */ /* 0x000fc8000bf05270 */
[----:B------:R-:W-:-:S04]  /*4cb0*/  USEL UR47, URZ, 0x1, UP0 ;  /* 0x000000013f2f7887 */ /* 0x000fc80008000000 */
[----:B------:R-:W-:-:S04]  /*4cc0*/  ULOP3.LUT UR47, UR30, UR47, URZ, 0x3c, !UPT ;  /* 0x0000002f1e2f7292 */ /* 0x000fc8000f8e3c3f */
[----:B------:R-:W-:Y:S08]  /*4cd0*/  @P2 BRA `(.L_x_236) ;  /* 0x0000000000442947 */ /* 0x000ff00003800000 */
[----:B------:R-:W-:Y:S05]  /*4ce0*/  @!P0 BRA `(.L_x_237) ;  /* 0x0000000000048947 */ /* 0x000fea0003800000 */
[----:B------:R-:W-:Y:S01]  /*4cf0*/  BPT.TRAP 0x1 ;  /* 0x000000040000795c */ /* 0x000fe20000300000 */
.L_x_237:
[----:B------:R-:W0:Y:S01]  /*4d00*/  S2UR UR10, SR_CgaCtaId ;  /* 0x00000000000a79c3 */ /* 0x000e220000008800 */
[----:B------:R-:W-:Y:S01]  /*4d10*/  UIADD3 UR6, UR28, 0x1, URZ ;  /* 0x000000011c067890 */ /* 0x000fe2000fffe03f */
[----:B------:R-:W-:Y:S01]  /*4d20*/  IMAD.U32 R3, RZ, RZ, UR47 ;  /* 0x0000002fff037e24 */ /* 0x000fe2000f8e00ff */
[----:B------:R-:W-:Y:S02]  /*4d30*/  UMOV UR7, 0x400 ;  /* 0x0000040000077882 */ /* 0x000fe40000000000 */
[----:B------:R-:W-:Y:S02]  /*4d40*/  UISETP.NE.AND UP0, UPT, UR6, 0x2, UPT ;  /* 0x000000020600788c */ /* 0x000fe4000bf05270 */
[----:B------:R-:W-:Y:S02]  /*4d50*/  SHF.L.U32 R3, R3, 0x1f, RZ ;  /* 0x0000001f03037819 */ /* 0x000fe400000006ff */
[----:B------:R-:W-:Y:S02]  /*4d60*/  USEL UR6, UR6, URZ, UP0 ;  /* 0x0000003f06067287 */ /* 0x000fe40008000000 */
[----:B0-----:R-:W-:-:S04]  /*4d70*/  ULEA UR7, UR10, UR7, 0x18 ;  /* 0x000000070a077291 */ /* 0x001fc8000f8ec03f */
[----:B------:R-:W-:-:S09]  /*4d80*/  ULEA UR6, UR6, UR7, 0x3 ;  /* 0x0000000706067291 */ /* 0x000fd2000f8e183f */
[----:B------:R0:W1:Y:S01]  /*4d90*/  SYNCS.PHASECHK.TRANS64.TRYWAIT P1, [UR6+0x22830], R3 ;  /* 0x02283003ff0075a7 */ /* 0x0000620008020146 */
[----:B------:R-:W-:Y:S05]  /*4da0*/  @!P0 BRA `(.L_x_238) ;  /* 0x0000000000048947 */ /* 0x000fea0003800000 */
[----:B------:R-:W-:Y:S01]  /*4db0*/  BPT.TRAP 0x1 ;  /* 0x000000040000795c */ /* 0x000fe20000300000 */
.L_x_238:
[----:B-1----:R-:W-:Y:S05]  /*4dc0*/  @P1 BRA `(.L_x_236) ;  /* 0x0000000000081947 */ /* 0x002fea0003800000 */
[----:B------:R-:W1:Y:S02]  /*4dd0*/  SYNCS.PHASECHK.TRANS64.TRYWAIT P1, [UR6+0x22830], R3 ;  /* 0x02283003ff0075a7 */ /* 0x000e640008020146 */
[----:B-1----:R-:W-:Y:S05]  /*4de0*/  @!P1 BRA `(.L_x_239) ;  /* 0x000000dc00fc9947 */ /* 0x002fea0003800000 */
.L_x_236:
[----:B-1----:R-:W1:Y:S01]  /*4df0*/  S2R R6, SR_TID.X ;  /* 0x0000000000067919 */ /* 0x002e620000002100 */
[----:B------:R-:W-:Y:S01]  /*4e00*/  R2UR UR31, R0 ;  /* 0x00000000001f72ca */ /* 0x000fe200000e0000 */
[----:B------:R-:W-:Y:S01]  /*4e10*/  UIADD3 UR46, UR28, 0x1, URZ ;  /* 0x000000011c2e7890 */ /* 0x000fe2000fffe03f */
[----:B------:R-:W-:Y:S01]  /*4e20*/  UMOV UR19, 0x40000040 ;  /* 0x4000004000137882 */ /* 0x000fe20000000000 */
[----:B------:R-:W-:Y:S02]  /*4e30*/  UMOV UR20, UR16 ;  /* 0x0000001000147c82 */ /* 0x000fe40008000000 */
[----:B------:R-:W-:Y:S01]  /*4e40*/  UISETP.NE.AND UP0, UPT, UR46, 0x2, UPT ;  /* 0x000000022e00788c */ /* 0x000fe2000bf05270 */
[----:B------:R-:W-:Y:S01]  /*4e50*/  UMOV UR21, UR17 ;  /* 0x0000001100157c82 */ /* 0x000fe20008000000 */
[----:B------:R-:W-:Y:S02]  /*4e60*/  UMOV UR23, 0x40000040 ;  /* 0x4000004000177882 */ /* 0x000fe40000000000 */
[----:B------:R-:W-:Y:S01]  /*4e70*/  USEL UR46, UR46, URZ, UP0 ;  /* 0x0000003f2e2e7287 */ /* 0x000fe20008000000 */
[----:B------:R-:W-:Y:S01]  /*4e80*/  UMOV UR24, UR16 ;  /* 0x0000001000187c82 */ /* 0x000fe20008000000 */
[----:B------:R-:W-:-:S02]  /*4e90*/  UMOV UR25, UR17 ;  /* 0x0000001100197c82 */ /* 0x000fc40008000000 */
[----:B------:R-:W-:Y:S01]  /*4ea0*/  UIMAD UR31, UR46, 0x500, UR31 ;  /* 0x000005002e1f78a4 */ /* 0x000fe2000f8e021f */
[----:B------:R-:W-:Y:S01]  /*4eb0*/  UMOV UR27, 0x40000040 ;  /* 0x40000040001b7882 */ /* 0x000fe20000000000 */
[----:B------:R-:W-:Y:S02]  /*4ec0*/  UMOV UR7, 0x40000040 ;  /* 0x4000004000077882 */ /* 0x000fe40000000000 */
[----:B------:R-:W-:Y:S02]  /*4ed0*/  UIADD3 UR22, UR31, 0x100, URZ ;  /* 0x000001001f167890 */ /* 0x000fe4000fffe03f */
[----:B------:R-:W-:Y:S02]  /*4ee0*/  UIADD3 UR26, UR31, 0x200, URZ ;  /* 0x000002001f1a7890 */ /* 0x000fe4000fffe03f */
[----:B------:R-:W-:Y:S01]  /*4ef0*/  UMOV UR18, UR31 ;  /* 0x0000001f00127c82 */ /* 0x000fe20008000000 */
[----:B------:R-:W-:Y:S02]  /*4f00*/  UIADD3 UR6, UR31, 0x400, URZ ;  /* 0x000004001f067890 */ /* 0x000fe4000fffe03f */
[----:B------:R-:W-:Y:S01]  /*4f10*/  UIADD3 UR10, UR31, 0x402, URZ ;  /* 0x000004021f0a7890 */ /* 0x000fe2000fffe03f */
[----:B------:R-:W-:Y:S01]  /*4f20*/  UMOV UR11, 0x40000040 ;  /* 0x40000040000b7882 */ /* 0x000fe20000000000 */
[----:B------:R-:W-:Y:S01]  /*4f30*/  UIADD3 UR14, UR31, 0x6, URZ ;  /* 0x000000061f0e7890 */ /* 0x000fe2000fffe03f */
[----:B------:R-:W-:Y:S01]  /*4f40*/  UMOV UR15, 0x40000040 ;  /* 0x40000040000f7882 */ /* 0x000fe20000000000 */
[----:B-1----:R-:W-:-:S05]  /*4f50*/  SHF.R.U32.HI R6, RZ, 0x7, R6 ;  /* 0x00000007ff067819 */ /* 0x002fca0000011606 */
[----:B0-----:R-:W-:-:S05]  /*4f60*/  VIADD R3, R6, 0x8 ;  /* 0x0000000806037836 */ /* 0x001fca0000000000 */
[----:B------:R0:W-:Y:S06]  /*4f70*/  BAR.SYNC.DEFER_BLOCKING R3, 0x100 ;  /* 0x000400030000751d */ /* 0x0001ec0000010000 */
[----:B------:R-:W-:-:S06]  /*4f80*/  WARPGROUP.ARRIVE ;  /* 0x00000000000079c5 */ /* 0x000fcc0000000000 */
[----:B------:R-:W-:Y:S01]  /*4f90*/  QGMMA.64x32x32.F32.E4M3.E4M3 R152, gdesc[UR16], RZ, !UPT, gsb0 ;  /* 0x00600000109879f3 */ /* 0x000fe2000c0008ff */
[----:B------:R-:W-:Y:S01]  /*4fa0*/  UIADD3 UR18, UR31, 0x300, URZ ;  /* 0x000003001f127890 */ /* 0x000fe2000fffe03f */
[----:B------:R-:W-:Y:S01]  /*4fb0*/  UMOV UR19, 0x40000040 ;  /* 0x4000004000137882 */ /* 0x000fe20000000000 */
[----:B------:R-:W-:Y:S02]  /*4fc0*/  WARPGROUP.DEPBAR.LE gsb0, 0x0 ;  /* 0x00008000000079c5 */ /* 0x000fe40000010000 */
[----:B------:R-:W-:-:S06]  /*4fd0*/  WARPGROUP.ARRIVE ;  /* 0x00000000000079c5 */ /* 0x000fcc0000000000 */
[----:B------:R-:W-:Y:S01]  /*4fe0*/  QGMMA.64x32x32.F32.E4M3.E4M3 R136, gdesc[UR20], RZ, !UPT, gsb0 ;  /* 0x00600000148879f3 */ /* 0x000fe2000c0008ff */
[----:B------:R-:W-:Y:S01]  /*4ff0*/  UIADD3 UR22, UR31, 0x102, URZ ;  /* 0x000001021f167890 */ /* 0x000fe2000fffe03f */
[----:B------:R-:W-:Y:S01]  /*5000*/  UMOV UR20, UR4 ;  /* 0x0000000400147c82 */ /* 0x000fe20008000000 */
[----:B------:R-:W-:Y:S01]  /*5010*/  UMOV UR21, UR5 ;  /* 0x0000000500157c82 */ /* 0x000fe20008000000 */
        /* <DEDUP_REMOVED lines=78> */
[----:B------:R-:W-:Y:S01]  /*5500*/  UIADD3 UR31, UR31, 0x406, URZ ;  /* 0x000004061f1f7890 */ /* 0x000fe2000fffe03f */
[----:B------:R-:W-:Y:S02]  /*5510*/  WARPGROUP.DEPBAR.LE gsb0, 0x0 ;  /* 0x00008000000079c5 */ /* 0x000fe40000010000 */
[----:B------:R-:W-:-:S06]  /*5520*/  WARPGROUP.ARRIVE ;  /* 0x00000000000079c5 */ /* 0x000fcc0000000000 */
[----:B------:R-:W-:Y:S03]  /*5530*/  QGMMA.64x32x32.F32.E4M3.E4M3 R136, gdesc[UR20], R136, gsb0 ;  /* 0x00600000148879f3 */ /* 0x000fe60008000888 */
        /* <DEDUP_REMOVED lines=15> */
.L_x_241:
[----:B------:R-:W0:Y:S01]  /*5630*/  S2UR UR7, SR_CgaCtaId ;  /* 0x00000000000779c3 */ /* 0x000e220000008800 */
[----:B------:R-:W-:Y:S01]  /*5640*/  UMOV UR6, 0x400 ;  /* 0x0000040000067882 */ /* 0x000fe20000000000 */
[----:B------:R-:W-:-:S05]  /*5650*/  IMAD.U32 R3, RZ, RZ, UR30 ;  /* 0x0000001eff037e24 */ /* 0x000fca000f8e00ff */
[----:B------:R-:W-:Y:S01]  /*5660*/  SHF.L.U32 R3, R3, 0x1f, RZ ;  /* 0x0000001f03037819 */ /* 0x000fe200000006ff */
[----:B0-----:R-:W-:-:S04]  /*5670*/  ULEA UR6, UR7, UR6, 0x18 ;  /* 0x0000000607067291 */ /* 0x001fc8000f8ec03f */
[----:B------:R-:W-:-:S09]  /*5680*/  ULEA UR6, UR28, UR6, 0x3 ;  /* 0x000000061c067291 */ /* 0x000fd2000f8e183f */
[----:B------:R0:W1:Y:S01]  /*5690*/  SYNCS.PHASECHK.TRANS64.TRYWAIT P1, [UR6+0x22850], R3 ;  /* 0x02285003ff0075a7 */ /* 0x0000620008020146 */
[----:B------:R-:W-:Y:S05]  /*56a0*/  @!P0 BRA `(.L_x_242) ;  /* 0x0000000000048947 */ /* 0x000fea0003800000 */
[----:B------:R-:W-:Y:S01]  /*56b0*/  BPT.TRAP 0x1 ;  /* 0x000000040000795c */ /* 0x000fe20000300000 */
.L_x_242:
[----:B-1----:R-:W-:Y:S05]  /*56c0*/  @P1 BRA `(.L_x_240) ;  /* 0x0000000000081947 */ /* 0x002fea0003800000 */
[----:B------:R-:W1:Y:S02]  /*56d0*/  SYNCS.PHASECHK.TRANS64.TRYWAIT P1, [UR6+0x22850], R3 ;  /* 0x02285003ff0075a7 */ /* 0x000e640008020146 */
[----:B-1----:R-:W-:Y:S05]  /*56e0*/  @!P1 BRA `(.L_x_243) ;  /* 0x000000d400d49947 */ /* 0x002fea0003800000 */
.L_x_240:
[----:B------:R-:W2:Y:S01]  /*56f0*/  S2UR UR11, SR_CgaCtaId ;  /* 0x00000000000b79c3 */ /* 0x000ea20000008800 */
[----:B------:R-:W-:Y:S01]  /*5700*/  UMOV UR6, 0x400 ;  /* 0x0000040000067882 */ /* 0x000fe20000000000 */
[----:B------:R-:W-:Y:S01]  /*5710*/  WARPGROUP.ARRIVE ;  /* 0x00000000000079c5 */ /* 0x000fe20000000000 */
[----:B------:R-:W-:-:S05]  /*5720*/  UMOV UR7, 0xc0000010 ;  /* 0xc000001000077882 */ /* 0x000fca0000000000 */
[----:B-1----:R-:W1:Y:S01]  /*5730*/  S2R R6, SR_TID.X ;  /* 0x0000000000067919 */ /* 0x002e620000002100 */
[----:B--2---:R-:W-:-:S04]  /*5740*/  ULEA UR14, UR11, UR6, 0x18 ;  /* 0x000000060b0e7291 */ /* 0x004fc8000f8ec03f */
[----:B------:R-:W-:-:S04]  /*5750*/  UIADD3 UR6, UR14, 0x400, URZ ;  /* 0x000004000e067890 */ /* 0x000fc8000fffe03f */
[----:B------:R-:W-:-:S04]  /*5760*/  USHF.R.U32.HI UR6, URZ, 0x4, UR6 ;  /* 0x000000043f067899 */ /* 0x000fc80008011606 */
[----:B------:R-:W-:Y:S01]  /*5770*/  ULOP3.LUT UR6, UR6, 0x3fff, URZ, 0xc0, !UPT ;  /* 0x00003fff06067892 */ /* 0x000fe2000f8ec03f */
[----:B-1----:R-:W-:-:S03]  /*5780*/  SHF.R.U32.HI R6, RZ, 0x7, R6 ;  /* 0x00000007ff067819 */ /* 0x002fc60000011606 */
[----:B------:R-:W-:Y:S01]  /*5790*/  ULOP3.LUT UR6, UR6, 0x10000, URZ, 0xfc, !UPT ;  /* 0x0001000006067892 */ /* 0x000fe2000f8efc3f */
[----:B0-----:R-:W-:-:S03]  /*57a0*/  IADD3 R3, -R6, 0xb, RZ ;  /* 0x0000000b06037810 */ /* 0x001fc60007ffe1ff */
        /* <DEDUP_REMOVED lines=27> */
.L_x_244:
[----:B------:R-:W-:Y:S01]  /*5960*/  FMNMX.FTZ R6, R152, R7, !PT ;  /* 0x0000000798067209 */ /* 0x000fe20007810000 */
[----:B------:R-:W-:Y:S01]  /*5970*/  IMAD.U32 R13, RZ, RZ, UR43 ;  /* 0x0000002bff0d7e24 */ /* 0x000fe2000f8e00ff */
[----:B------:R-:W-:Y:S01]  /*5980*/  FMNMX.FTZ R10, R154, R8, !PT ;  /* 0x000000089a0a7209 */ /* 0x000fe20007810000 */
[----:B------:R-:W-:Y:S01]  /*5990*/  ULEA UR6, UR46, UR14, 0x3 ;  /* 0x0000000e2e067291 */ /* 0x000fe2000f8e183f */
[----:B0-----:R-:W-:Y:S02]  /*59a0*/  FMNMX.FTZ R3, R153, R6, !PT ;  /* 0x0000000699037209 */ /* 0x001fe40007810000 */
[----:B------:R-:W-:Y:S01]  /*59b0*/  FMNMX.FTZ R9, R155, R10, !PT ;  /* 0x0000000a9b097209 */ /* 0x000fe20007810000 */
[----:B------:R-:W-:Y:S01]  /*59c0*/  UIADD3 UR6, UR6, 0x22840, URZ ;  /* 0x0002284006067890 */ /* 0x000fe2000fffe03f */
[----:B------:R-:W-:Y:S02]  /*59d0*/  FMNMX.FTZ R6, R156, R3, !PT ;  /* 0x000000039c067209 */ /* 0x000fe40007810000 */
[----:B------:R-:W-:Y:S01]  /*59e0*/  FMNMX.FTZ R10, R158, R9, !PT ;  /* 0x000000099e0a7209 */ /* 0x000fe20007810000 */
[----:B------:R-:W-:Y:S01]  /*59f0*/  UPRMT UR6, UR11, 0x654, UR6 ;  /* 0x000006540b067896 */ /* 0x000fe20008000006 */
[----:B------:R-:W-:-:S02]  /*5a00*/  FMNMX.FTZ R3, R157, R6, !PT ;  /* 0x000000069d037209 */ /* 0x000fc40007810000 */
[----:B------:R-:W-:Y:S02]  /*5a10*/  FMNMX.FTZ R9, R159, R10, !PT ;  /* 0x0000000a9f097209 */ /* 0x000fe40007810000 */
[----:B------:R-:W-:Y:S02]  /*5a20*/  FMNMX.FTZ R6, R160, R3, !PT ;  /* 0x00000003a0067209 */ /* 0x000fe40007810000 */
[----:B------:R-:W-:Y:S02]  /*5a30*/  FMNMX.FTZ R10, R162, R9, !PT ;  /* 0x00000009a20a7209 */ /* 0x000fe40007810000 */
[----:B------:R-:W-:Y:S01]  /*5a40*/  FMNMX.FTZ R3, R161, R6, !PT ;  /* 0x00000006a1037209 */ /* 0x000fe20007810000 */
[----:B------:R-:W-:Y:S01]  /*5a50*/  SYNCS.ARRIVE.TRANS64.RED.A1T0 RZ, [UR6], RZ ;  /* 0x000000ffffff79a7 */ /* 0x000fe20008100406 */
        /* <DEDUP_REMOVED lines=68> */
[----:B------:R-:W-:-:S03]  /*5ea0*/  FMNMX.FTZ R10, R103, R10, !PT ;  /* 0x0000000a670a7209 */ /* 0x000fc60007810000 */
[----:B------:R-:W0:Y:S04]  /*5eb0*/  SHFL.BFLY PT, R6, R9, 0x2, 0x1f ;  /* 0x0c401f0009067f89 */ /* 0x000e2800000e0000 */
[----:B------:R-:W1:Y:S01]  /*5ec0*/  SHFL.BFLY PT, R3, R10, 0x2, 0x1f ;  /* 0x0c401f000a037f89 */ /* 0x000e6200000e0000 */
[----:B0-----:R-:W-:Y:S02]  /*5ed0*/  FMNMX.FTZ R11, R9, R6, !PT ;  /* 0x00000006090b7209 */ /* 0x001fe40007810000 */
[----:B-1----:R-:W-:-:S03]  /*5ee0*/  FMNMX.FTZ R12, R10, R3, !PT ;  /* 0x000000030a0c7209 */ /* 0x002fc60007810000 */
[----:B------:R-:W0:Y:S04]  /*5ef0*/  SHFL.BFLY PT, R6, R11, 0x1, 0x1f ;  /* 0x0c201f000b067f89 */ /* 0x000e2800000e0000 */
[----:B------:R-:W1:Y:S01]  /*5f00*/  SHFL.BFLY PT, R3, R12, 0x1, 0x1f ;  /* 0x0c201f000c037f89 */ /* 0x000e6200000e0000 */
[----:B0-----:R-:W-:Y:S02]  /*5f10*/  FMNMX.FTZ R6, R11, R6, !PT ;  /* 0x000000060b067209 */ /* 0x001fe40007810000 */
[----:B-1----:R-:W-:-:S03]  /*5f20*/  FMNMX.FTZ R3, R12, R3, !PT ;  /* 0x000000030c037209 */ /* 0x002fc60007810000 */
[C---:B------:R-:W-:Y:S01]  /*5f30*/  FFMA.FTZ R9, R6.reuse, R13, -8 ;  /* 0xc100000006097423 */ /* 0x040fe2000001000d */
[----:B------:R-:W-:-:S03]  /*5f40*/  FADD.FTZ R7, -R6, R7 ;  /* 0x0000000706077221 */ /* 0x000fc60000010100 */
[--C-:B------:R-:W-:Y:S01]  /*5f50*/  FFMA.FTZ R10, R152, UR43, -R9.reuse ;  /* 0x0000002b980a7c23 */ /* 0x100fe20008010809 */
[----:B------:R-:W-:Y:S02]  /*5f60*/  IMAD.U32 R152, RZ, RZ, UR43 ;  /* 0x0000002bff987e24 */ /* 0x000fe4000f8e00ff */
[--C-:B------:R-:W-:Y:S01]  /*5f70*/  FFMA.FTZ R11, R153, UR43, -R9.reuse ;  /* 0x0000002b990b7c23 */ /* 0x100fe20008010809 */
[----:B------:R-:W-:-:S01]  /*5f80*/  FFMA.FTZ R12, R156, UR43, -R9 ;  /* 0x0000002b9c0c7c23 */ /* 0x000fc20008010809 */
        /* <DEDUP_REMOVED lines=36> */
[----:B------:R-:W-:Y:S01]  /*61d0*/  FFMA.FTZ R9, R101, UR43, -R9 ;  /* 0x0000002b65097c23 */ /* 0x000fe20008010809 */
[----:B------:R-:W-:-:S01]  /*61e0*/  FADD.FTZ R8, -R3, R8 ;  /* 0x0000000803087221 */ /* 0x000fc20000010100 */
[----:B------:R-:W-:Y:S01]  /*61f0*/  FFMA.FTZ R101, R3, R152, -8 ;  /* 0xc100000003657423 */ /* 0x000fe20000010098 */
[----:B------:R-:W-:Y:S01]  /*6200*/  FMUL.FTZ R7, R7, UR43 ;  /* 0x0000002b07077c20 */ /* 0x000fe20008410000 */
[----:B------:R-:W-:Y:S01]  /*6210*/  MUFU.EX2 R10, R10 ;  /* 0x0000000a000a7308 */ /* 0x000fe20000000800 */
[----:B------:R-:W-:Y:S01]  /*6220*/  FMUL.FTZ R8, R8, UR43 ;  /* 0x0000002b08087c20 */ /* 0x000fe20008410000 */
        /* <DEDUP_REMOVED lines=39> */
[----:B-1----:R-:W-:-:S01]  /*64a0*/  FFMA.FTZ R5, R8, R5, R153 ;  /* 0x0000000508057223 */ /* 0x002fc20000010099 */
[--C-:B------:R-:W-:Y:S01]  /*64b0*/  FFMA.FTZ R91, R91, UR43, -R101.reuse ;  /* 0x0000002b5b5b7c23 */ /* 0x100fe20008010865 */
[----:B------:R-:W-:-:S01]  /*64c0*/  FFMA.FTZ R94, R94, UR43, -R101 ;  /* 0x0000002b5e5e7c23 */ /* 0x000fc20008010865 */
[--C-:B------:R-:W-:Y:S01]  /*64d0*/  FFMA.FTZ R95, R95, UR43, -R101.reuse ;  /* 0x0000002b5f5f7c23 */ /* 0x100fe20008010865 */
[----:B------:R-:W-:-:S01]  /*64e0*/  FFMA.FTZ R98, R98, UR43, -R101 ;  /* 0x0000002b62627c23 */ /* 0x000fc20008010865 */
[--C-:B------:R-:W-:Y:S01]  /*64f0*/  FFMA.FTZ R99, R99, UR43, -R101.reuse ;  /* 0x0000002b63637c23 */ /* 0x100fe20008010865 */
[----:B------:R-:W-:-:S01]  /*6500*/  FFMA.FTZ R102, R102, UR43, -R101 ;  /* 0x0000002b66667c23 */ /* 0x000fc20008010865 */
[----:B------:R-:W1:Y:S01]  /*6510*/  MUFU.EX2 R12, R12 ;  /* 0x0000000c000c7308 */ /* 0x000e620000000800 */
[----:B0-----:R-:W-:-:S01]  /*6520*/  FADD.FTZ R161, R11, R4 ;  /* 0x000000040ba17221 */ /* 0x001fc20000010000 */
[----:B------:R-:W-:-:S06]  /*6530*/  FFMA.FTZ R101, R103, UR43, -R101 ;  /* 0x0000002b67657c23 */ /* 0x000fcc0008010865 */
        /* <DEDUP_REMOVED lines=149> */
[----:B0-----:R-:W-:-:S01]  /*6e90*/  FADD.FTZ R103, R102, R103 ;  /* 0x0000006766677221 */ /* 0x001fc20000010000 */
[----:B--2---:R-:W-:-:S03]  /*6ea0*/  FADD.FTZ R4, R9, R4 ;  /* 0x0000000409047221 */ /* 0x004fc60000010000 */
[----:B-1----:R-:W-:Y:S01]  /*6eb0*/  FADD.FTZ R5, R101, R103 ;  /* 0x0000006765057221 */ /* 0x002fe20000010000 */
[----:B------:R-:W-:Y:S06]  /*6ec0*/  @!P0 BRA `(.L_x_245) ;  /* 0x0000000000048947 */ /* 0x000fec0003800000 */
[----:B------:R-:W-:Y:S01]  /*6ed0*/  BPT.TRAP 0x1 ;  /* 0x000000040000795c */ /* 0x000fe20000300000 */
.L_x_245:
        /* <DEDUP_REMOVED lines=12> */
[----:B------:R-:W-:Y:S01]  /*6fa0*/  UMOV UR28, UR46 ;  /* 0x0000002e001c7c82 */ /* 0x000fe20008000000 */
[----:B------:R-:W-:Y:S01]  /*6fb0*/  F2FP.SATFINITE.E4M3.F32.PACK_AB_MERGE_C R142, R143, R142, RZ ;  /* 0x0000008e8f8e723e */ /* 0x000fe200048070ff */
[-C--:B------:R-:W-:Y:S01]  /*6fc0*/  FMUL.FTZ R24, R24, R7.reuse ;  /* 0x0000000718187220 */ /* 0x080fe20000410000 */
        /* <DEDUP_REMOVED lines=79> */
[----:B------:R-:W-:Y:S01]  /*74c0*/  IMAD.MOV.U32 R8, RZ, RZ, R3 ;  /* 0x000000ffff087224 */ /* 0x000fe200078e0003 */
[----:B------:R-:W-:Y:S01]  /*74d0*/  F2FP.SATFINITE.E4M3.F32.PACK_AB_MERGE_C R173, R152, R153, R154 ;  /* 0x0000009998ad723e */ /* 0x000fe2000480709a */
[----:B------:R-:W-:Y:S01]  /*74e0*/  IMAD.MOV.U32 R7, RZ, RZ, R6 ;  /* 0x000000ffff077224 */ /* 0x000fe200078e0006 */
[----:B------:R-:W-:-:S02]  /*74f0*/  F2FP.SATFINITE.E4M3.F32.PACK_AB_MERGE_C R174, R15, R14, R20 ;  /* 0x0000000e0fae723e */ /* 0x000fc40004807014 */
[----:B------:R-:W-:Y:S02]  /*7500*/  F2FP.SATFINITE.E4M3.F32.PACK_AB_MERGE_C R175, R157, R156, R158 ;  /* 0x0000009c9daf723e */ /* 0x000fe4000480709e */
[----:B------:R-:W-:Y:S02]  /*7510*/  F2FP.SATFINITE.E4M3.F32.PACK_AB_MERGE_C R176, R137, R136, R140 ;  /* 0x0000008889b0723e */ /* 0x000fe4000480708c */
[----:B------:R-:W-:Y:S02]  /*7520*/  F2FP.SATFINITE.E4M3.F32.PACK_AB_MERGE_C R177, R139, R138, R142 ;  /* 0x0000008a8bb1723e */ /* 0x000fe4000480708e */
[----:B------:R-:W-:Y:S02]  /*7530*/  F2FP.SATFINITE.E4M3.F32.PACK_AB_MERGE_C R178, R145, R144, R148 ;  /* 0x0000009091b2723e */ /* 0x000fe40004807094 */
[----:B------:R-:W-:Y:S02]  /*7540*/  F2FP.SATFINITE.E4M3.F32.PACK_AB_MERGE_C R179, R147, R146, R150 ;  /* 0x0000009293b3723e */ /* 0x000fe40004807096 */
        /* <DEDUP_REMOVED lines=11> */
[----:B------:R-:W-:Y:S01]  /*7600*/  F2FP.SATFINITE.E4M3.F32.PACK_AB_MERGE_C R191, R99, R98, R102 ;  /* 0x0000006263bf723e */ /* 0x000fe20004807066 */
[----:B------:R-:W-:Y:S06]  /*7610*/  @P1 BRA `(.L_x_246) ;  /* 0xffffffd4009c1947 */ /* 0x000fec000383ffff */
.L_x_235:
[----:B------:R-:W-:Y:S06]  /*7620*/  BAR.ARV 0x8, 0x180 ;  /* 0x0206000000007b1d */ /* 0x000fec0000002000 */
[----:B------:R-:W-:Y:S05]  /*7630*/  @!P0 BRA `(.L_x_247) ;  /* 0x0000000000048947 */ /* 0x000fea0003800000 */
[----:B------:R-:W-:Y:S01]  /*7640*/  BPT.TRAP 0x1 ;  /* 0x000000040000795c */ /* 0x000fe20000300000 */
.L_x_247:
        /* <DEDUP_REMOVED lines=9> */
.L_x_248:
[----:B-1----:R-:W-:Y:S05]  /*76e0*/  @P1 BRA `(.L_x_249) ;  /* 0x0000000000081947 */ /* 0x002fea0003800000 */
[----:B------:R-:W1:Y:S02]  /*76f0*/  SYNCS.PHASECHK.TRANS64.TRYWAIT P1, [UR5+0x22850], R0 ;  /* 0x02285000ff0075a7 */ /* 0x000e640008020145 */
[----:B-1----:R-:W-:Y:S05]  /*7700*/  @!P1 BRA `(.L_x_250) ;  /* 0x000000b400e49947 */ /* 0x002fea0003800000 */
.L_x_249:
[----:B------:R-:W-:Y:S01]  /*7710*/  UIADD3 UR4, UR4, 0x400, URZ ;  /* 0x0000040004047890 */ /* 0x000fe2000fffe03f */
[----:B------:R-:W-:Y:S01]  /*7720*/  WARPGROUP.ARRIVE ;  /* 0x00000000000079c5 */ /* 0x000fe20000000000 */
[----:B------:R-:W-:Y:S02]  /*7730*/  UMOV UR7, 0xc0000010 ;  /* 0xc000001000077882 */ /* 0x000fe40000000000 */
        /* <DEDUP_REMOVED lines=11> */
[----:B------:R-:W-:Y:S02]  /*77f0*/  ULDC.64 UR6, c[0x0][0x9a0] ;  /* 0x0002680000067ab9 */ /* 0x000fe40000000a00 */
[----:B------:R-:W-:-:S04]  /*7800*/  ISETP.NE.U32.AND P1, PT, RZ, UR6, PT ;  /* 0x00000006ff007c0c */ /* 0x000fc8000bf25070 */
[----:B------:R-:W-:-:S13]  /*7810*/  ISETP.NE.AND.EX P1, PT, RZ, UR7, PT, P1 ;  /* 0x00000007ff007c0c */ /* 0x000fda000bf25310 */
[----:B------:R-:W0:Y:S08]  /*7820*/  @P1 LDC.64 R8, c[0x0][0x9c8] ;  /* 0x00027200ff081b82 */ /* 0x000e300000000a00 */
[----:B------:R-:W2:Y:S01]  /*7830*/  @P1 LDC.64 R10, c[0x0][0x9d0] ;  /* 0x00027400ff0a1b82 */ /* 0x000ea20000000a00 */
[----:B01----:R-:W-:-:S04]  /*7840*/  @P1 IMAD R0, R8, UR38, RZ ;  /* 0x0000002608001c24 */ /* 0x003fc8000f8e02ff */
[----:B------:R-:W-:Y:S02]  /*7850*/  @P1 IMAD R7, R9, UR37, R0 ;  /* 0x0000002509071c24 */ /* 0x000fe4000f8e0200 */
[----:B------:R-:W-:-:S04]  /*7860*/  @P1 IMAD.WIDE.U32 R8, R8, UR37, RZ ;  /* 0x0000002508081c25 */ /* 0x000fc8000f8e00ff */
[----:B------:R-:W-:Y:S02]  /*7870*/  @P1 IMAD.IADD R9, R9, 0x1, R7 ;  /* 0x0000000109091824 */ /* 0x000fe400078e0207 */
[----:B--2---:R-:W-:-:S04]  /*7880*/  @P1 IMAD.WIDE.U32 R8, R10, UR39, R8 ;  /* 0x000000270a081c25 */ /* 0x004fc8000f8e0008 */
[----:B------:R-:W-:Y:S01]  /*7890*/  @P1 IMAD R7, R11, UR39, R9 ;  /* 0x000000270b071c24 */ /* 0x000fe2000f8e0209 */
[----:B------:R-:W-:Y:S01]  /*78a0*/  @P1 LEA R10, P2, R8, UR6, 0x2 ;  /* 0x00000006080a1c11 */ /* 0x000fe2000f8410ff */
[----:B------:R-:W-:-:S03]  /*78b0*/  UIADD3 UR6, UR4, 0x200, URZ ;  /* 0x0000020004067890 */ /* 0x000fc6000fffe03f */
[----:B------:R-:W-:Y:S01]  /*78c0*/  @P1 LEA.HI.X R11, R8, UR7, R7, 0x2, P2 ;  /* 0x00000007080b1c11 */ /* 0x000fe200090f1407 */
[----:B------:R-:W-:Y:S01]  /*78d0*/  UMOV UR7, 0xc0000010 ;  /* 0xc000001000077882 */ /* 0x000fe20000000000 */
[----:B------:R-:W-:-:S06]  /*78e0*/  IMAD.MOV.U32 R7, RZ, RZ, 0x3f800000 ;  /* 0x3f800000ff077424 */ /* 0x000fcc00078e00ff */
[----:B------:R0:W2:Y:S01]  /*78f0*/  @P1 LDG.E R7, desc[UR50][R10.64] ;  /* 0x000000320a071981 */ /* 0x0000a2000c1e1900 */
[----:B------:R-:W-:Y:S02]  /*7900*/  WARPGROUP.DEPBAR.LE gsb0, 0x0 ;  /* 0x00008000000079c5 */ /* 0x000fe40000010000 */
[----:B------:R-:W-:-:S06]  /*7910*/  WARPGROUP.ARRIVE ;  /* 0x00000000000079c5 */ /* 0x000fcc0000000000 */
[----:B------:R-:W-:Y:S01]  /*7920*/  QGMMA.64x128x32.F32.E4M3.E4M3 R24, R180, gdesc[UR4], R24, gsb0 ;  /* 0x01e00004b4187df3 */ /* 0x000fe20008000818 */
[----:B------:R-:W-:Y:S01]  /*7930*/  UIADD3 UR6, UR4, 0x300, URZ ;  /* 0x0000030004067890 */ /* 0x000fe2000fffe03f */
        /* <DEDUP_REMOVED lines=9> */
[----:B-1----:R-:W-:-:S01]  /*79d0*/  FADD.FTZ R9, R9, R4 ;  /* 0x0000000409097221 */ /* 0x002fc20000010000 */
[----:B---3--:R-:W-:-:S04]  /*79e0*/  FADD.FTZ R8, R8, R5 ;  /* 0x0000000508087221 */ /* 0x008fc80000010000 */
[----:B------:R-:W1:Y:S04]  /*79f0*/  SHFL.BFLY PT, R0, R9, 0x1, 0x1f ;  /* 0x0c201f0009007f89 */ /* 0x000e6800000e0000 */
[----:B0-----:R-:W0:Y:S01]  /*7a00*/  SHFL.BFLY PT, R11, R8, 0x1, 0x1f ;  /* 0x0c201f00080b7f89 */ /* 0x001e2200000e0000 */
[----:B------:R-:W-:Y:S02]  /*7a10*/  IMAD.MOV.U32 R4, RZ, RZ, RZ ;  /* 0x000000ffff047224 */ /* 0x000fe400078e00ff */
[----:B-1----:R-:W-:Y:S01]  /*7a20*/  FADD.FTZ R12, R9, R0 ;  /* 0x00000000090c7221 */ /* 0x002fe20000010000 */
[----:B0-----:R-:W-:-:S04]  /*7a30*/  FADD.FTZ R13, R8, R11 ;  /* 0x0000000b080d7221 */ /* 0x001fc80000010000 */
[C---:B------:R-:W-:Y:S01]  /*7a40*/  FSETP.NE.FTZ.AND P1, PT, R12.reuse, RZ, PT ;  /* 0x000000ff0c00720b */ /* 0x040fe20003f35000 */
[----:B------:R-:W-:Y:S01]  /*7a50*/  FMUL.FTZ R14, R12, 0.00390625 ;  /* 0x3b8000000c0e7820 */ /* 0x000fe20000410000 */
[----:B------:R-:W-:-:S04]  /*7a60*/  FMUL.FTZ R11, R13, 0.00390625 ;  /* 0x3b8000000d0b7820 */ /* 0x000fc80000410000 */
        /* <DEDUP_REMOVED lines=26> */
.L_x_251:
[----:B------:R-:W-:Y:S01]  /*7c10*/  UIADD3 UR4, UR5, 0x22860, URZ ;  /* 0x0002286005047890 */ /* 0x000fe2000fffe03f */
[-C--:B------:R-:W-:Y:S01]  /*7c20*/  FMUL.FTZ R13, R37, R4.reuse ;  /* 0x00000004250d7220 */ /* 0x080fe20000410000 */
[----:B------:R-:W-:Y:S01]  /*7c30*/  UIADD3 UR46, UR46, 0x1, URZ ;  /* 0x000000012e2e7890 */ /* 0x000fe2000fffe03f */
[-C--:B------:R-:W-:Y:S01]  /*7c40*/  FMUL.FTZ R15, R40, R4.reuse ;  /* 0x00000004280f7220 */ /* 0x080fe20000410000 */
[----:B------:R-:W-:Y:S01]  /*7c50*/  UPRMT UR4, UR8, 0x654, UR4 ;  /* 0x0000065408047896 */ /* 0x000fe20008000004 */
[-C--:B------:R-:W-:Y:S01]  /*7c60*/  FMUL.FTZ R40, R45, R4.reuse ;  /* 0x000000042d287220 */ /* 0x080fe20000410000 */
[----:B------:R-:W-:Y:S01]  /*7c70*/  UISETP.NE.AND UP0, UPT, UR46, 0x2, UPT ;  /* 0x000000022e00788c */ /* 0x000fe2000bf05270 */
        /* <DEDUP_REMOVED lines=14> */
[----:B------:R-:W-:Y:S01]  /*7d60*/  USEL UR4, URZ, 0x1, UP0 ;  /* 0x000000013f047887 */ /* 0x000fe20008000000 */
        /* <DEDUP_REMOVED lines=48> */
[----:B------:R-:W-:Y:S01]  /*8070*/  FMUL.FTZ R83, R83, R3 ;  /* 0x0000000353537220 */ /* 0x000fe20000410000 */
[----:B------:R-:W-:-:S02]  /*8080*/  UIADD3 UR48, UR48, 0x1, URZ ;  /* 0x0000000130307890 */ /* 0x000fc4000fffe03f */
[----:B------:R-:W-:Y:S02]  /*8090*/  USEL UR46, UR46, URZ, UP0 ;  /* 0x0000003f2e2e7287 */ /* 0x000fe40008000000 */
[----:B------:R-:W-:-:S12]  /*80a0*/  ULOP3.LUT UR47, UR47, UR4, URZ, 0x3c, !UPT ;  /* 0x000000042f2f7292 */ /* 0x000fd8000f8e3c3f */
.L_x_227:
[----:B------:R-:W0:Y:S01]  /*80b0*/  S2R R4, SR_CgaCtaId ;  /* 0x0000000000047919 */ /* 0x000e220000008800 */
[----:B------:R-:W-:Y:S01]  /*80c0*/  MOV R3, 0x400 ;  /* 0x0000040000037802 */ /* 0x000fe20000000f00 */
[----:B------:R-:W-:Y:S01]  /*80d0*/  UISETP.NE.AND UP0, UPT, UR45, URZ, UPT ;  /* 0x0000003f2d00728c */ /* 0x000fe2000bf05270 */
[----:B------:R-:W-:Y:S01]  /*80e0*/  BSSY B0, `(.L_x_252) ;  /* 0x00003b1000007945 */ /* 0x000fe20003800000 */
[----:B------:R-:W-:Y:S09]  /*80f0*/  BAR.SYNC.DEFER_BLOCKING 0x5, 0x180 ;  /* 0x0146000000007b1d */ /* 0x000ff20000010000 */
[----:B------:R-:W-:Y:S01]  /*8100*/  @!UP0 ULDC UR45, c[0x0][0xad4] ;  /* 0x0002b500002d8ab9 */ /* 0x000fe20000000800 */
[----:B0-----:R-:W-:-:S05]  /*8110*/  LEA R3, R4, R3, 0x18 ;  /* 0x0000000304037211 */ /* 0x001fca00078ec0ff */
[----:B------:R-:W0:Y:S02]  /*8120*/  LDS.128 R32, [R3+0x228d0] ;  /* 0x0228d00003207984 */ /* 0x000e240000000c00 */
[----:B0-----:R-:W-:Y:S02]  /*8130*/  R2UR UR6, R33 ;  /* 0x00000000210672ca */ /* 0x001fe400000e0000 */
[----:B------:R-:W-:Y:S01]  /*8140*/  R2UR UR5, R34 ;  /* 0x00000000220572ca */ /* 0x000fe200000e0000 */
[----:B------:R-:W-:Y:S06]  /*8150*/  BAR.ARV 0x4, 0x180 ;  /* 0x0106000000007b1d */ /* 0x000fec0000002000 */
[----:B------:R-:W-:Y:S08]  /*8160*/  @P0 BRA `(.L_x_253) ;  /* 0x0000002c00880947 */ /* 0x000ff00003800000 */
[----:B------:R-:W0:Y:S01]  /*8170*/  S2R R30, SR_TID.X ;  /* 0x00000000001e7919 */ /* 0x000e220000002100 */
[----:B------:R-:W-:Y:S01]  /*8180*/  ULDC.64 UR8, c[0x4][0x38] ;  /* 0x01000e0000087ab9 */ /* 0x000fe20000000a00 */
[----:B------:R-:W-:Y:S01]  /*8190*/  USHF.L.U32 UR4, UR37, 0x2, URZ ;  /* 0x0000000225047899 */ /* 0x000fe2000800063f */
[----:B------:R-:W-:Y:S01]  /*81a0*/  ULDC.64 UR10, c[0x0][0xc00] ;  /* 0x00030000000a7ab9 */ /* 0x000fe20000000a00 */
[----:B0-----:R-:W-:-:S05]  /*81b0*/  IMAD.SHL.U32 R4, R30, 0x4, RZ ;  /* 0x000000041e047824 */ /* 0x001fca00078e00ff */
[----:B------:R-:W-:Y:S01]  /*81c0*/  LOP3.LUT R4, R4, 0xc, RZ, 0xc0, !PT ;  /* 0x0000000c04047812 */ /* 0x000fe200078ec0ff */
[----:B------:R-:W-:Y:S03]  /*81d0*/  BAR.SYNC.DEFER_BLOCKING 0x1, 0x100 ;  /* 0x0044000000007b1d */ /* 0x000fe60000010000 */
[----:B------:R-:W-:-:S05]  /*81e0*/  IADD3 R4, P0, R4, UR8, RZ ;  /* 0x0000000804047c10 */ /* 0x000fca000ff1e0ff */
[----:B------:R-:W-:-:S05]  /*81f0*/  IMAD.X R5, RZ, RZ, UR9, P0 ;  /* 0x00000009ff057e24 */ /* 0x000fca00080e06ff */
[----:B------:R0:W2:Y:S01]  /*8200*/  LDG.E.CONSTANT R24, desc[UR50][R4.64] ;  /* 0x0000003204187981 */ /* 0x0000a2000c1e9900 */
[----:B------:R-:W-:Y:S01]  /*8210*/  LOP3.LUT P0, R30, R30, 0x3, RZ, 0xc0, !PT ;  /* 0x000000031e1e7812 */ /* 0x000fe2000780c0ff */
[----:B------:R-:W-:Y:S02]  /*8220*/  USHF.L.U64.HI UR12, UR37, 0x2, UR38 ;  /* 0x00000002250c7899 */ /* 0x000fe40008010226 */
[----:B------:R-:W-:Y:S01]  /*8230*/  UIADD3 UR7, UP0, UR4, UR10, URZ ;  /* 0x0000000a04077290 */ /* 0x000fe2000ff1e03f */
[----:B------:R-:W-:-:S03]  /*8240*/  ISETP.EQ.OR P0, PT, R30, 0x3, !P0 ;  /* 0x000000031e00780c */ /* 0x000fc60004702670 */
[----:B------:R-:W-:Y:S01]  /*8250*/  UIADD3.X UR8, UR12, UR11, URZ, UP0, !UPT ;  /* 0x0000000b0c087290 */ /* 0x000fe200087fe43f */
[----:B------:R-:W-:Y:S01]  /*8260*/  SEL R139, R29, R8, P0 ;  /* 0x000000081d8b7207 */ /* 0x000fe20000000000 */
[----:B0-----:R-:W0:Y:S01]  /*8270*/  S2R R4, SR_SWINHI ;  /* 0x0000000000047919 */ /* 0x001e220000002f00 */
        /* <DEDUP_REMOVED lines=16> */
[----:B------:R-:W-:-:S02]  /*8380*/  MOV R32, R3 ;  /* 0x0000000300207202 */ /* 0x000fc40000000f00 */
[----:B0-----:R-:W-:Y:S02]  /*8390*/  MOV R33, R4 ;  /* 0x0000000400217202 */ /* 0x001fe40000000f00 */
[----:B------:R-:W-:Y:S02]  /*83a0*/  SEL R55, R55, R54, P0 ;  /* 0x0000003637377207 */ /* 0x000fe40000000000 */
[----:B------:R-:W-:Y:S01]  /*83b0*/  SEL R93, R58, R59, P0 ;  /* 0x0000003b3a5d7207 */ /* 0x000fe20000000000 */
[----:B------:R-:W-:Y:S01]  /*83c0*/  IMAD.WIDE R8, R220, 0x2, R32 ;  /* 0x00000002dc087825 */ /* 0x000fe200078e0220 */
[----:B------:R-:W-:Y:S02]  /*83d0*/  SEL R54, R59, R58, P0 ;  /* 0x0000003a3b367207 */ /* 0x000fe40000000000 */
[----:B------:R-:W-:Y:S02]  /*83e0*/  SEL R99, R70, R71, P0 ;  /* 0x0000004746637207 */ /* 0x000fe40000000000 */
[----:B------:R-:W-:-:S02]  /*83f0*/  IADD3 R21, P6, R8, 0x20, RZ ;  /* 0x0000002008157810 */ /* 0x000fc40007fde0ff */
[----:B------:R-:W-:Y:S02]  /*8400*/  SEL R59, R71, R70, P0 ;  /* 0x00000046473b7207 */ /* 0x000fe40000000000 */
[----:B------:R-:W-:Y:S02]  /*8410*/  IADD3 R71, P1, R8, 0x40, RZ ;  /* 0x0000004008477810 */ /* 0x000fe40007f3e0ff */
[----:B------:R-:W-:Y:S02]  /*8420*/  LOP3.LUT R4, R21, 0x380, RZ, 0xc0, !PT ;  /* 0x0000038015047812 */ /* 0x000fe400078ec0ff */
        /* <DEDUP_REMOVED lines=13> */
[----:B------:R-:W-:Y:S02]  /*8500*/  IADD3 R75, P2, R8, 0x60, RZ ;  /* 0x00000060084b7810 */ /* 0x000fe40007f5e0ff */
[----:B------:R-:W-:-:S02]  /*8510*/  LOP3.LUT R6, R71, 0x380, RZ, 0xc0, !PT ;  /* 0x0000038047067812 */ /* 0x000fc400078ec0ff */
[----:B------:R-:W-:Y:S01]  /*8520*/  SHF.R.U64 R4, R4, 0x3, RZ ;  /* 0x0000000304047819 */ /* 0x000fe200000012ff */
[----:B------:R-:W-:Y:S01]  /*8530*/  IMAD.X R15, RZ, RZ, R9, P2 ;  /* 0x000000ffff0f7224 */ /* 0x000fe200010e0609 */
[----:B------:R-:W-:Y:S02]  /*8540*/  SEL R133, R37, R40, P0 ;  /* 0x0000002825857207 */ /* 0x000fe40000000000 */
[----:B------:R-:W-:Y:S02]  /*8550*/  SEL R129, R41, R48, P0 ;  /* 0x0000003029817207 */ /* 0x000fe40000000000 */
[----:B------:R-:W-:Y:S02]  /*8560*/  SEL R39, R48, R41, P0 ;  /* 0x0000002930277207 */ /* 0x000fe40000000000 */
[----:B------:R-:W-:Y:S02]  /*8570*/  SEL R53, R52, R53, P0 ;  /* 0x0000003534357207 */ /* 0x000fe40000000000 */
[----:B------:R-:W-:-:S02]  /*8580*/  IADD3 R79, P3, R8, 0x4000, RZ ;  /* 0x00004000084f7810 */ /* 0x000fc40007f7e0ff */
[----:B------:R-:W-:Y:S02]  /*8590*/  SEL R37, R40, R37, P0 ;  /* 0x0000002528257207 */ /* 0x000fe40000000000 */
[----:B------:R-:W-:Y:S01]  /*85a0*/  SEL R125, R60, R89, P0 ;  /* 0x000000593c7d7207 */ /* 0x000fe20000000000 */
[----:B------:R-:W-:Y:S01]  /*85b0*/  IMAD.X R13, RZ, RZ, R9, P3 ;  /* 0x000000ffff0d7224 */ /* 0x000fe200018e0609 */
        /* <DEDUP_REMOVED lines=8> */
[----:B------:R-:W-:Y:S01]  /*8640*/  SEL R48, R27, R26, P0 ;  /* 0x0000001a1b307207 */ /* 0x000fe20000000000 */
[----:B------:R-:W-:Y:S01]  /*8650*/  IMAD.X R27, RZ, RZ, R9, P6 ;  /* 0x000000ffff1b7224 */ /* 0x000fe200030e0609 */
        /* <DEDUP_REMOVED lines=8> */
[----:B------:R-:W-:Y:S02]  /*86e0*/  IADD3 R34, P5, R8, 0x4040, RZ ;  /* 0x0000404008227810 */ /* 0x000fe40007fbe0ff */
[----:B------:R-:W-:Y:S02]  /*86f0*/  LOP3.LUT R12, R75, 0x380, RZ, 0xc0, !PT ;  /* 0x000003804b0c7812 */ /* 0x000fe400078ec0ff */
[----:B------:R-:W-:Y:S01]  /*8700*/  SHF.R.U64 R6, R6, 0x3, RZ ;  /* 0x0000000306067819 */ /* 0x000fe200000012ff */
[----:B------:R-:W-:Y:S01]  /*8710*/  IMAD.X R101, RZ, RZ, R9, P5 ;  /* 0x000000ffff657224 */ /* 0x000fe200028e0609 */
[----:B------:R-:W-:Y:S02]  /*8720*/  LOP3.LUT R26, R4, R21, RZ, 0x3c, !PT ;  /* 0x00000015041a7212 */ /* 0x000fe400078e3cff */
[----:B------:R-:W-:-:S02]  /*8730*/  IADD3 R83, P4, R8, 0x4020, RZ ;  /* 0x0000402008537810 */ /* 0x000fc40007f9e0ff */
[----:B------:R-:W-:Y:S02]  /*8740*/  IADD3 R87, P6, R8, 0x4060, RZ ;  /* 0x0000406008577810 */ /* 0x000fe40007fde0ff */
[----:B------:R-:W-:Y:S02]  /*8750*/  LOP3.LUT R4, R79, 0x380, RZ, 0xc0, !PT ;  /* 0x000003804f047812 */ /* 0x000fe400078ec0ff */
[----:B------:R-:W-:Y:S02]  /*8760*/  SEL R109, R49, R10, P0 ;  /* 0x0000000a316d7207 */ /* 0x000fe40000000000 */
[----:B------:R-:W-:Y:S02]  /*8770*/  SEL R49, R10, R49, P0 ;  /* 0x000000310a317207 */ /* 0x000fe40000000000 */
[----:B------:R-:W-:Y:S02]  /*8780*/  LOP3.LUT R5, R8, 0x380, RZ, 0xc0, !PT ;  /* 0x0000038008057812 */ /* 0x000fe400078ec0ff */
[----:B------:R-:W-:-:S02]  /*8790*/  SHF.R.U64 R12, R12, 0x3, RZ ;  /* 0x000000030c0c7819 */ /* 0x000fc400000012ff */
[----:B------:R-:W-:Y:S02]  /*87a0*/  LOP3.LUT R10, R6, R71, RZ, 0x3c, !PT ;  /* 0x00000047060a7212 */ /* 0x000fe400078e3cff */
[----:B------:R-:W-:Y:S02]  /*87b0*/  LOP3.LUT R21, R34, 0x380, RZ, 0xc0, !PT ;  /* 0x0000038022157812 */ /* 0x000fe400078ec0ff */
[----:B------:R-:W-:Y:S02]  /*87c0*/  LOP3.LUT R6, R83, 0x380, RZ, 0xc0, !PT ;  /* 0x0000038053067812 */ /* 0x000fe400078ec0ff */
[----:B------:R-:W-:Y:S02]  /*87d0*/  LOP3.LUT R60, R87, 0x380, RZ, 0xc0, !PT ;  /* 0x00000380573c7812 */ /* 0x000fe400078ec0ff */
[----:B------:R-:W-:Y:S02]  /*87e0*/  SHF.R.U64 R4, R4, 0x3, RZ ;  /* 0x0000000304047819 */ /* 0x000fe400000012ff */
[----:B------:R-:W-:-:S02]  /*87f0*/  SEL R105, R11, R14, P0 ;  /* 0x0000000e0b697207 */ /* 0x000fc40000000000 */
[----:B------:R-:W-:Y:S01]  /*8800*/  SEL R47, R14, R11, P0 ;  /* 0x0000000b0e2f7207 */ /* 0x000fe20000000000 */
[----:B------:R-:W-:Y:S01]  /*8810*/  IMAD.X R11, RZ, RZ, R9, P1 ;  /* 0x000000ffff0b7224 */ /* 0x000fe200008e0609 */
[----:B------:R-:W-:Y:S02]  /*8820*/  SHF.R.U64 R5, R5, 0x3, RZ ;  /* 0x0000000305057819 */ /* 0x000fe400000012ff */
[----:B------:R-:W-:Y:S02]  /*8830*/  LOP3.LUT R14, R12, R75, RZ, 0x3c, !PT ;  /* 0x0000004b0c0e7212 */ /* 0x000fe400078e3cff */
[----:B------:R-:W-:Y:S02]  /*8840*/  SHF.R.U64 R21, R21, 0x3, RZ ;  /* 0x0000000315157819 */ /* 0x000fe400000012ff */
[----:B------:R-:W-:Y:S02]  /*8850*/  SHF.R.U64 R6, R6, 0x3, RZ ;  /* 0x0000000306067819 */ /* 0x000fe400000012ff */
[----:B------:R-:W-:-:S02]  /*8860*/  SHF.R.U64 R60, R60, 0x3, RZ ;  /* 0x000000033c3c7819 */ /* 0x000fc400000012ff */
[----:B------:R-:W-:Y:S02]  /*8870*/  LOP3.LUT R12, R4, R79, RZ, 0x3c, !PT ;  /* 0x0000004f040c7212 */ /* 0x000fe400078e3cff */
[----:B------:R-:W-:Y:S02]  /*8880*/  SEL R135, R7, R28, P0 ;  /* 0x0000001c07877207 */ /* 0x000fe40000000000 */
[----:B------:R-:W-:Y:S01]  /*8890*/  SEL R28, R28, R7, P0 ;  /* 0x000000071c1c7207 */ /* 0x000fe20000000000 */
[--C-:B------:R-:W-:Y:S01]  /*88a0*/  IMAD.X R7, RZ, RZ, R9.reuse, P4 ;  /* 0x000000ffff077224 */ /* 0x100fe200020e0609 */
[----:B------:R-:W-:Y:S01]  /*88b0*/  LOP3.LUT R8, R5, R8, RZ, 0x3c, !PT ;  /* 0x0000000805087212 */ /* 0x000fe200078e3cff */
[----:B------:R-:W-:Y:S01]  /*88c0*/  IMAD.X R5, RZ, RZ, R9, P6 ;  /* 0x000000ffff057224 */ /* 0x000fe200030e0609 */
[----:B------:R-:W-:Y:S02]  /*88d0*/  LOP3.LUT R100, R21, R34, RZ, 0x3c, !PT ;  /* 0x0000002215647212 */ /* 0x000fe400078e3cff */
[----:B------:R-:W-:-:S02]  /*88e0*/  LOP3.LUT R6, R6, R83, RZ, 0x3c, !PT ;  /* 0x0000005306067212 */ /* 0x000fc400078e3cff */
[----:B------:R-:W-:Y:S02]  /*88f0*/  LOP3.LUT R4, R60, R87, RZ, 0x3c, !PT ;  /* 0x000000573c047212 */ /* 0x000fe400078e3cff */
[----:B------:R-:W-:Y:S02]  /*8900*/  MOV R21, R12 ;  /* 0x0000000c00157202 */ /* 0x000fe40000000f00 */
[----:B------:R-:W-:Y:S02]  /*8910*/  MOV R8, R8 ;  /* 0x0000000800087202 */ /* 0x000fe40000000f00 */
[----:B------:R-:W-:Y:S02]  /*8920*/  MOV R10, R10 ;  /* 0x0000000a000a7202 */ /* 0x000fe40000000f00 */
[----:B------:R-:W-:Y:S02]  /*8930*/  MOV R100, R100 ;  /* 0x0000006400647202 */ /* 0x000fe40000000f00 */
[----:B------:R-:W-:-:S02]  /*8940*/  MOV R9, R26 ;  /* 0x0000001a00097202 */ /* 0x000fc40000000f00 */
[----:B------:R-:W-:Y:S02]  /*8950*/  MOV R11, R14 ;  /* 0x0000000e000b7202 */ /* 0x000fe40000000f00 */
[----:B------:R-:W-:Y:S02]  /*8960*/  MOV R34, R6 ;  /* 0x0000000600227202 */ /* 0x000fe40000000f00 */
[----:B------:R-:W-:Y:S02]  /*8970*/  MOV R101, R4 ;  /* 0x0000000400657202 */ /* 0x000fe40000000f00 */
[----:B--2---:R-:W-:Y:S01]  /*8980*/  LOP3.LUT R12, R24, 0x2, RZ, 0x3c, !PT ;  /* 0x00000002180c7812 */ /* 0x004fe200078e3cff */
        /* <DEDUP_REMOVED lines=32> */
[----:B------:R-:W0:Y:S04]  /*8b90*/  SHFL.IDX PT, R66, R25, R12, 0x1c1f ;  /* 0x001c1f0c19427589 */ /* 0x000e2800000e0000 */
[----:B------:R-:W-:Y:S04]  /*8ba0*/  SHFL.IDX PT, R65, R65, R12, 0x1c1f ;  /* 0x001c1f0c41417589 */ /* 0x000fe800000e0000 */
[----:B------:R-:W-:Y:S04]  /*8bb0*/  SHFL.IDX PT, R24, R44, R12, 0x1c1f ;  /* 0x001c1f0c2c187589 */ /* 0x000fe800000e0000 */
[----:B------:R-:W-:Y:S04]  /*8bc0*/  SHFL.IDX PT, R25, R40, R12, 0x1c1f ;  /* 0x001c1f0c28197589 */ /* 0x000fe800000e0000 */
[----:B------:R-:W-:Y:S04]  /*8bd0*/  SHFL.IDX PT, R63, R48, R12, 0x1c1f ;  /* 0x001c1f0c303f7589 */ /* 0x000fe800000e0000 */
[----:B------:R-:W1:Y:S04]  /*8be0*/  SHFL.IDX PT, R47, R47, R12, 0x1c1f ;  /* 0x001c1f0c2f2f7589 */ /* 0x000e6800000e0000 */
[----:B------:R-:W-:Y:S01]  /*8bf0*/  SHFL.IDX PT, R75, R30, R12, 0x1c1f ;  /* 0x001c1f0c1e4b7589 */ /* 0x000fe200000e0000 */
[----:B0-----:R-:W-:-:S02]  /*8c00*/  SEL R64, R61, R66, P0 ;  /* 0x000000423d407207 */ /* 0x001fc40000000000 */
[----:B------:R-:W-:Y:S01]  /*8c10*/  SEL R66, R66, R61, P0 ;  /* 0x0000003d42427207 */ /* 0x000fe20000000000 */
[----:B------:R-:W-:Y:S04]  /*8c20*/  SHFL.IDX PT, R79, R36, R12, 0x1c1f ;  /* 0x001c1f0c244f7589 */ /* 0x000fe800000e0000 */
[----:B------:R-:W-:Y:S04]  /*8c30*/  SHFL.IDX PT, R44, R54, R12, 0x1c1f ;  /* 0x001c1f0c362c7589 */ /* 0x000fe800000e0000 */
[----:B------:R1:W-:Y:S04]  /*8c40*/  SHFL.IDX PT, R40, R56, R12, 0x1c1f ;  /* 0x001c1f0c38287589 */ /* 0x0003e800000e0000 */
[----:B------:R-:W-:Y:S04]  /*8c50*/  SHFL.IDX PT, R71, R28, R12, 0x1c1f ;  /* 0x001c1f0c1c477589 */ /* 0x000fe800000e0000 */
[----:B------:R-:W-:Y:S01]  /*8c60*/  SHFL.IDX PT, R84, R41, R12, 0x1c1f ;  /* 0x001c1f0c29547589 */ /* 0x000fe200000e0000 */
[----:B-1----:R-:W-:-:S03]  /*8c70*/  SEL R56, R47, R76, P0 ;  /* 0x0000004c2f387207 */ /* 0x002fc60000000000 */
[----:B------:R-:W0:Y:S04]  /*8c80*/  SHFL.IDX PT, R49, R49, R12, 0x1c1f ;  /* 0x001c1f0c31317589 */ /* 0x000e2800000e0000 */
[----:B------:R-:W1:Y:S04]  /*8c90*/  SHFL.IDX PT, R30, R53, R12, 0x1c1f ;  /* 0x001c1f0c351e7589 */ /* 0x000e6800000e0000 */
[----:B------:R-:W2:Y:S04]  /*8ca0*/  SHFL.IDX PT, R50, R50, R12, 0x1c1f ;  /* 0x001c1f0c32327589 */ /* 0x000ea800000e0000 */
[----:B------:R-:W3:Y:S04]  /*8cb0*/  SHFL.IDX PT, R29, R29, R12, 0x1c1f ;  /* 0x001c1f0c1d1d7589 */ /* 0x000ee800000e0000 */
[----:B------:R4:W-:Y:S04]  /*8cc0*/  SHFL.IDX PT, R80, R39, R12, 0x1c1f ;  /* 0x001c1f0c27507589 */ /* 0x0009e800000e0000 */
[----:B------:R-:W3:Y:S04]  /*8cd0*/  SHFL.IDX PT, R41, R52, R12, 0x1c1f ;  /* 0x001c1f0c34297589 */ /* 0x000ee800000e0000 */
[----:B------:R2:W3:Y:S01]  /*8ce0*/  SHFL.IDX PT, R103, R68, R12, 0x1c1f ;  /* 0x001c1f0c44677589 */ /* 0x0004e200000e0000 */
[----:B0-----:R-:W-:-:S02]  /*8cf0*/  SEL R61, R49, R72, P0 ;  /* 0x00000048313d7207 */ /* 0x001fc40000000000 */
[----:B----4-:R-:W-:Y:S01]  /*8d00*/  SEL R39, R62, R65, P0 ;  /* 0x000000413e277207 */ /* 0x010fe20000000000 */
[----:B------:R-:W0:Y:S01]  /*8d10*/  SHFL.IDX PT, R14, R31, R12, 0x1c1f ;  /* 0x001c1f0c1f0e7589 */ /* 0x000e2200000e0000 */
[----:B-1----:R-:W-:-:S03]  /*8d20*/  SEL R53, R30, R77, P0 ;  /* 0x0000004d1e357207 */ /* 0x002fc60000000000 */
[----:B------:R-:W-:Y:S01]  /*8d30*/  SHFL.IDX PT, R83, R38, R12, 0x1c1f ;  /* 0x001c1f0c26537589 */ /* 0x000fe200000e0000 */
[----:B--2---:R-:W-:Y:S02]  /*8d40*/  SEL R54, R81, R50, P0 ;  /* 0x0000003251367207 */ /* 0x004fe40000000000 */
[----:B------:R-:W-:Y:S01]  /*8d50*/  SEL R68, R70, R71, P0 ;  /* 0x0000004746447207 */ /* 0x000fe20000000000 */
[----:B------:R1:W-:Y:S01]  /*8d60*/  SHFL.IDX PT, R91, R42, R12, 0x1c1f ;  /* 0x001c1f0c2a5b7589 */ /* 0x0003e200000e0000 */
[----:B------:R-:W-:Y:S02]  /*8d70*/  SEL R52, R50, R81, P0 ;  /* 0x0000005132347207 */ /* 0x000fe40000000000 */
[----:B---3--:R-:W-:Y:S01]  /*8d80*/  SEL R67, R29, R6, P0 ;  /* 0x000000061d437207 */ /* 0x008fe20000000000 */
[----:B------:R-:W-:Y:S01]  /*8d90*/  SHFL.IDX PT, R99, R43, R12, 0x1c1f ;  /* 0x001c1f0c2b637589 */ /* 0x000fe200000e0000 */
[----:B------:R-:W-:Y:S02]  /*8da0*/  SEL R70, R71, R70, P0 ;  /* 0x0000004647467207 */ /* 0x000fe40000000000 */
[----:B------:R-:W-:Y:S01]  /*8db0*/  SEL R81, R27, R84, P0 ;  /* 0x000000541b517207 */ /* 0x000fe20000000000 */
[----:B------:R-:W2:Y:S01]  /*8dc0*/  SHFL.IDX PT, R28, R51, R12, 0x1c1f ;  /* 0x001c1f0c331c7589 */ /* 0x000ea200000e0000 */
[----:B------:R-:W-:-:S02]  /*8dd0*/  SEL R50, R88, R41, P0 ;  /* 0x0000002958327207 */ /* 0x000fc40000000000 */
[----:B-1----:R-:W-:Y:S01]  /*8de0*/  SEL R42, R95, R40, P0 ;  /* 0x000000285f2a7207 */ /* 0x002fe20000000000 */
[----:B------:R1:W3:Y:S01]  /*8df0*/  SHFL.IDX PT, R26, R37, R12, 0x1c1f ;  /* 0x001c1f0c251a7589 */ /* 0x0002e200000e0000 */
[----:B------:R-:W-:Y:S02]  /*8e00*/  SEL R40, R40, R95, P0 ;  /* 0x0000005f28287207 */ /* 0x000fe40000000000 */
[----:B------:R-:W-:Y:S01]  /*8e10*/  SEL R48, R41, R88, P0 ;  /* 0x0000005829307207 */ /* 0x000fe20000000000 */
[----:B------:R-:W4:Y:S01]  /*8e20*/  SHFL.IDX PT, R38, R57, R12, 0x1c1f ;  /* 0x001c1f0c39267589 */ /* 0x000f2200000e0000 */
[----:B------:R-:W-:Y:S02]  /*8e30*/  SEL R95, R103, R96, P0 ;  /* 0x00000060675f7207 */ /* 0x000fe40000000000 */
[----:B0-----:R-:W-:Y:S01]  /*8e40*/  SEL R71, R14, R7, P0 ;  /* 0x000000070e477207 */ /* 0x001fe20000000000 */
[----:B------:R-:W0:Y:S01]  /*8e50*/  SHFL.IDX PT, R97, R59, R12, 0x1c1f ;  /* 0x001c1f0c3b617589 */ /* 0x000e2200000e0000 */
[----:B-1----:R-:W-:-:S03]  /*8e60*/  SEL R37, R65, R62, P0 ;  /* 0x0000003e41257207 */ /* 0x002fc60000000000 */
[----:B------:R1:W-:Y:S01]  /*8e70*/  SHFL.IDX PT, R92, R46, R12, 0x1c1f ;  /* 0x001c1f0c2e5c7589 */ /* 0x0003e200000e0000 */
[----:B------:R-:W-:Y:S02]  /*8e80*/  SEL R62, R60, R63, P0 ;  /* 0x0000003f3c3e7207 */ /* 0x000fe40000000000 */
[----:B------:R-:W-:Y:S01]  /*8e90*/  SEL R60, R63, R60, P0 ;  /* 0x0000003c3f3c7207 */ /* 0x000fe20000000000 */
[----:B------:R-:W-:Y:S01]  /*8ea0*/  SHFL.IDX PT, R31, R45, R12, 0x1c1f ;  /* 0x001c1f0c2d1f7589 */ /* 0x000fe200000e0000 */
[----:B------:R-:W-:Y:S02]  /*8eb0*/  SEL R63, R72, R49, P0 ;  /* 0x00000031483f7207 */ /* 0x000fe40000000000 */
[----:B------:R-:W-:Y:S01]  /*8ec0*/  SEL R65, R6, R29, P0 ;  /* 0x0000001d06417207 */ /* 0x000fe20000000000 */
[----:B------:R3:W0:Y:S01]  /*8ed0*/  SHFL.IDX PT, R36, R55, R12, 0x1c1f ;  /* 0x001c1f0c37247589 */ /* 0x00062200000e0000 */
[----:B------:R-:W-:Y:S02]  /*8ee0*/  SEL R72, R74, R75, P0 ;  /* 0x0000004b4a487207 */ /* 0x000fe40000000000 */
[----:B-1----:R-:W-:Y:S01]  /*8ef0*/  SEL R46, R93, R44, P0 ;  /* 0x0000002c5d2e7207 */ /* 0x002fe20000000000 */
[----:B------:R1:W0:Y:S01]  /*8f00*/  SHFL.IDX PT, R105, R58, R12, 0x1c1f ;  /* 0x001c1f0c3a697589 */ /* 0x00022200000e0000 */
[----:B------:R-:W-:-:S02]  /*8f10*/  SEL R44, R44, R93, P0 ;  /* 0x0000005d2c2c7207 */ /* 0x000fc40000000000 */
[----:B------:R-:W-:Y:S01]  /*8f20*/  SEL R93, R96, R103, P0 ;  /* 0x00000067605d7207 */ /* 0x000fe20000000000 */
[----:B------:R4:W0:Y:S01]  /*8f30*/  SHFL.IDX PT, R107, R69, R12, 0x1c1f ;  /* 0x001c1f0c456b7589 */ /* 0x00082200000e0000 */
[----:B--2---:R-:W-:Y:S01]  /*8f40*/  SEL R59, R73, R28, P0 ;  /* 0x0000001c493b7207 */ /* 0x004fe20000000000 */
[----:B------:R-:W-:Y:S01]  /*8f50*/  IMAD.U32 R103, RZ, RZ, UR8 ;  /* 0x00000008ff677e24 */ /* 0x000fe2000f8e00ff */
[----:B---3--:R-:W-:Y:S01]  /*8f60*/  SEL R55, R77, R30, P0 ;  /* 0x0000001e4d377207 */ /* 0x008fe20000000000 */
[----:B------:R-:W-:Y:S01]  /*8f70*/  ULDC.64 UR8, c[0x0][0xc08] ;  /* 0x0003020000087ab9 */ /* 0x000fe20000000a00 */
[----:B------:R-:W-:Y:S02]  /*8f80*/  SEL R77, R15, R80, P0 ;  /* 0x000000500f4d7207 */ /* 0x000fe40000000000 */
[----:B-1----:R-:W-:Y:S02]  /*8f90*/  SEL R58, R76, R47, P0 ;  /* 0x0000002f4c3a7207 */ /* 0x002fe40000000000 */
[----:B------:R-:W-:-:S02]  /*8fa0*/  SEL R76, R78, R79, P0 ;  /* 0x0000004f4e4c7207 */ /* 0x000fc40000000000 */
[----:B------:R-:W-:Y:S02]  /*8fb0*/  SEL R78, R79, R78, P0 ;  /* 0x0000004e4f4e7207 */ /* 0x000fe40000000000 */
[----:B------:R-:W-:Y:S02]  /*8fc0*/  SEL R79, R80, R15, P0 ;  /* 0x0000000f504f7207 */ /* 0x000fe40000000000 */
[----:B----4-:R-:W-:Y:S02]  /*8fd0*/  SEL R69, R7, R14, P0 ;  /* 0x0000000e07457207 */ /* 0x010fe40000000000 */
        /* <DEDUP_REMOVED lines=10> */
[----:B0-----:R-:W-:Y:S02]  /*9080*/  SEL R43, R94, R97, P0 ;  /* 0x000000615e2b7207 */ /* 0x001fe40000000000 */
        /* <DEDUP_REMOVED lines=12> */
[----:B------:R-:W-:Y:S02]  /*9150*/  F2FP.BF16.F32.PACK_AB R4, R65, R64 ;  /* 0x000000404104723e */ /* 0x000fe400000010ff */
[----:B------:R-:W-:Y:S02]  /*9160*/  F2FP.BF16.F32.PACK_AB R5, R63, R62 ;  /* 0x0000003e3f05723e */ /* 0x000fe400000010ff */
[----:B------:R-:W-:Y:S02]  /*9170*/  F2FP.BF16.F32.PACK_AB R6, R67, R66 ;  /* 0x000000424306723e */ /* 0x000fe400000010ff */
[----:B------:R-:W-:-:S02]  /*9180*/  F2FP.BF16.F32.PACK_AB R7, R61, R60 ;  /* 0x0000003c3d07723e */ /* 0x000fc400000010ff */
[----:B------:R-:W-:Y:S02]  /*9190*/  SEL R86, R25, R86, P0 ;  /* 0x0000005619567207 */ /* 0x000fe40000000000 */
[----:B------:R-:W-:Y:S01]  /*91a0*/  SEL R87, R24, R87, P0 ;  /* 0x0000005718577207 */ /* 0x000fe20000000000 */
[----:B------:R0:W-:Y:S01]  /*91b0*/  STSM.16.M88.4 [R8], R4 ;  /* 0x0000000408007844 */ /* 0x0001e20000000200 */
[----:B------:R-:W-:Y:S02]  /*91c0*/  F2FP.BF16.F32.PACK_AB R12, R69, R68 ;  /* 0x00000044450c723e */ /* 0x000fe400000010ff */
[----:B------:R-:W-:Y:S02]  /*91d0*/  F2FP.BF16.F32.PACK_AB R13, R59, R58 ;  /* 0x0000003a3b0d723e */ /* 0x000fe400000010ff */
[----:B------:R-:W-:Y:S02]  /*91e0*/  F2FP.BF16.F32.PACK_AB R14, R71, R70 ;  /* 0x00000046470e723e */ /* 0x000fe400000010ff */
[----:B------:R-:W-:-:S02]  /*91f0*/  F2FP.BF16.F32.PACK_AB R15, R57, R56 ;  /* 0x00000038390f723e */ /* 0x000fc400000010ff */
[----:B------:R-:W-:Y:S02]  /*9200*/  F2FP.BF16.F32.PACK_AB R24, R73, R72 ;  /* 0x000000484918723e */ /* 0x000fe400000010ff */
[----:B------:R-:W-:Y:S01]  /*9210*/  F2FP.BF16.F32.PACK_AB R25, R55, R54 ;  /* 0x000000363719723e */ /* 0x000fe200000010ff */
[----:B------:R1:W-:Y:S01]  /*9220*/  STSM.16.M88.4 [R9], R12 ;  /* 0x0000000c09007844 */ /* 0x0003e20000000200 */
[----:B------:R-:W-:Y:S02]  /*9230*/  F2FP.BF16.F32.PACK_AB R26, R75, R74 ;  /* 0x0000004a4b1a723e */ /* 0x000fe400000010ff */
[----:B------:R-:W-:Y:S02]  /*9240*/  F2FP.BF16.F32.PACK_AB R27, R53, R52 ;  /* 0x00000034351b723e */ /* 0x000fe400000010ff */
[----:B------:R-:W-:Y:S02]  /*9250*/  F2FP.BF16.F32.PACK_AB R28, R77, R76 ;  /* 0x0000004c4d1c723e */ /* 0x000fe400000010ff */
[----:B------:R-:W-:Y:S01]  /*9260*/  F2FP.BF16.F32.PACK_AB R29, R51, R50 ;  /* 0x00000032331d723e */ /* 0x000fe200000010ff */
[----:B------:R2:W-:Y:S01]  /*9270*/  STSM.16.M88.4 [R10], R24 ;  /* 0x000000180a007844 */ /* 0x0005e20000000200 */
[----:B------:R-:W-:-:S02]  /*9280*/  F2FP.BF16.F32.PACK_AB R30, R79, R78 ;  /* 0x0000004e4f1e723e */ /* 0x000fc400000010ff */
[----:B------:R-:W-:Y:S02]  /*9290*/  F2FP.BF16.F32.PACK_AB R31, R49, R48 ;  /* 0x00000030311f723e */ /* 0x000fe400000010ff */
[----:B------:R-:W-:Y:S02]  /*92a0*/  SEL R92, R102, R105, P0 ;  /* 0x00000069665c7207 */ /* 0x000fe40000000000 */
[----:B------:R-:W-:Y:S01]  /*92b0*/  SEL R94, R105, R102, P0 ;  /* 0x00000066695e7207 */ /* 0x000fe20000000000 */
[----:B------:R3:W-:Y:S01]  /*92c0*/  STSM.16.M88.4 [R11], R28 ;  /* 0x0000001c0b007844 */ /* 0x0007e20000000200 */
[----:B------:R-:W-:Y:S01]  /*92d0*/  SEL R38, R104, R107, P0 ;  /* 0x0000006b68267207 */ /* 0x000fe20000000000 */
[----:B------:R-:W-:Y:S01]  /*92e0*/  IMAD.U32 R102, RZ, RZ, UR7 ;  /* 0x00000007ff667e24 */ /* 0x000fe2000f8e00ff */
[----:B------:R-:W-:Y:S02]  /*92f0*/  SEL R36, R107, R104, P0 ;  /* 0x000000686b247207 */ /* 0x000fe40000000000 */
[----:B0-----:R-:W-:-:S02]  /*9300*/  F2FP.BF16.F32.PACK_AB R4, R81, R80 ;  /* 0x000000505104723e */ /* 0x001fc400000010ff */
[----:B------:R-:W-:Y:S02]  /*9310*/  F2FP.BF16.F32.PACK_AB R5, R47, R46 ;  /* 0x0000002e2f05723e */ /* 0x000fe400000010ff */
[----:B------:R-:W-:Y:S02]  /*9320*/  F2FP.BF16.F32.PACK_AB R6, R83, R82 ;  /* 0x000000525306723e */ /* 0x000fe400000010ff */
[----:B------:R-:W-:Y:S02]  /*9330*/  F2FP.BF16.F32.PACK_AB R7, R45, R44 ;  /* 0x0000002c2d07723e */ /* 0x000fe400000010ff */
[----:B------:R-:W-:Y:S02]  /*9340*/  F2FP.BF16.F32.PACK_AB R8, R85, R84 ;  /* 0x000000545508723e */ /* 0x000fe400000010ff */
[----:B-1----:R-:W-:Y:S01]  /*9350*/  F2FP.BF16.F32.PACK_AB R9, R43, R42 ;  /* 0x0000002a2b09723e */ /* 0x002fe200000010ff */
[----:B------:R-:W-:Y:S01]  /*9360*/  STSM.16.M88.4 [R21], R4 ;  /* 0x0000000415007844 */ /* 0x000fe20000000200 */
[----:B--2---:R-:W-:-:S02]  /*9370*/  F2FP.BF16.F32.PACK_AB R10, R87, R86 ;  /* 0x00000056570a723e */ /* 0x004fc400000010ff */
[----:B---3--:R-:W-:Y:S02]  /*9380*/  F2FP.BF16.F32.PACK_AB R11, R41, R40 ;  /* 0x00000028290b723e */ /* 0x008fe400000010ff */
[----:B------:R-:W-:Y:S02]  /*9390*/  F2FP.BF16.F32.PACK_AB R12, R89, R88 ;  /* 0x00000058590c723e */ /* 0x000fe400000010ff */
[----:B------:R-:W-:Y:S01]  /*93a0*/  F2FP.BF16.F32.PACK_AB R13, R93, R92 ;  /* 0x0000005c5d0d723e */ /* 0x000fe200000010ff */
[----:B------:R0:W-:Y:S01]  /*93b0*/  STSM.16.M88.4 [R34], R8 ;  /* 0x0000000822007844 */ /* 0x0001e20000000200 */
[----:B------:R-:W-:Y:S02]  /*93c0*/  F2FP.BF16.F32.PACK_AB R14, R91, R90 ;  /* 0x0000005a5b0e723e */ /* 0x000fe400000010ff */
[----:B------:R-:W-:Y:S02]  /*93d0*/  F2FP.BF16.F32.PACK_AB R15, R95, R94 ;  /* 0x0000005e5f0f723e */ /* 0x000fe400000010ff */
[----:B------:R-:W-:-:S02]  /*93e0*/  F2FP.BF16.F32.PACK_AB R24, R97, R96 ;  /* 0x000000606118723e */ /* 0x000fc400000010ff */
[----:B------:R-:W-:Y:S01]  /*93f0*/  F2FP.BF16.F32.PACK_AB R25, R39, R38 ;  /* 0x000000262719723e */ /* 0x000fe200000010ff */
[----:B------:R1:W-:Y:S01]  /*9400*/  STSM.16.M88.4 [R100], R12 ;  /* 0x0000000c64007844 */ /* 0x0003e20000000200 */
[----:B------:R-:W-:Y:S02]  /*9410*/  F2FP.BF16.F32.PACK_AB R26, R99, R98 ;  /* 0x00000062631a723e */ /* 0x000fe400000010ff */
[----:B------:R-:W-:Y:S02]  /*9420*/  F2FP.BF16.F32.PACK_AB R27, R37, R36 ;  /* 0x00000024251b723e */ /* 0x000fe400000010ff */
[----:B------:R-:W-:-:S03]  /*9430*/  ISETP.NE.U32.AND P0, PT, RZ, UR10, PT ;  /* 0x0000000aff007c0c */ /* 0x000fc6000bf05070 */
[----:B------:R1:W-:Y:S01]  /*9440*/  STSM.16.M88.4 [R101], R24 ;  /* 0x0000001865007844 */ /* 0x0003e20000000200 */
[----:B------:R-:W-:Y:S01]  /*9450*/  BAR.SYNC.DEFER_BLOCKING 0x1, 0x100 ;  /* 0x0044000000007b1d */ /* 0x000fe20000010000 */
[----:B------:R-:W-:-:S07]  /*9460*/  ISETP.NE.AND.EX P0, PT, RZ, UR11, PT, P0 ;  /* 0x0000000bff007c0c */ /* 0x000fce000bf05300 */
[----:B0-----:R-:W0:Y:S06]  /*9470*/  LDC R34, c[0x0][0xbe8] ;  /* 0x0002fa00ff227b82 */ /* 0x001e2c0000000800 */
[----:B------:R-:W2:Y:S01]  /*9480*/  @P0 LDG.E R28, desc[UR50][R102.64] ;  /* 0x00000032661c0981 */ /* 0x000ea2000c1e1900 */
[----:B------:R-:W-:-:S04]  /*9490*/  UISETP.NE.U32.AND UP0, UPT, UR8, URZ, UPT ;  /* 0x0000003f0800728c */ /* 0x000fc8000bf05070 */
[----:B------:R-:W-:Y:S01]  /*94a0*/  UISETP.NE.AND.EX UP0, UPT, UR9, URZ, UPT, UP0 ;  /* 0x0000003f0900728c */ /* 0x000fe2000bf05300 */
[----:B0-----:R-:W-:-:S05]  /*94b0*/  ISETP.NE.AND P1, PT, R34, 0x1, PT ;  /* 0x000000012200780c */ /* 0x001fca0003f25270 */
[----:B------:R-:W-:-:S05]  /*94c0*/  PLOP3.LUT P4, PT, PT, PT, UP0, 0x80, 0x0 ;  /* 0x000000000000781c */ /* 0x000fca0003f8f008 */
[----:B------:R-:W-:-:S03]  /*94d0*/  @UP0 UIADD3 UR8, UP1, UR4, UR8, URZ ;  /* 0x0000000804080290 */ /* 0x000fc6000ff3e03f */
[----:B------:R-:W0:Y:S01]  /*94e0*/  @P1 LDC R6, c[0x0][0xbec] ;  /* 0x0002fb00ff061b82 */ /* 0x000e220000000800 */
[----:B------:R-:W-:Y:S02]  /*94f0*/  @UP0 UIADD3.X UR9, UR12, UR9, URZ, UP1, !UPT ;  /* 0x000000090c090290 */ /* 0x000fe40008ffe43f */
[----:B------:R-:W-:Y:S01]  /*9500*/  UISETP.GT.AND UP1, UPT, UR45, 0x1, UPT ;  /* 0x000000012d00788c */ /* 0x000fe2000bf24270 */
[----:B------:R-:W-:Y:S01]  /*9510*/  IMAD.U32 R4, RZ, RZ, UR8 ;  /* 0x00000008ff047e24 */ /* 0x000fe2000f8e00ff */
[----:B------:R-:W-:Y:S01]  /*9520*/  ULDC UR4, c[0x0][0xa88] ;  /* 0x0002a20000047ab9 */ /* 0x000fe20000000800 */
[----:B------:R-:W-:Y:S01]  /*9530*/  UMOV UR16, 0x9b8 ;  /* 0x000009b800107882 */ /* 0x000fe20000000000 */
[----:B------:R-:W-:Y:S01]  /*9540*/  IMAD.U32 R21, RZ, RZ, UR4 ;  /* 0x00000004ff157e24 */ /* 0x000fe2000f8e00ff */
[----:B------:R-:W3:Y:S01]  /*9550*/  @P1 LDC R9, c[0x0][0xbf0] ;  /* 0x0002fc00ff091b82 */ /* 0x000ee20000000800 */
[----:B------:R-:W-:Y:S01]  /*9560*/  USEL UR16, UR16, 0x978, UP1 ;  /* 0x0000097810107887 */ /* 0x000fe20008800000 */
[----:B------:R-:W-:Y:S01]  /*9570*/  IMAD.U32 R5, RZ, RZ, UR9 ;  /* 0x00000009ff057e24 */ /* 0x000fe2000f8e00ff */
[----:B------:R-:W-:-:S04]  /*9580*/  UISETP.NE.U32.AND UP0, UPT, UR10, URZ, UPT ;  /* 0x0000003f0a00728c */ /* 0x000fc8000bf05070 */
[----:B------:R4:W5:Y:S01]  /*9590*/  @P4 LDG.E R21, desc[UR50][R4.64] ;  /* 0x0000003204154981 */ /* 0x000962000c1e1900 */
[----:B------:R-:W-:Y:S01]  /*95a0*/  UISETP.NE.AND.EX UP0, UPT, UR11, URZ, UPT, UP0 ;  /* 0x0000003f0b00728c */ /* 0x000fe2000bf05300 */
[----:B------:R-:W-:Y:S01]  /*95b0*/  UMOV UR4, URZ ;  /* 0x0000003f00047c82 */ /* 0x000fe20008000000 */
[----:B------:R-:W-:-:S03]  /*95c0*/  USEL UR7, UR41, URZ, UP1 ;  /* 0x0000003f29077287 */ /* 0x000fc60008800000 */
[----:B------:R-:W-:Y:S01]  /*95d0*/  ULDC.64 UR10, c[0x0][UR16+0x218] ;  /* 0x00008600100a7abb */ /* 0x000fe20008000a00 */
[----:B------:R-:W-:Y:S01]  /*95e0*/  ULDC.64 UR14, c[0x0][UR16+0x228] ;  /* 0x00008a00100e7abb */ /* 0x000fe20008000a00 */
[----:B------:R-:W-:Y:S01]  /*95f0*/  USEL UR37, UR37, URZ, !UP0 ;  /* 0x0000003f25257287 */ /* 0x000fe2000c000000 */
[----:B----4-:R-:W-:Y:S01]  /*9600*/  IMAD.U32 R4, RZ, RZ, UR40 ;  /* 0x00000028ff047e24 */ /* 0x010fe2000f8e00ff */
[----:B------:R-:W-:Y:S01]  /*9610*/  ULDC.64 UR12, c[0x0][UR16+0x220] ;  /* 0x00008800100c7abb */ /* 0x000fe20008000a00 */
[----:B------:R-:W-:Y:S02]  /*9620*/  UIMAD.WIDE.U32 UR8, UR10, UR39, URZ ;  /* 0x000000270a0872a5 */ /* 0x000fe4000f8e003f */
[----:B------:R-:W-:Y:S01]  /*9630*/  IMAD R11, R4, 0x80, R219 ;  /* 0x00000080040b7824 */ /* 0x000fe200078e02db */
[----:B------:R-:W-:Y:S02]  /*9640*/  UIMAD.WIDE.U32 UR18, UR14, UR7, URZ ;  /* 0x000000070e1272a5 */ /* 0x000fe4000f8e003f */
[----:B------:R-:W-:Y:S01]  /*9650*/  UIMAD UR10, UR11, UR39, URZ ;  /* 0x000000270b0a72a4 */ /* 0x000fe2000f8e023f */
[----:B0-----:R-:W-:Y:S01]  /*9660*/  @P1 IMAD.HI.U32 R4, R11, R6, RZ ;  /* 0x000000060b041227 */ /* 0x001fe200078e00ff */
[----:B------:R-:W-:-:S02]  /*9670*/  UIMAD UR14, UR15, UR7, URZ ;  /* 0x000000070f0e72a4 */ /* 0x000fc4000f8e023f */
[----:B------:R-:W-:Y:S01]  /*9680*/  USEL UR38, UR38, URZ, !UP0 ;  /* 0x0000003f26267287 */ /* 0x000fe2000c000000 */
[----:B------:R-:W-:Y:S01]  /*9690*/  IMAD.MOV.U32 R7, RZ, RZ, R11 ;  /* 0x000000ffff077224 */ /* 0x000fe200078e000b */
[----:B------:R-:W-:Y:S01]  /*96a0*/  UIMAD UR7, UR13, UR37, URZ ;  /* 0x000000250d0772a4 */ /* 0x000fe2000f8e023f */
[----:B---3--:R-:W-:Y:S01]  /*96b0*/  @P1 SHF.R.U32.HI R7, RZ, R9, R4 ;  /* 0x00000009ff071219 */ /* 0x008fe20000011604 */
[----:B------:R-:W-:Y:S01]  /*96c0*/  UIADD3 UR9, UR9, UR10, URZ ;  /* 0x0000000a09097290 */ /* 0x000fe2000fffe03f */
[----:B------:R-:W-:Y:S01]  /*96d0*/  IMAD.U32 R4, RZ, RZ, UR18 ;  /* 0x00000012ff047e24 */ /* 0x000fe2000f8e00ff */
[----:B------:R-:W-:Y:S01]  /*96e0*/  UIMAD.WIDE.U32 UR10, UR12, UR37, URZ ;  /* 0x000000250c0a72a5 */ /* 0x000fe2000f8e003f */
[----:B------:R-:W-:Y:S01]  /*96f0*/  IMAD.U32 R5, RZ, RZ, UR19 ;  /* 0x00000013ff057e24 */ /* 0x000fe2000f8e00ff */
[----:B------:R-:W-:Y:S01]  /*9700*/  UIMAD UR7, UR12, UR38, UR7 ;  /* 0x000000260c0772a4 */ /* 0x000fe2000f8e0207 */
[--C-:B------:R-:W-:Y:S01]  /*9710*/  IMAD.MOV R9, RZ, RZ, -R7.reuse ;  /* 0x000000ffff097224 */ /* 0x100fe200078e0a07 */
[----:B------:R-:W-:Y:S01]  /*9720*/  UIADD3 UR14, UR19, UR14, URZ ;  /* 0x0000000e130e7290 */ /* 0x000fe2000fffe03f */
[----:B------:R-:W-:Y:S01]  /*9730*/  SHF.R.S32.HI R5, RZ, 0x1f, R7 ;  /* 0x0000001fff057819 */ /* 0x000fe20000011407 */
[----:B------:R-:W-:Y:S01]  /*9740*/  UIADD3 UR7, UR11, UR7, URZ ;  /* 0x000000070b077290 */ /* 0x000fe2000fffe03f */
[----:B------:R-:W-:-:S03]  /*9750*/  IMAD R9, R34, R9, R11 ;  /* 0x0000000922097224 */ /* 0x000fc600078e020b */
[----:B------:R-:W-:Y:S02]  /*9760*/  IMAD.U32 R8, RZ, RZ, UR14 ;  /* 0x0000000eff087e24 */ /* 0x000fe4000f8e00ff */
[----:B------:R-:W-:Y:S02]  /*9770*/  SHF.R.S32.HI R6, RZ, 0x1f, R9 ;  /* 0x0000001fff067819 */ /* 0x000fe40000011409 */
[----:B--2---:R-:W-:-:S13]  /*9780*/  @P0 R2UR UR4, R28 ;  /* 0x000000001c0402ca */ /* 0x004fda00000e0000 */
[----:B------:R-:W-:Y:S02]  /*9790*/  UIADD3 UR8, UP0, UP2, UR10, UR8, UR4 ;  /* 0x000000080a087290 */ /* 0x000fe4000fa1e004 */
[----:B------:R-:W-:Y:S01]  /*97a0*/  USHF.R.S32.HI UR12, URZ, 0x1f, UR4 ;  /* 0x0000001f3f0c7899 */ /* 0x000fe20008011404 */
[----:B------:R-:W-:Y:S01]  /*97b0*/  ULDC.64 UR10, c[0x0][0xba8] ;  /* 0x0002ea00000a7ab9 */ /* 0x000fe20000000a00 */
[----:B------:R-:W-:Y:S02]  /*97c0*/  @!UP1 ULDC UR10, c[0x0][0xb50] ;  /* 0x0002d400000a9ab9 */ /* 0x000fe40000000800 */
[----:B------:R-:W-:Y:S01]  /*97d0*/  UIADD3.X UR7, UR7, UR9, UR12, UP0, UP2 ;  /* 0x0000000907077290 */ /* 0x000fe200087e440c */
[----:B------:R-:W-:Y:S01]  /*97e0*/  IADD3 R4, P2, P3, R7, UR8, R4 ;  /* 0x0000000807047c10 */ /* 0x000fe2000fb5e004 */
[----:B------:R-:W-:Y:S01]  /*97f0*/  @!UP1 ULDC UR11, c[0x0][0xb54] ;  /* 0x0002d500000b9ab9 */ /* 0x000fe20000000800 */
[----:B------:R-:W-:Y:S02]  /*9800*/  ULDC.64 UR8, c[0x0][UR16+0x210] ;  /* 0x0000840010087abb */ /* 0x000fe40008000a00 */
[----:B------:R-:W-:Y:S01]  /*9810*/  IMAD R7, R9, UR9, RZ ;  /* 0x0000000909077c24 */ /* 0x000fe2000f8e02ff */
[----:B------:R-:W-:-:S03]  /*9820*/  IADD3.X R5, R5, UR7, R8, P2, P3 ;  /* 0x0000000705057c10 */ /* 0x000fc600097e6408 */
[----:B------:R-:W-:Y:S02]  /*9830*/  IMAD R7, R6, UR8, R7 ;  /* 0x0000000806077c24 */ /* 0x000fe4000f8e0207 */
[----:B------:R-:W-:-:S04]  /*9840*/  IMAD.WIDE.U32 R4, R9, UR8, R4 ;  /* 0x0000000809047c25 */ /* 0x000fc8000f8e0004 */
[----:B------:R-:W-:Y:S01]  /*9850*/  IMAD.IADD R5, R5, 0x1, R7 ;  /* 0x0000000105057824 */ /* 0x000fe200078e0207 */
[----:B------:R-:W-:-:S04]  /*9860*/  LEA R9, P2, R4, UR10, 0x2 ;  /* 0x0000000a04097c11 */ /* 0x000fc8000f8410ff */
[----:B------:R-:W-:Y:S01]  /*9870*/  LEA.HI.X R10, R4, UR11, R5, 0x2, P2 ;  /* 0x0000000b040a7c11 */ /* 0x000fe200090f1405 */
[----:B-1----:R-:W-:Y:S08]  /*9880*/  @P4 BRA `(.L_x_254) ;  /* 0x0000000000104947 */ /* 0x002ff00003800000 */
[----:B------:R-:W-:Y:S05]  /*9890*/  @!P0 BRA `(.L_x_254) ;  /* 0x00000000000c8947 */ /* 0x000fea0003800000 */
[----:B------:R-:W2:Y:S04]  /*98a0*/  LDG.E R4, desc[UR50][R102.64] ;  /* 0x0000003266047981 */ /* 0x000ea8000c1e1900 */
[----:B-----5:R-:W2:Y:S02]  /*98b0*/  LDG.E R21, desc[UR50][R102.64+0x4] ;  /* 0x0000043266157981 */ /* 0x020ea4000c1e1900 */
[----:B--2---:R-:W-:-:S07]  /*98c0*/  IMAD.IADD R21, R21, 0x1, -R4 ;  /* 0x0000000115157824 */ /* 0x004fce00078e0a04 */
.L_x_254:
[----:B------:R-:W-:Y:S01]  /*98d0*/  IMAD.U32 R13, RZ, RZ, UR40 ;  /* 0x00000028ff0d7e24 */ /* 0x000fe2000f8e00ff */
[----:B------:R-:W-:Y:S01]  /*98e0*/  SHFL.IDX PT, R4, R9, RZ, 0x1c1f ;  /* 0x001c1fff09047589 */ /* 0x000fe200000e0000 */
[----:B-----5:R-:W-:Y:S01]  /*98f0*/  IMAD R21, R21, R34, RZ ;  /* 0x0000002215157224 */ /* 0x020fe200078e02ff */
[----:B------:R-:W-:Y:S01]  /*9900*/  LOP3.LUT P0, RZ, R201, 0x3, RZ, 0xc0, !PT ;  /* 0x00000003c9ff7812 */ /* 0x000fe2000780c0ff */
[----:B------:R-:W-:Y:S01]  /*9910*/  IMAD R12, R13, 0x80, R218 ;  /* 0x000000800d0c7824 */ /* 0x000fe200078e02da */
[----:B------:R-:W0:Y:S01]  /*9920*/  SHFL.IDX PT, R5, R10, RZ, 0x1c1f ;  /* 0x001c1fff0a057589 */ /* 0x000e2200000e0000 */
[----:B------:R-:W-:Y:S02]  /*9930*/  PLOP3.LUT P3, PT, PT, PT, UP1, 0x80, 0x0 ;  /* 0x000000000000781c */ /* 0x000fe40003f6f018 */
[C---:B------:R-:W-:Y:S01]  /*9940*/  VIADD R8, R12.reuse, 0x8 ;  /* 0x000000080c087836 */ /* 0x040fe20000000000 */
[----:B------:R-:W-:Y:S01]  /*9950*/  SHFL.IDX PT, R6, R9, 0x1, 0x1c1f ;  /* 0x003c1f0009067f89 */ /* 0x000fe200000e0000 */
[----:B------:R-:W-:-:S03]  /*9960*/  ISETP.GE.OR P2, PT, R12, R21, P0 ;  /* 0x000000150c00720c */ /* 0x000fc60000746670 */
[----:B------:R-:W1:Y:S01]  /*9970*/  SHFL.IDX PT, R7, R10, 0x1, 0x1c1f ;  /* 0x003c1f000a077f89 */ /* 0x000e6200000e0000 */
[----:B------:R-:W-:-:S09]  /*9980*/  ISETP.GE.OR P0, PT, R8, R21, P0 ;  /* 0x000000150800720c */ /* 0x000fd20000706670 */
[----:B0-----:R0:W-:Y:S01]  /*9990*/  @!P2 ST.E desc[UR50][R4.64], R20 ;  /* 0x000000140400a985 */ /* 0x0011e2000c101932 */
[----:B------:R-:W-:-:S03]  /*99a0*/  ISETP.GE.AND P2, PT, R12, R21, PT ;  /* 0x000000150c00720c */ /* 0x000fc60003f46270 */
[----:B-1----:R0:W-:Y:S01]  /*99b0*/  @!P0 ST.E desc[UR50][R6.64], R0 ;  /* 0x0000000006008985 */ /* 0x0021e2000c101932 */
[----:B------:R-:W-:Y:S01]  /*99c0*/  ISETP.GE.AND P0, PT, R8, R21, PT ;  /* 0x000000150800720c */ /* 0x000fe20003f06270 */
[----:B------:R-:W-:-:S12]  /*99d0*/  @P3 BRA `(.L_x_255) ;  /* 0x0000000800903947 */ /* 0x000fd80003800000 */
[----:B0-----:R-:W-:Y:S01]  /*99e0*/  IMAD R5, R200, 0x40, R2 ;  /* 0x00000040c8057824 */ /* 0x001fe200078e0202 */
[----:B------:R-:W0:Y:S01]  /*99f0*/  @P1 LDC R51, c[0x0][0xbec] ;  /* 0x0002fb00ff331b82 */ /* 0x000e220000000800 */
[----:B------:R-:W-:Y:S02]  /*9a00*/  ULDC.64 UR10, c[0x0][0xaa0] ;  /* 0x0002a800000a7ab9 */ /* 0x000fe40000000a00 */
[----:B------:R-:W-:-:S03]  /*9a10*/  IMAD.WIDE R32, R5, 0x2, R32 ;  /* 0x0000000205207825 */ /* 0x000fc600078e0220 */
[C---:B------:R-:W-:Y:S02]  /*9a20*/  IADD3 R9, P6, R32.reuse, 0x1000, RZ ;  /* 0x0000100020097810 */ /* 0x040fe40007fde0ff */
[C---:B------:R-:W-:Y:S02]  /*9a30*/  IADD3 R13, P5, R32.reuse, 0x2000, RZ ;  /* 0x00002000200d7810 */ /* 0x040fe40007fbe0ff */
[----:B------:R-:W-:Y:S02]  /*9a40*/  LOP3.LUT R8, R9, 0x380, RZ, 0xc0, !PT ;  /* 0x0000038009087812 */ /* 0x000fe400078ec0ff */
[----:B------:R-:W-:Y:S02]  /*9a50*/  IADD3 R25, P4, R32, 0x3000, RZ ;  /* 0x0000300020197810 */ /* 0x000fe40007f9e0ff */
[----:B------:R-:W-:Y:S02]  /*9a60*/  SHF.R.U64 R8, R8, 0x3, RZ ;  /* 0x0000000308087819 */ /* 0x000fe400000012ff */
[----:B------:R-:W-:-:S02]  /*9a70*/  IADD3 R29, P3, R32, 0x4000, RZ ;  /* 0x00004000201d7810 */ /* 0x000fc40007f7e0ff */
[----:B------:R-:W-:Y:S01]  /*9a80*/  LOP3.LUT R8, R8, R9, RZ, 0x3c, !PT ;  /* 0x0000000908087212 */ /* 0x000fe200078e3cff */
[--C-:B------:R-:W-:Y:S01]  /*9a90*/  IMAD.X R9, RZ, RZ, R33.reuse, P6 ;  /* 0x000000ffff097224 */ /* 0x100fe200030e0621 */
[C---:B------:R-:W-:Y:S02]  /*9aa0*/  IADD3 R37, P2, R32.reuse, 0x5000, RZ ;  /* 0x0000500020257810 */ /* 0x040fe40007f5e0ff */
[C---:B------:R-:W-:Y:S02]  /*9ab0*/  IADD3 R41, P0, R32.reuse, 0x6000, RZ ;  /* 0x0000600020297810 */ /* 0x040fe40007f1e0ff */
[C---:B------:R-:W-:Y:S01]  /*9ac0*/  LOP3.LUT R7, R32.reuse, 0x380, RZ, 0xc0, !PT ;  /* 0x0000038020077812 */ /* 0x040fe200078ec0ff */
[----:B------:R-:W-:Y:S01]  /*9ad0*/  UIMAD UR7, UR12, UR10, URZ ;  /* 0x0000000a0c0772a4 */ /* 0x000fe2000f8e023f */
[----:B------:R-:W-:Y:S01]  /*9ae0*/  IADD3 R5, P6, R32, 0x7000, RZ ;  /* 0x0000700020057810 */ /* 0x000fe20007fde0ff */
[----:B------:R-:W-:Y:S01]  /*9af0*/  UIMAD.WIDE.U32 UR8, UR4, UR10, URZ ;  /* 0x0000000a040872a5 */ /* 0x000fe2000f8e003f */
[----:B------:R-:W-:Y:S01]  /*9b00*/  LOP3.LUT R12, R13, 0x380, RZ, 0xc0, !PT ;  /* 0x000003800d0c7812 */ /* 0x000fe200078ec0ff */
[----:B------:R-:W-:Y:S01]  /*9b10*/  IMAD.U32 R49, RZ, RZ, UR40 ;  /* 0x00000028ff317e24 */ /* 0x000fe2000f8e00ff */
[----:B------:R-:W-:Y:S01]  /*9b20*/  LOP3.LUT R24, R25, 0x380, RZ, 0xc0, !PT ;  /* 0x0000038019187812 */ /* 0x000fe200078ec0ff */
[----:B------:R-:W-:Y:S01]  /*9b30*/  IMAD.X R45, RZ, RZ, R33, P6 ;  /* 0x000000ffff2d7224 */ /* 0x000fe200030e0621 */
[----:B------:R-:W-:Y:S01]  /*9b40*/  LOP3.LUT R28, R29, 0x380, RZ, 0xc0, !PT ;  /* 0x000003801d1c7812 */ /* 0x000fe200078ec0ff */
[----:B------:R-:W-:Y:S01]  /*9b50*/  ULDC.64 UR12, c[0x0][0xaf0] ;  /* 0x0002bc00000c7ab9 */ /* 0x000fe20000000a00 */
[----:B------:R-:W-:Y:S01]  /*9b60*/  LOP3.LUT R36, R37, 0x380, RZ, 0xc0, !PT ;  /* 0x0000038025247812 */ /* 0x000fe200078ec0ff */
[----:B------:R-:W5:Y:S01]  /*9b70*/  LD.E.128 R8, desc[UR50][R8.64] ;  /* 0x0000003208087980 */ /* 0x000f62000c101d00 */
[----:B------:R-:W-:-:S02]  /*9b80*/  LOP3.LUT R40, R41, 0x380, RZ, 0xc0, !PT ;  /* 0x0000038029287812 */ /* 0x000fc400078ec0ff */
[----:B------:R-:W-:Y:S02]  /*9b90*/  SHF.R.U64 R7, R7, 0x3, RZ ;  /* 0x0000000307077819 */ /* 0x000fe400000012ff */
[----:B------:R-:W-:Y:S02]  /*9ba0*/  LOP3.LUT R0, R5, 0x380, RZ, 0xc0, !PT ;  /* 0x0000038005007812 */ /* 0x000fe400078ec0ff */
[----:B------:R-:W-:Y:S02]  /*9bb0*/  SHF.R.U64 R12, R12, 0x3, RZ ;  /* 0x000000030c0c7819 */ /* 0x000fe400000012ff */
[----:B------:R-:W-:Y:S02]  /*9bc0*/  SHF.R.U64 R24, R24, 0x3, RZ ;  /* 0x0000000318187819 */ /* 0x000fe400000012ff */
[----:B------:R-:W-:Y:S02]  /*9bd0*/  SHF.R.U64 R28, R28, 0x3, RZ ;  /* 0x000000031c1c7819 */ /* 0x000fe400000012ff */
[----:B------:R-:W-:-:S02]  /*9be0*/  SHF.R.U64 R36, R36, 0x3, RZ ;  /* 0x0000000324247819 */ /* 0x000fc400000012ff */
[----:B------:R-:W-:Y:S02]  /*9bf0*/  SHF.R.U64 R40, R40, 0x3, RZ ;  /* 0x0000000328287819 */ /* 0x000fe400000012ff */
[----:B------:R-:W-:Y:S02]  /*9c00*/  LOP3.LUT R32, R7, R32, RZ, 0x3c, !PT ;  /* 0x0000002007207212 */ /* 0x000fe400078e3cff */
[----:B------:R-:W-:Y:S02]  /*9c10*/  SHF.R.U64 R0, R0, 0x3, RZ ;  /* 0x0000000300007819 */ /* 0x000fe400000012ff */
[----:B------:R-:W-:Y:S01]  /*9c20*/  LOP3.LUT R12, R12, R13, RZ, 0x3c, !PT ;  /* 0x0000000d0c0c7212 */ /* 0x000fe200078e3cff */
[--C-:B------:R-:W-:Y:S01]  /*9c30*/  IMAD.X R13, RZ, RZ, R33.reuse, P5 ;  /* 0x000000ffff0d7224 */ /* 0x100fe200028e0621 */
[----:B------:R-:W-:Y:S01]  /*9c40*/  LOP3.LUT R24, R24, R25, RZ, 0x3c, !PT ;  /* 0x0000001918187212 */ /* 0x000fe200078e3cff */
[--C-:B------:R-:W-:Y:S01]  /*9c50*/  IMAD.X R25, RZ, RZ, R33.reuse, P4 ;  /* 0x000000ffff197224 */ /* 0x100fe200020e0621 */
[----:B------:R-:W-:Y:S01]  /*9c60*/  LOP3.LUT R28, R28, R29, RZ, 0x3c, !PT ;  /* 0x0000001d1c1c7212 */ /* 0x000fe200078e3cff */
[--C-:B------:R-:W-:Y:S01]  /*9c70*/  IMAD.X R29, RZ, RZ, R33.reuse, P3 ;  /* 0x000000ffff1d7224 */ /* 0x100fe200018e0621 */
[----:B------:R-:W-:Y:S01]  /*9c80*/  LOP3.LUT R36, R36, R37, RZ, 0x3c, !PT ;  /* 0x0000002524247212 */ /* 0x000fe200078e3cff */
[--C-:B------:R-:W-:Y:S01]  /*9c90*/  IMAD.X R37, RZ, RZ, R33.reuse, P2 ;  /* 0x000000ffff257224 */ /* 0x100fe200010e0621 */
[----:B------:R-:W-:Y:S01]  /*9ca0*/  LOP3.LUT R40, R40, R41, RZ, 0x3c, !PT ;  /* 0x0000002928287212 */ /* 0x000fe200078e3cff */
[----:B------:R-:W-:Y:S01]  /*9cb0*/  IMAD.X R41, RZ, RZ, R33, P0 ;  /* 0x000000ffff297224 */ /* 0x000fe200000e0621 */
[----:B------:R-:W-:Y:S01]  /*9cc0*/  LOP3.LUT R44, R0, R5, RZ, 0x3c, !PT ;  /* 0x00000005002c7212 */ /* 0x000fe200078e3cff */
[----:B------:R-:W-:Y:S01]  /*9cd0*/  UIMAD UR7, UR4, UR11, UR7 ;  /* 0x0000000b040772a4 */ /* 0x000fe2000f8e0207 */
[----:B------:R1:W5:Y:S01]  /*9ce0*/  LD.E.128 R4, desc[UR50][R32.64] ;  /* 0x0000003220047980 */ /* 0x000362000c101d00 */
[----:B------:R-:W-:Y:S01]  /*9cf0*/  IMAD R0, R17, 0x20, R200 ;  /* 0x0000002011007824 */ /* 0x000fe200078e02c8 */
[----:B------:R-:W-:-:S02]  /*9d00*/  ULDC.64 UR10, c[0x0][0xae8] ;  /* 0x0002ba00000a7ab9 */ /* 0x000fc40000000a00 */
[----:B------:R-:W5:Y:S04]  /*9d10*/  LD.E.128 R12, desc[UR50][R12.64] ;  /* 0x000000320c0c7980 */ /* 0x000f68000c101d00 */
[----:B------:R-:W5:Y:S01]  /*9d20*/  LD.E.128 R24, desc[UR50][R24.64] ;  /* 0x0000003218187980 */ /* 0x000f62000c101d00 */
[----:B-1----:R-:W1:Y:S01]  /*9d30*/  @P1 LDC R33, c[0x0][0xbf0] ;  /* 0x0002fc00ff211b82 */ /* 0x002e620000000800 */
[----:B------:R-:W-:Y:S01]  /*9d40*/  UIADD3 UR9, UR9, UR7, URZ ;  /* 0x0000000709097290 */ /* 0x000fe2000fffe03f */
[----:B------:R-:W-:Y:S01]  /*9d50*/  IMAD R20, R49, 0x80, R0 ;  /* 0x0000008031147824 */ /* 0x000fe200078e0200 */
[----:B------:R-:W-:Y:S01]  /*9d60*/  USHF.R.S32.HI UR4, URZ, 0x1f, UR37 ;  /* 0x0000001f3f047899 */ /* 0x000fe20008011425 */
[----:B------:R-:W5:Y:S01]  /*9d70*/  LD.E.128 R28, desc[UR50][R28.64] ;  /* 0x000000321c1c7980 */ /* 0x000f62000c101d00 */
[----:B------:R-:W-:Y:S01]  /*9d80*/  UIMAD.WIDE.U32 UR8, UR39, UR10, UR8 ;  /* 0x0000000a270872a5 */ /* 0x000fe2000f8e0008 */
[----:B0-----:R-:W-:Y:S01]  /*9d90*/  @P1 IMAD.HI.U32 R0, R20, R51, RZ ;  /* 0x0000003314001227 */ /* 0x001fe200078e00ff */
[----:B------:R-:W-:Y:S01]  /*9da0*/  UIMAD UR4, UR4, UR12, URZ ;  /* 0x0000000c040472a4 */ /* 0x000fe2000f8e023f */
[----:B------:R-:W5:Y:S01]  /*9db0*/  LD.E.128 R36, desc[UR50][R36.64] ;  /* 0x0000003224247980 */ /* 0x000f62000c101d00 */
[----:B------:R-:W-:Y:S01]  /*9dc0*/  UIMAD UR9, UR39, UR11, UR9 ;  /* 0x0000000b270972a4 */ /* 0x000fe2000f8e0209 */
[----:B------:R-:W-:Y:S01]  /*9dd0*/  IMAD.MOV.U32 R49, RZ, RZ, R20 ;  /* 0x000000ffff317224 */ /* 0x000fe200078e0014 */
[----:B------:R-:W-:Y:S01]  /*9de0*/  UIMAD UR4, UR37, UR13, UR4 ;  /* 0x0000000d250472a4 */ /* 0x000fe2000f8e0204 */
[----:B------:R-:W5:Y:S01]  /*9df0*/  LD.E.128 R40, desc[UR50][R40.64] ;  /* 0x0000003228287980 */ /* 0x000f62000c101d00 */
[----:B------:R-:W-:Y:S01]  /*9e00*/  UIMAD.WIDE.U32 UR8, UR37, UR12, UR8 ;  /* 0x0000000c250872a5 */ /* 0x000fe2000f8e0008 */
[----:B------:R-:W-:-:S02]  /*9e10*/  ULDC.64 UR10, c[0x0][0xae0] ;  /* 0x0002b800000a7ab9 */ /* 0x000fc40000000a00 */
[----:B------:R-:W5:Y:S01]  /*9e20*/  LD.E.128 R44, desc[UR50][R44.64] ;  /* 0x000000322c2c7980 */ /* 0x000f62000c101d00 */
[----:B------:R-:W-:Y:S01]  /*9e30*/  UIADD3 UR4, UR9, UR4, URZ ;  /* 0x0000000409047290 */ /* 0x000fe2000fffe03f */
[----:B-1----:R-:W-:Y:S01]  /*9e40*/  @P1 SHF.R.U32.HI R49, RZ, R33, R0 ;  /* 0x00000021ff311219 */ /* 0x002fe20000011600 */
[----:B------:R-:W-:Y:S01]  /*9e50*/  IMAD.U32 R32, RZ, RZ, UR8 ;  /* 0x00000008ff207e24 */ /* 0x000fe2000f8e00ff */
[----:B------:R-:W-:Y:S01]  /*9e60*/  @!PT LDS RZ, [RZ] ;  /* 0x00000000fffff984 */ /* 0x000fe20000000800 */
[----:B------:R-:W-:Y:S01]  /*9e70*/  @!PT LDS RZ, [RZ] ;  /* 0x00000000fffff984 */ /* 0x000fe20000000800 */
[----:B------:R-:W-:Y:S01]  /*9e80*/  @!PT LDS RZ, [RZ] ;  /* 0x00000000fffff984 */ /* 0x000fe20000000800 */
[----:B------:R-:W-:Y:S01]  /*9e90*/  @!PT LDS RZ, [RZ] ;  /* 0x00000000fffff984 */ /* 0x000fe20000000800 */
[----:B------:R0:W-:Y:S06]  /*9ea0*/  MEMBAR.ALL.CTA ;  /* 0x0000000000007992 */ /* 0x0001ec0000008000 */
[----:B0-----:R-:W0:Y:S01]  /*9eb0*/  FENCE.VIEW.ASYNC.S ;  /* 0x00000000000073c6 */ /* 0x001e220000000000 */
[--C-:B------:R-:W-:Y:S01]  /*9ec0*/  SHF.R.S32.HI R0, RZ, 0x1f, R49.reuse ;  /* 0x0000001fff007819 */ /* 0x100fe20000011431 */
[----:B------:R-:W-:-:S02]  /*9ed0*/  IMAD.MOV R51, RZ, RZ, -R49 ;  /* 0x000000ffff337224 */ /* 0x000fc400078e0a31 */
[----:B------:R-:W-:Y:S01]  /*9ee0*/  IMAD.U32 R33, RZ, RZ, UR9 ;  /* 0x00000009ff217e24 */ /* 0x000fe2000f8e00ff */
[----:B------:R-:W-:Y:S01]  /*9ef0*/  ULDC.64 UR8, c[0x0][0xad8] ;  /* 0x0002b60000087ab9 */ /* 0x000fe20000000a00 */
[----:B------:R-:W-:Y:S02]  /*9f00*/  IMAD R0, R0, UR10, RZ ;  /* 0x0000000a00007c24 */ /* 0x000fe4000f8e02ff */
[----:B------:R-:W-:Y:S02]  /*9f10*/  IMAD R51, R34, R51, R20 ;  /* 0x0000003322337224 */ /* 0x000fe400078e0214 */
[----:B------:R-:W-:Y:S02]  /*9f20*/  IMAD.U32 R33, RZ, RZ, UR4 ;  /* 0x00000004ff217e24 */ /* 0x000fe4000f8e00ff */
[C---:B------:R-:W-:Y:S01]  /*9f30*/  IMAD R53, R49.reuse, UR11, R0 ;  /* 0x0000000b31357c24 */ /* 0x040fe2000f8e0200 */
[----:B------:R-:W-:Y:S01]  /*9f40*/  SHF.R.S32.HI R0, RZ, 0x1f, R51 ;  /* 0x0000001fff007819 */ /* 0x000fe20000011433 */
[----:B------:R-:W-:-:S04]  /*9f50*/  IMAD.WIDE.U32 R32, R49, UR10, R32 ;  /* 0x0000000a31207c25 */ /* 0x000fc8000f8e0020 */
[----:B------:R-:W-:Y:S02]  /*9f60*/  IMAD.U32 R49, RZ, RZ, UR40 ;  /* 0x00000028ff317e24 */ /* 0x000fe4000f8e00ff */
[----:B------:R-:W-:Y:S02]  /*9f70*/  IMAD.IADD R33, R33, 0x1, R53 ;  /* 0x0000000121217824 */ /* 0x000fe400078e0235 */
[----:B------:R-:W-:Y:S02]  /*9f80*/  IMAD R20, R0, UR8, RZ ;  /* 0x0000000800147c24 */ /* 0x000fe4000f8e02ff */
[----:B------:R-:W-:Y:S02]  /*9f90*/  IMAD R50, R49, 0x80, R200 ;  /* 0x0000008031327824 */ /* 0x000fe400078e02c8 */
[C---:B------:R-:W-:Y:S02]  /*9fa0*/  IMAD R49, R51.reuse, UR9, R20 ;  /* 0x0000000933317c24 */ /* 0x040fe4000f8e0214 */
[----:B------:R-:W-:Y:S01]  /*9fb0*/  IMAD.WIDE.U32 R32, R51, UR8, R32 ;  /* 0x0000000833207c25 */ /* 0x000fe2000f8e0020 */
[----:B------:R-:W-:Y:S01]  /*9fc0*/  ISETP.GE.AND P2, PT, R50, R21, PT ;  /* 0x000000153200720c */ /* 0x000fe20003f46270 */
[----:B------:R-:W-:-:S02]  /*9fd0*/  ULDC.64 UR8, c[0x0][0xa80] ;  /* 0x0002a00000087ab9 */ /* 0x000fc40000000a00 */
[----:B------:R-:W-:Y:S01]  /*9fe0*/  VIADD R3, R3, 0x22820 ;  /* 0x0002282003037836 */ /* 0x000fe20000000000 */
[----:B------:R-:W-:Y:S01]  /*9ff0*/  LEA R20, P3, R32, UR8, 0x1 ;  /* 0x0000000820147c11 */ /* 0x000fe2000f8608ff */
[----:B------:R-:W-:Y:S02]  /*a000*/  IMAD.IADD R33, R33, 0x1, R49 ;  /* 0x0000000121217824 */ /* 0x000fe400078e0231 */
[----:B------:R-:W-:Y:S01]  /*a010*/  VIADD R0, R50, 0x20 ;  /* 0x0000002032007836 */ /* 0x000fe20000000000 */
[----:B------:R-:W-:Y:S02]  /*a020*/  PRMT R3, RZ, 0x654, R3 ;  /* 0x00000654ff037816 */ /* 0x000fe40000000003 */
[----:B------:R-:W-:Y:S02]  /*a030*/  LEA.HI.X R34, R32, UR9, R33, 0x1, P3 ;  /* 0x0000000920227c11 */ /* 0x000fe400098f0c21 */
[-C--:B------:R-:W-:Y:S01]  /*a040*/  ISETP.GE.AND P0, PT, R0, R21.reuse, PT ;  /* 0x000000150000720c */ /* 0x080fe20003f06270 */
[----:B------:R-:W-:Y:S01]  /*a050*/  VIADD R0, R50, 0x40 ;  /* 0x0000004032007836 */ /* 0x000fe20000000000 */
[----:B0-----:R0:W-:Y:S01]  /*a060*/  SYNCS.ARRIVE.TRANS64.RED.A1T0 RZ, [R3+URZ], RZ ;  /* 0x000000ff03ff79a7 */ /* 0x0011e2000810043f */
[----:B------:R1:W2:Y:S01]  /*a070*/  SHFL.IDX PT, R49, R20, RZ, 0x181f ;  /* 0x00181fff14317589 */ /* 0x0002a200000e0000 */
[----:B------:R-:W-:Y:S02]  /*a080*/  BSSY B1, `(.L_x_256) ;  /* 0x000000d000017945 */ /* 0x000fe40003800000 */
[----:B------:R-:W-:Y:S01]  /*a090*/  ISETP.GE.AND P1, PT, R0, R21, PT ;  /* 0x000000150000720c */ /* 0x000fe20003f26270 */
[----:B0-----:R1:W0:Y:S01]  /*a0a0*/  SHFL.IDX PT, R3, R34, RZ, 0x181f ;  /* 0x00181fff22037589 */ /* 0x00122200000e0000 */
[----:B------:R-:W-:Y:S11]  /*a0b0*/  @P2 BRA `(.L_x_257) ;  /* 0x0000000000242947 */ /* 0x000ff60003800000 */
[----:B------:R-:W-:Y:S02]  /*a0c0*/  ULDC UR4, c[0x0][0xac8] ;  /* 0x0002b20000047ab9 */ /* 0x000fe40000000800 */
[----:B------:R-:W-:Y:S02]  /*a0d0*/  ISETP.GE.AND P2, PT, R2, UR4, PT ;  /* 0x0000000402007c0c */ /* 0x000fe4000bf46270 */
[----:B------:R-:W-:-:S11]  /*a0e0*/  ISETP.GE.AND P3, PT, R16, UR4, PT ;  /* 0x0000000410007c0c */ /* 0x000fd6000bf66270 */
[-C--:B--2---:R-:W-:Y:S02]  /*a0f0*/  @!P2 LEA R32, P4, R2, R49.reuse, 0x1 ;  /* 0x000000310220a211 */ /* 0x084fe400078808ff */
[----:B------:R-:W-:Y:S02]  /*a100*/  @!P3 LEA R48, P5, R16, R49, 0x1 ;  /* 0x000000311030b211 */ /* 0x000fe400078a08ff */
[-C--:B0-----:R-:W-:Y:S02]  /*a110*/  @!P2 LEA.HI.X R33, R2, R3.reuse, R222, 0x1, P4 ;  /* 0x000000030221a211 */ /* 0x081fe400020f0cde */
[----:B------:R-:W-:-:S03]  /*a120*/  @!P3 LEA.HI.X R49, R16, R3, R221, 0x1, P5 ;  /* 0x000000031031b211 */ /* 0x000fc600028f0cdd */
[----:B-----5:R3:W-:Y:S04]  /*a130*/  @!P2 ST.E.128 desc[UR50][R32.64], R4 ;  /* 0x000000042000a985 */ /* 0x0207e8000c101d32 */
[----:B------:R3:W-:Y:S02]  /*a140*/  @!P3 ST.E.128 desc[UR50][R48.64], R28 ;  /* 0x0000001c3000b985 */ /* 0x0007e4000c101d32 */
.L_x_257:
[----:B------:R-:W-:Y:S05]  /*a150*/  BSYNC B1 ;  /* 0x0000000000017941 */ /* 0x000fea0003800000 */
.L_x_256:
[----:B0-----:R0:W4:Y:S01]  /*a160*/  SHFL.IDX PT, R3, R34, 0x1, 0x181f ;  /* 0x00381f0022037f89 */ /* 0x00112200000e0000 */
[----:B------:R-:W-:Y:S03]  /*a170*/  BSSY B1, `(.L_x_258) ;  /* 0x000000c000017945 */ /* 0x000fe60003800000 */
[----:B---3-5:R0:W3:Y:S01]  /*a180*/  SHFL.IDX PT, R7, R20, 0x1, 0x181f ;  /* 0x00381f0014077f89 */ /* 0x0280e200000e0000 */
[----:B------:R-:W-:Y:S05]  /*a190*/  @P0 BRA `(.L_x_259) ;  /* 0x0000000000240947 */ /* 0x000fea0003800000 */
[----:B------:R-:W-:Y:S02]  /*a1a0*/  ULDC UR4, c[0x0][0xac8] ;  /* 0x0002b20000047ab9 */ /* 0x000fe40000000800 */
[----:B------:R-:W-:Y:S02]  /*a1b0*/  ISETP.GE.AND P3, PT, R2, UR4, PT ;  /* 0x0000000402007c0c */ /* 0x000fe4000bf66270 */
[----:B------:R-:W-:-:S11]  /*a1c0*/  ISETP.GE.AND P4, PT, R16, UR4, PT ;  /* 0x0000000410007c0c */ /* 0x000fd6000bf86270 */
[-C--:B---3--:R-:W-:Y:S02]  /*a1d0*/  @!P3 LEA R4, P0, R2, R7.reuse, 0x1 ;  /* 0x000000070204b211 */ /* 0x088fe400078008ff */
[----:B------:R-:W-:Y:S02]  /*a1e0*/  @!P4 LEA R6, P2, R16, R7, 0x1 ;  /* 0x000000071006c211 */ /* 0x000fe400078408ff */
[-C--:B----4-:R-:W-:Y:S02]  /*a1f0*/  @!P3 LEA.HI.X R5, R2, R3.reuse, R222, 0x1, P0 ;  /* 0x000000030205b211 */ /* 0x090fe400000f0cde */
[----:B------:R-:W-:-:S03]  /*a200*/  @!P4 LEA.HI.X R7, R16, R3, R221, 0x1, P2 ;  /* 0x000000031007c211 */ /* 0x000fc600010f0cdd */
[----:B------:R3:W-:Y:S04]  /*a210*/  @!P3 ST.E.128 desc[UR50][R4.64], R8 ;  /* 0x000000080400b985 */ /* 0x0007e8000c101d32 */
[----:B------:R3:W-:Y:S02]  /*a220*/  @!P4 ST.E.128 desc[UR50][R6.64], R36 ;  /* 0x000000240600c985 */ /* 0x0007e4000c101d32 */
.L_x_259:
[----:B------:R-:W-:Y:S05]  /*a230*/  BSYNC B1 ;  /* 0x0000000000017941 */ /* 0x000fea0003800000 */
.L_x_258:
[----:B----4-:R4:W0:Y:S01]  /*a240*/  SHFL.IDX PT, R3, R34, 0x2, 0x181f ;  /* 0x00581f0022037f89 */ /* 0x01082200000e0000 */
[----:B------:R-:W-:Y:S03]  /*a250*/  BSSY B1, `(.L_x_260) ;  /* 0x000000c000017945 */ /* 0x000fe60003800000 */
[----:B---3--:R4:W3:Y:S01]  /*a260*/  SHFL.IDX PT, R7, R20, 0x2, 0x181f ;  /* 0x00581f0014077f89 */ /* 0x0088e200000e0000 */
[----:B------:R-:W-:Y:S05]  /*a270*/  @P1 BRA `(.L_x_261) ;  /* 0x0000000000241947 */ /* 0x000fea0003800000 */
[----:B------:R-:W-:Y:S02]  /*a280*/  ULDC UR4, c[0x0][0xac8] ;  /* 0x0002b20000047ab9 */ /* 0x000fe40000000800 */
[----:B------:R-:W-:Y:S02]  /*a290*/  ISETP.GE.AND P2, PT, R2, UR4, PT ;  /* 0x0000000402007c0c */ /* 0x000fe4000bf46270 */
[----:B------:R-:W-:-:S11]  /*a2a0*/  ISETP.GE.AND P3, PT, R16, UR4, PT ;  /* 0x0000000410007c0c */ /* 0x000fd6000bf66270 */
[-C--:B---3--:R-:W-:Y:S02]  /*a2b0*/  @!P2 LEA R4, P0, R2, R7.reuse, 0x1 ;  /* 0x000000070204a211 */ /* 0x088fe400078008ff */
[----:B------:R-:W-:Y:S02]  /*a2c0*/  @!P3 LEA R6, P1, R16, R7, 0x1 ;  /* 0x000000071006b211 */ /* 0x000fe400078208ff */
[-C--:B0-----:R-:W-:Y:S02]  /*a2d0*/  @!P2 LEA.HI.X R5, R2, R3.reuse, R222, 0x1, P0 ;  /* 0x000000030205a211 */ /* 0x081fe400000f0cde */
[----:B------:R-:W-:-:S03]  /*a2e0*/  @!P3 LEA.HI.X R7, R16, R3, R221, 0x1, P1 ;  /* 0x000000031007b211 */ /* 0x000fc600008f0cdd */
[----:B------:R0:W-:Y:S04]  /*a2f0*/  @!P2 ST.E.128 desc[UR50][R4.64], R12 ;  /* 0x0000000c0400a985 */ /* 0x0001e8000c101d32 */
[----:B------:R0:W-:Y:S02]  /*a300*/  @!P3 ST.E.128 desc[UR50][R6.64], R40 ;  /* 0x000000280600b985 */ /* 0x0001e4000c101d32 */
.L_x_261:
[----:B------:R-:W-:Y:S05]  /*a310*/  BSYNC B1 ;  /* 0x0000000000017941 */ /* 0x000fea0003800000 */
.L_x_260:
[----:B------:R-:W-:Y:S01]  /*a320*/  VIADD R0, R50, 0x60 ;  /* 0x0000006032007836 */ /* 0x000fe20000000000 */
[----:B0-----:R0:W0:Y:S04]  /*a330*/  SHFL.IDX PT, R3, R34, 0x3, 0x181f ;  /* 0x00781f0022037f89 */ /* 0x00102800000e0000 */
[----:B------:R-:W-:Y:S01]  /*a340*/  ISETP.GE.AND P0, PT, R0, R21, PT ;  /* 0x000000150000720c */ /* 0x000fe20003f06270 */
[----:B---3--:R3:W0:-:S12]  /*a350*/  SHFL.IDX PT, R7, R20, 0x3, 0x181f ;  /* 0x00781f0014077f89 */ /* 0x00861800000e0000 */
[----:B---3--:R-:W-:Y:S05]  /*a360*/  @P0 BRA `(.L_x_262) ;  /* 0x0000001800200947 */ /* 0x008fea0003800000 */
[----:B------:R-:W-:Y:S02]  /*a370*/  ULDC UR4, c[0x0][0xac8] ;  /* 0x0002b20000047ab9 */ /* 0x000fe40000000800 */
[----:B------:R-:W-:-:S13]  /*a380*/  ISETP.GE.AND P1, PT, R2, UR4, PT ;  /* 0x0000000402007c0c */ /* 0x000fda000bf26270 */
[----:B0-----:R-:W-:-:S04]  /*a390*/  @!P1 LEA R4, P0, R2, R7, 0x1 ;  /* 0x0000000702049211 */ /* 0x001fc800078008ff */
[----:B------:R-:W-:Y:S02]  /*a3a0*/  @!P1 LEA.HI.X R5, R2, R3, R222, 0x1, P0 ;  /* 0x0000000302059211 */ /* 0x000fe400000f0cde */
[----:B------:R-:W-:-:S03]  /*a3b0*/  ISETP.GE.AND P0, PT, R16, UR4, PT ;  /* 0x0000000410007c0c */ /* 0x000fc6000bf06270 */
[----:B------:R0:W-:Y:S10]  /*a3c0*/  @!P1 ST.E.128 desc[UR50][R4.64], R24 ;  /* 0x0000001804009985 */ /* 0x0001f4000c101d32 */
[----:B------:R-:W-:Y:S05]  /*a3d0*/  @P0 BRA `(.L_x_262) ;  /* 0x0000001800040947 */ /* 0x000fea0003800000 */
[----:B0-----:R-:W-:-:S04]  /*a3e0*/  LEA R4, P0, R16, R7, 0x1 ;  /* 0x0000000710047211 */ /* 0x001fc800078008ff */
[----:B------:R-:W-:-:S05]  /*a3f0*/  LEA.HI.X R5, R16, R3, R221, 0x1, P0 ;  /* 0x0000000310057211 */ /* 0x000fca00000f0cdd */
[----:B------:R0:W-:Y:S01]  /*a400*/  ST.E.128 desc[UR50][R4.64], R44 ;  /* 0x0000002c04007985 */ /* 0x0001e2000c101d32 */
[----:B------:R-:W-:Y:S05]  /*a410*/  BRA `(.L_x_262) ;  /* 0x0000001400f47947 */ /* 0x000fea0003800000 */
.L_x_255:
[----:B------:R-:W-:Y:S01]  /*a420*/  ULDC.64 UR10, c[0x0][0xb08] ;  /* 0x0002c200000a7ab9 */ /* 0x000fe20000000a00 */
[----:B0-----:R-:W0:Y:S01]  /*a430*/  @P1 LDC R0, c[0x0][0xbec] ;  /* 0x0002fb00ff001b82 */ /* 0x001e220000000800 */
[----:B------:R-:W-:Y:S01]  /*a440*/  UIMAD UR7, UR12, UR10, URZ ;  /* 0x0000000a0c0772a4 */ /* 0x000fe2000f8e023f */
[----:B------:R-:W-:Y:S01]  /*a450*/  IMAD.MOV.U32 R7, RZ, RZ, R11 ;  /* 0x000000ffff077224 */ /* 0x000fe200078e000b */
[----:B------:R-:W-:Y:S01]  /*a460*/  UIMAD.WIDE.U32 UR8, UR4, UR10, URZ ;  /* 0x0000000a040872a5 */ /* 0x000fe2000f8e003f */
[----:B------:R-:W-:Y:S01]  /*a470*/  VIADD R6, R3, 0x22820 ;  /* 0x0002282003067836 */ /* 0x000fe20000000000 */
[----:B------:R-:W-:Y:S01]  /*a480*/  UIMAD UR7, UR4, UR11, UR7 ;  /* 0x0000000b040772a4 */ /* 0x000fe2000f8e0207 */
[----:B------:R-:W-:Y:S01]  /*a490*/  BSSY B1, `(.L_x_263) ;  /* 0x000006a000017945 */ /* 0x000fe20003800000 */
[----:B------:R-:W-:Y:S01]  /*a4a0*/  USHF.R.S32.HI UR4, URZ, 0x1f, UR37 ;  /* 0x0000001f3f047899 */ /* 0x000fe20008011425 */
[----:B------:R-:W1:Y:S01]  /*a4b0*/  @P1 LDC R5, c[0x0][0xbf0] ;  /* 0x0002fc00ff051b82 */ /* 0x000e620000000800 */
[----:B------:R-:W-:Y:S01]  /*a4c0*/  UIADD3 UR9, UR9, UR7, URZ ;  /* 0x0000000709097290 */ /* 0x000fe2000fffe03f */
[----:B------:R-:W-:Y:S01]  /*a4d0*/  PRMT R6, RZ, 0x654, R6 ;  /* 0x00000654ff067816 */ /* 0x000fe20000000006 */
[----:B------:R-:W-:-:S02]  /*a4e0*/  ULDC.64 UR10, c[0x0][0xb38] ;  /* 0x0002ce00000a7ab9 */ /* 0x000fc40000000a00 */
[----:B------:R-:W-:Y:S01]  /*a4f0*/  UIMAD.WIDE.U32 UR8, UR39, UR10, UR8 ;  /* 0x0000000a270872a5 */ /* 0x000fe2000f8e0008 */
[----:B------:R2:W-:Y:S03]  /*a500*/  SYNCS.ARRIVE.TRANS64.RED.A1T0 RZ, [R6+URZ], RZ ;  /* 0x000000ff06ff79a7 */ /* 0x0005e6000810043f */
[----:B------:R-:W-:-:S03]  /*a510*/  UIMAD UR9, UR39, UR11, UR9 ;  /* 0x0000000b270972a4 */ /* 0x000fc6000f8e0209 */
[----:B------:R-:W-:Y:S02]  /*a520*/  ULDC.64 UR10, c[0x0][0xb40] ;  /* 0x0002d000000a7ab9 */ /* 0x000fe40000000a00 */
[----:B------:R-:W-:Y:S02]  /*a530*/  UIMAD UR4, UR4, UR10, URZ ;  /* 0x0000000a040472a4 */ /* 0x000fe4000f8e023f */
[----:B------:R-:W-:Y:S01]  /*a540*/  UIMAD.WIDE.U32 UR8, UR37, UR10, UR8 ;  /* 0x0000000a250872a5 */ /* 0x000fe2000f8e0008 */
[----:B0-----:R-:W-:Y:S01]  /*a550*/  @P1 IMAD.HI.U32 R0, R11, R0, RZ ;  /* 0x000000000b001227 */ /* 0x001fe200078e00ff */
[----:B------:R-:W-:-:S03]  /*a560*/  UIMAD UR4, UR37, UR11, UR4 ;  /* 0x0000000b250472a4 */ /* 0x000fc6000f8e0204 */
[----:B------:R-:W-:Y:S01]  /*a570*/  ULDC.64 UR10, c[0x0][0xb48] ;  /* 0x0002d200000a7ab9 */ /* 0x000fe20000000a00 */
[----:B------:R-:W-:Y:S01]  /*a580*/  UIADD3 UR9, UR9, UR4, URZ ;  /* 0x0000000409097290 */ /* 0x000fe2000fffe03f */
[----:B-1----:R-:W-:-:S03]  /*a590*/  @P1 SHF.R.U32.HI R7, RZ, R5, R0 ;  /* 0x00000005ff071219 */ /* 0x002fc60000011600 */
[----:B------:R-:W-:Y:S01]  /*a5a0*/  UIMAD.WIDE.U32 UR8, UR41, UR10, UR8 ;  /* 0x0000000a290872a5 */ /* 0x000fe2000f8e0008 */
[--C-:B------:R-:W-:Y:S01]  /*a5b0*/  SHF.R.S32.HI R0, RZ, 0x1f, R7.reuse ;  /* 0x0000001fff007819 */ /* 0x100fe20000011407 */
[----:B------:R-:W-:Y:S02]  /*a5c0*/  IMAD.MOV R9, RZ, RZ, -R7 ;  /* 0x000000ffff097224 */ /* 0x000fe400078e0a07 */
[----:B------:R-:W-:Y:S02]  /*a5d0*/  UIMAD UR41, UR41, UR11, UR9 ;  /* 0x0000000b292972a4 */ /* 0x000fe4000f8e0209 */
[----:B------:R-:W-:Y:S01]  /*a5e0*/  IMAD.U32 R5, RZ, RZ, UR9 ;  /* 0x00000009ff057e24 */ /* 0x000fe2000f8e00ff */
[----:B------:R-:W-:Y:S01]  /*a5f0*/  ULDC.64 UR10, c[0x0][0xb30] ;  /* 0x0002cc00000a7ab9 */ /* 0x000fe20000000a00 */
[----:B------:R-:W-:Y:S02]  /*a600*/  IMAD R9, R34, R9, R11 ;  /* 0x0000000922097224 */ /* 0x000fe400078e020b */
[----:B------:R-:W-:-:S02]  /*a610*/  IMAD R0, R0, UR10, RZ ;  /* 0x0000000a00007c24 */ /* 0x000fc4000f8e02ff */
[----:B------:R-:W-:Y:S01]  /*a620*/  IMAD.U32 R4, RZ, RZ, UR8 ;  /* 0x00000008ff047e24 */ /* 0x000fe2000f8e00ff */
[----:B------:R-:W-:Y:S01]  /*a630*/  ULDC.64 UR8, c[0x0][0xb28] ;  /* 0x0002ca0000087ab9 */ /* 0x000fe20000000a00 */
[----:B------:R-:W-:Y:S02]  /*a640*/  IMAD.U32 R5, RZ, RZ, UR41 ;  /* 0x00000029ff057e24 */ /* 0x000fe4000f8e00ff */
[C---:B------:R-:W-:Y:S01]  /*a650*/  IMAD R11, R7.reuse, UR11, R0 ;  /* 0x0000000b070b7c24 */ /* 0x040fe2000f8e0200 */
[----:B------:R-:W-:Y:S01]  /*a660*/  SHF.R.S32.HI R0, RZ, 0x1f, R9 ;  /* 0x0000001fff007819 */ /* 0x000fe20000011409 */
[----:B------:R-:W-:-:S04]  /*a670*/  IMAD.WIDE.U32 R4, R7, UR10, R4 ;  /* 0x0000000a07047c25 */ /* 0x000fc8000f8e0004 */
[----:B------:R-:W-:Y:S02]  /*a680*/  IMAD R0, R0, UR8, RZ ;  /* 0x0000000800007c24 */ /* 0x000fe4000f8e02ff */
[----:B------:R-:W-:Y:S02]  /*a690*/  IMAD.IADD R5, R5, 0x1, R11 ;  /* 0x0000000105057824 */ /* 0x000fe400078e020b */
[C---:B------:R-:W-:Y:S02]  /*a6a0*/  IMAD R7, R9.reuse, UR9, R0 ;  /* 0x0000000909077c24 */ /* 0x040fe4000f8e0200 */
[----:B------:R-:W-:Y:S01]  /*a6b0*/  IMAD.WIDE.U32 R4, R9, UR8, R4 ;  /* 0x0000000809047c25 */ /* 0x000fe2000f8e0004 */
[----:B------:R-:W-:-:S03]  /*a6c0*/  ULDC.64 UR8, c[0x0][0xb00] ;  /* 0x0002c00000087ab9 */ /* 0x000fc60000000a00 */
[----:B------:R-:W-:Y:S01]  /*a6d0*/  IMAD.IADD R3, R5, 0x1, R7 ;  /* 0x0000000105037824 */ /* 0x000fe200078e0207 */
[----:B------:R-:W-:-:S04]  /*a6e0*/  LEA R0, P1, R4, UR8, 0x2 ;  /* 0x0000000804007c11 */ /* 0x000fc8000f8210ff */
[----:B------:R-:W-:Y:S01]  /*a6f0*/  LEA.HI.X R3, R4, UR9, R3, 0x2, P1 ;  /* 0x0000000904037c11 */ /* 0x000fe200088f1403 */
[----:B--2---:R0:W1:Y:S04]  /*a700*/  SHFL.IDX PT, R6, R0, RZ, 0x1c1f ;  /* 0x001c1fff00067589 */ /* 0x00406800000e0000 */
[----:B------:R0:W2:Y:S01]  /*a710*/  SHFL.IDX PT, R7, R3, RZ, 0x1c1f ;  /* 0x001c1fff03077589 */ /* 0x0000a200000e0000 */
[----:B------:R-:W-:Y:S05]  /*a720*/  @P2 BRA `(.L_x_264) ;  /* 0x0000000400002947 */ /* 0x000fea0003800000 */
[----:B------:R-:W-:Y:S02]  /*a730*/  ULDC UR4, c[0x0][0xac8] ;  /* 0x0002b20000047ab9 */ /* 0x000fe40000000800 */
[----:B------:R-:W-:Y:S02]  /*a740*/  ISETP.GE.AND P1, PT, R199, UR4, PT ;  /* 0x00000004c7007c0c */ /* 0x000fe4000bf26270 */
[----:B------:R-:W-:Y:S02]  /*a750*/  ISETP.GE.AND P4, PT, R198, UR4, PT ;  /* 0x00000004c6007c0c */ /* 0x000fe4000bf86270 */
[----:B------:R-:W-:Y:S02]  /*a760*/  ISETP.GE.AND P3, PT, R197, UR4, PT ;  /* 0x00000004c5007c0c */ /* 0x000fe4000bf66270 */
[----:B------:R-:W-:-:S07]  /*a770*/  ISETP.GE.AND P2, PT, R196, UR4, PT ;  /* 0x00000004c4007c0c */ /* 0x000fce000bf46270 */
[----:B-12---:R-:W-:Y:S02]  /*a780*/  @!P1 IMAD.WIDE R4, R199, 0x4, R6 ;  /* 0x00000004c7049825 */ /* 0x006fe400078e0206 */
[----:B------:R-:W-:-:S03]  /*a790*/  @!P4 LEA R8, P5, R198, R6, 0x2 ;  /* 0x00000006c608c211 */ /* 0x000fc600078a10ff */
[----:B------:R1:W-:Y:S01]  /*a7a0*/  @!P1 ST.E.64 desc[UR50][R4.64], R64 ;  /* 0x0000004004009985 */ /* 0x0003e2000c101b32 */
[----:B------:R-:W-:Y:S02]  /*a7b0*/  ISETP.GE.AND P1, PT, R195, UR4, PT ;  /* 0x00000004c3007c0c */ /* 0x000fe4000bf26270 */
[-C--:B------:R-:W-:Y:S02]  /*a7c0*/  @!P4 LEA.HI.X R9, R198, R7.reuse, R216, 0x2, P5 ;  /* 0x00000007c609c211 */ /* 0x080fe400028f14d8 */
[CC--:B------:R-:W-:Y:S02]  /*a7d0*/  @!P3 LEA R10, P5, R197.reuse, R6.reuse, 0x2 ;  /* 0x00000006c50ab211 */ /* 0x0c0fe400078a10ff */
[----:B------:R-:W-:Y:S01]  /*a7e0*/  @!P2 LEA R12, P6, R196, R6, 0x2 ;  /* 0x00000006c40ca211 */ /* 0x000fe200078c10ff */
[----:B------:R2:W-:Y:S01]  /*a7f0*/  @!P4 ST.E.64 desc[UR50][R8.64], R66 ;  /* 0x000000420800c985 */ /* 0x0005e2000c101b32 */
[----:B------:R-:W-:Y:S02]  /*a800*/  @!P3 LEA.HI.X R11, R197, R7, R215, 0x2, P5 ;  /* 0x00000007c50bb211 */ /* 0x000fe400028f14d7 */
[----:B------:R-:W-:-:S02]  /*a810*/  ISETP.GE.AND P4, PT, R194, UR4, PT ;  /* 0x00000004c2007c0c */ /* 0x000fc4000bf86270 */
[-C--:B------:R-:W-:Y:S01]  /*a820*/  @!P2 LEA.HI.X R13, R196, R7.reuse, R214, 0x2, P6 ;  /* 0x00000007c40da211 */ /* 0x080fe200030f14d6 */
[----:B------:R3:W-:Y:S01]  /*a830*/  @!P3 ST.E.64 desc[UR50][R10.64], R68 ;  /* 0x000000440a00b985 */ /* 0x0007e2000c101b32 */
[----:B------:R-:W-:Y:S02]  /*a840*/  ISETP.GE.AND P3, PT, R193, UR4, PT ;  /* 0x00000004c1007c0c */ /* 0x000fe4000bf66270 */
[C---:B------:R-:W-:Y:S01]  /*a850*/  @!P1 LEA R14, P5, R195.reuse, R6, 0x2 ;  /* 0x00000006c30e9211 */ /* 0x040fe200078a10ff */
[----:B------:R4:W-:Y:S01]  /*a860*/  @!P2 ST.E.64 desc[UR50][R12.64], R70 ;  /* 0x000000460c00a985 */ /* 0x0009e2000c101b32 */
[----:B------:R-:W-:Y:S02]  /*a870*/  ISETP.GE.AND P2, PT, R192, UR4, PT ;  /* 0x00000004c0007c0c */ /* 0x000fe4000bf46270 */
[----:B------:R-:W-:-:S03]  /*a880*/  @!P1 LEA.HI.X R15, R195, R7, R213, 0x2, P5 ;  /* 0x00000007c30f9211 */ /* 0x000fc600028f14d5 */
[CC--:B-1----:R-:W-:Y:S02]  /*a890*/  @!P4 LEA R4, P6, R194.reuse, R6.reuse, 0x2 ;  /* 0x00000006c204c211 */ /* 0x0c2fe400078c10ff */
[----:B------:R1:W-:Y:S01]  /*a8a0*/  @!P1 ST.E.64 desc[UR50][R14.64], R72 ;  /* 0x000000480e009985 */ /* 0x0003e2000c101b32 */
[----:B------:R-:W-:Y:S02]  /*a8b0*/  ISETP.GE.AND P1, PT, R171, UR4, PT ;  /* 0x00000004ab007c0c */ /* 0x000fe4000bf26270 */
[-C--:B------:R-:W-:Y:S02]  /*a8c0*/  @!P4 LEA.HI.X R5, R194, R7.reuse, R212, 0x2, P6 ;  /* 0x00000007c205c211 */ /* 0x080fe400030f14d4 */
[CC--:B--2---:R-:W-:Y:S02]  /*a8d0*/  @!P3 LEA R8, P6, R193.reuse, R6.reuse, 0x2 ;  /* 0x00000006c108b211 */ /* 0x0c4fe400078c10ff */
[----:B---3--:R-:W-:Y:S01]  /*a8e0*/  @!P2 LEA R10, P5, R192, R6, 0x2 ;  /* 0x00000006c00aa211 */ /* 0x008fe200078a10ff */
[----:B------:R2:W-:Y:S01]  /*a8f0*/  @!P4 ST.E.64 desc[UR50][R4.64], R74 ;  /* 0x0000004a0400c985 */ /* 0x0005e2000c101b32 */
[----:B------:R-:W-:-:S02]  /*a900*/  @!P3 LEA.HI.X R9, R193, R7, R211, 0x2, P6 ;  /* 0x00000007c109b211 */ /* 0x000fc400030f14d3 */
[----:B------:R-:W-:Y:S02]  /*a910*/  ISETP.GE.AND P4, PT, R170, UR4, PT ;  /* 0x00000004aa007c0c */ /* 0x000fe4000bf86270 */
[----:B------:R-:W-:Y:S01]  /*a920*/  ISETP.GE.AND P6, PT, R169, UR4, PT ;  /* 0x00000004a9007c0c */ /* 0x000fe2000bfc6270 */
[----:B------:R3:W-:Y:S01]  /*a930*/  @!P3 ST.E.64 desc[UR50][R8.64], R76 ;  /* 0x0000004c0800b985 */ /* 0x0007e2000c101b32 */
[----:B------:R-:W-:Y:S02]  /*a940*/  @!P2 LEA.HI.X R11, R192, R7, R210, 0x2, P5 ;  /* 0x00000007c00ba211 */ /* 0x000fe400028f14d2 */
[----:B----4-:R-:W-:-:S03]  /*a950*/  @!P1 LEA R12, P3, R171, R6, 0x2 ;  /* 0x00000006ab0c9211 */ /* 0x010fc600078610ff */
[----:B------:R4:W-:Y:S01]  /*a960*/  @!P2 ST.E.64 desc[UR50][R10.64], R78 ;  /* 0x0000004e0a00a985 */ /* 0x0009e2000c101b32 */
[-C--:B------:R-:W-:Y:S02]  /*a970*/  @!P1 LEA.HI.X R13, R171, R7.reuse, R209, 0x2, P3 ;  /* 0x00000007ab0d9211 */ /* 0x080fe400018f14d1 */
[----:B------:R-:W-:Y:S02]  /*a980*/  ISETP.GE.AND P2, PT, R168, UR4, PT ;  /* 0x00000004a8007c0c */ /* 0x000fe4000bf46270 */
[CC--:B-1----:R-:W-:Y:S01]  /*a990*/  @!P4 LEA R14, P5, R170.reuse, R6.reuse, 0x2 ;  /* 0x00000006aa0ec211 */ /* 0x0c2fe200078a10ff */
[----:B------:R1:W-:Y:S01]  /*a9a0*/  @!P1 ST.E.64 desc[UR50][R12.64], R80 ;  /* 0x000000500c009985 */ /* 0x0003e2000c101b32 */
[----:B--2---:R-:W-:Y:S02]  /*a9b0*/  @!P6 LEA R4, P3, R169, R6, 0x2 ;  /* 0x00000006a904e211 */ /* 0x004fe400078610ff */
[----:B------:R-:W-:Y:S02]  /*a9c0*/  ISETP.GE.AND P1, PT, R23, UR4, PT ;  /* 0x0000000417007c0c */ /* 0x000fe4000bf26270 */
[----:B------:R-:W-:-:S02]  /*a9d0*/  @!P4 LEA.HI.X R15, R170, R7, R208, 0x2, P5 ;  /* 0x00000007aa0fc211 */ /* 0x000fc400028f14d0 */
[-C--:B------:R-:W-:Y:S02]  /*a9e0*/  @!P6 LEA.HI.X R5, R169, R7.reuse, R207, 0x2, P3 ;  /* 0x00000007a905e211 */ /* 0x080fe400018f14cf */
[----:B------:R-:W-:Y:S01]  /*a9f0*/  ISETP.GE.AND P5, PT, R18, UR4, PT ;  /* 0x0000000412007c0c */ /* 0x000fe2000bfa6270 */
[----:B------:R2:W-:Y:S01]  /*aa00*/  @!P4 ST.E.64 desc[UR50][R14.64], R82 ;  /* 0x000000520e00c985 */ /* 0x0005e2000c101b32 */
[----:B---3--:R-:W-:Y:S02]  /*aa10*/  @!P2 LEA R8, P3, R168, R6, 0x2 ;  /* 0x00000006a808a211 */ /* 0x008fe400078610ff */
[----:B------:R-:W-:Y:S01]  /*aa20*/  ISETP.GE.AND P4, PT, R22, UR4, PT ;  /* 0x0000000416007c0c */ /* 0x000fe2000bf86270 */
[----:B------:R3:W-:Y:S01]  /*aa30*/  @!P6 ST.E.64 desc[UR50][R4.64], R84 ;  /* 0x000000540400e985 */ /* 0x0007e2000c101b32 */
[----:B------:R-:W-:Y:S02]  /*aa40*/  ISETP.GE.AND P6, PT, R19, UR4, PT ;  /* 0x0000000413007c0c */ /* 0x000fe4000bfc6270 */
[----:B------:R-:W-:-:S02]  /*aa50*/  @!P2 LEA.HI.X R9, R168, R7, R206, 0x2, P3 ;  /* 0x00000007a809a211 */ /* 0x000fc400018f14ce */
[----:B----4-:R-:W-:-:S03]  /*aa60*/  @!P1 LEA R10, P3, R23, R6, 0x2 ;  /* 0x00000006170a9211 */ /* 0x010fc600078610ff */
[----:B------:R3:W-:Y:S01]  /*aa70*/  @!P2 ST.E.64 desc[UR50][R8.64], R86 ;  /* 0x000000560800a985 */ /* 0x0007e2000c101b32 */
[----:B------:R-:W-:-:S03]  /*aa80*/  @!P1 LEA.HI.X R11, R23, R7, R205, 0x2, P3 ;  /* 0x00000007170b9211 */ /* 0x000fc600018f14cd */
[-C--:B-1----:R-:W-:Y:S02]  /*aa90*/  @!P4 LEA R12, P2, R22, R6.reuse, 0x2 ;  /* 0x00000006160cc211 */ /* 0x082fe400078410ff */
[----:B------:R3:W-:Y:S01]  /*aaa0*/  @!P1 ST.E.64 desc[UR50][R10.64], R88 ;  /* 0x000000580a009985 */ /* 0x0007e2000c101b32 */
[CC--:B--2---:R-:W-:Y:S02]  /*aab0*/  @!P6 LEA R14, P1, R19.reuse, R6.reuse, 0x2 ;  /* 0x00000006130ee211 */ /* 0x0c4fe400078210ff */
[----:B------:R-:W-:Y:S02]  /*aac0*/  @!P5 LEA R6, P3, R18, R6, 0x2 ;  /* 0x000000061206d211 */ /* 0x000fe400078610ff */
[-C--:B------:R-:W-:Y:S02]  /*aad0*/  @!P4 LEA.HI.X R13, R22, R7.reuse, R204, 0x2, P2 ;  /* 0x00000007160dc211 */ /* 0x080fe400010f14cc */
[-C--:B------:R-:W-:Y:S02]  /*aae0*/  @!P6 LEA.HI.X R15, R19, R7.reuse, R203, 0x2, P1 ;  /* 0x00000007130fe211 */ /* 0x080fe400008f14cb */
[----:B------:R-:W-:Y:S01]  /*aaf0*/  @!P5 LEA.HI.X R7, R18, R7, R202, 0x2, P3 ;  /* 0x000000071207d211 */ /* 0x000fe200018f14ca */
[----:B------:R3:W-:Y:S04]  /*ab00*/  @!P4 ST.E.64 desc[UR50][R12.64], R90 ;  /* 0x0000005a0c00c985 */ /* 0x0007e8000c101b32 */
[----:B------:R3:W-:Y:S04]  /*ab10*/  @!P6 ST.E.64 desc[UR50][R14.64], R96 ;  /* 0x000000600e00e985 */ /* 0x0007e8000c101b32 */
[----:B------:R3:W-:Y:S02]  /*ab20*/  @!P5 ST.E.64 desc[UR50][R6.64], R98 ;  /* 0x000000620600d985 */ /* 0x0007e4000c101b32 */
.L_x_264:
[----:B------:R-:W-:Y:S05]  /*ab30*/  BSYNC B1 ;  /* 0x0000000000017941 */ /* 0x000fea0003800000 */
.L_x_263:
[----:B--23--:R2:W3:Y:S04]  /*ab40*/  SHFL.IDX PT, R7, R3, 0x1, 0x1c1f ;  /* 0x003c1f0003077f89 */ /* 0x00c4e800000e0000 */
[----:B-1----:R2:W1:Y:S01]  /*ab50*/  SHFL.IDX PT, R6, R0, 0x1, 0x1c1f ;  /* 0x003c1f0000067f89 */ /* 0x00246200000e0000 */
[----:B------:R-:W-:Y:S05]  /*ab60*/  @P0 BRA `(.L_x_262) ;  /* 0x0000001000200947 */ /* 0x000fea0003800000 */
[----:B------:R-:W-:Y:S02]  /*ab70*/  ULDC UR4, c[0x0][0xac8] ;  /* 0x0002b20000047ab9 */ /* 0x000fe40000000800 */
[----:B------:R-:W-:Y:S02]  /*ab80*/  ISETP.GE.AND P1, PT, R198, UR4, PT ;  /* 0x00000004c6007c0c */ /* 0x000fe4000bf26270 */
[----:B------:R-:W-:Y:S02]  /*ab90*/  ISETP.GE.AND P6, PT, R199, UR4, PT ;  /* 0x00000004c7007c0c */ /* 0x000fe4000bfc6270 */
[----:B------:R-:W-:Y:S02]  /*aba0*/  ISETP.GE.AND P0, PT, R197, UR4, PT ;  /* 0x00000004c5007c0c */ /* 0x000fe4000bf06270 */
[----:B------:R-:W-:Y:S02]  /*abb0*/  ISETP.GE.AND P2, PT, R196, UR4, PT ;  /* 0x00000004c4007c0c */ /* 0x000fe4000bf46270 */
[----:B------:R-:W-:-:S05]  /*abc0*/  ISETP.GE.AND P3, PT, R195, UR4, PT ;  /* 0x00000004c3007c0c */ /* 0x000fca000bf66270 */
[CC--:B-1----:R-:W-:Y:S02]  /*abd0*/  @!P1 LEA R8, P4, R198.reuse, R6.reuse, 0x2 ;  /* 0x00000006c6089211 */ /* 0x0c2fe400078810ff */
[----:B---3--:R-:W-:Y:S02]  /*abe0*/  @!P6 IMAD.WIDE R4, R199, 0x4, R6 ;  /* 0x00000004c704e825 */ /* 0x008fe400078e0206 */
[-C--:B------:R-:W-:Y:S02]  /*abf0*/  @!P1 LEA.HI.X R9, R198, R7.reuse, R216, 0x2, P4 ;  /* 0x00000007c6099211 */ /* 0x080fe400020f14d8 */
[----:B------:R-:W-:Y:S01]  /*ac00*/  ISETP.GE.AND P4, PT, R194, UR4, PT ;  /* 0x00000004c2007c0c */ /* 0x000fe2000bf86270 */
[----:B------:R1:W-:Y:S01]  /*ac10*/  @!P6 ST.E.64 desc[UR50][R4.64], R62 ;  /* 0x0000003e0400e985 */ /* 0x0003e2000c101b32 */
[-C--:B------:R-:W-:Y:S02]  /*ac20*/  @!P0 LEA R10, P5, R197, R6.reuse, 0x2 ;  /* 0x00000006c50a8211 */ /* 0x080fe400078a10ff */
[----:B------:R-:W-:Y:S01]  /*ac30*/  @!P3 LEA R14, P6, R195, R6, 0x2 ;  /* 0x00000006c30eb211 */ /* 0x000fe200078c10ff */
[----:B------:R3:W-:Y:S01]  /*ac40*/  @!P1 ST.E.64 desc[UR50][R8.64], R60 ;  /* 0x0000003c08009985 */ /* 0x0007e2000c101b32 */
[----:B------:R-:W-:-:S02]  /*ac50*/  @!P0 LEA.HI.X R11, R197, R7, R215, 0x2, P5 ;  /* 0x00000007c50b8211 */ /* 0x000fc400028f14d7 */
[CC--:B------:R-:W-:Y:S02]  /*ac60*/  @!P2 LEA R12, P1, R196.reuse, R6.reuse, 0x2 ;  /* 0x00000006c40ca211 */ /* 0x0c0fe400078210ff */
[-C--:B------:R-:W-:Y:S01]  /*ac70*/  @!P3 LEA.HI.X R15, R195, R7.reuse, R213, 0x2, P6 ;  /* 0x00000007c30fb211 */ /* 0x080fe200030f14d5 */
[----:B------:R4:W-:Y:S01]  /*ac80*/  @!P0 ST.E.64 desc[UR50][R10.64], R58 ;  /* 0x0000003a0a008985 */ /* 0x0009e2000c101b32 */
[----:B------:R-:W-:Y:S02]  /*ac90*/  ISETP.GE.AND P0, PT, R193, UR4, PT ;  /* 0x00000004c1007c0c */ /* 0x000fe4000bf06270 */
[----:B------:R-:W-:Y:S02]  /*aca0*/  @!P2 LEA.HI.X R13, R196, R7, R214, 0x2, P1 ;  /* 0x00000007c40da211 */ /* 0x000fe400008f14d6 */
[----:B------:R-:W-:Y:S02]  /*acb0*/  ISETP.GE.AND P1, PT, R192, UR4, PT ;  /* 0x00000004c0007c0c */ /* 0x000fe4000bf26270 */
[----:B------:R-:W-:Y:S01]  /*acc0*/  @!P4 LEA R20, P5, R194, R6, 0x2 ;  /* 0x00000006c214c211 */ /* 0x000fe200078a10ff */
[----:B------:R5:W-:Y:S01]  /*acd0*/  @!P2 ST.E.64 desc[UR50][R12.64], R56 ;  /* 0x000000380c00a985 */ /* 0x000be2000c101b32 */
[----:B------:R-:W-:-:S02]  /*ace0*/  ISETP.GE.AND P2, PT, R171, UR4, PT ;  /* 0x00000004ab007c0c */ /* 0x000fc4000bf46270 */
[-C--:B------:R-:W-:Y:S01]  /*acf0*/  @!P4 LEA.HI.X R21, R194, R7.reuse, R212, 0x2, P5 ;  /* 0x00000007c215c211 */ /* 0x080fe200028f14d4 */
[----:B------:R0:W-:Y:S02]  /*ad00*/  @!P3 ST.E.64 desc[UR50][R14.64], R54 ;  /* 0x000000360e00b985 */ /* 0x0001e4000c101b32 */
[CC--:B-1----:R-:W-:Y:S02]  /*ad10*/  @!P0 LEA R4, P3, R193.reuse, R6.reuse, 0x2 ;  /* 0x00000006c1048211 */ /* 0x0c2fe400078610ff */
[----:B------:R-:W-:Y:S01]  /*ad20*/  @!P4 ST.E.64 desc[UR50][R20.64], R52 ;  /* 0x000000341400c985 */ /* 0x000fe2000c101b32 */
[----:B------:R-:W-:Y:S02]  /*ad30*/  ISETP.GE.AND P4, PT, R170, UR4, PT ;  /* 0x00000004aa007c0c */ /* 0x000fe4000bf86270 */
[----:B---3--:R-:W-:Y:S02]  /*ad40*/  @!P1 LEA R8, P5, R192, R6, 0x2 ;  /* 0x00000006c0089211 */ /* 0x008fe400078a10ff */
[----:B------:R-:W-:-:S02]  /*ad50*/  @!P0 LEA.HI.X R5, R193, R7, R211, 0x2, P3 ;  /* 0x00000007c1058211 */ /* 0x000fc400018f14d3 */
[----:B------:R-:W-:Y:S02]  /*ad60*/  ISETP.GE.AND P3, PT, R169, UR4, PT ;  /* 0x00000004a9007c0c */ /* 0x000fe4000bf66270 */
[CC--:B----4-:R-:W-:Y:S01]  /*ad70*/  @!P2 LEA R10, P6, R171.reuse, R6.reuse, 0x2 ;  /* 0x00000006ab0aa211 */ /* 0x0d0fe200078c10ff */
[----:B------:R1:W-:Y:S01]  /*ad80*/  @!P0 ST.E.64 desc[UR50][R4.64], R50 ;  /* 0x0000003204008985 */ /* 0x0003e2000c101b32 */
[-C--:B------:R-:W-:Y:S02]  /*ad90*/  @!P1 LEA.HI.X R9, R192, R7.reuse, R210, 0x2, P5 ;  /* 0x00000007c0099211 */ /* 0x080fe400028f14d2 */
[----:B------:R-:W-:Y:S02]  /*ada0*/  @!P2 LEA.HI.X R11, R171, R7, R209, 0x2, P6 ;  /* 0x00000007ab0ba211 */ /* 0x000fe400030f14d1 */
[----:B------:R-:W-:Y:S01]  /*adb0*/  ISETP.GE.AND P0, PT, R168, UR4, PT ;  /* 0x00000004a8007c0c */ /* 0x000fe2000bf06270 */
[----:B------:R3:W-:Y:S01]  /*adc0*/  @!P1 ST.E.64 desc[UR50][R8.64], R48 ;  /* 0x0000003008009985 */ /* 0x0007e2000c101b32 */
[----:B-----5:R-:W-:-:S02]  /*add0*/  @!P4 LEA R12, P1, R170, R6, 0x2 ;  /* 0x00000006aa0cc211 */ /* 0x020fc400078210ff */
[----:B------:R-:W-:Y:S01]  /*ade0*/  ISETP.GE.AND P5, PT, R23, UR4, PT ;  /* 0x0000000417007c0c */ /* 0x000fe2000bfa6270 */
[----:B------:R4:W-:Y:S01]  /*adf0*/  @!P2 ST.E.64 desc[UR50][R10.64], R46 ;  /* 0x0000002e0a00a985 */ /* 0x0009e2000c101b32 */
[----:B------:R-:W-:Y:S02]  /*ae00*/  @!P4 LEA.HI.X R13, R170, R7, R208, 0x2, P1 ;  /* 0x00000007aa0dc211 */ /* 0x000fe400008f14d0 */
[----:B------:R-:W-:Y:S02]  /*ae10*/  ISETP.GE.AND P2, PT, R22, UR4, PT ;  /* 0x0000000416007c0c */ /* 0x000fe4000bf46270 */
[----:B------:R-:W-:Y:S01]  /*ae20*/  ISETP.GE.AND P1, PT, R19, UR4, PT ;  /* 0x0000000413007c0c */ /* 0x000fe2000bf26270 */
[----:B------:R2:W-:Y:S01]  /*ae30*/  @!P4 ST.E.64 desc[UR50][R12.64], R44 ;  /* 0x0000002c0c00c985 */ /* 0x0005e2000c101b32 */
[-C--:B0-----:R-:W-:Y:S02]  /*ae40*/  @!P3 LEA R14, P6, R169, R6.reuse, 0x2 ;  /* 0x00000006a90eb211 */ /* 0x081fe400078c10ff */
[----:B-1----:R-:W-:-:S02]  /*ae50*/  @!P0 LEA R4, P4, R168, R6, 0x2 ;  /* 0x00000006a8048211 */ /* 0x002fc400078810ff */
[-C--:B------:R-:W-:Y:S02]  /*ae60*/  @!P3 LEA.HI.X R15, R169, R7.reuse, R207, 0x2, P6 ;  /* 0x00000007a90fb211 */ /* 0x080fe400030f14cf */
[----:B------:R-:W-:-:S03]  /*ae70*/  @!P0 LEA.HI.X R5, R168, R7, R206, 0x2, P4 ;  /* 0x00000007a8058211 */ /* 0x000fc600020f14ce */
[----:B------:R2:W-:Y:S01]  /*ae80*/  @!P3 ST.E.64 desc[UR50][R14.64], R42 ;  /* 0x0000002a0e00b985 */ /* 0x0005e2000c101b32 */
[-C--:B---3--:R-:W-:Y:S02]  /*ae90*/  @!P5 LEA R8, P3, R23, R6.reuse, 0x2 ;  /* 0x000000061708d211 */ /* 0x088fe400078610ff */
[CC--:B----4-:R-:W-:Y:S01]  /*aea0*/  @!P2 LEA R10, P4, R22.reuse, R6.reuse, 0x2 ;  /* 0x00000006160aa211 */ /* 0x0d0fe200078810ff */
[----:B------:R2:W-:Y:S01]  /*aeb0*/  @!P0 ST.E.64 desc[UR50][R4.64], R40 ;  /* 0x0000002804008985 */ /* 0x0005e2000c101b32 */
[----:B------:R-:W-:Y:S02]  /*aec0*/  @!P1 LEA R20, P6, R19, R6, 0x2 ;  /* 0x0000000613149211 */ /* 0x000fe400078c10ff */
[-C--:B------:R-:W-:Y:S02]  /*aed0*/  @!P5 LEA.HI.X R9, R23, R7.reuse, R205, 0x2, P3 ;  /* 0x000000071709d211 */ /* 0x080fe400018f14cd */
[-C--:B------:R-:W-:Y:S02]  /*aee0*/  @!P2 LEA.HI.X R11, R22, R7.reuse, R204, 0x2, P4 ;  /* 0x00000007160ba211 */ /* 0x080fe400020f14cc */
[----:B------:R-:W-:Y:S01]  /*aef0*/  @!P1 LEA.HI.X R21, R19, R7, R203, 0x2, P6 ;  /* 0x0000000713159211 */ /* 0x000fe200030f14cb */
[----:B------:R2:W-:Y:S01]  /*af00*/  @!P5 ST.E.64 desc[UR50][R8.64], R92 ;  /* 0x0000005c0800d985 */ /* 0x0005e2000c101b32 */
[----:B------:R-:W-:-:S03]  /*af10*/  ISETP.GE.AND P0, PT, R18, UR4, PT ;  /* 0x0000000412007c0c */ /* 0x000fc6000bf06270 */
[----:B------:R2:W-:Y:S04]  /*af20*/  @!P2 ST.E.64 desc[UR50][R10.64], R94 ;  /* 0x0000005e0a00a985 */ /* 0x0005e8000c101b32 */
[----:B------:R2:W-:Y:S06]  /*af30*/  @!P1 ST.E.64 desc[UR50][R20.64], R38 ;  /* 0x0000002614009985 */ /* 0x0005ec000c101b32 */
[----:B------:R-:W-:Y:S05]  /*af40*/  @P0 BRA `(.L_x_262) ;  /* 0x0000000c00280947 */ /* 0x000fea0003800000 */
[----:B--2---:R-:W-:-:S04]  /*af50*/  LEA R4, P0, R18, R6, 0x2 ;  /* 0x0000000612047211 */ /* 0x004fc800078010ff */
[----:B------:R-:W-:-:S05]  /*af60*/  LEA.HI.X R5, R18, R7, R202, 0x2, P0 ;  /* 0x0000000712057211 */ /* 0x000fca00000f14ca */
[----:B------:R4:W-:Y:S01]  /*af70*/  ST.E.64 desc[UR50][R4.64], R36 ;  /* 0x0000002404007985 */ /* 0x0009e2000c101b32 */
[----:B------:R-:W-:Y:S05]  /*af80*/  BRA `(.L_x_262) ;  /* 0x0000000c00187947 */ /* 0x000fea0003800000 */
.L_x_253:
[----:B------:R-:W-:Y:S02]  /*af90*/  ULDC.64 UR8, c[0x0][0xc00] ;  /* 0x0003000000087ab9 */ /* 0x000fe40000000a00 */
[----:B------:R-:W-:-:S04]  /*afa0*/  UISETP.NE.U32.AND UP0, UPT, UR8, URZ, UPT ;  /* 0x0000003f0800728c */ /* 0x000fc8000bf05070 */
[----:B------:R-:W-:-:S03]  /*afb0*/  UISETP.NE.AND.EX UP0, UPT, UR9, URZ, UPT, UP0 ;  /* 0x0000003f0900728c */ /* 0x000fc6000bf05300 */
[----:B------:R-:W-:Y:S02]  /*afc0*/  ULDC.64 UR8, c[0x0][0xc00] ;  /* 0x0003000000087ab9 */ /* 0x000fe40000000a00 */
[----:B------:R-:W-:Y:S01]  /*afd0*/  UIMAD.WIDE UR8, UR37, 0x4, UR8 ;  /* 0x00000004250878a5 */ /* 0x000fe2000f8e0208 */
[----:B------:R-:W-:-:S05]  /*afe0*/  PLOP3.LUT P1, PT, PT, PT, UP0, 0x80, 0x0 ;  /* 0x000000000000781c */ /* 0x000fca0003f2f008 */
[----:B------:R-:W-:Y:S02]  /*aff0*/  IMAD.U32 R4, RZ, RZ, UR8 ;  /* 0x00000008ff047e24 */ /* 0x000fe4000f8e00ff */
[----:B------:R-:W-:Y:S01]  /*b000*/  IMAD.U32 R5, RZ, RZ, UR9 ;  /* 0x00000009ff057e24 */ /* 0x000fe2000f8e00ff */
[----:B------:R-:W-:Y:S02]  /*b010*/  ULDC.64 UR8, c[0x0][0xc08] ;  /* 0x0003020000087ab9 */ /* 0x000fe40000000a00 */
[----:B------:R-:W-:-:S03]  /*b020*/  UISETP.NE.U32.AND UP1, UPT, UR8, URZ, UPT ;  /* 0x0000003f0800728c */ /* 0x000fc6000bf25070 */
[----:B------:R-:W2:Y:S01]  /*b030*/  @P1 LDG.E R3, desc[UR50][R4.64] ;  /* 0x0000003204031981 */ /* 0x000ea2000c1e1900 */
[----:B------:R-:W-:Y:S01]  /*b040*/  UISETP.NE.AND.EX UP1, UPT, UR9, URZ, UPT, UP1 ;  /* 0x0000003f0900728c */ /* 0x000fe2000bf25310 */
[----:B------:R-:W-:Y:S02]  /*b050*/  ULDC UR4, c[0x0][0xa88] ;  /* 0x0002a20000047ab9 */ /* 0x000fe40000000800 */
[----:B------:R-:W-:-:S03]  /*b060*/  IMAD.U32 R0, RZ, RZ, UR4 ;  /* 0x00000004ff007e24 */ /* 0x000fc6000f8e00ff */
[----:B------:R-:W-:-:S05]  /*b070*/  PLOP3.LUT P2, PT, PT, PT, UP1, 0x80, 0x0 ;  /* 0x000000000000781c */ /* 0x000fca0003f4f018 */
[----:B------:R-:W-:Y:S02]  /*b080*/  @UP1 ULDC.64 UR8, c[0x0][0xc08] ;  /* 0x0003020000081ab9 */ /* 0x000fe40000000a00 */
[----:B------:R-:W-:-:S06]  /*b090*/  @UP1 UIMAD.WIDE UR8, UR37, 0x4, UR8 ;  /* 0x00000004250818a5 */ /* 0x000fcc000f8e0208 */
[----:B------:R-:W-:Y:S02]  /*b0a0*/  IMAD.U32 R6, RZ, RZ, UR8 ;  /* 0x00000008ff067e24 */ /* 0x000fe4000f8e00ff */
[----:B------:R-:W-:-:S05]  /*b0b0*/  IMAD.U32 R7, RZ, RZ, UR9 ;  /* 0x00000009ff077e24 */ /* 0x000fca000f8e00ff */
[----:B------:R0:W5:Y:S01]  /*b0c0*/  @P2 LDG.E R0, desc[UR50][R6.64] ;  /* 0x0000003206002981 */ /* 0x000162000c1e1900 */
[----:B------:R-:W-:Y:S01]  /*b0d0*/  UMOV UR4, URZ ;  /* 0x0000003f00047c82 */ /* 0x000fe20008000000 */
[----:B------:R-:W-:Y:S02]  /*b0e0*/  ISETP.GT.AND P0, PT, R223, 0x7f, PT ;  /* 0x0000007fdf00780c */ /* 0x000fe40003f04270 */
[----:B--2---:R-:W-:-:S13]  /*b0f0*/  @P1 R2UR UR4, R3 ;  /* 0x00000000030412ca */ /* 0x004fda00000e0000 */
[----:B------:R-:W-:Y:S01]  /*b100*/  USHF.R.S32.HI UR16, URZ, 0x1f, UR4 ;  /* 0x0000001f3f107899 */ /* 0x000fe20008011404 */
[----:B0-----:R-:W-:Y:S11]  /*b110*/  @P2 BRA `(.L_x_265) ;  /* 0x0000000000102947 */ /* 0x001ff60003800000 */
[----:B------:R-:W-:Y:S05]  /*b120*/  @!P1 BRA `(.L_x_265) ;  /* 0x00000000000c9947 */ /* 0x000fea0003800000 */
[----:B------:R-:W2:Y:S04]  /*b130*/  LDG.E R3, desc[UR50][R4.64] ;  /* 0x0000003204037981 */ /* 0x000ea8000c1e1900 */
[----:B-----5:R-:W2:Y:S02]  /*b140*/  LDG.E R0, desc[UR50][R4.64+0x4] ;  /* 0x0000043204007981 */ /* 0x020ea4000c1e1900 */
[----:B--2---:R-:W-:-:S07]  /*b150*/  IMAD.IADD R0, R0, 0x1, -R3 ;  /* 0x0000000100007824 */ /* 0x004fce00078e0a03 */
.L_x_265:
[----:B------:R-:W-:Y:S01]  /*b160*/  USEL UR37, UR37, URZ, !UP0 ;  /* 0x0000003f25257287 */ /* 0x000fe2000c000000 */
[----:B------:R-:W-:Y:S01]  /*b170*/  BSSY B1, `(.L_x_266) ;  /* 0x0000039000017945 */ /* 0x000fe20003800000 */
[----:B------:R-:W-:-:S03]  /*b180*/  USEL UR38, UR38, URZ, !UP0 ;  /* 0x0000003f26267287 */ /* 0x000fc6000c000000 */
[----:B------:R-:W-:Y:S09]  /*b190*/  @P0 BRA `(.L_x_267) ;  /* 0x0000000000d80947 */ /* 0x000ff20003800000 */
[----:B------:R-:W0:Y:S01]  /*b1a0*/  S2R R4, SR_TID.X ;  /* 0x0000000000047919 */ /* 0x000e220000002100 */
[----:B------:R-:W1:Y:S01]  /*b1b0*/  LDC R9, c[0x0][0xbe8] ;  /* 0x0002fa00ff097b82 */ /* 0x000e620000000800 */
[----:B------:R-:W-:-:S04]  /*b1c0*/  IMAD.U32 R3, RZ, RZ, UR40 ;  /* 0x00000028ff037e24 */ /* 0x000fc8000f8e00ff */
[----:B0-----:R-:W-:Y:S02]  /*b1d0*/  IMAD R3, R3, 0x80, R4 ;  /* 0x0000008003037824 */ /* 0x001fe400078e0204 */
[----:B-1---5:R-:W-:Y:S02]  /*b1e0*/  IMAD R4, R0, R9, RZ ;  /* 0x0000000900047224 */ /* 0x022fe400078e02ff */
[----:B------:R-:W-:-:S05]  /*b1f0*/  VIADD R6, R3, 0xffffff80 ;  /* 0xffffff8003067836 */ /* 0x000fca0000000000 */
[----:B------:R-:W-:-:S13]  /*b200*/  ISETP.GE.AND P0, PT, R6, R4, PT ;  /* 0x000000040600720c */ /* 0x000fda0003f06270 */
[----:B------:R-:W-:Y:S05]  /*b210*/  @P0 BRA `(.L_x_267) ;  /* 0x0000000000b80947 */ /* 0x000fea0003800000 */
[----:B------:R-:W-:Y:S01]  /*b220*/  ISETP.NE.AND P0, PT, R9, 0x1, PT ;  /* 0x000000010900780c */ /* 0x000fe20003f05270 */
[----:B------:R-:W-:Y:S01]  /*b230*/  UISETP.GT.AND UP2, UPT, UR45, 0x1, UPT ;  /* 0x000000012d00788c */ /* 0x000fe2000bf44270 */
[----:B------:R-:W-:-:S03]  /*b240*/  UMOV UR7, 0x9b8 ;  /* 0x000009b800077882 */ /* 0x000fc60000000000 */
[----:B------:R-:W-:Y:S02]  /*b250*/  USEL UR17, UR7, 0x978, UP2 ;  /* 0x0000097807117887 */ /* 0x000fe40009000000 */
[----:B------:R-:W-:-:S06]  /*b260*/  USEL UR19, UR41, URZ, UP2 ;  /* 0x0000003f29137287 */ /* 0x000fcc0009000000 */
[----:B------:R-:W0:Y:S04]  /*b270*/  @P0 LDC R3, c[0x0][0xbec] ;  /* 0x0002fb00ff030b82 */ /* 0x000e280000000800 */
[----:B------:R-:W-:Y:S01]  /*b280*/  ULDC.64 UR10, c[0x0][UR17+0x220] ;  /* 0x00008800110a7abb */ /* 0x000fe20008000a00 */
[----:B------:R-:W-:Y:S01]  /*b290*/  ULDC.64 UR8, c[0x0][UR17+0x218] ;  /* 0x0000860011087abb */ /* 0x000fe20008000a00 */
[----:B------:R-:W-:Y:S01]  /*b2a0*/  ULDC.64 UR12, c[0x0][UR17+0x228] ;  /* 0x00008a00110c7abb */ /* 0x000fe20008000a00 */
[----:B------:R-:W-:Y:S01]  /*b2b0*/  UIMAD UR7, UR11, UR37, URZ ;  /* 0x000000250b0772a4 */ /* 0x000fe2000f8e023f */
[----:B------:R-:W1:Y:S01]  /*b2c0*/  @P0 LDC R5, c[0x0][0xbf0] ;  /* 0x0002fc00ff050b82 */ /* 0x000e620000000800 */
[----:B------:R-:W-:Y:S02]  /*b2d0*/  UIMAD.WIDE.U32 UR14, UR8, UR39, URZ ;  /* 0x00000027080e72a5 */ /* 0x000fe4000f8e003f */
[----:B------:R-:W-:-:S02]  /*b2e0*/  UIMAD UR18, UR9, UR39, URZ ;  /* 0x00000027091272a4 */ /* 0x000fc4000f8e023f */
[----:B------:R-:W-:Y:S02]  /*b2f0*/  UIMAD.WIDE.U32 UR8, UR10, UR37, URZ ;  /* 0x000000250a0872a5 */ /* 0x000fe4000f8e003f */
[----:B------:R-:W-:Y:S02]  /*b300*/  UIMAD.WIDE.U32 UR20, UR12, UR19, URZ ;  /* 0x000000130c1472a5 */ /* 0x000fe4000f8e003f */
[----:B------:R-:W-:Y:S02]  /*b310*/  UIMAD UR12, UR13, UR19, URZ ;  /* 0x000000130d0c72a4 */ /* 0x000fe4000f8e023f */
[----:B------:R-:W-:Y:S02]  /*b320*/  UIMAD UR7, UR10, UR38, UR7 ;  /* 0x000000260a0772a4 */ /* 0x000fe4000f8e0207 */
[----:B------:R-:W-:Y:S02]  /*b330*/  UIADD3 UR14, UP0, UP1, UR8, UR14, UR4 ;  /* 0x0000000e080e7290 */ /* 0x000fe4000f91e004 */
[----:B------:R-:W-:Y:S01]  /*b340*/  UIADD3 UR8, UR12, UR21, URZ ;  /* 0x000000150c087290 */ /* 0x000fe2000fffe03f */
[----:B0-----:R-:W-:Y:S01]  /*b350*/  @P0 IMAD.HI.U32 R4, R6, R3, RZ ;  /* 0x0000000306040227 */ /* 0x001fe200078e00ff */
[----:B------:R-:W-:-:S02]  /*b360*/  UIADD3 UR11, UR18, UR15, URZ ;  /* 0x0000000f120b7290 */ /* 0x000fc4000fffe03f */
[----:B------:R-:W-:Y:S01]  /*b370*/  UIADD3 UR7, UR9, UR7, URZ ;  /* 0x0000000709077290 */ /* 0x000fe2000fffe03f */
[----:B------:R-:W-:Y:S02]  /*b380*/  IMAD.MOV.U32 R3, RZ, RZ, R6 ;  /* 0x000000ffff037224 */ /* 0x000fe400078e0006 */
[----:B------:R-:W-:Y:S01]  /*b390*/  IMAD.U32 R8, RZ, RZ, UR8 ;  /* 0x00000008ff087e24 */ /* 0x000fe2000f8e00ff */
[----:B------:R-:W-:Y:S01]  /*b3a0*/  UIADD3.X UR7, UR7, UR11, UR16, UP0, UP1 ;  /* 0x0000000b07077290 */ /* 0x000fe200087e2410 */
[----:B-1----:R-:W-:Y:S01]  /*b3b0*/  @P0 SHF.R.U32.HI R3, RZ, R5, R4 ;  /* 0x00000005ff030219 */ /* 0x002fe20000011604 */
[----:B------:R-:W-:Y:S01]  /*b3c0*/  IMAD.U32 R4, RZ, RZ, UR20 ;  /* 0x00000014ff047e24 */ /* 0x000fe2000f8e00ff */
[----:B------:R-:W-:Y:S01]  /*b3d0*/  ULDC.64 UR8, c[0x0][UR17+0x210] ;  /* 0x0000840011087abb */ /* 0x000fe20008000a00 */
[----:B------:R-:W-:Y:S01]  /*b3e0*/  IMAD.U32 R5, RZ, RZ, UR21 ;  /* 0x00000015ff057e24 */ /* 0x000fe2000f8e00ff */
[--C-:B------:R-:W-:Y:S01]  /*b3f0*/  SHF.R.S32.HI R5, RZ, 0x1f, R3.reuse ;  /* 0x0000001fff057819 */ /* 0x100fe20000011403 */
[----:B------:R-:W-:Y:S01]  /*b400*/  IMAD.MOV R7, RZ, RZ, -R3 ;  /* 0x000000ffff077224 */ /* 0x000fe200078e0a03 */
[----:B------:R-:W-:Y:S01]  /*b410*/  IADD3 R4, P0, P1, R3, UR14, R4 ;  /* 0x0000000e03047c10 */ /* 0x000fe2000f91e004 */
[----:B------:R-:W-:Y:S01]  /*b420*/  ULDC.64 UR10, c[0x0][0xba8] ;  /* 0x0002ea00000a7ab9 */ /* 0x000fe20000000a00 */
[----:B------:R-:W-:Y:S01]  /*b430*/  @!UP2 ULDC UR10, c[0x0][0xb50] ;  /* 0x0002d400000aaab9 */ /* 0x000fe20000000800 */
[----:B------:R-:W-:Y:S01]  /*b440*/  IMAD R7, R9, R7, R6 ;  /* 0x0000000709077224 */ /* 0x000fe200078e0206 */
[----:B------:R-:W-:Y:S01]  /*b450*/  IADD3.X R5, R5, UR7, R8, P0, P1 ;  /* 0x0000000705057c10 */ /* 0x000fe200087e2408 */
[----:B------:R-:W-:-:S02]  /*b460*/  @!UP2 ULDC UR11, c[0x0][0xb54] ;  /* 0x0002d500000baab9 */ /* 0x000fc40000000800 */
[C---:B------:R-:W-:Y:S01]  /*b470*/  IMAD R6, R7.reuse, UR9, RZ ;  /* 0x0000000907067c24 */ /* 0x040fe2000f8e02ff */
[----:B------:R-:W-:Y:S01]  /*b480*/  SHF.R.S32.HI R3, RZ, 0x1f, R7 ;  /* 0x0000001fff037819 */ /* 0x000fe20000011407 */
[----:B------:R-:W-:-:S04]  /*b490*/  IMAD.WIDE.U32 R4, R7, UR8, R4 ;  /* 0x0000000807047c25 */ /* 0x000fc8000f8e0004 */
[----:B------:R-:W-:Y:S01]  /*b4a0*/  IMAD R3, R3, UR8, R6 ;  /* 0x0000000803037c24 */ /* 0x000fe2000f8e0206 */
[----:B------:R-:W-:-:S03]  /*b4b0*/  LEA R6, P0, R4, UR10, 0x2 ;  /* 0x0000000a04067c11 */ /* 0x000fc6000f8010ff */
[----:B------:R-:W-:-:S05]  /*b4c0*/  IMAD.IADD R3, R5, 0x1, R3 ;  /* 0x0000000105037824 */ /* 0x000fca00078e0203 */
[----:B------:R-:W-:Y:S01]  /*b4d0*/  LEA.HI.X R7, R4, UR11, R3, 0x2, P0 ;  /* 0x0000000b04077c11 */ /* 0x000fe200080f1403 */
[----:B------:R-:W-:-:S05]  /*b4e0*/  IMAD.MOV.U32 R3, RZ, RZ, -0x800000 ;  /* 0xff800000ff037424 */ /* 0x000fca00078e00ff */
[----:B------:R0:W-:Y:S02]  /*b4f0*/  STG.E desc[UR50][R6.64], R3 ;  /* 0x0000000306007986 */ /* 0x0001e4000c101932 */
.L_x_267:
[----:B------:R-:W-:Y:S05]  /*b500*/  BSYNC B1 ;  /* 0x0000000000017941 */ /* 0x000fea0003800000 */
.L_x_266:
[----:B------:R-:W-:-:S06]  /*b510*/  UISETP.GT.AND UP0, UPT, UR45, 0x1, UPT ;  /* 0x000000012d00788c */ /* 0x000fcc000bf04270 */
[----:B------:R-:W-:-:S13]  /*b520*/  PLOP3.LUT P0, PT, PT, PT, UP0, 0x80, 0x0 ;  /* 0x000000000000781c */ /* 0x000fda0003f0f008 */
[----:B------:R-:W-:Y:S05]  /*b530*/  @P0 BRA `(.L_x_262) ;  /* 0x0000000400ac0947 */ /* 0x000fea0003800000 */
[----:B------:R-:W1:Y:S01]  /*b540*/  LDC R11, c[0x0][0xbe8] ;  /* 0x0002fa00ff0b7b82 */ /* 0x000e620000000800 */
[----:B------:R-:W-:Y:S01]  /*b550*/  ULDC.64 UR10, c[0x0][0xaa0] ;  /* 0x0002a800000a7ab9 */ /* 0x000fe20000000a00 */
[----:B0-----:R-:W-:Y:S01]  /*b560*/  IMAD R3, R17, 0x20, R200 ;  /* 0x0000002011037824 */ /* 0x001fe200078e02c8 */
[----:B------:R-:W-:Y:S01]  /*b570*/  UIMAD UR7, UR16, UR10, URZ ;  /* 0x0000000a100772a4 */ /* 0x000fe2000f8e023f */
[----:B------:R-:W-:Y:S01]  /*b580*/  IMAD.U32 R8, RZ, RZ, UR40 ;  /* 0x00000028ff087e24 */ /* 0x000fe2000f8e00ff */
[----:B------:R-:W-:Y:S01]  /*b590*/  UIMAD.WIDE.U32 UR8, UR4, UR10, URZ ;  /* 0x0000000a040872a5 */ /* 0x000fe2000f8e003f */
[----:B------:R-:W-:Y:S01]  /*b5a0*/  IMAD.U32 R13, RZ, RZ, UR40 ;  /* 0x00000028ff0d7e24 */ /* 0x000fe2000f8e00ff */
[----:B------:R-:W-:Y:S01]  /*b5b0*/  UIMAD UR7, UR4, UR11, UR7 ;  /* 0x0000000b040772a4 */ /* 0x000fe2000f8e0207 */
[----:B------:R-:W-:Y:S01]  /*b5c0*/  IMAD R8, R8, 0x80, R3 ;  /* 0x0000008008087824 */ /* 0x000fe200078e0203 */
[----:B------:R-:W-:Y:S01]  /*b5d0*/  BSSY B1, `(.L_x_268) ;  /* 0x0000037000017945 */ /* 0x000fe20003800000 */
[----:B------:R-:W-:Y:S01]  /*b5e0*/  ULDC.64 UR10, c[0x0][0xae8] ;  /* 0x0002ba00000a7ab9 */ /* 0x000fe20000000a00 */
[----:B------:R-:W-:Y:S01]  /*b5f0*/  UIADD3 UR9, UR9, UR7, URZ ;  /* 0x0000000709097290 */ /* 0x000fe2000fffe03f */
[----:B------:R-:W-:-:S03]  /*b600*/  IMAD.MOV.U32 R3, RZ, RZ, R8 ;  /* 0x000000ffff037224 */ /* 0x000fc600078e0008 */
[----:B------:R-:W-:-:S04]  /*b610*/  UIMAD.WIDE.U32 UR8, UR39, UR10, UR8 ;  /* 0x0000000a270872a5 */ /* 0x000fc8000f8e0008 */
[----:B------:R-:W-:-:S03]  /*b620*/  UIMAD UR9, UR39, UR11, UR9 ;  /* 0x0000000b270972a4 */ /* 0x000fc6000f8e0209 */
[----:B------:R-:W-:Y:S01]  /*b630*/  ULDC.64 UR10, c[0x0][0xaf0] ;  /* 0x0002bc00000a7ab9 */ /* 0x000fe20000000a00 */
[----:B-1----:R-:W-:Y:S01]  /*b640*/  ISETP.NE.AND P0, PT, R11, 0x1, PT ;  /* 0x000000010b00780c */ /* 0x002fe20003f05270 */
[----:B------:R-:W-:Y:S02]  /*b650*/  UIMAD UR38, UR38, UR10, URZ ;  /* 0x0000000a262672a4 */ /* 0x000fe4000f8e023f */
[----:B------:R-:W-:Y:S02]  /*b660*/  UIMAD.WIDE.U32 UR8, UR37, UR10, UR8 ;  /* 0x0000000a250872a5 */ /* 0x000fe4000f8e0008 */
[----:B------:R-:W-:-:S03]  /*b670*/  UIMAD UR4, UR37, UR11, UR38 ;  /* 0x0000000b250472a4 */ /* 0x000fc6000f8e0226 */
[----:B------:R-:W-:Y:S01]  /*b680*/  ULDC.64 UR10, c[0x0][0xae0] ;  /* 0x0002b800000a7ab9 */ /* 0x000fe20000000a00 */
[----:B------:R-:W-:-:S04]  /*b690*/  UIADD3 UR4, UR9, UR4, URZ ;  /* 0x0000000409047290 */ /* 0x000fc8000fffe03f */
[----:B------:R-:W0:Y:S08]  /*b6a0*/  @P0 LDC R5, c[0x0][0xbec] ;  /* 0x0002fb00ff050b82 */ /* 0x000e300000000800 */
[----:B------:R-:W1:Y:S01]  /*b6b0*/  @P0 LDC R7, c[0x0][0xbf0] ;  /* 0x0002fc00ff070b82 */ /* 0x000e620000000800 */
[----:B0-----:R-:W-:-:S04]  /*b6c0*/  @P0 IMAD.HI.U32 R4, R8, R5, RZ ;  /* 0x0000000508040227 */ /* 0x001fc800078e00ff */
[----:B------:R-:W-:Y:S02]  /*b6d0*/  IMAD.U32 R5, RZ, RZ, UR9 ;  /* 0x00000009ff057e24 */ /* 0x000fe4000f8e00ff */
[----:B------:R-:W-:Y:S01]  /*b6e0*/  IMAD.U32 R5, RZ, RZ, UR4 ;  /* 0x00000004ff057e24 */ /* 0x000fe2000f8e00ff */
[----:B-1----:R-:W-:-:S04]  /*b6f0*/  @P0 SHF.R.U32.HI R3, RZ, R7, R4 ;  /* 0x00000007ff030219 */ /* 0x002fc80000011604 */
[--C-:B------:R-:W-:Y:S01]  /*b700*/  SHF.R.S32.HI R4, RZ, 0x1f, R3.reuse ;  /* 0x0000001fff047819 */ /* 0x100fe20000011403 */
[----:B------:R-:W-:-:S04]  /*b710*/  IMAD.MOV R7, RZ, RZ, -R3 ;  /* 0x000000ffff077224 */ /* 0x000fc800078e0a03 */
[----:B------:R-:W-:Y:S02]  /*b720*/  IMAD R6, R4, UR10, RZ ;  /* 0x0000000a04067c24 */ /* 0x000fe4000f8e02ff */
[----:B------:R-:W-:Y:S01]  /*b730*/  IMAD.U32 R4, RZ, RZ, UR8 ;  /* 0x00000008ff047e24 */ /* 0x000fe2000f8e00ff */
[----:B------:R-:W-:Y:S01]  /*b740*/  ULDC.64 UR8, c[0x0][0xad8] ;  /* 0x0002b60000087ab9 */ /* 0x000fe20000000a00 */
[----:B------:R-:W-:Y:S02]  /*b750*/  IMAD R7, R11, R7, R8 ;  /* 0x000000070b077224 */ /* 0x000fe400078e0208 */
[C---:B------:R-:W-:Y:S02]  /*b760*/  IMAD R9, R3.reuse, UR11, R6 ;  /* 0x0000000b03097c24 */ /* 0x040fe4000f8e0206 */
[----:B------:R-:W-:Y:S01]  /*b770*/  IMAD.WIDE.U32 R4, R3, UR10, R4 ;  /* 0x0000000a03047c25 */ /* 0x000fe2000f8e0004 */
[----:B------:R-:W-:-:S03]  /*b780*/  SHF.R.S32.HI R3, RZ, 0x1f, R7 ;  /* 0x0000001fff037819 */ /* 0x000fc60000011407 */
[----:B------:R-:W-:Y:S02]  /*b790*/  IMAD.IADD R5, R5, 0x1, R9 ;  /* 0x0000000105057824 */ /* 0x000fe400078e0209 */
[----:B------:R-:W-:Y:S02]  /*b7a0*/  IMAD R6, R3, UR8, RZ ;  /* 0x0000000803067c24 */ /* 0x000fe4000f8e02ff */
[----:B------:R-:W-:Y:S02]  /*b7b0*/  IMAD R8, R13, 0x80, R200 ;  /* 0x000000800d087824 */ /* 0x000fe400078e02c8 */
[----:B-----5:R-:W-:Y:S02]  /*b7c0*/  IMAD R11, R0, R11, RZ ;  /* 0x0000000b000b7224 */ /* 0x020fe400078e02ff */
[C---:B------:R-:W-:Y:S02]  /*b7d0*/  IMAD R3, R7.reuse, UR9, R6 ;  /* 0x0000000907037c24 */ /* 0x040fe4000f8e0206 */
[----:B------:R-:W-:Y:S01]  /*b7e0*/  IMAD.WIDE.U32 R4, R7, UR8, R4 ;  /* 0x0000000807047c25 */ /* 0x000fe2000f8e0004 */
[----:B------:R-:W-:Y:S01]  /*b7f0*/  ISETP.GE.AND P2, PT, R8, R11, PT ;  /* 0x0000000b0800720c */ /* 0x000fe20003f46270 */
[----:B------:R-:W-:-:S02]  /*b800*/  ULDC.64 UR8, c[0x0][0xa80] ;  /* 0x0002a00000087ab9 */ /* 0x000fc40000000a00 */
[----:B------:R-:W-:Y:S01]  /*b810*/  IMAD.IADD R3, R5, 0x1, R3 ;  /* 0x0000000105037824 */ /* 0x000fe200078e0203 */
[----:B------:R-:W-:Y:S01]  /*b820*/  LEA R6, P3, R4, UR8, 0x1 ;  /* 0x0000000804067c11 */ /* 0x000fe2000f8608ff */
[----:B------:R-:W-:-:S03]  /*b830*/  VIADD R0, R8, 0x20 ;  /* 0x0000002008007836 */ /* 0x000fc60000000000 */
[----:B------:R-:W-:Y:S01]  /*b840*/  LEA.HI.X R3, R4, UR9, R3, 0x1, P3 ;  /* 0x0000000904037c11 */ /* 0x000fe200098f0c03 */
[----:B------:R0:W1:Y:S01]  /*b850*/  SHFL.IDX PT, R7, R6, RZ, 0x181f ;  /* 0x00181fff06077589 */ /* 0x00006200000e0000 */
[-C--:B------:R-:W-:Y:S01]  /*b860*/  ISETP.GE.AND P1, PT, R0, R11.reuse, PT ;  /* 0x0000000b0000720c */ /* 0x080fe20003f26270 */
[----:B------:R-:W-:Y:S02]  /*b870*/  VIADD R0, R8, 0x40 ;  /* 0x0000004008007836 */ /* 0x000fe40000000000 */
[----:B------:R0:W2:Y:S03]  /*b880*/  SHFL.IDX PT, R5, R3, RZ, 0x181f ;  /* 0x00181fff03057589 */ /* 0x0000a600000e0000 */
[----:B------:R-:W-:Y:S01]  /*b890*/  ISETP.GE.AND P0, PT, R0, R11, PT ;  /* 0x0000000b0000720c */ /* 0x000fe20003f06270 */
[----:B------:R-:W-:-:S12]  /*b8a0*/  @P2 BRA `(.L_x_269) ;  /* 0x0000000000242947 */ /* 0x000fd80003800000 */
[----:B------:R-:W-:Y:S02]  /*b8b0*/  ULDC UR4, c[0x0][0xac8] ;  /* 0x0002b20000047ab9 */ /* 0x000fe40000000800 */
[----:B------:R-:W-:Y:S02]  /*b8c0*/  ISETP.GE.AND P4, PT, R2, UR4, PT ;  /* 0x0000000402007c0c */ /* 0x000fe4000bf86270 */
[----:B------:R-:W-:-:S11]  /*b8d0*/  ISETP.GE.AND P5, PT, R16, UR4, PT ;  /* 0x0000000410007c0c */ /* 0x000fd6000bfa6270 */
[-C--:B-1----:R-:W-:Y:S02]  /*b8e0*/  @!P4 LEA R12, P2, R2, R7.reuse, 0x1 ;  /* 0x00000007020cc211 */ /* 0x082fe400078408ff */
[----:B------:R-:W-:Y:S02]  /*b8f0*/  @!P5 LEA R4, P3, R16, R7, 0x1 ;  /* 0x000000071004d211 */ /* 0x000fe400078608ff */
[-C--:B--2---:R-:W-:Y:S02]  /*b900*/  @!P4 LEA.HI.X R13, R2, R5.reuse, R222, 0x1, P2 ;  /* 0x00000005020dc211 */ /* 0x084fe400010f0cde */
[----:B------:R-:W-:-:S03]  /*b910*/  @!P5 LEA.HI.X R5, R16, R5, R221, 0x1, P3 ;  /* 0x000000051005d211 */ /* 0x000fc600018f0cdd */
[----:B------:R3:W-:Y:S04]  /*b920*/  @!P4 ST.E.128 desc[UR50][R12.64], RZ ;  /* 0x000000ff0c00c985 */ /* 0x0007e8000c101d32 */
[----:B------:R3:W-:Y:S02]  /*b930*/  @!P5 ST.E.128 desc[UR50][R4.64], RZ ;  /* 0x000000ff0400d985 */ /* 0x0007e4000c101d32 */
.L_x_269:
[----:B------:R-:W-:Y:S05]  /*b940*/  BSYNC B1 ;  /* 0x0000000000017941 */ /* 0x000fea0003800000 */
.L_x_268:
[----:B--23--:R2:W3:Y:S01]  /*b950*/  SHFL.IDX PT, R5, R3, 0x1, 0x181f ;  /* 0x00381f0003057f89 */ /* 0x00c4e200000e0000 */
[----:B------:R-:W-:Y:S03]  /*b960*/  BSSY B1, `(.L_x_270) ;  /* 0x000000c000017945 */ /* 0x000fe60003800000 */
[----:B-1----:R2:W1:Y:S01]  /*b970*/  SHFL.IDX PT, R7, R6, 0x1, 0x181f ;  /* 0x00381f0006077f89 */ /* 0x00246200000e0000 */
[----:B------:R-:W-:Y:S05]  /*b980*/  @P1 BRA `(.L_x_271) ;  /* 0x0000000000241947 */ /* 0x000fea0003800000 */
[----:B------:R-:W-:Y:S02]  /*b990*/  ULDC UR4, c[0x0][0xac8] ;  /* 0x0002b20000047ab9 */ /* 0x000fe40000000800 */
[----:B------:R-:W-:Y:S02]  /*b9a0*/  ISETP.GE.AND P3, PT, R2, UR4, PT ;  /* 0x0000000402007c0c */ /* 0x000fe4000bf66270 */
[----:B------:R-:W-:-:S11]  /*b9b0*/  ISETP.GE.AND P4, PT, R16, UR4, PT ;  /* 0x0000000410007c0c */ /* 0x000fd6000bf86270 */
[-C--:B-1----:R-:W-:Y:S02]  /*b9c0*/  @!P3 LEA R12, P1, R2, R7.reuse, 0x1 ;  /* 0x00000007020cb211 */ /* 0x082fe400078208ff */
[----:B------:R-:W-:Y:S02]  /*b9d0*/  @!P4 LEA R4, P2, R16, R7, 0x1 ;  /* 0x000000071004c211 */ /* 0x000fe400078408ff */
[-C--:B---3--:R-:W-:Y:S02]  /*b9e0*/  @!P3 LEA.HI.X R13, R2, R5.reuse, R222, 0x1, P1 ;  /* 0x00000005020db211 */ /* 0x088fe400008f0cde */
[----:B------:R-:W-:-:S03]  /*b9f0*/  @!P4 LEA.HI.X R5, R16, R5, R221, 0x1, P2 ;  /* 0x000000051005c211 */ /* 0x000fc600010f0cdd */
[----:B------:R4:W-:Y:S04]  /*ba00*/  @!P3 ST.E.128 desc[UR50][R12.64], RZ ;  /* 0x000000ff0c00b985 */ /* 0x0009e8000c101d32 */
[----:B------:R4:W-:Y:S02]  /*ba10*/  @!P4 ST.E.128 desc[UR50][R4.64], RZ ;  /* 0x000000ff0400c985 */ /* 0x0009e4000c101d32 */
.L_x_271:
[----:B------:R-:W-:Y:S05]  /*ba20*/  BSYNC B1 ;  /* 0x0000000000017941 */ /* 0x000fea0003800000 */
.L_x_270:
[----:B---34-:R3:W4:Y:S01]  /*ba30*/  SHFL.IDX PT, R5, R3, 0x2, 0x181f ;  /* 0x00581f0003057f89 */ /* 0x01872200000e0000 */
        /* <DEDUP_REMOVED lines=8> */
[-C--:B----4-:R-:W-:Y:S02]  /*bac0*/  @!P2 LEA.HI.X R13, R2, R5.reuse, R222, 0x1, P0 ;  /* 0x00000005020da211 */ /* 0x090fe400000f0cde */
[----:B------:R-:W-:-:S03]  /*bad0*/  @!P3 LEA.HI.X R5, R16, R5, R221, 0x1, P1 ;  /* 0x000000051005b211 */ /* 0x000fc600008f0cdd */
[----:B------:R1:W-:Y:S04]  /*bae0*/  @!P2 ST.E.128 desc[UR50][R12.64], RZ ;  /* 0x000000ff0c00a985 */ /* 0x0003e8000c101d32 */
[----:B------:R1:W-:Y:S02]  /*baf0*/  @!P3 ST.E.128 desc[UR50][R4.64], RZ ;  /* 0x000000ff0400b985 */ /* 0x0003e4000c101d32 */
.L_x_273:
[----:B------:R-:W-:Y:S05]  /*bb00*/  BSYNC B1 ;  /* 0x0000000000017941 */ /* 0x000fea0003800000 */
.L_x_272:
[----:B------:R-:W-:Y:S01]  /*bb10*/  VIADD R0, R8, 0x60 ;  /* 0x0000006008007836 */ /* 0x000fe20000000000 */
[----:B0-23--:R-:W0:Y:S04]  /*bb20*/  SHFL.IDX PT, R3, R3, 0x3, 0x181f ;  /* 0x00781f0003037f89 */ /* 0x00de2800000e0000 */
[----:B------:R-:W-:Y:S01]  /*bb30*/  ISETP.GE.AND P0, PT, R0, R11, PT ;  /* 0x0000000b0000720c */ /* 0x000fe20003f06270 */
[----:B-1--4-:R1:W2:-:S12]  /*bb40*/  SHFL.IDX PT, R5, R6, 0x3, 0x181f ;  /* 0x00781f0006057f89 */ /* 0x01229800000e0000 */
[----:B-1----:R-:W-:Y:S05]  /*bb50*/  @P0 BRA `(.L_x_262) ;  /* 0x0000000000240947 */ /* 0x002fea0003800000 */
[----:B------:R-:W-:Y:S02]  /*bb60*/  ULDC UR4, c[0x0][0xac8] ;  /* 0x0002b20000047ab9 */ /* 0x000fe40000000800 */
[----:B------:R-:W-:Y:S02]  /*bb70*/  ISETP.GE.AND P2, PT, R2, UR4, PT ;  /* 0x0000000402007c0c */ /* 0x000fe4000bf46270 */
[----:B------:R-:W-:-:S11]  /*bb80*/  ISETP.GE.AND P3, PT, R16, UR4, PT ;  /* 0x0000000410007c0c */ /* 0x000fd6000bf66270 */
[-C--:B--2---:R-:W-:Y:S02]  /*bb90*/  @!P2 LEA R6, P0, R2, R5.reuse, 0x1 ;  /* 0x000000050206a211 */ /* 0x084fe400078008ff */
[----:B------:R-:W-:Y:S02]  /*bba0*/  @!P3 LEA R4, P1, R16, R5, 0x1 ;  /* 0x000000051004b211 */ /* 0x000fe400078208ff */
[-C--:B0-----:R-:W-:Y:S02]  /*bbb0*/  @!P2 LEA.HI.X R7, R2, R3.reuse, R222, 0x1, P0 ;  /* 0x000000030207a211 */ /* 0x081fe400000f0cde */
[----:B------:R-:W-:-:S03]  /*bbc0*/  @!P3 LEA.HI.X R5, R16, R3, R221, 0x1, P1 ;  /* 0x000000031005b211 */ /* 0x000fc600008f0cdd */
[----:B------:R0:W-:Y:S04]  /*bbd0*/  @!P2 ST.E.128 desc[UR50][R6.64], RZ ;  /* 0x000000ff0600a985 */ /* 0x0001e8000c101d32 */
[----:B------:R0:W-:Y:S02]  /*bbe0*/  @!P3 ST.E.128 desc[UR50][R4.64], RZ ;  /* 0x000000ff0400b985 */ /* 0x0001e4000c101d32 */
.L_x_262:
[----:B------:R-:W-:Y:S05]  /*bbf0*/  BSYNC B0 ;  /* 0x0000000000007941 */ /* 0x000fea0003800000 */
.L_x_252:
[----:B------:R-:W-:Y:S02]  /*bc00*/  ULDC UR4, c[0x0][0xc3c] ;  /* 0x00030f0000047ab9 */ /* 0x000fe40000000800 */
[----:B------:R-:W-:-:S13]  /*bc10*/  ISETP.GE.AND P0, PT, R35, UR4, PT ;  /* 0x0000000423007c0c */ /* 0x000fda000bf06270 */
[----:B------:R-:W-:Y:S05]  /*bc20*/  @!P0 BRA `(.L_x_274) ;  /* 0xffffff5000c08947 */ /* 0x000fea000383ffff */
[----:B------:R-:W-:Y:S05]  /*bc30*/  EXIT ;  /* 0x000000000000794d */ /* 0x000fea0003800000 */
.L_x_223:
[----:B------:R-:W-:-:S08]  /*bc40*/  NOP ;  /* 0x0000000000007918 */ /* 0x000fd00000000000 */
[----:B------:R-:W0:-:S00]  /*bc50*/  USETMAXREG.DEALLOC.CTAPOOL 0x28 ;  /* 0x00000028000079c8 */ /* 0x000e0000080e0500 */
[----:B0-----:R-:W-:Y:S02]  /*bc60*/  LOP3.LUT R0, R0, 0x3, RZ, 0xc0, !PT ;  /* 0x0000000300007812 */ /* 0x001fe400078ec0ff */
[----:B------:R-:W-:-:S04]  /*bc70*/  LOP3.LUT R28, R28, 0xfffffbff, RZ, 0xc0, !PT ;  /* 0xfffffbff1c1c7812 */ /* 0x000fc800078ec0ff */
[----:B------:R-:W0:Y:S02]  /*bc80*/  SHFL.IDX PT, R0, R0, RZ, 0x1f ;  /* 0x00001fff00007589 */ /* 0x000e2400000e0000 */
[----:B0-----:R-:W-:-:S13]  /*bc90*/  ISETP.NE.AND P0, PT, R0, RZ, PT ;  /* 0x000000ff0000720c */ /* 0x001fda0003f05270 */
[----:B------:R-:W-:Y:S01]  /*bca0*/  @P0 BAR.SYNC.DEFER_BLOCKING 0x5, 0x180 ;  /* 0x0146000000000b1d */ /* 0x000fe20000010000 */
[----:B------:R-:W-:Y:S02]  /*bcb0*/  @P0 MOV R3, 0x400 ;  /* 0x0000040000030802 */ /* 0x000fe40000000f00 */
[----:B------:R-:W-:Y:S02]  /*bcc0*/  @P0 LOP3.LUT R28, R28, 0x400, RZ, 0xfc, !PT ;  /* 0x000004001c1c0812 */ /* 0x000fe400078efcff */
[----:B------:R-:W-:-:S05]  /*bcd0*/  @P0 LEA R2, R2, R3, 0x18 ;  /* 0x0000000302020211 */ /* 0x000fca00078ec0ff */
[----:B------:R-:W0:Y:S04]  /*bce0*/  @P0 LDS.128 R4, [R2+0x228d0] ;  /* 0x0228d00002040984 */ /* 0x000e280000000c00 */
[----:B0-----:R0:W-:Y:S01]  /*bcf0*/  @P0 STL.64 [R1], R4 ;  /* 0x0000000401000387 */ /* 0x0011e20000100a00 */
[----:B------:R-:W-:-:S03]  /*bd00*/  IMAD.MOV.U32 R0, RZ, RZ, R7 ;  /* 0x000000ffff007224 */ /* 0x000fc600078e0007 */
[----:B------:R0:W-:Y:S02]  /*bd10*/  @P0 STL [R1+0x8], R6 ;  /* 0x0000080601000387 */ /* 0x0001e40000100800 */
[----:B------:R-:W-:Y:S01]  /*bd20*/  @P0 R2UR UR40, R0 ;  /* 0x00000000002802ca */ /* 0x000fe200000e0000 */
[----:B------:R-:W-:Y:S06]  /*bd30*/  @P0 BAR.ARV 0x4, 0x180 ;  /* 0x0106000000000b1d */ /* 0x000fec0000002000 */
[----:B------:R-:W-:Y:S08]  /*bd40*/  @P0 BRA `(.L_x_275) ;  /* 0x0000000800cc0947 */ /* 0x000ff00003800000 */
[----:B0-----:R-:W0:Y:S01]  /*bd50*/  S2R R4, SR_TID.X ;  /* 0x0000000000047919 */ /* 0x001e220000002100 */
[----:B------:R-:W-:Y:S01]  /*bd60*/  ULDC UR4, c[0x0][0xc3c] ;  /* 0x00030f0000047ab9 */ /* 0x000fe20000000800 */
[----:B------:R-:W-:Y:S01]  /*bd70*/  IMAD.MOV.U32 R0, RZ, RZ, RZ ;  /* 0x000000ffff007224 */ /* 0x000fe200078e00ff */
[----:B------:R-:W1:Y:S01]  /*bd80*/  LDC R12, c[0x0][0xc38] ;  /* 0x00030e00ff0c7b82 */ /* 0x000e620000000800 */
[----:B------:R-:W-:Y:S01]  /*bd90*/  IMAD.MOV.U32 R9, RZ, RZ, RZ ;  /* 0x000000ffff097224 */ /* 0x000fe200078e00ff */
[----:B0-----:R-:W-:-:S04]  /*bda0*/  LOP3.LUT R7, R4, 0x1f, RZ, 0xc0, !PT ;  /* 0x0000001f04077812 */ /* 0x001fc800078ec0ff */
[----:B------:R-:W-:-:S04]  /*bdb0*/  ISETP.NE.AND P0, PT, R7, 0x1f, PT ;  /* 0x0000001f0700780c */ /* 0x000fc80003f05270 */
[----:B------:R-:W-:-:S13]  /*bdc0*/  ISETP.GE.OR P1, PT, R7, UR4, !P0 ;  /* 0x0000000407007c0c */ /* 0x000fda000c726670 */
[----:B------:R-:W0:Y:S08]  /*bdd0*/  @!P1 LDC.64 R4, c[0x0][0xc80] ;  /* 0x00032000ff049b82 */ /* 0x000e300000000a00 */
[----:B------:R-:W2:Y:S01]  /*bde0*/  @!P1 LDC.64 R2, c[0x0][0xc78] ;  /* 0x00031e00ff029b82 */ /* 0x000ea20000000a00 */
[----:B0-----:R-:W-:-:S05]  /*bdf0*/  @!P1 IMAD.WIDE.U32 R4, R7, 0x4, R4 ;  /* 0x0000000407049825 */ /* 0x001fca00078e0004 */
[----:B------:R-:W3:Y:S01]  /*be00*/  @!P1 LDG.E R0, desc[UR50][R4.64] ;  /* 0x0000003204009981 */ /* 0x000ee2000c1e1900 */
[----:B--2---:R-:W-:-:S05]  /*be10*/  @!P1 IMAD.WIDE.U32 R2, R7, 0x4, R2 ;  /* 0x0000000407029825 */ /* 0x004fca00078e0002 */
[----:B------:R-:W3:Y:S01]  /*be20*/  @!P1 LDG.E R9, desc[UR50][R2.64] ;  /* 0x0000003202099981 */ /* 0x000ee2000c1e1900 */
[C---:B------:R-:W-:Y:S02]  /*be30*/  ISETP.NE.AND P1, PT, R7.reuse, RZ, PT ;  /* 0x000000ff0700720c */ /* 0x040fe40003f25270 */
[C---:B------:R-:W-:Y:S02]  /*be40*/  ISETP.GE.U32.AND P2, PT, R7.reuse, 0x2, PT ;  /* 0x000000020700780c */ /* 0x040fe40003f46070 */
[C---:B------:R-:W-:Y:S02]  /*be50*/  ISETP.GE.U32.AND P3, PT, R7.reuse, 0x4, PT ;  /* 0x000000040700780c */ /* 0x040fe40003f66070 */
[C---:B------:R-:W-:Y:S02]  /*be60*/  ISETP.GE.U32.AND P4, PT, R7.reuse, 0x8, PT ;  /* 0x000000080700780c */ /* 0x040fe40003f86070 */
[----:B------:R-:W-:Y:S01]  /*be70*/  ISETP.GE.U32.AND P5, PT, R7, 0x10, PT ;  /* 0x000000100700780c */ /* 0x000fe20003fa6070 */
[----:B------:R-:W-:Y:S01]  /*be80*/  UMOV UR4, URZ ;  /* 0x0000003f00047c82 */ /* 0x000fe20008000000 */
[----:B---3--:R-:W-:-:S05]  /*be90*/  IMAD R6, R0, R9, RZ ;  /* 0x0000000900067224 */ /* 0x008fca00078e02ff */
[----:B------:R-:W0:Y:S02]  /*bea0*/  SHFL.UP PT, R8, R6, 0x1, RZ ;  /* 0x0420000006087989 */ /* 0x000e2400000e00ff */
[----:B0-----:R-:W-:-:S05]  /*beb0*/  SEL R11, R8, RZ, P1 ;  /* 0x000000ff080b7207 */ /* 0x001fca0000800000 */
[----:B------:R-:W-:-:S05]  /*bec0*/  IMAD.IADD R11, R6, 0x1, R11 ;  /* 0x00000001060b7824 */ /* 0x000fca00078e020b */
        /* <DEDUP_REMOVED lines=9> */
[----:B------:R-:W0:Y:S01]  /*bf60*/  SHFL.UP PT, R4, R2, 0x10, RZ ;  /* 0x0600000002047989 */ /* 0x000e2200000e00ff */
[----:B------:R-:W2:Y:S01]  /*bf70*/  S2R R6, SR_CTAID.X ;  /* 0x0000000000067919 */ /* 0x000ea20000002500 */
[----:B0-----:R-:W-:-:S05]  /*bf80*/  SEL R5, R4, RZ, P5 ;  /* 0x000000ff04057207 */ /* 0x001fca0002800000 */
[----:B------:R-:W-:-:S05]  /*bf90*/  IMAD.IADD R5, R2, 0x1, R5 ;  /* 0x0000000102057824 */ /* 0x000fca00078e0205 */
[----:B------:R-:W1:Y:S02]  /*bfa0*/  SHFL.IDX PT, R11, R5, 0x1f, 0x1f ;  /* 0x03e01f00050b7f89 */ /* 0x000e6400000e0000 */
[----:B-1----:R-:W-:-:S05]  /*bfb0*/  IMAD R11, R11, R12, RZ ;  /* 0x0000000c0b0b7224 */ /* 0x002fca00078e02ff */
[----:B--2---:R-:W-:Y:S01]  /*bfc0*/  ISETP.GT.AND P6, PT, R11, R6, PT ;  /* 0x000000060b00720c */ /* 0x004fe20003fc4270 */
[----:B------:R-:W-:-:S12]  /*bfd0*/  IMAD.MOV.U32 R4, RZ, RZ, R11 ;  /* 0x000000ffff047224 */ /* 0x000fd800078e000b */
[----:B------:R-:W-:Y:S05]  /*bfe0*/  @P6 BRA `(.L_x_276) ;  /* 0x00000000009c6947 */ /* 0x000fea0003800000 */
[----:B------:R-:W-:Y:S01]  /*bff0*/  IMAD.MOV.U32 R11, RZ, RZ, R4 ;  /* 0x000000ffff0b7224 */ /* 0x000fe200078e0004 */
[----:B------:R-:W-:Y:S01]  /*c000*/  UMOV UR4, URZ ;  /* 0x0000003f00047c82 */ /* 0x000fe20008000000 */
[----:B------:R-:W-:-:S05]  /*c010*/  ULDC UR5, c[0x0][0xc3c] ;  /* 0x00030f0000057ab9 */ /* 0x000fca0000000800 */
.L_x_278:
[----:B------:R-:W-:-:S04]  /*c020*/  UIADD3 UR4, UR4, 0x1f, URZ ;  /* 0x0000001f04047890 */ /* 0x000fc8000fffe03f */
[----:B------:R-:W-:-:S06]  /*c030*/  UISETP.GE.AND UP0, UPT, UR4, UR5, UPT ;  /* 0x000000050400728c */ /* 0x000fcc000bf06270 */
[----:B------:R-:W-:-:S13]  /*c040*/  PLOP3.LUT P6, PT, PT, PT, UP0, 0x40, 0x0 ;  /* 0x000000000000781c */ /* 0x000fda0003fce808 */
[----:B------:R-:W-:Y:S05]  /*c050*/  @!P6 BRA `(.L_x_277) ;  /* 0x0000000400cce947 */ /* 0x000fea0003800000 */
[----:B------:R-:W-:Y:S01]  /*c060*/  VIADD R9, R7, UR4 ;  /* 0x0000000407097c36 */ /* 0x000fe20008000000 */
[----:B------:R-:W0:Y:S01]  /*c070*/  LDC R12, c[0x0][0xc38] ;  /* 0x00030e00ff0c7b82 */ /* 0x000e220000000800 */
[----:B------:R-:W-:-:S03]  /*c080*/  IMAD.MOV.U32 R0, RZ, RZ, RZ ;  /* 0x000000ffff007224 */ /* 0x000fc600078e00ff */
[----:B------:R-:W-:-:S13]  /*c090*/  ISETP.GE.OR P6, PT, R9, UR5, !P0 ;  /* 0x0000000509007c0c */ /* 0x000fda000c7c6670 */
[----:B------:R-:W1:Y:S08]  /*c0a0*/  @!P6 LDC.64 R4, c[0x0][0xc80] ;  /* 0x00032000ff04eb82 */ /* 0x000e700000000a00 */
[----:B------:R-:W2:Y:S01]  /*c0b0*/  @!P6 LDC.64 R2, c[0x0][0xc78] ;  /* 0x00031e00ff02eb82 */ /* 0x000ea20000000a00 */
[----:B-1----:R-:W-:-:S05]  /*c0c0*/  @!P6 IMAD.WIDE R4, R9, 0x4, R4 ;  /* 0x000000040904e825 */ /* 0x002fca00078e0204 */
[----:B------:R-:W3:Y:S01]  /*c0d0*/  @!P6 LDG.E R0, desc[UR50][R4.64] ;  /* 0x000000320400e981 */ /* 0x000ee2000c1e1900 */
[----:B--2---:R-:W-:-:S04]  /*c0e0*/  @!P6 IMAD.WIDE R2, R9, 0x4, R2 ;  /* 0x000000040902e825 */ /* 0x004fc800078e0202 */
[----:B------:R-:W-:-:S06]  /*c0f0*/  IMAD.MOV.U32 R9, RZ, RZ, RZ ;  /* 0x000000ffff097224 */ /* 0x000fcc00078e00ff */
[----:B------:R-:W3:Y:S02]  /*c100*/  @!P6 LDG.E R9, desc[UR50][R2.64] ;  /* 0x000000320209e981 */ /* 0x000ee4000c1e1900 */
[----:B---3--:R-:W-:-:S05]  /*c110*/  IMAD R15, R0, R9, RZ ;  /* 0x00000009000f7224 */ /* 0x008fca00078e02ff */
[----:B------:R-:W1:Y:S02]  /*c120*/  SHFL.UP PT, R8, R15, 0x1, RZ ;  /* 0x042000000f087989 */ /* 0x000e6400000e00ff */
[----:B-1----:R-:W-:-:S05]  /*c130*/  SEL R8, R8, RZ, P1 ;  /* 0x000000ff08087207 */ /* 0x002fca0000800000 */
[----:B------:R-:W-:-:S05]  /*c140*/  IMAD.IADD R8, R15, 0x1, R8 ;  /* 0x000000010f087824 */ /* 0x000fca00078e0208 */
        /* <DEDUP_REMOVED lines=12> */
[----:B------:R-:W0:Y:S02]  /*c210*/  SHFL.IDX PT, R2, R5, 0x1f, 0x1f ;  /* 0x03e01f0005027f89 */ /* 0x000e2400000e0000 */
[----:B0-----:R-:W-:-:S04]  /*c220*/  IMAD R4, R2, R12, RZ ;  /* 0x0000000c02047224 */ /* 0x001fc800078e02ff */
[----:B------:R-:W-:-:S05]  /*c230*/  IMAD.IADD R11, R4, 0x1, R11 ;  /* 0x00000001040b7824 */ /* 0x000fca00078e020b */
[----:B------:R-:W-:-:S13]  /*c240*/  ISETP.GT.AND P6, PT, R11, R6, PT ;  /* 0x000000060b00720c */ /* 0x000fda0003fc4270 */
[----:B------:R-:W-:Y:S05]  /*c250*/  @!P6 BRA `(.L_x_278) ;  /* 0xfffffffc0070e947 */ /* 0x000fea000383ffff */
.L_x_276:
[----:B------:R-:W-:Y:S02]  /*c260*/  IMAD.IADD R11, R11, 0x1, -R4 ;  /* 0x000000010b0b7824 */ /* 0x000fe400078e0a04 */
[----:B------:R-:W-:Y:S02]  /*c270*/  IMAD.MOV.U32 R8, RZ, RZ, RZ ;  /* 0x000000ffff087224 */ /* 0x000fe400078e00ff */
[----:B------:R-:W-:-:S05]  /*c280*/  IMAD R3, R5, R12, R11 ;  /* 0x0000000c05037224 */ /* 0x000fca00078e020b */
[----:B------:R-:W-:-:S13]  /*c290*/  ISETP.GT.AND P0, PT, R3, R6, PT ;  /* 0x000000060300720c */ /* 0x000fda0003f04270 */
[----:B------:R-:W-:Y:S02]  /*c2a0*/  VOTEU.ANY UR5, UPT, !P0 ;  /* 0x0000000000057886 */ /* 0x000fe400040e0100 */
[----:B------:R-:W-:Y:S02]  /*c2b0*/  UPOPC UR40, UR5 ;  /* 0x00000005002872bf */ /* 0x000fe40008000000 */
[----:B------:R-:W-:-:S04]  /*c2c0*/  ISETP.NE.AND P0, PT, RZ, UR5, PT ;  /* 0x00000005ff007c0c */ /* 0x000fc8000bf05270 */
[----:B------:R-:W-:Y:S02]  /*c2d0*/  IMAD.U32 R13, RZ, RZ, UR40 ;  /* 0x00000028ff0d7e24 */ /* 0x000fe4000f8e00ff */
[----:B------:R-:W-:-:S03]  /*c2e0*/  IMAD.U32 R14, RZ, RZ, UR40 ;  /* 0x00000028ff0e7e24 */ /* 0x000fc6000f8e00ff */
[----:B------:R-:W0:Y:S04]  /*c2f0*/  SHFL.IDX PT, R0, R0, R13, 0x1f ;  /* 0x00001f0d00007589 */ /* 0x000e2800000e0000 */
[----:B------:R1:W2:Y:S01]  /*c300*/  SHFL.IDX PT, R9, R9, R14, 0x1f ;  /* 0x00001f0e09097589 */ /* 0x0002a200000e0000 */
[----:B0-----:R-:W-:-:S04]  /*c310*/  IABS R4, R0 ;  /* 0x0000000000047213 */ /* 0x001fc80000000000 */
[----:B------:R-:W0:Y:S08]  /*c320*/  I2F.RP R10, R4 ;  /* 0x00000004000a7306 */ /* 0x000e300000209400 */
[----:B0-----:R-:W0:Y:S02]  /*c330*/  MUFU.RCP R10, R10 ;  /* 0x0000000a000a7308 */ /* 0x001e240000001000 */
[----:B0-----:R-:W-:-:S06]  /*c340*/  VIADD R2, R10, 0xffffffe ;  /* 0x0ffffffe0a027836 */ /* 0x001fcc0000000000 */
[----:B------:R-:W0:Y:S02]  /*c350*/  F2I.FTZ.U32.TRUNC.NTZ R3, R2 ;  /* 0x0000000200037305 */ /* 0x000e24000021f000 */
[----:B0-----:R-:W-:Y:S01]  /*c360*/  IMAD.MOV R15, RZ, RZ, -R3 ;  /* 0x000000ffff0f7224 */ /* 0x001fe200078e0a03 */
[----:B-12---:R-:W-:Y:S06]  /*c370*/  @!P0 BRA `(.L_x_279) ;  /* 0x00000000000c8947 */ /* 0x006fec0003800000 */
[----:B------:R-:W-:-:S06]  /*c380*/  UIADD3 UR5, UR40, -0x1, URZ ;  /* 0xffffffff28057890 */ /* 0x000fcc000fffe03f */
[----:B------:R-:W-:-:S06]  /*c390*/  IMAD.U32 R8, RZ, RZ, UR5 ;  /* 0x00000005ff087e24 */ /* 0x000fcc000f8e00ff */
[----:B------:R0:W1:Y:S02]  /*c3a0*/  SHFL.IDX PT, R8, R5, R8, 0x1f ;  /* 0x00001f0805087589 */ /* 0x00006400000e0000 */
.L_x_279:
[----:B01----:R-:W-:Y:S01]  /*c3b0*/  IMAD R5, R8, R12, R11 ;  /* 0x0000000c08057224 */ /* 0x003fe200078e020b */
[----:B------:R-:W-:Y:S01]  /*c3c0*/  IABS R2, R9 ;  /* 0x0000000900027213 */ /* 0x000fe20000000000 */
[----:B------:R-:W-:Y:S01]  /*c3d0*/  IMAD.MOV.U32 R11, RZ, RZ, R15 ;  /* 0x000000ffff0b7224 */ /* 0x000fe200078e000f */
[----:B------:R-:W-:Y:S01]  /*c3e0*/  IABS R12, R0 ;  /* 0x00000000000c7213 */ /* 0x000fe20000000000 */
[----:B------:R-:W-:Y:S01]  /*c3f0*/  UIADD3 UR40, UR40, UR4, URZ ;  /* 0x0000000428287290 */ /* 0x000fe2000fffe03f */
[----:B------:R0:W-:Y:S01]  /*c400*/  STL [R1], R5 ;  /* 0x0000000501007387 */ /* 0x0001e20000100800 */
[----:B------:R-:W-:Y:S02]  /*c410*/  IMAD R11, R11, R4, RZ ;  /* 0x000000040b0b7224 */ /* 0x000fe400078e02ff */
[----:B------:R-:W-:Y:S02]  /*c420*/  IMAD.MOV R12, RZ, RZ, -R12 ;  /* 0x000000ffff0c7224 */ /* 0x000fe400078e0a0c */
[----:B0-----:R-:W-:-:S02]  /*c430*/  IMAD.IADD R5, R6, 0x1, -R5 ;  /* 0x0000000106057824 */ /* 0x001fc400078e0a05 */
[----:B------:R-:W-:Y:S02]  /*c440*/  IMAD.MOV.U32 R6, RZ, RZ, R2 ;  /* 0x000000ffff067224 */ /* 0x000fe400078e0002 */
[----:B------:R-:W-:Y:S01]  /*c450*/  IMAD.MOV.U32 R2, RZ, RZ, RZ ;  /* 0x000000ffff027224 */ /* 0x000fe200078e00ff */
[----:B------:R-:W-:Y:S01]  /*c460*/  IABS R10, R5 ;  /* 0x00000005000a7213 */ /* 0x000fe20000000000 */
[----:B------:R-:W0:Y:S02]  /*c470*/  I2F.RP R8, R6 ;  /* 0x0000000600087306 */ /* 0x000e240000209400 */
[----:B------:R-:W-:-:S04]  /*c480*/  IMAD.HI.U32 R2, R3, R11, R2 ;  /* 0x0000000b03027227 */ /* 0x000fc800078e0002 */
[----:B------:R-:W-:Y:S02]  /*c490*/  IMAD.MOV.U32 R3, RZ, RZ, R10 ;  /* 0x000000ffff037224 */ /* 0x000fe400078e000a */
[----:B------:R-:W-:Y:S02]  /*c4a0*/  IMAD.MOV.U32 R10, RZ, RZ, R12 ;  /* 0x000000ffff0a7224 */ /* 0x000fe400078e000c */
[----:B------:R-:W-:-:S04]  /*c4b0*/  IMAD.HI.U32 R2, R2, R3, RZ ;  /* 0x0000000302027227 */ /* 0x000fc800078e00ff */
[----:B------:R-:W-:Y:S01]  /*c4c0*/  IMAD R3, R2, R10, R3 ;  /* 0x0000000a02037224 */ /* 0x000fe200078e0203 */
[----:B0-----:R-:W0:Y:S04]  /*c4d0*/  MUFU.RCP R8, R8 ;  /* 0x0000000800087308 */ /* 0x001e280000001000 */
[----:B------:R-:W-:-:S13]  /*c4e0*/  ISETP.GT.U32.AND P1, PT, R4, R3, PT ;  /* 0x000000030400720c */ /* 0x000fda0003f24070 */
[----:B------:R-:W-:Y:S02]  /*c4f0*/  @!P1 IMAD.IADD R3, R3, 0x1, -R4 ;  /* 0x0000000103039824 */ /* 0x000fe400078e0a04 */
[----:B0-----:R-:W-:Y:S02]  /*c500*/  VIADD R10, R8, 0xffffffe ;  /* 0x0ffffffe080a7836 */ /* 0x001fe40000000000 */
[----:B------:R-:W-:Y:S01]  /*c510*/  @!P1 VIADD R2, R2, 0x1 ;  /* 0x0000000102029836 */ /* 0x000fe20000000000 */
[----:B------:R-:W-:Y:S02]  /*c520*/  ISETP.GE.U32.AND P0, PT, R3, R4, PT ;  /* 0x000000040300720c */ /* 0x000fe40003f06070 */
[----:B------:R-:W-:Y:S01]  /*c530*/  LOP3.LUT R4, R5, R0, RZ, 0x3c, !PT ;  /* 0x0000000005047212 */ /* 0x000fe200078e3cff */
[----:B------:R-:W0:Y:S01]  /*c540*/  F2I.FTZ.U32.TRUNC.NTZ R3, R10 ;  /* 0x0000000a00037305 */ /* 0x000e22000021f000 */
[----:B------:R-:W-:Y:S02]  /*c550*/  ISETP.NE.AND P1, PT, R0, RZ, PT ;  /* 0x000000ff0000720c */ /* 0x000fe40003f25270 */
[----:B------:R-:W-:-:S07]  /*c560*/  ISETP.GE.AND P2, PT, R4, RZ, PT ;  /* 0x000000ff0400720c */ /* 0x000fce0003f46270 */
[----:B------:R-:W-:-:S04]  /*c570*/  @P0 VIADD R2, R2, 0x1 ;  /* 0x0000000102020836 */ /* 0x000fc80000000000 */
[----:B------:R-:W-:Y:S01]  /*c580*/  IMAD.MOV.U32 R8, RZ, RZ, R2 ;  /* 0x000000ffff087224 */ /* 0x000fe200078e0002 */
[----:B------:R-:W-:Y:S01]  /*c590*/  IABS R2, R9 ;  /* 0x0000000900027213 */ /* 0x000fe20000000000 */
[----:B0-----:R-:W-:Y:S02]  /*c5a0*/  IMAD.MOV R11, RZ, RZ, -R3 ;  /* 0x000000ffff0b7224 */ /* 0x001fe400078e0a03 */
[----:B------:R-:W-:Y:S01]  /*c5b0*/  @!P2 IMAD.MOV R8, RZ, RZ, -R8 ;  /* 0x000000ffff08a224 */ /* 0x000fe200078e0a08 */
[----:B------:R-:W-:Y:S01]  /*c5c0*/  @!P1 LOP3.LUT R8, RZ, R0, RZ, 0x33, !PT ;  /* 0x00000000ff089212 */ /* 0x000fe200078e33ff */
[----:B------:R-:W-:Y:S02]  /*c5d0*/  IMAD.MOV R10, RZ, RZ, -R2 ;  /* 0x000000ffff0a7224 */ /* 0x000fe400078e0a02 */
[----:B------:R-:W-:Y:S01]  /*c5e0*/  IMAD R11, R11, R6, RZ ;  /* 0x000000060b0b7224 */ /* 0x000fe200078e02ff */
[----:B------:R-:W-:Y:S01]  /*c5f0*/  IABS R4, R8 ;  /* 0x0000000800047213 */ /* 0x000fe20000000000 */
[----:B------:R-:W-:-:S04]  /*c600*/  IMAD.MOV.U32 R2, RZ, RZ, RZ ;  /* 0x000000ffff027224 */ /* 0x000fc800078e00ff */
[----:B------:R-:W-:-:S04]  /*c610*/  IMAD.HI.U32 R2, R3, R11, R2 ;  /* 0x0000000b03027227 */ /* 0x000fc800078e0002 */
[----:B------:R-:W-:Y:S02]  /*c620*/  IMAD.MOV.U32 R3, RZ, RZ, R4 ;  /* 0x000000ffff037224 */ /* 0x000fe400078e0004 */
[----:B------:R-:W-:Y:S02]  /*c630*/  IMAD.MOV.U32 R4, RZ, RZ, R10 ;  /* 0x000000ffff047224 */ /* 0x000fe400078e000a */
[----:B------:R-:W-:-:S04]  /*c640*/  IMAD.HI.U32 R2, R2, R3, RZ ;  /* 0x0000000302027227 */ /* 0x000fc800078e00ff */
[----:B------:R-:W-:-:S05]  /*c650*/  IMAD R3, R2, R4, R3 ;  /* 0x0000000402037224 */ /* 0x000fca00078e0203 */
[----:B------:R-:W-:-:S13]  /*c660*/  ISETP.GT.U32.AND P1, PT, R6, R3, PT ;  /* 0x000000030600720c */ /* 0x000fda0003f24070 */
[----:B------:R-:W-:Y:S02]  /*c670*/  @!P1 IMAD.IADD R3, R3, 0x1, -R6 ;  /* 0x0000000103039824 */ /* 0x000fe400078e0a06 */
[----:B------:R-:W-:Y:S01]  /*c680*/  @!P1 VIADD R2, R2, 0x1 ;  /* 0x0000000102029836 */ /* 0x000fe20000000000 */
[----:B------:R-:W-:Y:S02]  /*c690*/  ISETP.NE.AND P1, PT, R9, RZ, PT ;  /* 0x000000ff0900720c */ /* 0x000fe40003f25270 */
[----:B------:R-:W-:Y:S01]  /*c6a0*/  ISETP.GE.U32.AND P0, PT, R3, R6, PT ;  /* 0x000000060300720c */ /* 0x000fe20003f06070 */
[----:B------:R-:W-:Y:S01]  /*c6b0*/  IMAD R6, R0, R8, RZ ;  /* 0x0000000800067224 */ /* 0x000fe200078e02ff */
[----:B------:R-:W-:-:S04]  /*c6c0*/  LOP3.LUT R3, R8, R9, RZ, 0x3c, !PT ;  /* 0x0000000908037212 */ /* 0x000fc800078e3cff */
[----:B------:R-:W-:-:S07]  /*c6d0*/  ISETP.GE.AND P2, PT, R3, RZ, PT ;  /* 0x000000ff0300720c */ /* 0x000fce0003f46270 */
[----:B------:R-:W-:-:S06]  /*c6e0*/  @P0 VIADD R2, R2, 0x1 ;  /* 0x0000000102020836 */ /* 0x000fcc0000000000 */
[----:B------:R-:W-:Y:S01]  /*c6f0*/  @!P2 IMAD.MOV R2, RZ, RZ, -R2 ;  /* 0x000000ffff02a224 */ /* 0x000fe200078e0a02 */
[----:B------:R-:W-:-:S05]  /*c700*/  @!P1 LOP3.LUT R2, RZ, R9, RZ, 0x33, !PT ;  /* 0x00000009ff029212 */ /* 0x000fca00078e33ff */
[----:B------:R-:W-:-:S04]  /*c710*/  IMAD.MOV R4, RZ, RZ, -R2 ;  /* 0x000000ffff047224 */ /* 0x000fc800078e0a02 */
[C---:B------:R-:W-:Y:S02]  /*c720*/  IMAD R0, R9.reuse, R4, R8 ;  /* 0x0000000409007224 */ /* 0x040fe400078e0208 */
[----:B------:R-:W-:Y:S02]  /*c730*/  IMAD R9, R9, 0x1000000, R2 ;  /* 0x0100000009097824 */ /* 0x000fe400078e0202 */
[----:B------:R-:W-:Y:S02]  /*c740*/  IMAD.IADD R2, R5, 0x1, -R6 ;  /* 0x0000000105027824 */ /* 0x000fe400078e0a06 */
[----:B------:R-:W-:-:S05]  /*c750*/  IMAD R0, R0, 0x10000, R9 ;  /* 0x0001000000007824 */ /* 0x000fca00078e0209 */
[----:B------:R0:W-:Y:S04]  /*c760*/  STL [R1+0x8], R0 ;  /* 0x0000080001007387 */ /* 0x0001e80000100800 */
[----:B------:R0:W-:Y:S01]  /*c770*/  STL [R1+0x4], R2 ;  /* 0x0000040201007387 */ /* 0x0001e20000100800 */
[----:B------:R-:W-:Y:S05]  /*c780*/  BRA `(.L_x_280) ;  /* 0x0000000000107947 */ /* 0x000fea0003800000 */
.L_x_277:
[----:B------:R1:W-:Y:S01]  /*c790*/  STL [R1], R6 ;  /* 0x0000000601007387 */ /* 0x0003e20000100800 */
[----:B------:R-:W-:-:S03]  /*c7a0*/  ULDC UR40, c[0x0][0xc3c] ;  /* 0x00030f0000287ab9 */ /* 0x000fc60000000800 */
[----:B------:R1:W-:Y:S04]  /*c7b0*/  STL [R1+0x4], RZ ;  /* 0x000004ff01007387 */ /* 0x0003e80000100800 */
[----:B------:R1:W-:Y:S02]  /*c7c0*/  STL [R1+0x8], RZ ;  /* 0x000008ff01007387 */ /* 0x0003e40000100800 */
.L_x_280:
[----:B------:R-:W2:Y:S04]  /*c7d0*/  LDL R8, [R1] ;  /* 0x0000000001087983 */ /* 0x000ea80000100800 */
[----:B------:R-:W2:Y:S04]  /*c7e0*/  LDL R9, [R1+0x4] ;  /* 0x0000040001097983 */ /* 0x000ea80000100800 */
[----:B------:R-:W2:Y:S01]  /*c7f0*/  LDL R10, [R1+0x8] ;  /* 0x00000800010a7983 */ /* 0x000ea20000100800 */
[----:B------:R-:W-:Y:S01]  /*c800*/  ISETP.NE.AND P0, PT, R7, RZ, PT ;  /* 0x000000ff0700720c */ /* 0x000fe20003f05270 */
[----:B0-----:R-:W-:-:S12]  /*c810*/  IMAD.U32 R2, RZ, RZ, UR40 ;  /* 0x00000028ff027e24 */ /* 0x001fd8000f8e00ff */
[----:B------:R-:W0:Y:S01]  /*c820*/  @!P0 S2R R3, SR_CgaCtaId ;  /* 0x0000000000038919 */ /* 0x000e220000008800 */
[----:B------:R-:W-:Y:S01]  /*c830*/  @!P0 MOV R0, 0x400 ;  /* 0x0000040000008802 */ /* 0x000fe20000000f00 */
[----:B------:R-:W-:-:S03]  /*c840*/  @!P0 IMAD.MOV.U32 R11, RZ, RZ, R2 ;  /* 0x000000ffff0b8224 */ /* 0x000fc600078e0002 */
[----:B0-----:R-:W-:-:S05]  /*c850*/  @!P0 LEA R0, R3, R0, 0x18 ;  /* 0x0000000003008211 */ /* 0x001fca00078ec0ff */
[----:B--2---:R2:W-:Y:S01]  /*c860*/  @!P0 STS.128 [R0+0x228d0], R8 ;  /* 0x0228d00800008388 */ /* 0x0045e20000000c00 */
[----:B------:R-:W-:Y:S06]  /*c870*/  BAR.ARV 0x5, 0x180 ;  /* 0x0146000000007b1d */ /* 0x000fec0000002000 */
.L_x_275:
[----:B------:R-:W-:Y:S01]  /*c880*/  ULDC UR4, c[0x0][0xc3c] ;  /* 0x00030f0000047ab9 */ /* 0x000fe20000000800 */
[----:B------:R3:W-:Y:S01]  /*c890*/  STL [R1+0x24], RZ ;  /* 0x000024ff01007387 */ /* 0x0007e20000100800 */
[----:B------:R-:W-:Y:S01]  /*c8a0*/  UISETP.GE.AND UP0, UPT, UR40, UR4, UPT ;  /* 0x000000042800728c */ /* 0x000fe2000bf06270 */
[----:B------:R-:W-:Y:S02]  /*c8b0*/  IMAD.MOV.U32 R34, RZ, RZ, 0x1 ;  /* 0x00000001ff227424 */ /* 0x000fe400078e00ff */
[----:B------:R-:W-:-:S03]  /*c8c0*/  IMAD.MOV.U32 R30, RZ, RZ, RZ ;  /* 0x000000ffff1e7224 */ /* 0x000fc600078e00ff */
[----:B------:R-:W-:-:S13]  /*c8d0*/  PLOP3.LUT P0, PT, PT, PT, UP0, 0x80, 0x0 ;  /* 0x000000000000781c */ /* 0x000fda0003f0f008 */
[----:B---3--:R-:W-:Y:S05]  /*c8e0*/  @P0 BRA `(.L_x_281) ;  /* 0x0000006000080947 */ /* 0x008fea0003800000 */
[----:B--2---:R-:W0:Y:S01]  /*c8f0*/  S2R R10, SR_TID.X ;  /* 0x00000000000a7919 */ /* 0x004e220000002100 */
[----:B------:R-:W2:Y:S01]  /*c900*/  S2UR UR4, SR_CgaCtaId ;  /* 0x00000000000479c3 */ /* 0x000ea20000008800 */
[----:B------:R-:W-:Y:S01]  /*c910*/  MOV R16, 0x400 ;  /* 0x0000040000107802 */ /* 0x000fe20000000f00 */
[----:B------:R-:W-:Y:S01]  /*c920*/  IMAD.MOV.U32 R34, RZ, RZ, 0x1 ;  /* 0x00000001ff227424 */ /* 0x000fe200078e00ff */
[----:B------:R-:W-:Y:S01]  /*c930*/  ULOP3.LUT UR44, UR36, 0x2, URZ, 0xfc, !UPT ;  /* 0x00000002242c7892 */ /* 0x000fe2000f8efc3f */
[----:B------:R-:W-:Y:S01]  /*c940*/  IMAD.MOV.U32 R30, RZ, RZ, RZ ;  /* 0x000000ffff1e7224 */ /* 0x000fe200078e00ff */
[----:B------:R-:W-:Y:S01]  /*c950*/  ULOP3.LUT UR45, UR36, 0x1, URZ, 0xfc, !UPT ;  /* 0x00000001242d7892 */ /* 0x000fe2000f8efc3f */
[----:B------:R-:W-:Y:S01]  /*c960*/  ULDC UR46, c[0x0][0xc] ;  /* 0x00000300002e7ab9 */ /* 0x000fe20000000800 */
[C---:B0-----:R-:W-:Y:S01]  /*c970*/  IMAD.SHL.U32 R5, R10.reuse, 0x20, RZ ;  /* 0x000000200a057824 */ /* 0x041fe200078e00ff */
[C---:B------:R-:W-:Y:S01]  /*c980*/  LOP3.LUT R8, R10.reuse, 0x7f, RZ, 0xc0, !PT ;  /* 0x0000007f0a087812 */ /* 0x040fe200078ec0ff */
[C---:B------:R-:W-:Y:S01]  /*c990*/  IMAD.SHL.U32 R2, R10.reuse, 0x80, RZ ;  /* 0x000000800a027824 */ /* 0x040fe200078e00ff */
[C---:B------:R-:W-:Y:S01]  /*c9a0*/  LOP3.LUT P0, RZ, R10.reuse, 0x4, RZ, 0xc0, !PT ;  /* 0x000000040aff7812 */ /* 0x040fe2000780c0ff */
[----:B------:R-:W-:Y:S01]  /*c9b0*/  IMAD.SHL.U32 R9, R10, 0x4, RZ ;  /* 0x000000040a097824 */ /* 0x000fe200078e00ff */
[----:B------:R-:W-:-:S02]  /*c9c0*/  LOP3.LUT R4, R5, 0x80, RZ, 0xc0, !PT ;  /* 0x0000008005047812 */ /* 0x000fc400078ec0ff */
[----:B------:R-:W-:Y:S02]  /*c9d0*/  SHF.R.U32.HI R0, RZ, 0x5, R8 ;  /* 0x00000005ff007819 */ /* 0x000fe40000011608 */
[----:B------:R-:W-:Y:S02]  /*c9e0*/  LOP3.LUT R3, R2, 0x380, RZ, 0xc0, !PT ;  /* 0x0000038002037812 */ /* 0x000fe400078ec0ff */
[C---:B------:R-:W-:Y:S02]  /*c9f0*/  LOP3.LUT R7, R5.reuse, 0x60, RZ, 0xc0, !PT ;  /* 0x0000006005077812 */ /* 0x040fe400078ec0ff */
[----:B-1----:R-:W-:Y:S01]  /*ca00*/  LOP3.LUT R6, R4, 0x10, R10, 0xf8, !PT ;  /* 0x0000001004067812 */ /* 0x002fe200078ef80a */
[----:B------:R-:W-:Y:S01]  /*ca10*/  IMAD.SHL.U32 R4, R10, 0x10, RZ ;  /* 0x000000100a047824 */ /* 0x000fe200078e00ff */
[----:B------:R-:W-:Y:S01]  /*ca20*/  LOP3.LUT R5, R5, 0x100, RZ, 0xc0, !PT ;  /* 0x0000010005057812 */ /* 0x000fe200078ec0ff */
[----:B------:R-:W-:Y:S01]  /*ca30*/  IMAD R3, R0, 0x10, R3 ;  /* 0x0000001000037824 */ /* 0x000fe200078e0203 */
[----:B------:R-:W-:Y:S01]  /*ca40*/  LOP3.LUT R6, R6, 0x10, R9, 0x78, !PT ;  /* 0x0000001006067812 */ /* 0x000fe200078e7809 */
[----:B------:R-:W-:Y:S01]  /*ca50*/  IMAD R7, R0, 0x200, R7 ;  /* 0x0000020000077824 */ /* 0x000fe200078e0207 */
[----:B------:R-:W-:Y:S01]  /*ca60*/  LOP3.LUT R0, R4, 0x3f0, RZ, 0xc0, !PT ;  /* 0x000003f004007812 */ /* 0x000fe200078ec0ff */
[----:B------:R-:W-:Y:S01]  /*ca70*/  IMAD.SHL.U32 R9, R10, 0x2, RZ ;  /* 0x000000020a097824 */ /* 0x000fe200078e00ff */
[----:B------:R-:W-:-:S02]  /*ca80*/  LOP3.LUT R3, R3, 0x70, R4, 0x78, !PT ;  /* 0x0000007003037812 */ /* 0x000fc400078e7804 */
[----:B------:R-:W-:Y:S02]  /*ca90*/  IADD3 R5, R6, R7, R5 ;  /* 0x0000000706057210 */ /* 0x000fe40007ffe005 */
[----:B------:R-:W-:Y:S02]  /*caa0*/  LOP3.LUT R9, R0, 0x70, R9, 0x78, !PT ;  /* 0x0000007000097812 */ /* 0x000fe400078e7809 */
[----:B------:R-:W-:Y:S01]  /*cab0*/  LOP3.LUT R0, R3, 0xc00, R2, 0xf8, !PT ;  /* 0x00000c0003007812 */ /* 0x000fe200078ef802 */
[----:B------:R-:W-:Y:S01]  /*cac0*/  STL [R1+0x14], R5 ;  /* 0x0000140501007387 */ /* 0x000fe20000100800 */
[----:B--2---:R-:W-:Y:S01]  /*cad0*/  IMAD.U32 R3, RZ, RZ, UR4 ;  /* 0x00000004ff037e24 */ /* 0x004fe2000f8e00ff */
[----:B------:R-:W-:Y:S02]  /*cae0*/  SHF.R.U32.HI R2, RZ, 0x3, R8 ;  /* 0x00000003ff027819 */ /* 0x000fe40000011608 */
[----:B------:R0:W-:Y:S01]  /*caf0*/  STL [R1+0x18], R0 ;  /* 0x0000180001007387 */ /* 0x0001e20000100800 */
[----:B------:R-:W-:-:S02]  /*cb00*/  LOP3.LUT R29, R4, 0x70, RZ, 0xc0, !PT ;  /* 0x00000070041d7812 */ /* 0x000fc400078ec0ff */
[----:B------:R-:W-:Y:S01]  /*cb10*/  LEA R16, R3, R16, 0x18 ;  /* 0x0000001003107211 */ /* 0x000fe200078ec0ff */
[----:B------:R-:W-:Y:S04]  /*cb20*/  STL [R1+0x24], RZ ;  /* 0x000024ff01007387 */ /* 0x000fe80000100800 */
[----:B------:R1:W-:Y:S01]  /*cb30*/  STL [R1+0xc], R3 ;  /* 0x00000c0301007387 */ /* 0x0003e20000100800 */
[----:B0-----:R-:W-:-:S05]  /*cb40*/  IMAD.MOV.U32 R0, RZ, RZ, 0x40 ;  /* 0x00000040ff007424 */ /* 0x001fca00078e00ff */
[----:B------:R-:W-:Y:S02]  /*cb50*/  SEL R0, R0, 0xffffffc0, !P0 ;  /* 0xffffffc000007807 */ /* 0x000fe40004000000 */
[--C-:B-1----:R-:W-:Y:S02]  /*cb60*/  LOP3.LUT R3, R2, 0x70, R4.reuse, 0xf8, !PT ;  /* 0x0000007002037812 */ /* 0x102fe400078ef804 */
[----:B------:R-:W-:Y:S01]  /*cb70*/  LOP3.LUT R2, R9, 0x400, R4, 0xf8, !PT ;  /* 0x0000040009027812 */ /* 0x000fe200078ef804 */
[----:B------:R0:W-:Y:S01]  /*cb80*/  STL [R1+0x1c], R0 ;  /* 0x00001c0001007387 */ /* 0x0001e20000100800 */
[----:B------:R-:W-:-:S03]  /*cb90*/  LOP3.LUT R3, R3, 0x80, RZ, 0xfc, !PT ;  /* 0x0000008003037812 */ /* 0x000fc600078efcff */
[----:B------:R1:W-:Y:S01]  /*cba0*/  STL [R1+0x10], R2 ;  /* 0x0000100201007387 */ /* 0x0003e20000100800 */
[----:B0-----:R-:W-:-:S05]  /*cbb0*/  IMAD.IADD R0, R16, 0x1, R2 ;  /* 0x0000000110007824 */ /* 0x001fca00078e0202 */
[----:B------:R1:W-:Y:S02]  /*cbc0*/  STL [R1+0x20], R0 ;  /* 0x0000200001007387 */ /* 0x0003e40000100800 */
.L_x_353:
[----:B------:R-:W-:Y:S01]  /*cbd0*/  ULDC.64 UR4, c[0x0][0xc88] ;  /* 0x0003220000047ab9 */ /* 0x000fe20000000a00 */
[----:B------:R-:W-:Y:S01]  /*cbe0*/  ULDC.64 UR8, c[0x0][0xa18] ;  /* 0x0002860000087ab9 */ /* 0x000fe20000000a00 */
[----:B------:R-:W-:Y:S01]  /*cbf0*/  UIMAD.WIDE UR4, UR40, 0x4, UR4 ;  /* 0x00000004280478a5 */ /* 0x000fe2000f8e0204 */
[----:B------:R-:W-:Y:S01]  /*cc00*/  IMAD.MOV.U32 R35, RZ, RZ, RZ ;  /* 0x000000ffff237224 */ /* 0x000fe200078e00ff */
[----:B------:R-:W-:Y:S01]  /*cc10*/  ULDC.64 UR6, c[0x0][0xa00] ;  /* 0x0002800000067ab9 */ /* 0x000fe20000000a00 */
[----:B0-2---:R-:W0:Y:S03]  /*cc20*/  LDC.64 R4, c[0x0][0x418] ;  /* 0x00010600ff047b82 */ /* 0x005e260000000a00 */
[----:B-1----:R-:W-:Y:S02]  /*cc30*/  IMAD.U32 R2, RZ, RZ, UR4 ;  /* 0x00000004ff027e24 */ /* 0x002fe4000f8e00ff */
[----:B------:R-:W-:Y:S01]  /*cc40*/  IMAD.U32 R3, RZ, RZ, UR5 ;  /* 0x00000005ff037e24 */ /* 0x000fe2000f8e00ff */
[----:B------:R-:W-:-:S02]  /*cc50*/  ULDC.64 UR4, c[0x0][0xa28] ;  /* 0x00028a0000047ab9 */ /* 0x000fc40000000a00 */
[----:B------:R-:W1:Y:S02]  /*cc60*/  LDC R7, c[0x0][0x424] ;  /* 0x00010900ff077b82 */ /* 0x000e640000000800 */
[----:B------:R-:W2:Y:S01]  /*cc70*/  LDG.E R2, desc[UR50][R2.64] ;  /* 0x0000003202027981 */ /* 0x000ea2000c1e1900 */
[----:B------:R-:W-:-:S04]  /*cc80*/  UISETP.NE.U32.AND UP0, UPT, UR4, URZ, UPT ;  /* 0x0000003f0400728c */ /* 0x000fc8000bf05070 */
[----:B------:R-:W-:Y:S01]  /*cc90*/  UISETP.NE.AND.EX UP0, UPT, UR5, URZ, UPT, UP0 ;  /* 0x0000003f0500728c */ /* 0x000fe2000bf05300 */
[----:B------:R-:W3:Y:S05]  /*cca0*/  LDC R18, c[0x0][0x2f0] ;  /* 0x0000bc00ff127b82 */ /* 0x000eea0000000800 */
[----:B------:R-:W-:Y:S02]  /*ccb0*/  PLOP3.LUT P0, PT, PT, PT, UP0, 0x80, 0x0 ;  /* 0x000000000000781c */ /* 0x000fe40003f0f008 */
[----:B--2---:R-:W-:-:S13]  /*ccc0*/  R2UR UR43, R2 ;  /* 0x00000000022b72ca */ /* 0x004fda00000e0000 */
[----:B------:R-:W-:Y:S02]  /*ccd0*/  USHF.R.S32.HI UR42, URZ, 0x1f, UR43 ;  /* 0x0000001f3f2a7899 */ /* 0x000fe4000801142b */
[----:B------:R-:W-:-:S04]  /*cce0*/  @UP0 ULEA UR4, UP1, UR43, UR4, 0x2 ;  /* 0x000000042b040291 */ /* 0x000fc8000f82103f */
[----:B------:R-:W-:Y:S02]  /*ccf0*/  @UP0 ULEA.HI.X UR5, UR43, UR5, UR42, 0x2, UP1 ;  /* 0x000000052b050291 */ /* 0x000fe400088f142a */
[----:B------:R-:W-:Y:S01]  /*cd00*/  UISETP.NE.U32.AND UP0, UPT, UR8, URZ, UPT ;  /* 0x0000003f0800728c */ /* 0x000fe2000bf05070 */
[----:B------:R-:W-:-:S03]  /*cd10*/  IMAD.U32 R2, RZ, RZ, UR4 ;  /* 0x00000004ff027e24 */ /* 0x000fc6000f8e00ff */
[----:B------:R-:W-:Y:S01]  /*cd20*/  UISETP.NE.AND.EX UP0, UPT, UR9, URZ, UPT, UP0 ;  /* 0x0000003f0900728c */ /* 0x000fe2000bf05300 */
[----:B------:R-:W-:Y:S01]  /*cd30*/  IMAD.U32 R3, RZ, RZ, UR5 ;  /* 0x00000005ff037e24 */ /* 0x000fe2000f8e00ff */
[----:B------:R-:W-:Y:S02]  /*cd40*/  USHF.L.U32 UR39, UR43, 0x2, URZ ;  /* 0x000000022b277899 */ /* 0x000fe4000800063f */
[----:B------:R-:W-:Y:S02]  /*cd50*/  USHF.L.U64.HI UR38, UR43, 0x2, UR42 ;  /* 0x000000022b267899 */ /* 0x000fe4000801022a */
[----:B------:R-:W-:Y:S01]  /*cd60*/  PLOP3.LUT P1, PT, PT, PT, UP0, 0x80, 0x0 ;  /* 0x000000000000781c */ /* 0x000fe20003f2f008 */
[----:B------:R2:W5:Y:S01]  /*cd70*/  @P0 LDG.E R35, desc[UR50][R2.64] ;  /* 0x0000003202230981 */ /* 0x000562000c1e1900 */
[----:B------:R-:W-:-:S03]  /*cd80*/  UISETP.NE.U32.AND UP2, UPT, UR6, URZ, UPT ;  /* 0x0000003f0600728c */ /* 0x000fc6000bf45070 */
[----:B------:R-:W-:Y:S02]  /*cd90*/  @UP0 UIADD3 UR4, UP1, UR39, UR8, URZ ;  /* 0x0000000827040290 */ /* 0x000fe4000ff3e03f */
[----:B------:R-:W-:Y:S02]  /*cda0*/  UISETP.NE.AND.EX UP3, UPT, UR7, URZ, UPT, UP2 ;  /* 0x0000003f0700728c */ /* 0x000fe4000bf65320 */
[----:B------:R-:W-:Y:S02]  /*cdb0*/  @UP0 UIADD3.X UR5, UR38, UR9, URZ, UP1, !UPT ;  /* 0x0000000926050290 */ /* 0x000fe40008ffe43f */
[----:B--2---:R-:W-:Y:S01]  /*cdc0*/  IMAD.U32 R2, RZ, RZ, UR4 ;  /* 0x00000004ff027e24 */ /* 0x004fe2000f8e00ff */
[----:B------:R-:W-:Y:S01]  /*cdd0*/  UIADD3 UR6, UP0, UR39, UR6, URZ ;  /* 0x0000000627067290 */ /* 0x000fe2000ff1e03f */
[----:B------:R-:W-:Y:S01]  /*cde0*/  PLOP3.LUT P0, PT, PT, PT, UP3, 0x80, 0x0 ;  /* 0x000000000000781c */ /* 0x000fe20003f0f038 */
[----:B------:R-:W-:Y:S01]  /*cdf0*/  UP2UR UR48, UPR, URZ, 0x8 ;  /* 0x000000083f307883 */ /* 0x000fe20008000000 */
[----:B------:R-:W-:Y:S01]  /*ce00*/  IMAD.U32 R3, RZ, RZ, UR5 ;  /* 0x00000005ff037e24 */ /* 0x000fe2000f8e00ff */
[----:B------:R-:W-:-:S04]  /*ce10*/  UIADD3.X UR7, UR38, UR7, URZ, UP0, !UPT ;  /* 0x0000000726077290 */ /* 0x000fc800087fe43f */
[----:B------:R2:W4:Y:S01]  /*ce20*/  @P1 LDG.E R6, desc[UR50][R2.64] ;  /* 0x0000003202061981 */ /* 0x000522000c1e1900 */
[----:B------:R-:W-:Y:S01]  /*ce30*/  PLOP3.LUT P2, PT, PT, PT, UP3, 0x80, 0x0 ;  /* 0x000000000000781c */ /* 0x000fe20003f4f038 */
[----:B--2---:R-:W-:Y:S02]  /*ce40*/  IMAD.U32 R2, RZ, RZ, UR6 ;  /* 0x00000006ff027e24 */ /* 0x004fe4000f8e00ff */
[----:B------:R-:W-:-:S05]  /*ce50*/  IMAD.U32 R3, RZ, RZ, UR7 ;  /* 0x00000007ff037e24 */ /* 0x000fca000f8e00ff */
[----:B------:R2:W5:Y:S01]  /*ce60*/  @P0 LDG.E R0, desc[UR50][R2.64] ;  /* 0x0000003202000981 */ /* 0x000562000c1e1900 */
[----:B0-----:R-:W-:Y:S02]  /*ce70*/  ISETP.NE.U32.AND P0, PT, R4, RZ, PT ;  /* 0x000000ff0400720c */ /* 0x001fe40003f05070 */
[----:B----4-:R-:W-:Y:S01]  /*ce80*/  @P1 R2UR UR41, R6 ;  /* 0x00000000062912ca */ /* 0x010fe200000e0000 */
[----:B-123--:R-:W-:-:S14]  /*ce90*/  @P1 BRA `(.L_x_282) ;  /* 0x0000000000241947 */ /* 0x00efdc0003800000 */
[----:B------:R-:W-:Y:S01]  /*cea0*/  UISETP.NE.AND UP0, UPT, UR48, URZ, UPT ;  /* 0x0000003f3000728c */ /* 0x000fe2000bf05270 */
[----:B------:R-:W-:-:S05]  /*ceb0*/  ULDC UR41, c[0x0][0x288] ;  /* 0x0000a20000297ab9 */ /* 0x000fca0000000800 */
[----:B------:R-:W-:-:S13]  /*cec0*/  PLOP3.LUT P1, PT, PT, PT, UP0, 0x40, 0x0 ;  /* 0x000000000000781c */ /* 0x000fda0003f2e808 */
[----:B------:R-:W-:Y:S05]  /*ced0*/  @P1 BRA `(.L_x_282) ;  /* 0x0000000000141947 */ /* 0x000fea0003800000 */
[----:B------:R-:W2:Y:S04]  /*cee0*/  LDG.E R6, desc[UR50][R2.64] ;  /* 0x0000003202067981 */ /* 0x000ea8000c1e1900 */
[----:B------:R-:W3:Y:S01]  /*cef0*/  LDG.E R4, desc[UR50][R2.64+0x4] ;  /* 0x0000043202047981 */ /* 0x000ee2000c1e1900 */
[----:B--2---:R-:W-:Y:S02]  /*cf00*/  R2UR UR4, R6 ;  /* 0x00000000060472ca */ /* 0x004fe400000e0000 */
[----:B---3--:R-:W-:-:S13]  /*cf10*/  R2UR UR41, R4 ;  /* 0x00000000042972ca */ /* 0x008fda00000e0000 */
[----:B------:R-:W-:-:S12]  /*cf20*/  UIADD3 UR41, -UR4, UR41, URZ ;  /* 0x0000002904297290 */ /* 0x000fd8000fffe13f */
.L_x_282:
[----:B------:R-:W-:Y:S01]  /*cf30*/  ULDC.64 UR4, c[0x0][0xa20] ;  /* 0x0002880000047ab9 */ /* 0x000fe20000000a00 */
[----:B------:R-:W-:Y:S01]  /*cf40*/  ISETP.NE.AND.EX P0, PT, R5, RZ, PT, P0 ;  /* 0x000000ff0500720c */ /* 0x000fe20003f05300 */
[----:B------:R-:W-:Y:S01]  /*cf50*/  UMOV UR37, URZ ;  /* 0x0000003f00257c82 */ /* 0x000fe20008000000 */
[----:B------:R-:W-:Y:S01]  /*cf60*/  ISETP.NE.U32.AND P1, PT, RZ, UR4, PT ;  /* 0x00000004ff007c0c */ /* 0x000fe2000bf25070 */
[----:B------:R-:W-:Y:S01]  /*cf70*/  IMAD.U32 R32, RZ, RZ, UR43 ;  /* 0x0000002bff207e24 */ /* 0x000fe2000f8e00ff */
[----:B------:R-:W-:Y:S02]  /*cf80*/  SEL R7, R7, 0x1, P0 ;  /* 0x0000000107077807 */ /* 0x000fe40000000000 */
[----:B------:R-:W-:Y:S02]  /*cf90*/  ISETP.NE.AND.EX P1, PT, RZ, UR5, PT, P1 ;  /* 0x00000005ff007c0c */ /* 0x000fe4000bf25310 */
[----:B-----5:R-:W-:Y:S01]  /*cfa0*/  @P2 R2UR UR37, R0 ;  /* 0x00000000002522ca */ /* 0x020fe200000e0000 */
[----:B------:R-:W-:-:S10]  /*cfb0*/  IMAD R18, R7, R18, RZ ;  /* 0x0000001207127224 */ /* 0x000fd400078e02ff */
[----:B------:R-:W-:Y:S05]  /*cfc0*/  @!P1 BRA `(.L_x_283) ;  /* 0x0000000000189947 */ /* 0x000fea0003800000 */
[----:B------:R-:W-:-:S04]  /*cfd0*/  UIADD3 UR4, UP0, UR39, UR4, URZ ;  /* 0x0000000427047290 */ /* 0x000fc8000ff1e03f */
[----:B------:R-:W-:Y:S02]  /*cfe0*/  UIADD3.X UR5, UR38, UR5, URZ, UP0, !UPT ;  /* 0x0000000526057290 */ /* 0x000fe400087fe43f */
[----:B------:R-:W-:-:S04]  /*cff0*/  IMAD.U32 R2, RZ, RZ, UR4 ;  /* 0x00000004ff027e24 */ /* 0x000fc8000f8e00ff */
[----:B------:R-:W-:-:S05]  /*d000*/  IMAD.U32 R3, RZ, RZ, UR5 ;  /* 0x00000005ff037e24 */ /* 0x000fca000f8e00ff */
[----:B------:R0:W5:Y:S01]  /*d010*/  LDG.E R18, desc[UR50][R2.64] ;  /* 0x0000003202127981 */ /* 0x000162000c1e1900 */
[----:B------:R-:W-:Y:S05]  /*d020*/  BRA `(.L_x_284) ;  /* 0x0000000000247947 */ /* 0x000fea0003800000 */
.L_x_283:
[----:B------:R-:W-:Y:S02]  /*d030*/  ULDC.64 UR4, c[0x0][0xa08] ;  /* 0x0002820000047ab9 */ /* 0x000fe40000000a00 */
[----:B------:R-:W-:-:S04]  /*d040*/  ISETP.NE.U32.AND P0, PT, RZ, UR4, PT ;  /* 0x00000004ff007c0c */ /* 0x000fc8000bf05070 */
[----:B------:R-:W-:-:S13]  /*d050*/  ISETP.NE.AND.EX P0, PT, RZ, UR5, PT, P0 ;  /* 0x00000005ff007c0c */ /* 0x000fda000bf05300 */
[----:B------:R-:W-:Y:S05]  /*d060*/  @!P0 BRA `(.L_x_284) ;  /* 0x0000000000148947 */ /* 0x000fea0003800000 */
[----:B------:R-:W0:Y:S02]  /*d070*/  LDC.64 R2, c[0x0][0xa08] ;  /* 0x00028200ff027b82 */ /* 0x000e240000000a00 */
[----:B0-----:R-:W-:-:S05]  /*d080*/  IMAD.WIDE R2, R32, 0x4, R2 ;  /* 0x0000000420027825 */ /* 0x001fca00078e0202 */
[----:B------:R-:W2:Y:S04]  /*d090*/  LDG.E R18, desc[UR50][R2.64] ;  /* 0x0000003202127981 */ /* 0x000ea8000c1e1900 */
[----:B------:R-:W2:Y:S02]  /*d0a0*/  LDG.E R5, desc[UR50][R2.64+0x4] ;  /* 0x0000043202057981 */ /* 0x000ea4000c1e1900 */
[----:B--2---:R-:W-:-:S07]  /*d0b0*/  IMAD.IADD R18, R5, 0x1, -R18 ;  /* 0x0000000105127824 */ /* 0x004fce00078e0a12 */
.L_x_284:
[----:B------:R-:W2:Y:S01]  /*d0c0*/  LDL R17, [R1+0x8] ;  /* 0x0000080001117983 */ /* 0x000ea20000100800 */
[----:B-----5:R-:W-:-:S04]  /*d0d0*/  IMAD.IADD R18, R18, 0x1, -R35 ;  /* 0x0000000112127824 */ /* 0x020fc800078e0a23 */
[C---:B0-----:R-:W-:Y:S01]  /*d0e0*/  VIADD R2, R18.reuse, 0x9f ;  /* 0x0000009f12027836 */ /* 0x041fe20000000000 */
[----:B------:R-:W-:-:S03]  /*d0f0*/  ISETP.GE.AND P0, PT, R18, 0x1, PT ;  /* 0x000000011200780c */ /* 0x000fc60003f06270 */
[----:B------:R-:W-:Y:S01]  /*d100*/  IMAD.HI R2, R2, 0x66666667, RZ ;  /* 0x6666666702027827 */ /* 0x000fe200078e02ff */
[----:B--2---:R-:W-:-:S04]  /*d110*/  LOP3.LUT R0, R17, 0xff000000, RZ, 0xc0, !PT ;  /* 0xff00000011007812 */ /* 0x004fc800078ec0ff */
[----:B------:R-:W-:Y:S02]  /*d120*/  SHF.R.U32.HI R3, RZ, 0x8, R0 ;  /* 0x00000008ff037819 */ /* 0x000fe40000011600 */
[----:B------:R-:W-:-:S04]  /*d130*/  LOP3.LUT R0, R17, 0xff0000, RZ, 0xc0, !PT ;  /* 0x00ff000011007812 */ /* 0x000fc800078ec0ff */
[----:B------:R-:W-:Y:S02]  /*d140*/  LEA.HI R5, R0, R3, RZ, 0x10 ;  /* 0x0000000300057211 */ /* 0x000fe400078f80ff */
[----:B------:R-:W-:Y:S02]  /*d150*/  SHF.R.U32.HI R3, RZ, 0x1f, R2 ;  /* 0x0000001fff037819 */ /* 0x000fe40000011602 */
[----:B------:R-:W-:Y:S02]  /*d160*/  LOP3.LUT R37, R5, 0xff, RZ, 0xc0, !PT ;  /* 0x000000ff05257812 */ /* 0x000fe400078ec0ff */
[----:B------:R-:W-:Y:S01]  /*d170*/  LEA.HI.SX32 R0, R2, R3, 0x1a ;  /* 0x0000000302007211 */ /* 0x000fe200078fd2ff */
[----:B------:R-:W-:Y:S01]  /*d180*/  IMAD.MOV.U32 R2, RZ, RZ, RZ ;  /* 0x000000ffff027224 */ /* 0x000fe200078e00ff */
[----:B------:R-:W-:Y:S06]  /*d190*/  @!P0 BRA `(.L_x_285) ;  /* 0x0000000000748947 */ /* 0x000fec0003800000 */
[----:B------:R-:W-:Y:S01]  /*d1a0*/  SHF.R.U32.HI R5, RZ, 0x10, R5 ;  /* 0x00000010ff057819 */ /* 0x000fe20000011605 */
[----:B------:R-:W-:-:S03]  /*d1b0*/  IMAD.MOV.U32 R2, RZ, RZ, RZ ;  /* 0x000000ffff027224 */ /* 0x000fc600078e00ff */
[----:B------:R-:W-:-:S13]  /*d1c0*/  ISETP.NE.AND P0, PT, R5, RZ, PT ;  /* 0x000000ff0500720c */ /* 0x000fda0003f05270 */
[----:B------:R-:W0:Y:S02]  /*d1d0*/  @!P0 LDC R5, c[0x0][0x9f0] ;  /* 0x00027c00ff058b82 */ /* 0x000e240000000800 */
[-C--:B0-----:R-:W-:Y:S02]  /*d1e0*/  IABS R4, R5.reuse ;  /* 0x0000000500047213 */ /* 0x081fe40000000000 */
[----:B------:R-:W-:Y:S02]  /*d1f0*/  IABS R8, R5 ;  /* 0x0000000500087213 */ /* 0x000fe40000000000 */
[----:B------:R-:W0:Y:S08]  /*d200*/  I2F.RP R6, R4 ;  /* 0x0000000400067306 */ /* 0x000e300000209400 */
[----:B0-----:R-:W0:Y:S02]  /*d210*/  MUFU.RCP R6, R6 ;  /* 0x0000000600067308 */ /* 0x001e240000001000 */
[----:B0-----:R-:W-:-:S06]  /*d220*/  VIADD R3, R6, 0xffffffe ;  /* 0x0ffffffe06037836 */ /* 0x001fcc0000000000 */
[----:B------:R-:W0:Y:S02]  /*d230*/  F2I.FTZ.U32.TRUNC.NTZ R3, R3 ;  /* 0x0000000300037305 */ /* 0x000e24000021f000 */
[----:B0-----:R-:W-:-:S04]  /*d240*/  IMAD.MOV R7, RZ, RZ, -R3 ;  /* 0x000000ffff077224 */ /* 0x001fc800078e0a03 */
[----:B------:R-:W-:-:S04]  /*d250*/  IMAD R7, R7, R4, RZ ;  /* 0x0000000407077224 */ /* 0x000fc800078e02ff */
[----:B------:R-:W-:Y:S01]  /*d260*/  IMAD.HI.U32 R7, R3, R7, R2 ;  /* 0x0000000703077227 */ /* 0x000fe200078e0002 */
[----:B------:R-:W-:-:S03]  /*d270*/  IADD3 R2, R5, -0x1, R0 ;  /* 0xffffffff05027810 */ /* 0x000fc60007ffe000 */
[----:B------:R-:W-:Y:S01]  /*d280*/  IMAD.MOV R3, RZ, RZ, -R8 ;  /* 0x000000ffff037224 */ /* 0x000fe200078e0a08 */
[----:B------:R-:W-:Y:S02]  /*d290*/  IABS R6, R2 ;  /* 0x0000000200067213 */ /* 0x000fe40000000000 */
[----:B------:R-:W-:-:S03]  /*d2a0*/  LOP3.LUT R2, R2, R5, RZ, 0x3c, !PT ;  /* 0x0000000502027212 */ /* 0x000fc600078e3cff */
[----:B------:R-:W-:Y:S01]  /*d2b0*/  IMAD.HI.U32 R7, R7, R6, RZ ;  /* 0x0000000607077227 */ /* 0x000fe200078e00ff */
[----:B------:R-:W-:-:S03]  /*d2c0*/  ISETP.GE.AND P2, PT, R2, RZ, PT ;  /* 0x000000ff0200720c */ /* 0x000fc60003f46270 */
[----:B------:R-:W-:-:S05]  /*d2d0*/  IMAD R3, R7, R3, R6 ;  /* 0x0000000307037224 */ /* 0x000fca00078e0206 */
[----:B------:R-:W-:-:S13]  /*d2e0*/  ISETP.GT.U32.AND P1, PT, R4, R3, PT ;  /* 0x000000030400720c */ /* 0x000fda0003f24070 */
[----:B------:R-:W-:Y:S02]  /*d2f0*/  @!P1 IMAD.IADD R3, R3, 0x1, -R4 ;  /* 0x0000000103039824 */ /* 0x000fe400078e0a04 */
[----:B------:R-:W-:Y:S01]  /*d300*/  @!P1 VIADD R7, R7, 0x1 ;  /* 0x0000000107079836 */ /* 0x000fe20000000000 */
[----:B------:R-:W-:Y:S02]  /*d310*/  ISETP.NE.AND P1, PT, R5, RZ, PT ;  /* 0x000000ff0500720c */ /* 0x000fe40003f25270 */
[----:B------:R-:W-:-:S13]  /*d320*/  ISETP.GE.U32.AND P0, PT, R3, R4, PT ;  /* 0x000000040300720c */ /* 0x000fda0003f06070 */
[----:B------:R-:W-:-:S04]  /*d330*/  @P0 VIADD R7, R7, 0x1 ;  /* 0x0000000107070836 */ /* 0x000fc80000000000 */
[----:B------:R-:W-:-:S04]  /*d340*/  IMAD.MOV.U32 R2, RZ, RZ, R7 ;  /* 0x000000ffff027224 */ /* 0x000fc800078e0007 */
[----:B------:R-:W-:Y:S01]  /*d350*/  @!P2 IMAD.MOV R2, RZ, RZ, -R2 ;  /* 0x000000ffff02a224 */ /* 0x000fe200078e0a02 */
[----:B------:R-:W-:-:S07]  /*d360*/  @!P1 LOP3.LUT R2, RZ, R5, RZ, 0x33, !PT ;  /* 0x00000005ff029212 */ /* 0x000fce00078e33ff */
.L_x_285:
[-C--:B------:R-:W-:Y:S01]  /*d370*/  IMAD R37, R37, R2.reuse, RZ ;  /* 0x0000000225257224 */ /* 0x080fe200078e02ff */
[----:B------:R-:W-:Y:S04]  /*d380*/  BSSY B7, `(.L_x_286) ;  /* 0x000048c000077945 */ /* 0x000fe80003800000 */
[----:B------:R-:W-:-:S04]  /*d390*/  VIADDMNMX R0, R37, R2, R0, PT ;  /* 0x0000000225007246 */ /* 0x000fc80003800100 */
[----:B------:R-:W-:-:S13]  /*d3a0*/  R2UR UR47, R0 ;  /* 0x00000000002f72ca */ /* 0x000fda00000e0000 */
[----:B------:R-:W-:-:S13]  /*d3b0*/  ISETP.LT.AND P0, PT, R37, UR47, PT ;  /* 0x0000002f25007c0c */ /* 0x000fda000bf01270 */
[----:B------:R-:W-:Y:S05]  /*d3c0*/  @P0 BRA `(.L_x_287) ;  /* 0x0000000000480947 */ /* 0x000fea0003800000 */
[----:B------:R-:W0:Y:S02]  /*d3d0*/  S2R R3, SR_TID.X ;  /* 0x0000000000037919 */ /* 0x000e240000002100 */
[----:B0-----:R-:W-:-:S04]  /*d3e0*/  LOP3.LUT R3, R3, 0x7f, RZ, 0xc0, !PT ;  /* 0x0000007f03037812 */ /* 0x001fc800078ec0ff */
[----:B------:R-:W-:-:S13]  /*d3f0*/  ISETP.NE.AND P0, PT, R3, RZ, PT ;  /* 0x000000ff0300720c */ /* 0x000fda0003f05270 */
[----:B------:R-:W-:Y:S05]  /*d400*/  @P0 BRA `(.L_x_288) ;  /* 0x00000048000c0947 */ /* 0x000fea0003800000 */
[----:B------:R-:W0:Y:S01]  /*d410*/  S2R R5, SR_LANEID ;  /* 0x0000000000057919 */ /* 0x000e220000000000 */
[----:B------:R-:W-:Y:S01]  /*d420*/  VOTEU.ANY UR4, UPT, PT ;  /* 0x0000000000047886 */ /* 0x000fe200038e0100 */
[----:B------:R-:W1:Y:S01]  /*d430*/  LDC.64 R2, c[0x0][0xc60] ;  /* 0x00031800ff027b82 */ /* 0x000e620000000a00 */
[----:B------:R-:W0:Y:S02]  /*d440*/  FLO.U32 R0, UR4 ;  /* 0x0000000400007d00 */ /* 0x000e2400080e0000 */
[----:B0-----:R-:W-:-:S06]  /*d450*/  ISETP.EQ.U32.AND P0, PT, R0, R5, PT ;  /* 0x000000050000720c */ /* 0x001fcc0003f02070 */
[----:B------:R-:W1:Y:S07]  /*d460*/  POPC R5, UR4 ;  /* 0x0000000400057d09 */ /* 0x000e6e0008000000 */
[----:B-1----:R-:W2:Y:S01]  /*d470*/  @P0 ATOMG.E.ADD.STRONG.GPU PT, R3, desc[UR50][R2.64], R5 ;  /* 0x00000005020309a8 */ /* 0x002ea200081ee1f2 */
[----:B------:R-:W0:Y:S02]  /*d480*/  S2R R4, SR_LTMASK ;  /* 0x0000000000047919 */ /* 0x000e240000003900 */
[----:B0-----:R-:W-:-:S04]  /*d490*/  LOP3.LUT R4, R4, UR4, RZ, 0xc0, !PT ;  /* 0x0000000404047c12 */ /* 0x001fc8000f8ec0ff */
[----:B------:R-:W0:Y:S01]  /*d4a0*/  POPC R7, R4 ;  /* 0x0000000400077309 */ /* 0x000e220000000000 */
[----:B--2---:R-:W0:Y:S02]  /*d4b0*/  SHFL.IDX PT, R0, R3, R0, 0x1f ;  /* 0x00001f0003007589 */ /* 0x004e2400000e0000 */
[----:B0-----:R-:W-:-:S05]  /*d4c0*/  IADD3 R0, R0, UR46, R7 ;  /* 0x0000002e00007c10 */ /* 0x001fca000fffe007 */
[----:B------:R0:W-:Y:S01]  /*d4d0*/  STL [R1], R0 ;  /* 0x0000000001007387 */ /* 0x0001e20000100800 */
[----:B------:R-:W-:Y:S05]  /*d4e0*/  BRA `(.L_x_288) ;  /* 0x0000004400d47947 */ /* 0x000fea0003800000 */
.L_x_287:
[----:B------:R-:W-:Y:S01]  /*d4f0*/  VIADD R0, R16, 0x18400 ;  /* 0x0001840010007836 */ /* 0x000fe20000000000 */
[----:B------:R-:W-:Y:S04]  /*d500*/  BSSY B6, `(.L_x_289) ;  /* 0x0000013000067945 */ /* 0x000fe80003800000 */
[----:B------:R-:W-:-:S13]  /*d510*/  LOP3.LUT P0, RZ, R0, 0x3ff, RZ, 0xc0, !PT ;  /* 0x000003ff00ff7812 */ /* 0x000fda000780c0ff */
[----:B------:R-:W-:Y:S05]  /*d520*/  @!P0 BRA `(.L_x_290) ;  /* 0x0000000000408947 */ /* 0x000fea0003800000 */
[----:B------:R-:W-:Y:S01]  /*d530*/  MOV R2, 0x0 ;  /* 0x0000000000027802 */ /* 0x000fe20000000f00 */
[----:B------:R-:W-:Y:S01]  /*d540*/  ULDC.64 UR6, c[0x4][0x98] ;  /* 0x0100260000067ab9 */ /* 0x000fe20000000a00 */
[----:B------:R-:W-:Y:S01]  /*d550*/  ULDC.64 UR8, c[0x4][0xa0] ;  /* 0x0100280000087ab9 */ /* 0x000fe20000000a00 */
[----:B------:R-:W-:Y:S01]  /*d560*/  ULDC.64 UR4, c[0x4][0x8] ;  /* 0x0100020000047ab9 */ /* 0x000fe20000000a00 */
[----:B------:R-:W-:Y:S02]  /*d570*/  IMAD.U32 R4, RZ, RZ, UR6 ;  /* 0x00000006ff047e24 */ /* 0x000fe4000f8e00ff */
[----:B------:R-:W0:Y:S01]  /*d580*/  LDC.64 R2, c[0x4][R2] ;  /* 0x0100000002027b82 */ /* 0x000e220000000a00 */
[----:B------:R-:W-:Y:S02]  /*d590*/  IMAD.U32 R5, RZ, RZ, UR7 ;  /* 0x00000007ff057e24 */ /* 0x000fe4000f8e00ff */
[----:B------:R-:W-:Y:S02]  /*d5a0*/  IMAD.U32 R6, RZ, RZ, UR8 ;  /* 0x00000008ff067e24 */ /* 0x000fe4000f8e00ff */
[----:B------:R-:W-:-:S02]  /*d5b0*/  IMAD.U32 R7, RZ, RZ, UR9 ;  /* 0x00000009ff077e24 */ /* 0x000fc4000f8e00ff */
[----:B------:R-:W-:Y:S02]  /*d5c0*/  IMAD.U32 R10, RZ, RZ, UR4 ;  /* 0x00000004ff0a7e24 */ /* 0x000fe4000f8e00ff */
[----:B------:R-:W-:Y:S02]  /*d5d0*/  IMAD.U32 R11, RZ, RZ, UR5 ;  /* 0x00000005ff0b7e24 */ /* 0x000fe4000f8e00ff */
[----:B------:R-:W-:Y:S02]  /*d5e0*/  IMAD.MOV.U32 R8, RZ, RZ, 0x70 ;  /* 0x00000070ff087424 */ /* 0x000fe400078e00ff */
[----:B------:R-:W-:Y:S02]  /*d5f0*/  IMAD.MOV.U32 R12, RZ, RZ, 0x1 ;  /* 0x00000001ff0c7424 */ /* 0x000fe400078e00ff */
[----:B------:R-:W-:-:S07]  /*d600*/  IMAD.MOV.U32 R13, RZ, RZ, RZ ;  /* 0x000000ffff0d7224 */ /* 0x000fce00078e00ff */
[----:B------:R-:W-:-:S07]  /*d610*/  LEPC R20, `(.L_x_290) ;  /* 0x000000001014794e */ /* 0x000fce0000000000 */
[----:B0-----:R-:W-:Y:S05]  /*d620*/  CALL.ABS.NOINC R2 ;  /* 0x0000000002007343 */ /* 0x001fea0003c00000 */
.L_x_290:
[----:B------:R-:W-:Y:S05]  /*d630*/  BSYNC B6 ;  /* 0x0000000000067941 */ /* 0x000fea0003800000 */
.L_x_289:
[----:B------:R-:W-:Y:S01]  /*d640*/  VIADD R0, R16, 0xa400 ;  /* 0x0000a40010007836 */ /* 0x000fe20000000000 */
[----:B------:R-:W-:Y:S01]  /*d650*/  LOP3.LUT R28, R28, 0xfffffffe, RZ, 0xc0, !PT ;  /* 0xfffffffe1c1c7812 */ /* 0x000fe200078ec0ff */
[----:B------:R-:W-:Y:S03]  /*d660*/  BSSY B6, `(.L_x_291) ;  /* 0x0000014000067945 */ /* 0x000fe60003800000 */
[----:B------:R-:W-:-:S13]  /*d670*/  LOP3.LUT P0, RZ, R0, 0x3ff, RZ, 0xc0, !PT ;  /* 0x000003ff00ff7812 */ /* 0x000fda000780c0ff */
[----:B------:R-:W-:Y:S01]  /*d680*/  @P0 LOP3.LUT R28, R28, 0x1, RZ, 0xfc, !PT ;  /* 0x000000011c1c0812 */ /* 0x000fe200078efcff */
[----:B------:R-:W-:Y:S06]  /*d690*/  @!P0 BRA `(.L_x_292) ;  /* 0x0000000000408947 */ /* 0x000fec0003800000 */
        /* <DEDUP_REMOVED lines=16> */
.L_x_292:
[----:B------:R-:W-:Y:S05]  /*d7a0*/  BSYNC B6 ;  /* 0x0000000000067941 */ /* 0x000fea0003800000 */
.L_x_291:
        /* <DEDUP_REMOVED lines=20> */
.L_x_294:
[----:B------:R-:W-:Y:S05]  /*d8f0*/  BSYNC B6 ;  /* 0x0000000000067941 */ /* 0x000fea0003800000 */
.L_x_293:
[----:B------:R-:W-:Y:S01]  /*d900*/  LOP3.LUT P6, RZ, R28, 0x1, RZ, 0xc0, !PT ;  /* 0x000000011cff7812 */ /* 0x000fe200078cc0ff */
[----:B------:R-:W-:-:S12]  /*d910*/  BSSY B6, `(.L_x_295) ;  /* 0x0000012000067945 */ /* 0x000fd80003800000 */
        /* <DEDUP_REMOVED lines=17> */
.L_x_296:
[----:B------:R-:W-:Y:S05]  /*da30*/  BSYNC B6 ;  /* 0x0000000000067941 */ /* 0x000fea0003800000 */
.L_x_295:
[----:B------:R-:W-:Y:S01]  /*da40*/  ULDC.64 UR4, c[0x0][0x9f8] ;  /* 0x00027e0000047ab9 */ /* 0x000fe20000000a00 */
[----:B------:R-:W0:Y:S01]  /*da50*/  LDC R19, c[0x0][0x430] ;  /* 0x00010c00ff137b82 */ /* 0x000e220000000800 */
[----:B------:R-:W-:-:S04]  /*da60*/  UISETP.NE.U32.AND UP0, UPT, UR4, URZ, UPT ;  /* 0x0000003f0400728c */ /* 0x000fc8000bf05070 */
[----:B------:R-:W-:-:S06]  /*da70*/  UISETP.NE.AND.EX UP0, UPT, UR5, URZ, UPT, UP0 ;  /* 0x0000003f0500728c */ /* 0x000fcc000bf05300 */
[----:B------:R-:W-:-:S05]  /*da80*/  PLOP3.LUT P0, PT, PT, PT, UP0, 0x80, 0x0 ;  /* 0x000000000000781c */ /* 0x000fca0003f0f008 */
[----:B------:R-:W-:-:S04]  /*da90*/  @UP0 UIADD3 UR4, UP1, UR39, UR4, URZ ;  /* 0x0000000427040290 */ /* 0x000fc8000ff3e03f */
[----:B------:R-:W-:Y:S02]  /*daa0*/  @UP0 UIADD3.X UR5, UR38, UR5, URZ, UP1, !UPT ;  /* 0x0000000526050290 */ /* 0x000fe40008ffe43f */
[----:B------:R-:W-:-:S04]  /*dab0*/  IMAD.U32 R2, RZ, RZ, UR4 ;  /* 0x00000004ff027e24 */ /* 0x000fc8000f8e00ff */
[----:B------:R-:W-:-:S05]  /*dac0*/  IMAD.U32 R3, RZ, RZ, UR5 ;  /* 0x00000005ff037e24 */ /* 0x000fca000f8e00ff */
[----:B------:R1:W5:Y:S01]  /*dad0*/  @P0 LDG.E R32, desc[UR50][R2.64] ;  /* 0x0000003202200981 */ /* 0x000362000c1e1900 */
[----:B0-----:R-:W-:Y:S01]  /*dae0*/  ISETP.NE.AND P2, PT, R19, 0x1, PT ;  /* 0x000000011300780c */ /* 0x001fe20003f45270 */
[----:B------:R-:W-:Y:S01]  /*daf0*/  UMOV UR4, 0xffffffff ;  /* 0xffffffff00047882 */ /* 0x000fe20000000000 */
[----:B------:R-:W-:-:S11]  /*db00*/  LOP3.LUT R28, R28, 0xfffffff7, RZ, 0xc0, !PT ;  /* 0xfffffff71c1c7812 */ /* 0x000fd600078ec0ff */
[----:B------:R-:W-:Y:S01]  /*db10*/  @P2 LOP3.LUT R28, R28, 0x8, RZ, 0xfc, !PT ;  /* 0x000000081c1c2812 */ /* 0x000fe200078efcff */
[----:B-1----:R-:W-:Y:S06]  /*db20*/  BRA.DIV UR4, `(.L_x_297) ;  /* 0x0000005204f47947 */ /* 0x002fec000b800000 */
.L_x_373:
[----:B------:R-:W0:Y:S01]  /*db30*/  S2R R0, SR_TID.X ;  /* 0x0000000000007919 */ /* 0x000e220000002100 */
[----:B------:R-:W-:Y:S01]  /*db40*/  UMOV UR4, 0xa0 ;  /* 0x000000a000047882 */ /* 0x000fe20000000000 */
[----:B------:R-:W1:Y:S01]  /*db50*/  @P2 LDC R5, c[0x0][0x434] ;  /* 0x00010d00ff052b82 */ /* 0x000e620000000800 */
[----:B------:R-:W-:Y:S01]  /*db60*/  UIMAD UR4, UR47, UR4, -0xa0 ;  /* 0xffffff602f0474a4 */ /* 0x000fe2000f8e0204 */
[----:B------:R-:W2:Y:S01]  /*db70*/  S2R R10, SR_TID.X ;  /* 0x00000000000a7919 */ /* 0x000ea20000002100 */
[----:B-----5:R-:W-:Y:S01]  /*db80*/  SHF.R.S32.HI R36, RZ, 0x1f, R32 ;  /* 0x0000001fff247819 */ /* 0x020fe20000011420 */
[----:B------:R-:W3:Y:S04]  /*db90*/  S2R R11, SR_TID.X ;  /* 0x00000000000b7919 */ /* 0x000ee80000002100 */
[----:B------:R-:W4:Y:S01]  /*dba0*/  @P2 LDC R7, c[0x0][0x438] ;  /* 0x00010e00ff072b82 */ /* 0x000f220000000800 */
[C---:B0-----:R-:W-:Y:S01]  /*dbb0*/  LOP3.LUT R2, R0.reuse, 0x7f, RZ, 0xc0, !PT ;  /* 0x0000007f00027812 */ /* 0x041fe200078ec0ff */
[----:B------:R-:W-:-:S03]  /*dbc0*/  IMAD.SHL.U32 R0, R0, 0x10, RZ ;  /* 0x0000001000007824 */ /* 0x000fc600078e00ff */
[----:B------:R-:W-:Y:S02]  /*dbd0*/  SHF.R.U32.HI R2, RZ, 0x3, R2 ;  /* 0x00000003ff027819 */ /* 0x000fe40000011602 */
[----:B--2---:R-:W-:Y:S02]  /*dbe0*/  LOP3.LUT R10, R10, 0x7f, RZ, 0xc0, !PT ;  /* 0x0000007f0a0a7812 */ /* 0x004fe400078ec0ff */
[----:B------:R-:W-:Y:S01]  /*dbf0*/  LOP3.LUT R0, R2, 0x70, R0, 0xf8, !PT ;  /* 0x0000007002007812 */ /* 0x000fe200078ef800 */
[----:B---3--:R-:W-:Y:S01]  /*dc00*/  IMAD.SHL.U32 R12, R11, 0x10, RZ ;  /* 0x000000100b0c7824 */ /* 0x008fe200078e00ff */
[----:B------:R-:W-:-:S03]  /*dc10*/  SHF.R.U32.HI R10, RZ, 0x3, R10 ;  /* 0x00000003ff0a7819 */ /* 0x000fc6000001160a */
[----:B------:R-:W-:Y:S01]  /*dc20*/  VIADD R8, R0, UR4 ;  /* 0x0000000400087c36 */ /* 0x000fe20008000000 */
[----:B------:R-:W-:-:S04]  /*dc30*/  LOP3.LUT R12, R10, 0x70, R12, 0xf8, !PT ;  /* 0x000000700a0c7812 */ /* 0x000fc800078ef80c */
[C---:B------:R-:W-:Y:S01]  /*dc40*/  ISETP.GE.AND P0, PT, R8.reuse, R18, PT ;  /* 0x000000120800720c */ /* 0x040fe20003f06270 */
[----:B------:R-:W-:Y:S01]  /*dc50*/  IMAD.IADD R8, R8, 0x1, R35 ;  /* 0x0000000108087824 */ /* 0x000fe200078e0223 */
[----:B------:R-:W-:-:S03]  /*dc60*/  LOP3.LUT R12, R12, 0x80, RZ, 0xfc, !PT ;  /* 0x000000800c0c7812 */ /* 0x000fc600078efcff */
[----:B-1----:R-:W-:-:S04]  /*dc70*/  @P2 IMAD.HI.U32 R4, R8, R5, RZ ;  /* 0x0000000508042227 */ /* 0x002fc800078e00ff */
[----:B------:R-:W-:Y:S01]  /*dc80*/  IMAD.MOV.U32 R0, RZ, RZ, R8 ;  /* 0x000000ffff007224 */ /* 0x000fe200078e0008 */
[----:B----4-:R-:W-:-:S03]  /*dc90*/  @P2 SHF.R.U32.HI R0, RZ, R7, R4 ;  /* 0x00000007ff002219 */ /* 0x010fc60000011604 */
[----:B------:R-:W0:Y:S01]  /*dca0*/  @!P0 LDC.64 R2, c[0x0][0x428] ;  /* 0x00010a00ff028b82 */ /* 0x000e220000000a00 */
[----:B------:R-:W-:-:S07]  /*dcb0*/  @!P0 SHF.R.S32.HI R7, RZ, 0x1f, R0 ;  /* 0x0000001fff078819 */ /* 0x000fce0000011400 */
[----:B------:R-:W1:Y:S01]  /*dcc0*/  @!P0 LDC.64 R4, c[0x0][0x418] ;  /* 0x00010600ff048b82 */ /* 0x000e620000000a00 */
[----:B0-----:R-:W-:-:S04]  /*dcd0*/  @!P0 IMAD R6, R36, R2, RZ ;  /* 0x0000000224068224 */ /* 0x001fc800078e02ff */
[----:B------:R-:W-:Y:S02]  /*dce0*/  @!P0 IMAD R9, R32, R3, R6 ;  /* 0x0000000320098224 */ /* 0x000fe400078e0206 */
[----:B------:R-:W-:-:S04]  /*dcf0*/  @!P0 IMAD.MOV.U32 R6, RZ, RZ, R0 ;  /* 0x000000ffff068224 */ /* 0x000fc800078e0000 */
[----:B------:R-:W-:-:S04]  /*dd00*/  @!P0 IMAD.WIDE.U32 R2, R32, R2, R6 ;  /* 0x0000000220028225 */ /* 0x000fc800078e0006 */
[----:B------:R-:W-:Y:S01]  /*dd10*/  @!P0 IMAD.IADD R3, R3, 0x1, R9 ;  /* 0x0000000103038824 */ /* 0x000fe200078e0209 */
[----:B-1----:R-:W-:Y:S01]  /*dd20*/  @!P0 LEA R4, P1, R2, R4, 0x2 ;  /* 0x0000000402048211 */ /* 0x002fe200078210ff */
[----:B------:R-:W-:-:S03]  /*dd30*/  IMAD.MOV.U32 R7, RZ, RZ, RZ ;  /* 0x000000ffff077224 */ /* 0x000fc600078e00ff */
[----:B------:R-:W-:Y:S02]  /*dd40*/  @!P0 LEA.HI.X R5, R2, R5, R3, 0x2, P1 ;  /* 0x0000000502058211 */ /* 0x000fe400008f1403 */
[----:B------:R-:W0:Y:S01]  /*dd50*/  @P2 LDC R3, c[0x0][0x434] ;  /* 0x00010d00ff032b82 */ /* 0x000e220000000800 */
[----:B------:R-:W-:Y:S02]  /*dd60*/  VIADD R6, R12, UR4 ;  /* 0x000000040c067c36 */ /* 0x000fe40008000000 */
[----:B------:R1:W5:Y:S05]  /*dd70*/  @!P0 LDG.E R7, desc[UR50][R4.64] ;  /* 0x0000003204078981 */ /* 0x00036a000c1e1900 */
[----:B------:R-:W2:Y:S01]  /*dd80*/  @P2 LDC R2, c[0x0][0x438] ;  /* 0x00010e00ff022b82 */ /* 0x000ea20000000800 */
[C---:B------:R-:W-:Y:S01]  /*dd90*/  ISETP.GE.AND P0, PT, R6.reuse, R18, PT ;  /* 0x000000120600720c */ /* 0x040fe20003f06270 */
[----:B------:R-:W-:-:S03]  /*dda0*/  IMAD.IADD R6, R6, 0x1, R35 ;  /* 0x0000000106067824 */ /* 0x000fc600078e0223 */
[----:B------:R-:W-:Y:S01]  /*ddb0*/  ISETP.GT.U32.OR P0, PT, R12, 0x9f, P0 ;  /* 0x0000009f0c00780c */ /* 0x000fe20000704470 */
[----:B------:R-:W-:Y:S02]  /*ddc0*/  IMAD.MOV.U32 R10, RZ, RZ, R6 ;  /* 0x000000ffff0a7224 */ /* 0x000fe400078e0006 */
[----:B0-----:R-:W-:-:S05]  /*ddd0*/  @P2 IMAD.HI.U32 R3, R6, R3, RZ ;  /* 0x0000000306032227 */ /* 0x001fca00078e00ff */
[----:B--2---:R-:W-:Y:S01]  /*dde0*/  @P2 SHF.R.U32.HI R10, RZ, R2, R3 ;  /* 0x00000002ff0a2219 */ /* 0x004fe20000011603 */
[----:B------:R-:W-:-:S04]  /*ddf0*/  IMAD.MOV R3, RZ, RZ, -R0 ;  /* 0x000000ffff037224 */ /* 0x000fc800078e0a00 */
[----:B------:R-:W-:Y:S02]  /*de00*/  IMAD R8, R19, R3, R8 ;  /* 0x0000000313087224 */ /* 0x000fe400078e0208 */
[----:B------:R-:W0:Y:S01]  /*de10*/  @!P0 LDC.64 R2, c[0x0][0x428] ;  /* 0x00010a00ff028b82 */ /* 0x000e220000000a00 */
[----:B-1----:R-:W-:-:S04]  /*de20*/  IMAD.MOV R5, RZ, RZ, -R10 ;  /* 0x000000ffff057224 */ /* 0x002fc800078e0a0a */
[----:B------:R-:W-:-:S03]  /*de30*/  IMAD R6, R19, R5, R6 ;  /* 0x0000000513067224 */ /* 0x000fc600078e0206 */
[----:B------:R-:W1:Y:S01]  /*de40*/  @!P0 LDC.64 R4, c[0x0][0x418] ;  /* 0x00010600ff048b82 */ /* 0x000e620000000a00 */
[----:B------:R-:W-:-:S03]  /*de50*/  @!P0 SHF.R.S32.HI R11, RZ, 0x1f, R10 ;  /* 0x0000001fff0b8819 */ /* 0x000fc6000001140a */
[----:B0-----:R-:W-:-:S04]  /*de60*/  @!P0 IMAD.WIDE.U32 R10, R32, R2, R10 ;  /* 0x00000002200a8225 */ /* 0x001fc800078e000a */
[----:B------:R-:W-:-:S04]  /*de70*/  @!P0 IMAD R2, R36, R2, RZ ;  /* 0x0000000224028224 */ /* 0x000fc800078e02ff */
[----:B------:R-:W-:Y:S01]  /*de80*/  @!P0 IMAD R3, R32, R3, R2 ;  /* 0x0000000320038224 */ /* 0x000fe200078e0202 */
[----:B-1----:R-:W-:-:S03]  /*de90*/  @!P0 LEA R2, P1, R10, R4, 0x2 ;  /* 0x000000040a028211 */ /* 0x002fc600078210ff */
[----:B------:R-:W-:-:S05]  /*dea0*/  @!P0 IMAD.IADD R0, R3, 0x1, R11 ;  /* 0x0000000103008824 */ /* 0x000fca00078e020b */
[----:B------:R-:W-:Y:S01]  /*deb0*/  @!P0 LEA.HI.X R3, R10, R5, R0, 0x2, P1 ;  /* 0x000000050a038211 */ /* 0x000fe200008f1400 */
[----:B------:R-:W-:Y:S02]  /*dec0*/  IMAD.MOV.U32 R5, RZ, RZ, RZ ;  /* 0x000000ffff057224 */ /* 0x000fe400078e00ff */
[----:B------:R-:W-:-:S04]  /*ded0*/  IMAD.U32 R9, RZ, RZ, UR44 ;  /* 0x0000002cff097e24 */ /* 0x000fc8000f8e00ff */
[----:B------:R0:W5:Y:S01]  /*dee0*/  @!P0 LDG.E R5, desc[UR50][R2.64] ;  /* 0x0000003202058981 */ /* 0x000162000c1e1900 */
[----:B------:R-:W-:Y:S02]  /*def0*/  ISETP.GT.U32.AND P0, PT, R12, 0x9f, PT ;  /* 0x0000009f0c00780c */ /* 0x000fe40003f04070 */
[----:B------:R-:W-:Y:S02]  /*df00*/  ISETP.NE.AND P2, PT, R9, 0x3, PT ;  /* 0x000000030900780c */ /* 0x000fe40003f45270 */
[----:B------:R-:W-:Y:S01]  /*df10*/  LOP3.LUT R28, R28, 0xfffffffd, RZ, 0xc0, !PT ;  /* 0xfffffffd1c1c7812 */ /* 0x000fe200078ec0ff */
[----:B------:R-:W-:-:S08]  /*df20*/  IMAD.U32 R19, RZ, RZ, UR47 ;  /* 0x0000002fff137e24 */ /* 0x000fd0000f8e00ff */
[----:B------:R-:W-:-:S04]  /*df30*/  @P0 LOP3.LUT R28, R28, 0x2, RZ, 0xfc, !PT ;  /* 0x000000021c1c0812 */ /* 0x000fc800078efcff */
[----:B------:R-:W-:Y:S01]  /*df40*/  LOP3.LUT R28, R28, 0xfffffffb, RZ, 0xc0, !PT ;  /* 0xfffffffb1c1c7812 */ /* 0x000fe200078ec0ff */
[----:B------:R-:W-:Y:S01]  /*df50*/  VIADD R19, R19, 0xffffffff ;  /* 0xffffffff13137836 */ /* 0x000fe20000000000 */
[----:B------:R-:W-:Y:S02]  /*df60*/  LOP3.LUT R17, R17, 0xffff, RZ, 0xc0, !PT ;  /* 0x0000ffff11117812 */ /* 0x000fe400078ec0ff */
[----:B------:R-:W-:Y:S01]  /*df70*/  @P2 LOP3.LUT R28, R28, 0x4, RZ, 0xfc, !PT ;  /* 0x000000041c1c2812 */ /* 0x000fe200078efcff */
[----:B0-----:R-:W-:Y:S06]  /*df80*/  @!P2 BRA `(.L_x_298) ;  /* 0x000000000004a947 */ /* 0x001fec0003800000 */
[----:B------:R-:W-:Y:S01]  /*df90*/  BPT.TRAP 0x1 ;  /* 0x000000040000795c */ /* 0x000fe20000300000 */
.L_x_298:
[----:B------:R-:W-:Y:S01]  /*dfa0*/  IMAD R0, R30, 0x8, R16 ;  /* 0x000000081e007824 */ /* 0x000fe200078e0210 */
[----:B------:R-:W-:Y:S01]  /*dfb0*/  SHF.L.U32 R24, R34, 0x1f, RZ ;  /* 0x0000001f22187819 */ /* 0x000fe200000006ff */
[----:B------:R-:W-:Y:S01]  /*dfc0*/  BSSY B0, `(.L_x_299) ;  /* 0x0000004000007945 */ /* 0x000fe20003800000 */
[----:B------:R-:W-:Y:S02]  /*dfd0*/  SHF.R.S32.HI R21, RZ, 0x1f, R8 ;  /* 0x0000001fff157819 */ /* 0x000fe40000011408 */
[----:B------:R-:W0:Y:S02]  /*dfe0*/  SYNCS.PHASECHK.TRANS64.TRYWAIT P0, [R0+URZ+0x22880], R24 ;  /* 0x02288018000075a7 */ /* 0x000e24000800017f */
[----:B0-----:R-:W-:Y:S05]  /*dff0*/  @!P0 BRA `(.L_x_300) ;  /* 0x0000004c00ec8947 */ /* 0x001fea0003800000 */
.L_x_374:
[----:B------:R-:W-:Y:S05]  /*e000*/  BSYNC B0 ;  /* 0x0000000000007941 */ /* 0x000fea0003800000 */
.L_x_299:
[----:B------:R-:W2:Y:S01]  /*e010*/  LDL R12, [R1+0x10] ;  /* 0x00001000010c7983 */ /* 0x000ea20000100800 */
[----:B------:R-:W1:Y:S01]  /*e020*/  LDC R9, c[0x0][0x2f4] ;  /* 0x0000bd00ff097b82 */ /* 0x000e620000000800 */
[----:B------:R-:W-:Y:S01]  /*e030*/  ULDC.64 UR4, c[0x0][0x328] ;  /* 0x0000ca0000047ab9 */ /* 0x000fe20000000a00 */
[----:B-----5:R-:W-:Y:S01]  /*e040*/  SHF.R.S32.HI R22, RZ, 0x1f, R7 ;  /* 0x0000001fff167819 */ /* 0x020fe20000011407 */
[----:B------:R-:W-:Y:S01]  /*e050*/  IMAD R3, R21, UR4, RZ ;  /* 0x0000000415037c24 */ /* 0x000fe2000f8e02ff */
[----:B------:R-:W-:Y:S01]  /*e060*/  ULDC.64 UR6, c[0x0][0x338] ;  /* 0x0000ce0000067ab9 */ /* 0x000fe20000000a00 */
[----:B------:R-:W-:Y:S01]  /*e070*/  SHF.R.S32.HI R23, RZ, 0x1f, R6 ;  /* 0x0000001fff177819 */ /* 0x000fe20000011406 */
[----:B------:R-:W-:Y:S01]  /*e080*/  IMAD R19, R19, -0xa0, R18 ;  /* 0xffffff6013137824 */ /* 0x000fe200078e0212 */
[----:B------:R-:W-:Y:S01]  /*e090*/  SHF.R.S32.HI R25, RZ, 0x1f, R5 ;  /* 0x0000001fff197819 */ /* 0x000fe20000011405 */
[----:B------:R-:W-:Y:S01]  /*e0a0*/  IMAD R4, R8, UR5, R3 ;  /* 0x0000000508047c24 */ /* 0x000fe2000f8e0203 */
[----:B------:R-:W-:Y:S01]  /*e0b0*/  LOP3.LUT R28, R28, 0xfffffffe, RZ, 0xc0, !PT ;  /* 0xfffffffe1c1c7812 */ /* 0x000fe200078ec0ff */
[----:B------:R-:W-:-:S04]  /*e0c0*/  IMAD.WIDE.U32 R2, R8, UR4, RZ ;  /* 0x0000000408027c25 */ /* 0x000fc8000f8e00ff */
[----:B------:R-:W-:Y:S02]  /*e0d0*/  IMAD.IADD R3, R3, 0x1, R4 ;  /* 0x0000000103037824 */ /* 0x000fe400078e0204 */
[----:B------:R-:W-:Y:S02]  /*e0e0*/  IMAD R10, R22, UR6, RZ ;  /* 0x00000006160a7c24 */ /* 0x000fe4000f8e02ff */
[----:B------:R-:W-:-:S04]  /*e0f0*/  IMAD.WIDE.U32 R2, R7, UR6, R2 ;  /* 0x0000000607027c25 */ /* 0x000fc8000f8e0002 */
[----:B------:R-:W-:Y:S01]  /*e100*/  IMAD R10, R7, UR7, R10 ;  /* 0x00000007070a7c24 */ /* 0x000fe2000f8e020a */
[-C--:B-1----:R-:W-:Y:S01]  /*e110*/  ISETP.GE.AND P1, PT, R29, R9.reuse, PT ;  /* 0x000000091d00720c */ /* 0x082fe20003f26270 */
[----:B------:R-:W-:Y:S01]  /*e120*/  IMAD R4, R23, UR4, RZ ;  /* 0x0000000417047c24 */ /* 0x000fe2000f8e02ff */
[----:B------:R-:W-:Y:S01]  /*e130*/  ISETP.GE.AND P0, PT, R29, R9, PT ;  /* 0x000000091d00720c */ /* 0x000fe20003f06270 */
[----:B------:R-:W-:Y:S01]  /*e140*/  IMAD.IADD R11, R3, 0x1, R10 ;  /* 0x00000001030b7824 */ /* 0x000fe200078e020a */
[----:B------:R-:W1:Y:S01]  /*e150*/  S2R R9, SR_TID.X ;  /* 0x0000000000097919 */ /* 0x000e620000002100 */
[----:B------:R-:W-:Y:S02]  /*e160*/  IMAD.MOV.U32 R10, RZ, RZ, R2 ;  /* 0x000000ffff0a7224 */ /* 0x000fe400078e0002 */
[C---:B------:R-:W-:Y:S02]  /*e170*/  IMAD R4, R6.reuse, UR5, R4 ;  /* 0x0000000506047c24 */ /* 0x040fe4000f8e0204 */
[----:B------:R-:W-:Y:S01]  /*e180*/  IMAD.WIDE.U32 R2, R6, UR4, RZ ;  /* 0x0000000406027c25 */ /* 0x000fe2000f8e00ff */
[----:B------:R-:W-:-:S03]  /*e190*/  ULDC.64 UR4, c[0x0][0x330] ;  /* 0x0000cc0000047ab9 */ /* 0x000fc60000000a00 */
[----:B------:R-:W-:Y:S01]  /*e1a0*/  IMAD.IADD R3, R3, 0x1, R4 ;  /* 0x0000000103037824 */ /* 0x000fe200078e0204 */
[----:B------:R-:W-:Y:S01]  /*e1b0*/  @P1 LOP3.LUT R28, R28, 0x1, RZ, 0xfc, !PT ;  /* 0x000000011c1c1812 */ /* 0x000fe200078efcff */
[----:B------:R-:W-:Y:S02]  /*e1c0*/  IMAD R4, R25, UR6, RZ ;  /* 0x0000000619047c24 */ /* 0x000fe4000f8e02ff */
[----:B------:R-:W-:Y:S01]  /*e1d0*/  IMAD.WIDE.U32 R2, R5, UR6, R2 ;  /* 0x0000000605027c25 */ /* 0x000fe2000f8e0002 */
[----:B------:R-:W-:-:S03]  /*e1e0*/  LOP3.LUT R28, R28, 0xffffff7f, RZ, 0xc0, !PT ;  /* 0xffffff7f1c1c7812 */ /* 0x000fc600078ec0ff */
[----:B------:R-:W-:Y:S01]  /*e1f0*/  IMAD R4, R5, UR7, R4 ;  /* 0x0000000705047c24 */ /* 0x000fe2000f8e0204 */
[----:B------:R-:W-:Y:S01]  /*e200*/  ULDC.64 UR6, c[0x0][0x318] ;  /* 0x0000c60000067ab9 */ /* 0x000fe20000000a00 */
[----:B------:R-:W-:-:S04]  /*e210*/  IMAD.WIDE.U32 R10, R17, UR4, R10 ;  /* 0x00000004110a7c25 */ /* 0x000fc8000f8e000a */
[----:B------:R-:W-:Y:S02]  /*e220*/  IMAD.IADD R3, R3, 0x1, R4 ;  /* 0x0000000103037824 */ /* 0x000fe400078e0204 */
[C---:B------:R-:W-:Y:S02]  /*e230*/  IMAD R20, R17.reuse, UR5, RZ ;  /* 0x0000000511147c24 */ /* 0x040fe4000f8e02ff */
[----:B------:R-:W-:Y:S01]  /*e240*/  IMAD.WIDE.U32 R2, R17, UR4, R2 ;  /* 0x0000000411027c25 */ /* 0x000fe2000f8e0002 */
[----:B------:R-:W-:Y:S01]  /*e250*/  UMOV UR4, 0xffffffff ;  /* 0xffffffff00047882 */ /* 0x000fe20000000000 */
[----:B-1----:R-:W-:Y:S02]  /*e260*/  LOP3.LUT R13, R9, 0x7f, RZ, 0xc0, !PT ;  /* 0x0000007f090d7812 */ /* 0x002fe400078ec0ff */
[----:B------:R-:W-:Y:S02]  /*e270*/  IADD3 R9, P1, R10, UR6, RZ ;  /* 0x000000060a097c10 */ /* 0x000fe4000ff3e0ff */
[----:B------:R-:W-:-:S02]  /*e280*/  SHF.R.U32.HI R13, RZ, 0x3, R13 ;  /* 0x00000003ff0d7819 */ /* 0x000fc4000001160d */
[----:B------:R-:W-:Y:S02]  /*e290*/  IADD3.X R18, R11, UR7, R20, P1, !PT ;  /* 0x000000070b127c10 */ /* 0x000fe40008ffe414 */
[----:B------:R-:W-:Y:S01]  /*e2a0*/  IADD3 R10, P1, R2, UR6, RZ ;  /* 0x00000006020a7c10 */ /* 0x000fe2000ff3e0ff */
[----:B------:R-:W-:-:S03]  /*e2b0*/  IMAD.IADD R19, R19, 0x1, -R13 ;  /* 0x0000000113137824 */ /* 0x000fc600078e0a0d */
[----:B------:R-:W-:Y:S02]  /*e2c0*/  IADD3.X R20, R20, UR7, R3, P1, !PT ;  /* 0x0000000714147c10 */ /* 0x000fe40008ffe403 */
[----:B------:R-:W-:-:S13]  /*e2d0*/  ISETP.GE.AND P1, PT, R19, 0x1, PT ;  /* 0x000000011300780c */ /* 0x000fda0003f26270 */
[----:B------:R-:W-:Y:S01]  /*e2e0*/  @P1 LOP3.LUT R28, R28, 0x80, RZ, 0xfc, !PT ;  /* 0x000000801c1c1812 */ /* 0x000fe200078efcff */
[----:B--2---:R-:W-:Y:S01]  /*e2f0*/  IMAD R4, R30, 0x5000, R12 ;  /* 0x000050001e047824 */ /* 0x004fe200078e020c */
[----:B------:R-:W-:Y:S06]  /*e300*/  BRA.DIV UR4, `(.L_x_301) ;  /* 0x0000004e043c7947 */ /* 0x000fec000b800000 */
[----:B------:R-:W1:Y:S01]  /*e310*/  SHFL.IDX PT, R2, R9, RZ, 0x181f ;  /* 0x00181fff09027589 */ /* 0x000e6200000e0000 */
[----:B------:R-:W-:Y:S01]  /*e320*/  IMAD.IADD R4, R16, 0x1, R4 ;  /* 0x0000000110047824 */ /* 0x000fe200078e0204 */
[C---:B------:R-:W-:Y:S02]  /*e330*/  ISETP.GE.AND P3, PT, R19.reuse, 0x41, PT ;  /* 0x000000411300780c */ /* 0x040fe40003f66270 */
[----:B------:R-:W2:Y:S01]  /*e340*/  SHFL.IDX PT, R3, R18, RZ, 0x181f ;  /* 0x00181fff12037589 */ /* 0x000ea200000e0000 */
[----:B------:R-:W-:Y:S02]  /*e350*/  LOP3.LUT R28, R28, 0xffffffef, RZ, 0xc0, !PT ;  /* 0xffffffef1c1c7812 */ /* 0x000fe400078ec0ff */
[C---:B------:R-:W-:Y:S02]  /*e360*/  ISETP.GE.AND P2, PT, R19.reuse, 0x61, PT ;  /* 0x000000611300780c */ /* 0x040fe40003f46270 */
[C---:B------:R-:W-:Y:S02]  /*e370*/  ISETP.GE.AND P5, PT, R19.reuse, 0x21, PT ;  /* 0x000000211300780c */ /* 0x040fe40003fa6270 */
[----:B------:R-:W-:-:S02]  /*e380*/  ISETP.GE.AND P4, PT, R19, 0x31, PT ;  /* 0x000000311300780c */ /* 0x000fc40003f86270 */
[----:B-1----:R-:W-:-:S05]  /*e390*/  IADD3 R2, P1, R29, R2, RZ ;  /* 0x000000021d027210 */ /* 0x002fca0007f3e0ff */
[----:B--2---:R-:W-:Y:S01]  /*e3a0*/  IMAD.X R3, RZ, RZ, R3, P1 ;  /* 0x000000ffff037224 */ /* 0x004fe200008e0603 */
[----:B------:R-:W-:-:S13]  /*e3b0*/  ISETP.LT.OR P1, PT, R19, 0x1, P0 ;  /* 0x000000011300780c */ /* 0x000fda0000721670 */
[----:B------:R-:W-:Y:S01]  /*e3c0*/  @!PT LDS RZ, [RZ] ;  /* 0x00000000fffff984 */ /* 0x000fe20000000800 */
[----:B------:R1:W-:Y:S04]  /*e3d0*/  LDGSTS.E.BYPASS.LTC128B.128 [R4+0xa400], desc[UR50][R2.64], !P1 ;  /* 0x0a40000002047fae */ /* 0x0003e8000c901d72 */
[----:B-1----:R-:W1:Y:S04]  /*e3e0*/  SHFL.IDX PT, R2, R9, 0x1, 0x181f ;  /* 0x00381f0009027f89 */ /* 0x002e6800000e0000 */
[----:B------:R-:W2:Y:S01]  /*e3f0*/  SHFL.IDX PT, R3, R18, 0x1, 0x181f ;  /* 0x00381f0012037f89 */ /* 0x000ea200000e0000 */
[----:B-1----:R-:W-:-:S05]  /*e400*/  IADD3 R2, P1, R29, R2, RZ ;  /* 0x000000021d027210 */ /* 0x002fca0007f3e0ff */
[----:B--2---:R-:W-:Y:S01]  /*e410*/  IMAD.X R3, RZ, RZ, R3, P1 ;  /* 0x000000ffff037224 */ /* 0x004fe200008e0603 */
[----:B------:R-:W-:-:S13]  /*e420*/  ISETP.LT.OR P1, PT, R19, 0x11, P0 ;  /* 0x000000111300780c */ /* 0x000fda0000721670 */
        /* <DEDUP_REMOVED lines=26> */
[----:B------:R-:W2:Y:S04]  /*e5d0*/  SHFL.IDX PT, R3, R18, 0x6, 0x181f ;  /* 0x00d81f0012037f89 */ /* 0x000ea800000e0000 */
[----:B------:R-:W-:Y:S01]  /*e5e0*/  SHFL.IDX PT, R18, R18, 0x7, 0x181f ;  /* 0x00f81f0012127f89 */ /* 0x000fe200000e0000 */
[----:B-1----:R-:W-:-:S05]  /*e5f0*/  IADD3 R2, P1, R29, R2, RZ ;  /* 0x000000021d027210 */ /* 0x002fca0007f3e0ff */
[----:B--2---:R-:W-:Y:S01]  /*e600*/  IMAD.X R3, RZ, RZ, R3, P1 ;  /* 0x000000ffff037224 */ /* 0x004fe200008e0603 */
[----:B------:R-:W-:-:S13]  /*e610*/  ISETP.LT.OR P1, PT, R19, 0x61, P0 ;  /* 0x000000611300780c */ /* 0x000fda0000721670 */
[----:B------:R1:W-:Y:S04]  /*e620*/  LDGSTS.E.BYPASS.LTC128B.128 [R4+0xd400], desc[UR50][R2.64], !P1 ;  /* 0x0d40000002047fae */ /* 0x0003e8000c901d72 */
[----:B-1----:R-:W1:Y:S02]  /*e630*/  SHFL.IDX PT, R2, R9, 0x7, 0x181f ;  /* 0x00f81f0009027f89 */ /* 0x002e6400000e0000 */
[----:B-1----:R-:W-:-:S05]  /*e640*/  IADD3 R2, P1, R29, R2, RZ ;  /* 0x000000021d027210 */ /* 0x002fca0007f3e0ff */
[----:B------:R-:W-:Y:S01]  /*e650*/  IMAD.X R3, RZ, RZ, R18, P1 ;  /* 0x000000ffff037224 */ /* 0x000fe200008e0612 */
[----:B------:R-:W-:-:S13]  /*e660*/  ISETP.LT.OR P1, PT, R19, 0x71, P0 ;  /* 0x000000711300780c */ /* 0x000fda0000721670 */
[----:B------:R1:W-:Y:S04]  /*e670*/  LDGSTS.E.BYPASS.LTC128B.128 [R4+0xdc00], desc[UR50][R2.64], !P1 ;  /* 0x0dc0000002047fae */ /* 0x0003e8000c901d72 */
[----:B-1----:R-:W1:Y:S04]  /*e680*/  SHFL.IDX PT, R2, R10, RZ, 0x181f ;  /* 0x00181fff0a027589 */ /* 0x002e6800000e0000 */
[----:B------:R-:W2:Y:S04]  /*e690*/  SHFL.IDX PT, R3, R20, RZ, 0x181f ;  /* 0x00181fff14037589 */ /* 0x000ea800000e0000 */
[----:B------:R-:W3:Y:S01]  /*e6a0*/  SHFL.IDX PT, R20, R20, 0x1, 0x181f ;  /* 0x00381f0014147f89 */ /* 0x000ee200000e0000 */
[----:B-1----:R-:W-:-:S05]  /*e6b0*/  IADD3 R2, P1, R29, R2, RZ ;  /* 0x000000021d027210 */ /* 0x002fca0007f3e0ff */
[----:B--2---:R-:W-:Y:S01]  /*e6c0*/  IMAD.X R3, RZ, RZ, R3, P1 ;  /* 0x000000ffff037224 */ /* 0x004fe200008e0603 */
[----:B------:R-:W-:-:S13]  /*e6d0*/  ISETP.LT.OR P1, PT, R19, 0x81, P0 ;  /* 0x000000811300780c */ /* 0x000fda0000721670 */
[----:B------:R1:W-:Y:S01]  /*e6e0*/  LDGSTS.E.BYPASS.LTC128B.128 [R4+0xe400], desc[UR50][R2.64], !P1 ;  /* 0x0e40000002047fae */ /* 0x0003e2000c901d72 */
[----:B------:R-:W-:-:S03]  /*e6f0*/  ISETP.GE.AND P1, PT, R19, 0x11, PT ;  /* 0x000000111300780c */ /* 0x000fc60003f26270 */
[----:B-1----:R1:W2:Y:S10]  /*e700*/  SHFL.IDX PT, R2, R10, 0x1, 0x181f ;  /* 0x00381f000a027f89 */ /* 0x0022b400000e0000 */
[----:B------:R-:W-:-:S02]  /*e710*/  @P1 LOP3.LUT R28, R28, 0x10, RZ, 0xfc, !PT ;  /* 0x000000101c1c1812 */ /* 0x000fc400078efcff */
[----:B------:R-:W-:Y:S02]  /*e720*/  ISETP.GE.AND P1, PT, R19, 0x51, PT ;  /* 0x000000511300780c */ /* 0x000fe40003f26270 */
[----:B------:R-:W-:-:S04]  /*e730*/  LOP3.LUT R28, R28, 0xffffffdf, RZ, 0xc0, !PT ;  /* 0xffffffdf1c1c7812 */ /* 0x000fc800078ec0ff */
        /* <DEDUP_REMOVED lines=9> */
[----:B-123--:R-:W-:-:S07]  /*e7d0*/  @P2 LOP3.LUT R28, R28, 0x200, RZ, 0xfc, !PT ;  /* 0x000002001c1c2812 */ /* 0x00efce00078efcff */
.L_x_396:
[----:B------:R-:W-:Y:S02]  /*e7e0*/  ISETP.LT.OR P0, PT, R19, 0x91, P0 ;  /* 0x000000911300780c */ /* 0x000fe40000701670 */
[----:B------:R-:W-:-:S05]  /*e7f0*/  IADD3 R2, P2, R29, R2, RZ ;  /* 0x000000021d027210 */ /* 0x000fca0007f5e0ff */
[----:B------:R-:W-:-:S06]  /*e800*/  IMAD.X R3, RZ, RZ, R20, P2 ;  /* 0x000000ffff037224 */ /* 0x000fcc00010e0614 */
[----:B------:R-:W-:Y:S01]  /*e810*/  @!PT LDS RZ, [RZ] ;  /* 0x00000000fffff984 */ /* 0x000fe20000000800 */
[----:B------:R-:W-:Y:S01]  /*e820*/  @!PT LDS RZ, [RZ] ;  /* 0x00000000fffff984 */ /* 0x000fe20000000800 */
[----:B------:R-:W-:Y:S01]  /*e830*/  @!PT LDS RZ, [RZ] ;  /* 0x00000000fffff984 */ /* 0x000fe20000000800 */
[----:B------:R1:W-:Y:S01]  /*e840*/  LDGSTS.E.BYPASS.LTC128B.128 [R4+0xec00], desc[UR50][R2.64], !P0 ;  /* 0x0ec0000002047fae */ /* 0x0003e2000c101d72 */
[----:B------:R-:W-:Y:S01]  /*e850*/  PLOP3.LUT P0, PT, PT, PT, PT, 0x80, 0x0 ;  /* 0x000000000000781c */ /* 0x000fe20003f0f070 */
[----:B------:R-:W-:-:S12]  /*e860*/  NOP ;  /* 0x0000000000007918 */ /* 0x000fd80000000000 */
.L_x_302:
[----:B------:R-:W-:Y:S02]  /*e870*/  PLOP3.LUT P2, PT, P2, P0, PT, 0xa2, 0x0 ;  /* 0x000000000000781c */ /* 0x000fe40001741472 */
[----:B------:R-:W-:-:S08]  /*e880*/  @P0 R2UR P2, UR4, R0 ;  /* 0x00000000000402ca */ /* 0x000fd00000040000 */
[----:B------:R-:W-:-:S05]  /*e890*/  @P0 PLOP3.LUT P0, PT, P2, PT, PT, 0x80, 0x0 ;  /* 0x000000000000081c */ /* 0x000fca000170f070 */
[----:B------:R-:W-:Y:S01]  /*e8a0*/  @!P2 SYNCS.ARRIVE.TRANS64.RED.A0T1 RZ, [UR4+0x22870], RZ ;  /* 0x022870ffffffa9a7 */ /* 0x000fe20008200404 */
[----:B------:R-:W-:Y:S07]  /*e8b0*/  @!P2 ARRIVES.LDGSTSBAR.64.TRANSCNT [UR4+0x22870] ;  /* 0x02287000ff00a9b0 */ /* 0x000fee0008000a84 */
[----:B------:R-:W-:Y:S05]  /*e8c0*/  @P0 BRA.U.ANY `(.L_x_302) ;  /* 0xfffffffd00e80947 */ /* 0x000fea000393ffff */
[----:B------:R-:W-:Y:S01]  /*e8d0*/  NOP ;  /* 0x0000000000007918 */ /* 0x000fe20000000000 */
[----:B-1----:R-:W-:-:S05]  /*e8e0*/  IMAD.U32 R2, RZ, RZ, UR44 ;  /* 0x0000002cff027e24 */ /* 0x002fca000f8e00ff */
[----:B------:R-:W-:-:S13]  /*e8f0*/  ISETP.NE.AND P6, PT, R2, 0x3, PT ;  /* 0x000000030200780c */ /* 0x000fda0003fc5270 */
[----:B------:R-:W-:Y:S05]  /*e900*/  @!P6 BRA `(.L_x_303) ;  /* 0x000000000004e947 */ /* 0x000fea0003800000 */
[----:B------:R-:W-:Y:S01]  /*e910*/  BPT.TRAP 0x1 ;  /* 0x000000040000795c */ /* 0x000fe20000300000 */
.L_x_303:
[----:B------:R1:W-:Y:S01]  /*e920*/  SYNCS.ARRIVE.TRANS64.A1T0 RZ, [R0+URZ+0x22870], RZ ;  /* 0x022870ff00ff79a7 */ /* 0x0003e2000810003f */
[----:B------:R-:W-:Y:S05]  /*e930*/  @!P6 BRA `(.L_x_304) ;  /* 0x000000000004e947 */ /* 0x000fea0003800000 */
[----:B------:R-:W-:Y:S01]  /*e940*/  BPT.TRAP 0x1 ;  /* 0x000000040000795c */ /* 0x000fe20000300000 */
.L_x_304:
[----:B------:R-:W2:Y:S01]  /*e950*/  SYNCS.PHASECHK.TRANS64.TRYWAIT P0, [R0+URZ+0x22840], R24 ;  /* 0x02284018000075a7 */ /* 0x000ea2000800017f */
[----:B------:R-:W-:Y:S04]  /*e960*/  BSSY B0, `(.L_x_305) ;  /* 0x0000002000007945 */ /* 0x000fe80003800000 */
[----:B--2---:R-:W-:Y:S05]  /*e970*/  @!P0 BRA `(.L_x_306) ;  /* 0x0000005000c48947 */ /* 0x004fea0003800000 */
.L_x_397:
[----:B------:R-:W-:Y:S05]  /*e980*/  BSYNC B0 ;  /* 0x0000000000007941 */ /* 0x000fea0003800000 */
.L_x_305:
[----:B------:R-:W-:Y:S01]  /*e990*/  ULDC.64 UR4, c[0x0][0x300] ;  /* 0x0000c00000047ab9 */ /* 0x000fe20000000a00 */
[----:B------:R-:W-:Y:S01]  /*e9a0*/  ULDC.64 UR6, c[0x0][0x310] ;  /* 0x0000c40000067ab9 */ /* 0x000fe20000000a00 */
[----:B------:R-:W-:Y:S01]  /*e9b0*/  IMAD R9, R21, UR4, RZ ;  /* 0x0000000415097c24 */ /* 0x000fe2000f8e02ff */
[----:B------:R-:W-:Y:S01]  /*e9c0*/  ULDC.64 UR8, c[0x0][0x308] ;  /* 0x0000c20000087ab9 */ /* 0x000fe20000000a00 */
[C---:B------:R-:W-:Y:S01]  /*e9d0*/  IMAD.WIDE.U32 R2, R8.reuse, UR4, RZ ;  /* 0x0000000408027c25 */ /* 0x040fe2000f8e00ff */
[----:B------:R-:W-:Y:S01]  /*e9e0*/  ULDC.64 UR10, c[0x0][0x2e8] ;  /* 0x0000ba00000a7ab9 */ /* 0x000fe20000000a00 */
[----:B------:R-:W3:Y:S02]  /*e9f0*/  LDC R11, c[0x0][0x2f4] ;  /* 0x0000bd00ff0b7b82 */ /* 0x000ee40000000800 */
[----:B------:R-:W-:Y:S02]  /*ea00*/  IMAD R9, R8, UR5, R9 ;  /* 0x0000000508097c24 */ /* 0x000fe4000f8e0209 */
[----:B------:R-:W-:-:S02]  /*ea10*/  IMAD R22, R22, UR6, RZ ;  /* 0x0000000616167c24 */ /* 0x000fc4000f8e02ff */
[----:B------:R-:W-:Y:S02]  /*ea20*/  IMAD.IADD R3, R3, 0x1, R9 ;  /* 0x0000000103037824 */ /* 0x000fe400078e0209 */
[C---:B------:R-:W-:Y:S02]  /*ea30*/  IMAD R22, R7.reuse, UR7, R22 ;  /* 0x0000000707167c24 */ /* 0x040fe4000f8e0216 */
[----:B------:R-:W-:-:S04]  /*ea40*/  IMAD.WIDE.U32 R2, R7, UR6, R2 ;  /* 0x0000000607027c25 */ /* 0x000fc8000f8e0002 */
[----:B------:R-:W-:Y:S02]  /*ea50*/  IMAD.IADD R3, R3, 0x1, R22 ;  /* 0x0000000103037824 */ /* 0x000fe400078e0216 */
[C---:B------:R-:W-:Y:S02]  /*ea60*/  IMAD R9, R17.reuse, UR9, RZ ;  /* 0x0000000911097c24 */ /* 0x040fe4000f8e02ff */
[----:B------:R-:W-:-:S04]  /*ea70*/  IMAD.WIDE.U32 R2, R17, UR8, R2 ;  /* 0x0000000811027c25 */ /* 0x000fc8000f8e0002 */
[----:B------:R-:W-:Y:S01]  /*ea80*/  IMAD R23, R23, UR4, RZ ;  /* 0x0000000417177c24 */ /* 0x000fe2000f8e02ff */
[----:B------:R-:W-:Y:S02]  /*ea90*/  IADD3 R8, P0, R2, UR10, RZ ;  /* 0x0000000a02087c10 */ /* 0x000fe4000ff1e0ff */
[----:B---3--:R-:W-:Y:S01]  /*eaa0*/  ISETP.GE.AND P2, PT, R29, R11, PT ;  /* 0x0000000b1d00720c */ /* 0x008fe20003f46270 */
[C---:B------:R-:W-:Y:S01]  /*eab0*/  IMAD R10, R6.reuse, UR5, R23 ;  /* 0x00000005060a7c24 */ /* 0x040fe2000f8e0217 */
[----:B------:R-:W-:Y:S01]  /*eac0*/  IADD3.X R7, R3, UR11, R9, P0, !PT ;  /* 0x0000000b03077c10 */ /* 0x000fe200087fe409 */
[----:B------:R-:W-:Y:S01]  /*ead0*/  IMAD.WIDE.U32 R2, R6, UR4, RZ ;  /* 0x0000000406027c25 */ /* 0x000fe2000f8e00ff */
[----:B------:R-:W-:-:S03]  /*eae0*/  UMOV UR4, 0xffffffff ;  /* 0xffffffff00047882 */ /* 0x000fc60000000000 */
[----:B------:R-:W-:Y:S02]  /*eaf0*/  IMAD.IADD R3, R3, 0x1, R10 ;  /* 0x0000000103037824 */ /* 0x000fe400078e020a */
[----:B------:R-:W-:Y:S02]  /*eb00*/  IMAD R6, R25, UR6, RZ ;  /* 0x0000000619067c24 */ /* 0x000fe4000f8e02ff */
[----:B------:R-:W-:-:S04]  /*eb10*/  IMAD.WIDE.U32 R2, R5, UR6, R2 ;  /* 0x0000000605027c25 */ /* 0x000fc8000f8e0002 */
[----:B------:R-:W-:-:S04]  /*eb20*/  IMAD R6, R5, UR7, R6 ;  /* 0x0000000705067c24 */ /* 0x000fc8000f8e0206 */
[----:B------:R-:W-:Y:S02]  /*eb30*/  IMAD.IADD R3, R3, 0x1, R6 ;  /* 0x0000000103037824 */ /* 0x000fe400078e0206 */
[----:B------:R-:W-:-:S03]  /*eb40*/  IMAD.WIDE.U32 R2, R17, UR8, R2 ;  /* 0x0000000811027c25 */ /* 0x000fc6000f8e0002 */
[----:B------:R-:W-:-:S04]  /*eb50*/  IADD3 R6, P0, R2, UR10, RZ ;  /* 0x0000000a02067c10 */ /* 0x000fc8000ff1e0ff */
[----:B------:R-:W-:Y:S01]  /*eb60*/  IADD3.X R5, R9, UR11, R3, P0, !PT ;  /* 0x0000000b09057c10 */ /* 0x000fe200087fe403 */
[----:B------:R-:W-:Y:S08]  /*eb70*/  BRA.DIV UR4, `(.L_x_307) ;  /* 0x0000005204587947 */ /* 0x000ff0000b800000 */
[----:B------:R-:W3:Y:S01]  /*eb80*/  SHFL.IDX PT, R14, R8, RZ, 0x181f ;  /* 0x00181fff080e7589 */ /* 0x000ee200000e0000 */
[C---:B------:R-:W-:Y:S02]  /*eb90*/  LOP3.LUT P6, RZ, R28.reuse, 0x80, RZ, 0xc0, !PT ;  /* 0x000000801cff7812 */ /* 0x040fe400078cc0ff */
[----:B------:R-:W-:Y:S01]  /*eba0*/  P2R R9, PR, RZ, 0x2 ;  /* 0x00000002ff097803 */ /* 0x000fe20000000000 */
[----:B------:R-:W4:Y:S01]  /*ebb0*/  SHFL.IDX PT, R2, R7, RZ, 0x181f ;  /* 0x00181fff07027589 */ /* 0x000f2200000e0000 */
[----:B------:R-:W-:-:S09]  /*ebc0*/  LOP3.LUT P1, RZ, R28, 0x10, RZ, 0xc0, !PT ;  /* 0x000000101cff7812 */ /* 0x000fd2000782c0ff */
[----:B---3--:R-:W-:Y:S02]  /*ebd0*/  @P6 IADD3 R10, P0, R29, R14, RZ ;  /* 0x0000000e1d0a6210 */ /* 0x008fe40007f1e0ff */
[----:B------:R-:W3:Y:S03]  /*ebe0*/  SHFL.IDX PT, R14, R8, 0x1, 0x181f ;  /* 0x00381f00080e7f89 */ /* 0x000ee600000e0000 */
[----:B----4-:R-:W-:Y:S02]  /*ebf0*/  @P6 IMAD.X R3, RZ, RZ, R2, P0 ;  /* 0x000000ffff036224 */ /* 0x010fe400000e0602 */
[----:B------:R-:W-:-:S05]  /*ec00*/  @P6 IMAD.MOV.U32 R2, RZ, RZ, R10 ;  /* 0x000000ffff026224 */ /* 0x000fca00078e000a */
[----:B------:R4:W-:Y:S01]  /*ec10*/  @P6 LDGSTS.E.BYPASS.LTC128B.128 [R4+0x18400], desc[UR50][R2.64], !P2 ;  /* 0x1840000002046fae */ /* 0x0009e2000d101d72 */
[----:B------:R-:W-:-:S03]  /*ec20*/  LOP3.LUT P6, RZ, R28, 0x100, RZ, 0xc0, !PT ;  /* 0x000001001cff7812 */ /* 0x000fc600078cc0ff */
[----:B----4-:R-:W4:Y:S01]  /*ec30*/  SHFL.IDX PT, R2, R7, 0x1, 0x181f ;  /* 0x00381f0007027f89 */ /* 0x010f2200000e0000 */
[----:B---3--:R-:W-:-:S03]  /*ec40*/  @P1 IADD3 R10, P0, R29, R14, RZ ;  /* 0x0000000e1d0a1210 */ /* 0x008fc60007f1e0ff */
[----:B------:R-:W3:Y:S02]  /*ec50*/  SHFL.IDX PT, R14, R8, 0x2, 0x181f ;  /* 0x00581f00080e7f89 */ /* 0x000ee400000e0000 */
[----:B----4-:R-:W-:Y:S02]  /*ec60*/  @P1 IMAD.X R3, RZ, RZ, R2, P0 ;  /* 0x000000ffff031224 */ /* 0x010fe400000e0602 */
[----:B------:R-:W-:Y:S01]  /*ec70*/  @P1 IMAD.MOV.U32 R2, RZ, RZ, R10 ;  /* 0x000000ffff021224 */ /* 0x000fe200078e000a */
[----:B---3--:R-:W-:-:S04]  /*ec80*/  @P5 IADD3 R14, P0, R29, R14, RZ ;  /* 0x0000000e1d0e5210 */ /* 0x008fc80007f1e0ff */
[----:B------:R3:W-:Y:S01]  /*ec90*/  @P1 LDGSTS.E.BYPASS.LTC128B.128 [R4+0x18c00], desc[UR50][R2.64], !P2 ;  /* 0x18c0000002041fae */ /* 0x0007e2000d101d72 */
[----:B------:R-:W-:-:S03]  /*eca0*/  ISETP.NE.AND P1, PT, R9, RZ, PT ;  /* 0x000000ff0900720c */ /* 0x000fc60003f25270 */
[----:B---3--:R-:W3:Y:S02]  /*ecb0*/  SHFL.IDX PT, R2, R7, 0x2, 0x181f ;  /* 0x00581f0007027f89 */ /* 0x008ee400000e0000 */
[----:B---3--:R-:W-:Y:S02]  /*ecc0*/  @P5 IMAD.X R9, RZ, RZ, R2, P0 ;  /* 0x000000ffff095224 */ /* 0x008fe400000e0602 */
[----:B------:R-:W-:Y:S02]  /*ecd0*/  @P5 IMAD.MOV.U32 R2, RZ, RZ, R14 ;  /* 0x000000ffff025224 */ /* 0x000fe400078e000e */
[----:B------:R-:W-:Y:S01]  /*ece0*/  @P5 IMAD.MOV.U32 R3, RZ, RZ, R9 ;  /* 0x000000ffff035224 */ /* 0x000fe200078e0009 */
[----:B------:R-:W3:Y:S04]  /*ecf0*/  SHFL.IDX PT, R14, R8, 0x3, 0x181f ;  /* 0x00781f00080e7f89 */ /* 0x000ee800000e0000 */
[----:B------:R4:W-:Y:S01]  /*ed00*/  @P5 LDGSTS.E.BYPASS.LTC128B.128 [R4+0x19400], desc[UR50][R2.64], !P2 ;  /* 0x1940000002045fae */ /* 0x0009e2000d101d72 */
[----:B------:R-:W-:-:S03]  /*ed10*/  LOP3.LUT P5, RZ, R28, 0x40, RZ, 0xc0, !PT ;  /* 0x000000401cff7812 */ /* 0x000fc600078ac0ff */
[----:B----4-:R-:W4:Y:S01]  /*ed20*/  SHFL.IDX PT, R2, R7, 0x3, 0x181f ;  /* 0x00781f0007027f89 */ /* 0x010f2200000e0000 */
[----:B---3--:R-:W-:-:S05]  /*ed30*/  @P4 IADD3 R14, P0, R29, R14, RZ ;  /* 0x0000000e1d0e4210 */ /* 0x008fca0007f1e0ff */
[----:B----4-:R-:W-:Y:S02]  /*ed40*/  @P4 IMAD.X R9, RZ, RZ, R2, P0 ;  /* 0x000000ffff094224 */ /* 0x010fe400000e0602 */
[----:B------:R-:W-:Y:S02]  /*ed50*/  @P4 IMAD.MOV.U32 R2, RZ, RZ, R14 ;  /* 0x000000ffff024224 */ /* 0x000fe400078e000e */
[----:B------:R-:W-:Y:S01]  /*ed60*/  @P4 IMAD.MOV.U32 R3, RZ, RZ, R9 ;  /* 0x000000ffff034224 */ /* 0x000fe200078e0009 */
[----:B------:R-:W3:Y:S04]  /*ed70*/  SHFL.IDX PT, R14, R8, 0x4, 0x181f ;  /* 0x00981f00080e7f89 */ /* 0x000ee800000e0000 */
[----:B------:R4:W-:Y:S01]  /*ed80*/  @P4 LDGSTS.E.BYPASS.LTC128B.128 [R4+0x19c00], desc[UR50][R2.64], !P2 ;  /* 0x19c0000002044fae */ /* 0x0009e2000d101d72 */
[----:B------:R-:W-:-:S03]  /*ed90*/  LOP3.LUT P4, RZ, R28, 0x20, RZ, 0xc0, !PT ;  /* 0x000000201cff7812 */ /* 0x000fc6000788c0ff */
[----:B----4-:R-:W4:Y:S10]  /*eda0*/  SHFL.IDX PT, R2, R7, 0x4, 0x181f ;  /* 0x00981f0007027f89 */ /* 0x010f3400000e0000 */
[----:B---3--:R-:W-:-:S05]  /*edb0*/  @P4 IADD3 R14, P0, R29, R14, RZ ;  /* 0x0000000e1d0e4210 */ /* 0x008fca0007f1e0ff */
[----:B----4-:R-:W-:Y:S02]  /*edc0*/  @P4 IMAD.X R9, RZ, RZ, R2, P0 ;  /* 0x000000ffff094224 */ /* 0x010fe400000e0602 */
[----:B------:R-:W-:Y:S02]  /*edd0*/  @P4 IMAD.MOV.U32 R2, RZ, RZ, R14 ;  /* 0x000000ffff024224 */ /* 0x000fe400078e000e */
[----:B------:R-:W-:Y:S01]  /*ede0*/  @P4 IMAD.MOV.U32 R3, RZ, RZ, R9 ;  /* 0x000000ffff034224 */ /* 0x000fe200078e0009 */
[----:B------:R-:W3:Y:S04]  /*edf0*/  SHFL.IDX PT, R14, R8, 0x5, 0x181f ;  /* 0x00b81f00080e7f89 */ /* 0x000ee800000e0000 */
[----:B------:R4:W-:Y:S04]  /*ee00*/  @P4 LDGSTS.E.BYPASS.LTC128B.128 [R4+0x1a400], desc[UR50][R2.64], !P2 ;  /* 0x1a40000002044fae */ /* 0x0009e8000d101d72 */
[----:B----4-:R-:W4:Y:S01]  /*ee10*/  SHFL.IDX PT, R2, R7, 0x5, 0x181f ;  /* 0x00b81f0007027f89 */ /* 0x010f2200000e0000 */
[----:B---3--:R-:W-:-:S05]  /*ee20*/  @P5 IADD3 R14, P0, R29, R14, RZ ;  /* 0x0000000e1d0e5210 */ /* 0x008fca0007f1e0ff */
[----:B----4-:R-:W-:Y:S02]  /*ee30*/  @P5 IMAD.X R9, RZ, RZ, R2, P0 ;  /* 0x000000ffff095224 */ /* 0x010fe400000e0602 */
[----:B------:R-:W-:Y:S02]  /*ee40*/  @P5 IMAD.MOV.U32 R2, RZ, RZ, R14 ;  /* 0x000000ffff025224 */ /* 0x000fe400078e000e */
[----:B------:R-:W-:Y:S01]  /*ee50*/  @P5 IMAD.MOV.U32 R3, RZ, RZ, R9 ;  /* 0x000000ffff035224 */ /* 0x000fe200078e0009 */
[----:B------:R-:W3:Y:S04]  /*ee60*/  SHFL.IDX PT, R14, R8, 0x6, 0x181f ;  /* 0x00d81f00080e7f89 */ /* 0x000ee800000e0000 */
[----:B------:R4:W-:Y:S04]  /*ee70*/  @P5 LDGSTS.E.BYPASS.LTC128B.128 [R4+0x1ac00], desc[UR50][R2.64], !P2 ;  /* 0x1ac0000002045fae */ /* 0x0009e8000d101d72 */
[----:B----4-:R-:W4:Y:S04]  /*ee80*/  SHFL.IDX PT, R2, R7, 0x6, 0x181f ;  /* 0x00d81f0007027f89 */ /* 0x010f2800000e0000 */
[----:B------:R-:W-:Y:S01]  /*ee90*/  SHFL.IDX PT, R7, R7, 0x7, 0x181f ;  /* 0x00f81f0007077f89 */ /* 0x000fe200000e0000 */
[----:B---3--:R-:W-:-:S05]  /*eea0*/  @P6 IADD3 R14, P0, R29, R14, RZ ;  /* 0x0000000e1d0e6210 */ /* 0x008fca0007f1e0ff */
[----:B----4-:R-:W-:Y:S02]  /*eeb0*/  @P6 IMAD.X R9, RZ, RZ, R2, P0 ;  /* 0x000000ffff096224 */ /* 0x010fe400000e0602 */
[----:B------:R-:W-:Y:S02]  /*eec0*/  @P6 IMAD.MOV.U32 R2, RZ, RZ, R14 ;  /* 0x000000ffff026224 */ /* 0x000fe400078e000e */
[----:B------:R-:W3:Y:S01]  /*eed0*/  SHFL.IDX PT, R14, R8, 0x7, 0x181f ;  /* 0x00f81f00080e7f89 */ /* 0x000ee200000e0000 */
[----:B------:R-:W-:-:S05]  /*eee0*/  @P6 IMAD.MOV.U32 R3, RZ, RZ, R9 ;  /* 0x000000ffff036224 */ /* 0x000fca00078e0009 */
[----:B------:R4:W-:Y:S01]  /*eef0*/  @P6 LDGSTS.E.BYPASS.LTC128B.128 [R4+0x1b400], desc[UR50][R2.64], !P2 ;  /* 0x1b40000002046fae */ /* 0x0009e2000d101d72 */
[----:B---3--:R-:W-:-:S05]  /*ef00*/  @P3 IADD3 R14, P0, R29, R14, RZ ;  /* 0x0000000e1d0e3210 */ /* 0x008fca0007f1e0ff */
[----:B------:R-:W-:Y:S02]  /*ef10*/  @P3 IMAD.X R9, RZ, RZ, R7, P0 ;  /* 0x000000ffff093224 */ /* 0x000fe400000e0607 */
[----:B----4-:R-:W-:Y:S01]  /*ef20*/  @P3 IMAD.MOV.U32 R2, RZ, RZ, R14 ;  /* 0x000000ffff023224 */ /* 0x010fe200078e000e */
[----:B------:R-:W-:Y:S01]  /*ef30*/  SHFL.IDX PT, R7, R5, 0x1, 0x181f ;  /* 0x00381f0005077f89 */ /* 0x000fe200000e0000 */
[----:B------:R-:W-:-:S03]  /*ef40*/  @P3 IMAD.MOV.U32 R3, RZ, RZ, R9 ;  /* 0x000000ffff033224 */ /* 0x000fc600078e0009 */
[----:B------:R-:W3:Y:S04]  /*ef50*/  SHFL.IDX PT, R14, R6, RZ, 0x181f ;  /* 0x00181fff060e7589 */ /* 0x000ee800000e0000 */
[----:B------:R4:W-:Y:S04]  /*ef60*/  @P3 LDGSTS.E.BYPASS.LTC128B.128 [R4+0x1bc00], desc[UR50][R2.64], !P2 ;  /* 0x1bc0000002043fae */ /* 0x0009e8000d101d72 */
[----:B----4-:R-:W4:Y:S01]  /*ef70*/  SHFL.IDX PT, R2, R5, RZ, 0x181f ;  /* 0x00181fff05027589 */ /* 0x010f2200000e0000 */
[----:B---3--:R-:W-:-:S05]  /*ef80*/  @P1 IADD3 R14, P0, R29, R14, RZ ;  /* 0x0000000e1d0e1210 */ /* 0x008fca0007f1e0ff */
[----:B----4-:R-:W-:Y:S02]  /*ef90*/  @P1 IMAD.X R9, RZ, RZ, R2, P0 ;  /* 0x000000ffff091224 */ /* 0x010fe400000e0602 */
[----:B------:R-:W-:Y:S02]  /*efa0*/  @P1 IMAD.MOV.U32 R2, RZ, RZ, R14 ;  /* 0x000000ffff021224 */ /* 0x000fe400078e000e */
[----:B------:R-:W-:Y:S01]  /*efb0*/  @P1 IMAD.MOV.U32 R3, RZ, RZ, R9 ;  /* 0x000000ffff031224 */ /* 0x000fe200078e0009 */
[----:B------:R3:W4:Y:S04]  /*efc0*/  SHFL.IDX PT, R14, R6, 0x1, 0x181f ;  /* 0x00381f00060e7f89 */ /* 0x00072800000e0000 */
[----:B------:R3:W-:Y:S02]  /*efd0*/  @P1 LDGSTS.E.BYPASS.LTC128B.128 [R4+0x1c400], desc[UR50][R2.64], !P2 ;  /* 0x1c40000002041fae */ /* 0x0007e4000d101d72 */
.L_x_419:
[----:B------:R-:W-:-:S13]  /*efe0*/  LOP3.LUT P1, RZ, R28, 0x200, RZ, 0xc0, !PT ;  /* 0x000002001cff7812 */ /* 0x000fda000782c0ff */
[----:B---34-:R-:W-:-:S05]  /*eff0*/  @P1 IADD3 R2, P0, R29, R14, RZ ;  /* 0x0000000e1d021210 */ /* 0x018fca0007f1e0ff */
[----:B------:R-:W-:Y:S01]  /*f000*/  @P1 IMAD.X R3, RZ, RZ, R7, P0 ;  /* 0x000000ffff031224 */ /* 0x000fe200000e0607 */
[----:B------:R-:W-:-:S04]  /*f010*/  PLOP3.LUT P0, PT, PT, PT, PT, 0x80, 0x0 ;  /* 0x000000000000781c */ /* 0x000fc80003f0f070 */
[----:B------:R-:W-:Y:S01]  /*f020*/  @!PT LDS RZ, [RZ] ;  /* 0x00000000fffff984 */ /* 0x000fe20000000800 */
[----:B------:R-:W-:Y:S01]  /*f030*/  @!PT LDS RZ, [RZ] ;  /* 0x00000000fffff984 */ /* 0x000fe20000000800 */
[----:B------:R-:W-:Y:S01]  /*f040*/  @!PT LDS RZ, [RZ] ;  /* 0x00000000fffff984 */ /* 0x000fe20000000800 */
[----:B------:R3:W-:Y:S01]  /*f050*/  @P1 LDGSTS.E.BYPASS.LTC128B.128 [R4+0x1cc00], desc[UR50][R2.64], !P2 ;  /* 0x1cc0000002041fae */ /* 0x0007e2000d101d72 */
[----:B------:R-:W-:-:S08]  /*f060*/  NOP ;  /* 0x0000000000007918 */ /* 0x000fd00000000000 */
.L_x_308:
[----:B------:R-:W-:Y:S02]  /*f070*/  PLOP3.LUT P1, PT, P1, P0, PT, 0xa2, 0x0 ;  /* 0x000000000000781c */ /* 0x000fe40000f21472 */
[----:B------:R-:W-:-:S08]  /*f080*/  @P0 R2UR P1, UR4, R0 ;  /* 0x00000000000402ca */ /* 0x000fd00000020000 */
[----:B------:R-:W-:-:S05]  /*f090*/  @P0 PLOP3.LUT P0, PT, P1, PT, PT, 0x80, 0x0 ;  /* 0x000000000000081c */ /* 0x000fca0000f0f070 */
[----:B------:R-:W-:Y:S01]  /*f0a0*/  @!P1 SYNCS.ARRIVE.TRANS64.RED.A0T1 RZ, [UR4+0x22830], RZ ;  /* 0x022830ffffff99a7 */ /* 0x000fe20008200404 */
[----:B------:R-:W-:Y:S07]  /*f0b0*/  @!P1 ARRIVES.LDGSTSBAR.64.TRANSCNT [UR4+0x22830] ;  /* 0x02283000ff0099b0 */ /* 0x000fee0008000a84 */
[----:B------:R-:W-:Y:S05]  /*f0c0*/  @P0 BRA.U.ANY `(.L_x_308) ;  /* 0xfffffffd00e80947 */ /* 0x000fea000393ffff */
[----:B------:R-:W-:Y:S01]  /*f0d0*/  NOP ;  /* 0x0000000000007918 */ /* 0x000fe20000000000 */
[----:B---3--:R-:W-:-:S05]  /*f0e0*/  IMAD.U32 R2, RZ, RZ, UR44 ;  /* 0x0000002cff027e24 */ /* 0x008fca000f8e00ff */
[----:B------:R-:W-:-:S13]  /*f0f0*/  ISETP.NE.AND P2, PT, R2, 0x3, PT ;  /* 0x000000030200780c */ /* 0x000fda0003f45270 */
[----:B------:R-:W-:Y:S05]  /*f100*/  @!P2 BRA `(.L_x_309) ;  /* 0x000000000004a947 */ /* 0x000fea0003800000 */
[----:B------:R-:W-:Y:S01]  /*f110*/  BPT.TRAP 0x1 ;  /* 0x000000040000795c */ /* 0x000fe20000300000 */
.L_x_309:
[----:B------:R3:W-:Y:S02]  /*f120*/  SYNCS.ARRIVE.TRANS64.A1T0 RZ, [R0+URZ+0x22830], RZ ;  /* 0x022830ff00ff79a7 */ /* 0x0007e4000810003f */
[----:B------:R-:W-:Y:S05]  /*f130*/  WARPSYNC.ALL ;  /* 0x0000000000007948 */ /* 0x000fea0003800000 */
[----:B0123--:R-:W-:Y:S01]  /*f140*/  VIADD R0, R16, 0x14400 ;  /* 0x0001440010007836 */ /* 0x00ffe20000000000 */
[----:B------:R-:W-:Y:S01]  /*f150*/  USHF.R.S32.HI UR4, URZ, 0x1f, UR37 ;  /* 0x0000001f3f047899 */ /* 0x000fe20008011425 */
[----:B------:R-:W-:Y:S01]  /*f160*/  BAR.SYNC.DEFER_BLOCKING 0x8, 0x180 ;  /* 0x0206000000007b1d */ /* 0x000fe20000010000 */
[----:B------:R-:W-:Y:S02]  /*f170*/  UISETP.NE.AND UP0, UPT, UR48, URZ, UPT ;  /* 0x0000003f3000728c */ /* 0x000fe4000bf05270 */
[----:B------:R-:W-:-:S02]  /*f180*/  LOP3.LUT P0, RZ, R0, 0x3ff, RZ, 0xc0, !PT ;  /* 0x000003ff00ff7812 */ /* 0x000fc4000780c0ff */
[----:B------:R-:W-:Y:S01]  /*f190*/  USEL UR43, UR43, URZ, !UP0 ;  /* 0x0000003f2b2b7287 */ /* 0x000fe2000c000000 */
[----:B------:R-:W-:Y:S01]  /*f1a0*/  BSSY B6, `(.L_x_310) ;  /* 0x0000018000067945 */ /* 0x000fe20003800000 */
[----:B------:R-:W-:Y:S01]  /*f1b0*/  ULDC.64 UR6, c[0x0][0x298] ;  /* 0x0000a60000067ab9 */ /* 0x000fe20000000a00 */
[----:B------:R-:W-:Y:S02]  /*f1c0*/  USEL UR42, UR42, URZ, !UP0 ;  /* 0x0000003f2a2a7287 */ /* 0x000fe4000c000000 */
[----:B------:R-:W-:Y:S02]  /*f1d0*/  UIMAD UR4, UR4, UR6, URZ ;  /* 0x00000006040472a4 */ /* 0x000fe4000f8e023f */
[----:B------:R-:W-:Y:S02]  /*f1e0*/  UIMAD.WIDE.U32 UR38, UR37, UR6, URZ ;  /* 0x00000006252672a5 */ /* 0x000fe4000f8e003f */
[----:B------:R-:W-:-:S04]  /*f1f0*/  UIMAD UR37, UR37, UR7, UR4 ;  /* 0x00000007252572a4 */ /* 0x000fc8000f8e0204 */
[----:B------:R-:W-:Y:S01]  /*f200*/  UIADD3 UR37, UR39, UR37, URZ ;  /* 0x0000002527257290 */ /* 0x000fe2000fffe03f */
[----:B------:R-:W-:Y:S11]  /*f210*/  @!P0 BRA `(.L_x_311) ;  /* 0x0000000000408947 */ /* 0x000ff60003800000 */
        /* <DEDUP_REMOVED lines=16> */
.L_x_311:
[----:B------:R-:W-:Y:S05]  /*f320*/  BSYNC B6 ;  /* 0x0000000000067941 */ /* 0x000fea0003800000 */
.L_x_310:
[----:B------:R-:W2:Y:S01]  /*f330*/  LDL.LU R18, [R1+0x4] ;  /* 0x0000040001127983 */ /* 0x000ea20000300800 */
[----:B------:R-:W0:Y:S01]  /*f340*/  LDC R5, c[0x0][0x448] ;  /* 0x00011200ff057b82 */ /* 0x000e220000000800 */
[----:B------:R-:W1:Y:S01]  /*f350*/  S2R R2, SR_TID.X ;  /* 0x0000000000027919 */ /* 0x000e620000002100 */
[----:B------:R-:W-:Y:S01]  /*f360*/  R2UR UR8, R17 ;  /* 0x00000000110872ca */ /* 0x000fe200000e0000 */
[----:B------:R-:W-:Y:S01]  /*f370*/  ULDC.64 UR6, c[0x0][0x2d8] ;  /* 0x0000b60000067ab9 */ /* 0x000fe20000000a00 */
[----:B------:R3:W5:Y:S01]  /*f380*/  LDL R10, [R1+0x20] ;  /* 0x00002000010a7983 */ /* 0x0007620000100800 */
[----:B0-----:R-:W-:Y:S02]  /*f390*/  ISETP.NE.AND P0, PT, R5, 0x1, PT ;  /* 0x000000010500780c */ /* 0x001fe40003f05270 */
[----:B------:R-:W-:Y:S02]  /*f3a0*/  R2UR UR10, R17 ;  /* 0x00000000110a72ca */ /* 0x000fe400000e0000 */
[----:B-1----:R-:W-:-:S09]  /*f3b0*/  LOP3.LUT R19, R2, 0x7f, RZ, 0xc0, !PT ;  /* 0x0000007f02137812 */ /* 0x002fd200078ec0ff */
[----:B------:R-:W0:Y:S01]  /*f3c0*/  @P0 LDC R3, c[0x0][0x44c] ;  /* 0x00011300ff030b82 */ /* 0x000e220000000800 */
[----:B------:R-:W-:Y:S01]  /*f3d0*/  IMAD.SHL.U32 R2, R2, 0x10, RZ ;  /* 0x0000001002027824 */ /* 0x000fe200078e00ff */
[----:B------:R-:W-:-:S06]  /*f3e0*/  SHF.R.U32.HI R19, RZ, 0x3, R19 ;  /* 0x00000003ff137819 */ /* 0x000fcc0000011613 */
[----:B------:R-:W1:Y:S01]  /*f3f0*/  @P0 LDC R6, c[0x0][0x450] ;  /* 0x00011400ff060b82 */ /* 0x000e620000000800 */
[----:B------:R-:W-:Y:S01]  /*f400*/  LOP3.LUT R2, R19, 0x70, R2, 0xf8, !PT ;  /* 0x0000007013027812 */ /* 0x000fe200078ef802 */
[----:B------:R-:W-:Y:S01]  /*f410*/  UMOV UR4, UR38 ;  /* 0x0000002600047c82 */ /* 0x000fe20008000000 */
[----:B------:R-:W-:Y:S02]  /*f420*/  UMOV UR5, UR37 ;  /* 0x0000002500057c82 */ /* 0x000fe40008000000 */
[----:B------:R-:W-:-:S03]  /*f430*/  UIMAD.WIDE.U32 UR4, UR8, UR6, UR4 ;  /* 0x00000006080472a5 */ /* 0x000fc6000f8e0004 */
[----:B------:R-:W-:Y:S02]  /*f440*/  ULDC.64 UR8, c[0x0][0x2e0] ;  /* 0x0000b80000087ab9 */ /* 0x000fe40000000a00 */
[----:B------:R-:W-:Y:S02]  /*f450*/  UIMAD UR6, UR42, UR8, URZ ;  /* 0x000000082a0672a4 */ /* 0x000fe4000f8e023f */
[----:B------:R-:W-:Y:S02]  /*f460*/  UIMAD UR5, UR10, UR7, UR5 ;  /* 0x000000070a0572a4 */ /* 0x000fe4000f8e0205 */
[----:B------:R-:W-:Y:S02]  /*f470*/  UIMAD UR6, UR43, UR9, UR6 ;  /* 0x000000092b0672a4 */ /* 0x000fe4000f8e0206 */
[----:B------:R-:W-:-:S04]  /*f480*/  UIMAD.WIDE.U32 UR4, UR43, UR8, UR4 ;  /* 0x000000082b0472a5 */ /* 0x000fc8000f8e0004 */
[----:B------:R-:W-:-:S03]  /*f490*/  UIADD3 UR5, UR5, UR6, URZ ;  /* 0x0000000605057290 */ /* 0x000fc6000fffe03f */
[----:B------:R-:W-:Y:S02]  /*f4a0*/  ULDC.64 UR6, c[0x0][0x2d0] ;  /* 0x0000b40000067ab9 */ /* 0x000fe40000000a00 */
[----:B------:R-:W-:Y:S02]  /*f4b0*/  IMAD.U32 R11, RZ, RZ, UR6 ;  /* 0x00000006ff0b7e24 */ /* 0x000fe4000f8e00ff */
[----:B--2---:R-:W-:-:S05]  /*f4c0*/  IMAD.SHL.U32 R4, R18, 0x80, RZ ;  /* 0x0000008012047824 */ /* 0x004fca00078e00ff */
[----:B------:R-:W-:-:S05]  /*f4d0*/  LOP3.LUT R0, R2, R4, RZ, 0xfc, !PT ;  /* 0x0000000402007212 */ /* 0x000fca00078efcff */
[----:B0-----:R-:W-:Y:S01]  /*f4e0*/  @P0 IMAD.HI.U32 R3, R0, R3, RZ ;  /* 0x0000000300030227 */ /* 0x001fe200078e00ff */
[----:B------:R-:W0:Y:S03]  /*f4f0*/  S2R R18, SR_TID.X ;  /* 0x0000000000127919 */ /* 0x000e260000002100 */
[----:B------:R-:W-:Y:S01]  /*f500*/  IMAD.MOV.U32 R2, RZ, RZ, R0 ;  /* 0x000000ffff027224 */ /* 0x000fe200078e0000 */
[----:B-1----:R-:W-:-:S04]  /*f510*/  @P0 SHF.R.U32.HI R2, RZ, R6, R3 ;  /* 0x00000006ff020219 */ /* 0x002fc80000011603 */
[--C-:B------:R-:W-:Y:S01]  /*f520*/  SHF.R.S32.HI R3, RZ, 0x1f, R2.reuse ;  /* 0x0000001fff037819 */ /* 0x100fe20000011402 */
[----:B------:R-:W-:-:S04]  /*f530*/  IMAD.MOV R7, RZ, RZ, -R2 ;  /* 0x000000ffff077224 */ /* 0x000fc800078e0a02 */
[----:B------:R-:W-:Y:S02]  /*f540*/  IMAD R3, R3, UR6, RZ ;  /* 0x0000000603037c24 */ /* 0x000fe4000f8e02ff */
[----:B------:R-:W-:Y:S02]  /*f550*/  IMAD R7, R5, R7, R0 ;  /* 0x0000000705077224 */ /* 0x000fe400078e0200 */
[C---:B------:R-:W-:Y:S02]  /*f560*/  IMAD R9, R2.reuse, UR7, R3 ;  /* 0x0000000702097c24 */ /* 0x040fe4000f8e0203 */
[----:B------:R-:W-:Y:S01]  /*f570*/  IMAD.WIDE.U32 R2, R2, R11, UR4 ;  /* 0x0000000402027e25 */ /* 0x000fe2000f8e000b */
[----:B------:R-:W-:Y:S01]  /*f580*/  SHF.R.S32.HI R0, RZ, 0x1f, R7 ;  /* 0x0000001fff007819 */ /* 0x000fe20000011407 */
[----:B------:R-:W-:Y:S02]  /*f590*/  ULDC.64 UR4, c[0x0][0x2c8] ;  /* 0x0000b20000047ab9 */ /* 0x000fe40000000a00 */
[----:B------:R-:W-:-:S02]  /*f5a0*/  IMAD.IADD R3, R3, 0x1, R9 ;  /* 0x0000000103037824 */ /* 0x000fc400078e0209 */
[----:B------:R-:W-:Y:S02]  /*f5b0*/  IMAD R0, R0, UR4, RZ ;  /* 0x0000000400007c24 */ /* 0x000fe4000f8e02ff */
[----:B------:R-:W-:-:S04]  /*f5c0*/  IMAD.WIDE.U32 R2, R7, UR4, R2 ;  /* 0x0000000407027c25 */ /* 0x000fc8000f8e0002 */
[----:B------:R-:W-:Y:S01]  /*f5d0*/  IMAD R7, R7, UR5, R0 ;  /* 0x0000000507077c24 */ /* 0x000fe2000f8e0200 */
[----:B------:R-:W-:Y:S02]  /*f5e0*/  ULDC.64 UR4, c[0x0][0x280] ;  /* 0x0000a00000047ab9 */ /* 0x000fe40000000a00 */
[----:B------:R-:W-:Y:S01]  /*f5f0*/  IADD3 R0, P0, R2, UR4, RZ ;  /* 0x0000000402007c10 */ /* 0x000fe2000ff1e0ff */
[----:B------:R-:W-:-:S03]  /*f600*/  ULDC UR4, c[0x0][0x2b8] ;  /* 0x0000ae0000047ab9 */ /* 0x000fc60000000800 */
[----:B------:R-:W-:Y:S02]  /*f610*/  IADD3.X R6, R3, UR5, R7, P0, !PT ;  /* 0x0000000503067c10 */ /* 0x000fe400087fe407 */
[----:B------:R-:W-:Y:S01]  /*f620*/  ISETP.GE.AND P0, PT, R29, UR4, PT ;  /* 0x000000041d007c0c */ /* 0x000fe2000bf06270 */
[----:B------:R-:W-:Y:S01]  /*f630*/  UMOV UR4, 0xffffffff ;  /* 0xffffffff00047882 */ /* 0x000fe20000000000 */
[----:B0-----:R-:W-:-:S04]  /*f640*/  LOP3.LUT R18, R18, 0x7f, RZ, 0xc0, !PT ;  /* 0x0000007f12127812 */ /* 0x001fc800078ec0ff */
[----:B------:R-:W-:Y:S01]  /*f650*/  SHF.R.U32.HI R18, RZ, 0x3, R18 ;  /* 0x00000003ff127819 */ /* 0x000fe20000011612 */
[----:B---3--:R-:W-:Y:S06]  /*f660*/  BRA.DIV UR4, `(.L_x_312) ;  /* 0x0000005204787947 */ /* 0x008fec000b800000 */
[----:B------:R-:W0:Y:S01]  /*f670*/  SHFL.IDX PT, R14, R0, RZ, 0x181f ;  /* 0x00181fff000e7589 */ /* 0x000e2200000e0000 */
[----:B------:R-:W-:Y:S02]  /*f680*/  IMAD R5, R5, UR41, RZ ;  /* 0x0000002905057c24 */ /* 0x000fe4000f8e02ff */
[----:B------:R-:W-:Y:S01]  /*f690*/  IMAD.IADD R4, R18, 0x1, R4 ;  /* 0x0000000112047824 */ /* 0x000fe200078e0204 */
[----:B------:R-:W1:Y:S03]  /*f6a0*/  SHFL.IDX PT, R2, R6, RZ, 0x181f ;  /* 0x00181fff06027589 */ /* 0x000e6600000e0000 */
[C---:B------:R-:W-:Y:S01]  /*f6b0*/  VIADD R8, R4.reuse, 0x10 ;  /* 0x0000001004087836 */ /* 0x040fe20000000000 */
[----:B------:R-:W-:Y:S01]  /*f6c0*/  ISETP.GE.AND P2, PT, R4, R5, PT ;  /* 0x000000050400720c */ /* 0x000fe20003f46270 */
[----:B------:R-:W-:-:S12]  /*f6d0*/  SHFL.IDX PT, R7, R6, 0x1, 0x181f ;  /* 0x00381f0006077f89 */ /* 0x000fd800000e0000 */
[----:B0-----:R-:W-:-:S05]  /*f6e0*/  @!P2 IADD3 R14, P1, R29, R14, RZ ;  /* 0x0000000e1d0ea210 */ /* 0x001fca0007f3e0ff */
[----:B-1----:R-:W-:Y:S02]  /*f6f0*/  @!P2 IMAD.X R3, RZ, RZ, R2, P1 ;  /* 0x000000ffff03a224 */ /* 0x002fe400008e0602 */
[----:B------:R-:W-:Y:S02]  /*f700*/  @!P2 IMAD.MOV.U32 R2, RZ, RZ, R14 ;  /* 0x000000ffff02a224 */ /* 0x000fe400078e000e */
[----:B------:R-:W0:Y:S04]  /*f710*/  SHFL.IDX PT, R14, R0, 0x1, 0x181f ;  /* 0x00381f00000e7f89 */ /* 0x000e2800000e0000 */
[----:B-----5:R0:W-:Y:S01]  /*f720*/  @!P2 LDGSTS.E.BYPASS.LTC128B.128 [R10+0x14400], desc[UR50][R2.64], !P0 ;  /* 0x14400000020aafae */ /* 0x0201e2000c101d72 */
[----:B------:R-:W-:Y:S01]  /*f730*/  ISETP.GE.AND P2, PT, R8, R5, PT ;  /* 0x000000050800720c */ /* 0x000fe20003f46270 */
[----:B------:R-:W-:-:S12]  /*f740*/  VIADD R8, R4, 0x20 ;  /* 0x0000002004087836 */ /* 0x000fd80000000000 */
[----:B0-----:R-:W-:Y:S02]  /*f750*/  @!P2 IADD3 R2, P1, R29, R14, RZ ;  /* 0x0000000e1d02a210 */ /* 0x001fe40007f3e0ff */
[----:B------:R-:W0:Y:S03]  /*f760*/  SHFL.IDX PT, R14, R0, 0x2, 0x181f ;  /* 0x00581f00000e7f89 */ /* 0x000e2600000e0000 */
[----:B------:R-:W-:Y:S02]  /*f770*/  @!P2 IMAD.X R3, RZ, RZ, R7, P1 ;  /* 0x000000ffff03a224 */ /* 0x000fe400008e0607 */
[----:B------:R-:W1:Y:S04]  /*f780*/  SHFL.IDX PT, R7, R6, 0x2, 0x181f ;  /* 0x00581f0006077f89 */ /* 0x000e6800000e0000 */
[----:B------:R0:W-:Y:S01]  /*f790*/  @!P2 LDGSTS.E.BYPASS.LTC128B.128 [R10+0x14c00], desc[UR50][R2.64], !P0 ;  /* 0x14c00000020aafae */ /* 0x0001e2000c101d72 */
[----:B------:R-:W-:Y:S01]  /*f7a0*/  ISETP.GE.AND P2, PT, R8, R5, PT ;  /* 0x000000050800720c */ /* 0x000fe20003f46270 */
[----:B------:R-:W-:-:S12]  /*f7b0*/  VIADD R8, R4, 0x30 ;  /* 0x0000003004087836 */ /* 0x000fd80000000000 */
[----:B0-----:R-:W-:Y:S02]  /*f7c0*/  @!P2 IADD3 R2, P1, R29, R14, RZ ;  /* 0x0000000e1d02a210 */ /* 0x001fe40007f3e0ff */
[----:B------:R-:W0:Y:S03]  /*f7d0*/  SHFL.IDX PT, R14, R0, 0x3, 0x181f ;  /* 0x00781f00000e7f89 */ /* 0x000e2600000e0000 */
[----:B-1----:R-:W-:Y:S02]  /*f7e0*/  @!P2 IMAD.X R3, RZ, RZ, R7, P1 ;  /* 0x000000ffff03a224 */ /* 0x002fe400008e0607 */
        /* <DEDUP_REMOVED lines=23> */
[----:B------:R-:W-:-:S03]  /*f960*/  ISETP.GE.AND P2, PT, R8, R5, PT ;  /* 0x000000050800720c */ /* 0x000fc60003f46270 */
[----:B------:R-:W2:Y:S10]  /*f970*/  SHFL.IDX PT, R6, R6, 0x7, 0x181f ;  /* 0x00f81f0006067f89 */ /* 0x000eb400000e0000 */
[----:B0-----:R-:W-:-:S02]  /*f980*/  @!P2 IADD3 R2, P1, R29, R14, RZ ;  /* 0x0000000e1d02a210 */ /* 0x001fc40007f3e0ff */
[----:B------:R0:W3:Y:S03]  /*f990*/  SHFL.IDX PT, R14, R0, 0x7, 0x181f ;  /* 0x00f81f00000e7f89 */ /* 0x0000e600000e0000 */
[----:B-1----:R-:W-:-:S05]  /*f9a0*/  @!P2 IMAD.X R3, RZ, RZ, R7, P1 ;  /* 0x000000ffff03a224 */ /* 0x002fca00008e0607 */
[----:B------:R0:W-:Y:S03]  /*f9b0*/  @!P2 LDGSTS.E.BYPASS.LTC128B.128 [R10+0x17400], desc[UR50][R2.64], !P0 ;  /* 0x17400000020aafae */ /* 0x0001e6000c101d72 */
.L_x_436:
[----:B------:R-:W-:-:S05]  /*f9c0*/  VIADD R4, R4, 0x70 ;  /* 0x0000007004047836 */ /* 0x000fca0000000000 */
[----:B------:R-:W-:-:S13]  /*f9d0*/  ISETP.GE.AND P1, PT, R4, R5, PT ;  /* 0x000000050400720c */ /* 0x000fda0003f26270 */
[----:B0--3--:R-:W-:-:S05]  /*f9e0*/  @!P1 IADD3 R2, P2, R29, R14, RZ ;  /* 0x0000000e1d029210 */ /* 0x009fca0007f5e0ff */
[----:B--2---:R-:W-:-:S05]  /*f9f0*/  @!P1 IMAD.X R3, RZ, RZ, R6, P2 ;  /* 0x000000ffff039224 */ /* 0x004fca00010e0606 */
[----:B------:R-:W-:Y:S01]  /*fa00*/  @!PT LDS RZ, [RZ] ;  /* 0x00000000fffff984 */ /* 0x000fe20000000800 */
[----:B------:R-:W-:Y:S01]  /*fa10*/  @!PT LDS RZ, [RZ] ;  /* 0x00000000fffff984 */ /* 0x000fe20000000800 */
[----:B------:R-:W-:Y:S01]  /*fa20*/  @!PT LDS RZ, [RZ] ;  /* 0x00000000fffff984 */ /* 0x000fe20000000800 */
[----:B------:R0:W-:Y:S01]  /*fa30*/  @!P1 LDGSTS.E.BYPASS.LTC128B.128 [R10+0x17c00], desc[UR50][R2.64], !P0 ;  /* 0x17c00000020a9fae */ /* 0x0001e2000c101d72 */
[----:B------:R-:W-:Y:S01]  /*fa40*/  PLOP3.LUT P0, PT, PT, PT, PT, 0x80, 0x0 ;  /* 0x000000000000781c */ /* 0x000fe20003f0f070 */
[----:B------:R-:W-:-:S12]  /*fa50*/  NOP ;  /* 0x0000000000007918 */ /* 0x000fd80000000000 */
.L_x_313:
[----:B------:R-:W-:Y:S02]  /*fa60*/  PLOP3.LUT P1, PT, P1, P0, PT, 0xa2, 0x0 ;  /* 0x000000000000781c */ /* 0x000fe40000f21472 */
[----:B------:R-:W-:-:S08]  /*fa70*/  @P0 R2UR P1, UR4, R16 ;  /* 0x00000000100402ca */ /* 0x000fd00000020000 */
[----:B------:R-:W-:-:S05]  /*fa80*/  @P0 PLOP3.LUT P0, PT, P1, PT, PT, 0x80, 0x0 ;  /* 0x000000000000081c */ /* 0x000fca0000f0f070 */
[----:B------:R-:W-:Y:S01]  /*fa90*/  @!P1 SYNCS.ARRIVE.TRANS64.RED.A0T1 RZ, [UR4+0x22800], RZ ;  /* 0x022800ffffff99a7 */ /* 0x000fe20008200404 */
[----:B------:R-:W-:Y:S07]  /*faa0*/  @!P1 ARRIVES.LDGSTSBAR.64.TRANSCNT [UR4+0x22800] ;  /* 0x02280000ff0099b0 */ /* 0x000fee0008000a84 */
[----:B------:R-:W-:Y:S05]  /*fab0*/  @P0 BRA.U.ANY `(.L_x_313) ;  /* 0xfffffffd00e80947 */ /* 0x000fea000393ffff */
[----:B0-----:R-:W2:Y:S02]  /*fac0*/  LDL.LU R2, [R1+0x24] ;  /* 0x0000240001027983 */ /* 0x001ea40000300800 */
[----:B--2---:R-:W-:-:S05]  /*fad0*/  VIADD R2, R2, 0x1 ;  /* 0x0000000102027836 */ /* 0x004fca0000000000 */
[----:B------:R0:W-:Y:S01]  /*fae0*/  STL [R1+0x24], R2 ;  /* 0x0000240201007387 */ /* 0x0001e20000100800 */
[----:B------:R-:W-:-:S04]  /*faf0*/  LEA.HI R0, R2, R2, RZ, 0x1 ;  /* 0x0000000202007211 */ /* 0x000fc800078f08ff */
[----:B------:R-:W-:-:S05]  /*fb00*/  LOP3.LUT R0, R0, 0xfffffffe, RZ, 0xc0, !PT ;  /* 0xfffffffe00007812 */ /* 0x000fca00078ec0ff */
[----:B------:R-:W-:-:S05]  /*fb10*/  IMAD.IADD R0, R2, 0x1, -R0 ;  /* 0x0000000102007824 */ /* 0x000fca00078e0a00 */
[----:B------:R-:W-:Y:S01]  /*fb20*/  SHF.L.U32 R3, R0, 0x1f, RZ ;  /* 0x0000001f00037819 */ /* 0x000fe200000006ff */
[----:B------:R-:W-:Y:S01]  /*fb30*/  NOP ;  /* 0x0000000000007918 */ /* 0x000fe20000000000 */
[----:B------:R0:W-:Y:S01]  /*fb40*/  SYNCS.ARRIVE.TRANS64.A1T0 RZ, [R16+URZ+0x22800], RZ ;  /* 0x022800ff10ff79a7 */ /* 0x0001e2000810003f */
[----:B------:R-:W-:Y:S01]  /*fb50*/  BSSY B0, `(.L_x_314) ;  /* 0x0000003000007945 */ /* 0x000fe20003800000 */
[----:B------:R-:W1:Y:S03]  /*fb60*/  SYNCS.PHASECHK.TRANS64.TRYWAIT P0, [R16+URZ+0x22820], R3 ;  /* 0x02282003100075a7 */ /* 0x000e66000800017f */
[----:B01----:R-:W-:Y:S05]  /*fb70*/  @!P0 BRA `(.L_x_315) ;  /* 0x0000005400688947 */ /* 0x003fea0003800000 */
.L_x_437:
[----:B------:R-:W-:Y:S05]  /*fb80*/  BSYNC B0 ;  /* 0x0000000000007941 */ /* 0x000fea0003800000 */
.L_x_314:
[----:B------:R-:W-:-:S06]  /*fb90*/  UIADD3 UR4, UR47, -0x2, URZ ;  /* 0xfffffffe2f047890 */ /* 0x000fcc000fffe03f */
[----:B------:R-:W-:-:S13]  /*fba0*/  ISETP.LE.AND P0, PT, R37, UR4, PT ;  /* 0x0000000425007c0c */ /* 0x000fda000bf03270 */
[----:B------:R-:W-:Y:S05]  /*fbb0*/  @!P0 BRA `(.L_x_316) ;  /* 0x00000018001c8947 */ /* 0x000fea0003800000 */
[----:B------:R-:W-:Y:S02]  /*fbc0*/  IMAD.MOV.U32 R22, RZ, RZ, R34 ;  /* 0x000000ffff167224 */ /* 0x000fe400078e0022 */
[----:B------:R-:W-:Y:S02]  /*fbd0*/  IMAD.MOV.U32 R21, RZ, RZ, R30 ;  /* 0x000000ffff157224 */ /* 0x000fe400078e001e */
[----:B------:R-:W-:-:S07]  /*fbe0*/  IMAD.U32 R31, RZ, RZ, UR4 ;  /* 0x00000004ff1f7e24 */ /* 0x000fce000f8e00ff */
.L_x_336:
[----:B01----:R-:W1:Y:S01]  /*fbf0*/  LDC R2, c[0x0][0x430] ;  /* 0x00010c00ff027b82 */ /* 0x003e620000000800 */
[----:B------:R-:W2:Y:S01]  /*fc00*/  S2R R0, SR_TID.X ;  /* 0x0000000000007919 */ /* 0x000ea20000002100 */
[----:B------:R-:W-:Y:S01]  /*fc10*/  IMAD R9, R31, 0xa0, R35 ;  /* 0x000000a01f097824 */ /* 0x000fe200078e0223 */
[----:B------:R-:W-:Y:S05]  /*fc20*/  YIELD ;  /* 0x0000000000007946 */ /* 0x000fea0003800000 */
[----:B------:R-:W3:Y:S01]  /*fc30*/  S2R R5, SR_TID.X ;  /* 0x0000000000057919 */ /* 0x000ee20000002100 */
[----:B------:R-:W-:Y:S01]  /*fc40*/  ULDC.64 UR4, c[0x0][0x428] ;  /* 0x00010a0000047ab9 */ /* 0x000fe20000000a00 */
[----:B------:R-:W-:Y:S01]  /*fc50*/  ULDC.64 UR6, c[0x0][0x418] ;  /* 0x0001060000067ab9 */ /* 0x000fe20000000a00 */
[----:B-1----:R-:W-:-:S02]  /*fc60*/  ISETP.NE.AND P0, PT, R2, 0x1, PT ;  /* 0x000000010200780c */ /* 0x002fc40003f05270 */
[----:B--2---:R-:W-:-:S11]  /*fc70*/  LOP3.LUT R0, R0, 0x7f, RZ, 0xc0, !PT ;  /* 0x0000007f00007812 */ /* 0x004fd600078ec0ff */
[----:B0-----:R-:W0:Y:S01]  /*fc80*/  @P0 LDC R3, c[0x0][0x434] ;  /* 0x00010d00ff030b82 */ /* 0x001e220000000800 */
[----:B------:R-:W-:Y:S01]  /*fc90*/  SHF.R.U32.HI R2, RZ, 0x3, R0 ;  /* 0x00000003ff027819 */ /* 0x000fe20000011600 */
[C---:B---3--:R-:W-:Y:S01]  /*fca0*/  IMAD.SHL.U32 R7, R5.reuse, 0x10, RZ ;  /* 0x0000001005077824 */ /* 0x048fe200078e00ff */
[----:B------:R-:W-:-:S05]  /*fcb0*/  LOP3.LUT R0, R5, 0x7f, RZ, 0xc0, !PT ;  /* 0x0000007f05007812 */ /* 0x000fca00078ec0ff */
[----:B------:R-:W1:Y:S01]  /*fcc0*/  @P0 LDC R4, c[0x0][0x438] ;  /* 0x00010e00ff040b82 */ /* 0x000e620000000800 */
[----:B------:R-:W-:Y:S02]  /*fcd0*/  LOP3.LUT R7, R2, 0x70, R7, 0xf8, !PT ;  /* 0x0000007002077812 */ /* 0x000fe400078ef807 */
[----:B------:R-:W-:-:S03]  /*fce0*/  SHF.R.U32.HI R0, RZ, 0x3, R0 ;  /* 0x00000003ff007819 */ /* 0x000fc60000011600 */
[----:B------:R-:W-:Y:S02]  /*fcf0*/  IMAD.IADD R10, R7, 0x1, R9 ;  /* 0x00000001070a7824 */ /* 0x000fe400078e0209 */
[----:B------:R-:W2:Y:S01]  /*fd00*/  @P0 LDC R6, c[0x0][0x434] ;  /* 0x00010d00ff060b82 */ /* 0x000ea20000000800 */
[----:B------:R-:W-:Y:S02]  /*fd10*/  IMAD.SHL.U32 R7, R5, 0x10, RZ ;  /* 0x0000001005077824 */ /* 0x000fe400078e00ff */
[----:B------:R-:W-:-:S03]  /*fd20*/  IMAD R5, R36, UR4, RZ ;  /* 0x0000000424057c24 */ /* 0x000fc6000f8e02ff */
[----:B------:R-:W-:Y:S01]  /*fd30*/  LOP3.LUT R7, R0, 0x70, R7, 0xf8, !PT ;  /* 0x0000007000077812 */ /* 0x000fe200078ef807 */
[----:B------:R-:W-:Y:S01]  /*fd40*/  IMAD.MOV.U32 R0, RZ, RZ, R10 ;  /* 0x000000ffff007224 */ /* 0x000fe200078e000a */
[----:B------:R-:W3:Y:S01]  /*fd50*/  @P0 LDC R2, c[0x0][0x438] ;  /* 0x00010e00ff020b82 */ /* 0x000ee20000000800 */
[----:B0-----:R-:W-:Y:S01]  /*fd60*/  @P0 IMAD.HI.U32 R3, R10, R3, RZ ;  /* 0x000000030a030227 */ /* 0x001fe200078e00ff */
[----:B------:R-:W-:-:S04]  /*fd70*/  LOP3.LUT R7, R7, 0x80, RZ, 0xfc, !PT ;  /* 0x0000008007077812 */ /* 0x000fc800078efcff */
[C---:B------:R-:W-:Y:S01]  /*fd80*/  ISETP.GT.U32.AND P1, PT, R7.reuse, 0x9f, PT ;  /* 0x0000009f0700780c */ /* 0x040fe20003f24070 */
[----:B------:R-:W-:Y:S01]  /*fd90*/  IMAD.IADD R9, R7, 0x1, R9 ;  /* 0x0000000107097824 */ /* 0x000fe200078e0209 */
[----:B-1----:R-:W-:Y:S01]  /*fda0*/  @P0 SHF.R.U32.HI R0, RZ, R4, R3 ;  /* 0x00000004ff000219 */ /* 0x002fe20000011603 */
[----:B------:R-:W-:Y:S02]  /*fdb0*/  IMAD R4, R32, UR5, R5 ;  /* 0x0000000520047c24 */ /* 0x000fe4000f8e0205 */
[----:B------:R-:W-:Y:S02]  /*fdc0*/  IMAD.MOV.U32 R11, RZ, RZ, R9 ;  /* 0x000000ffff0b7224 */ /* 0x000fe400078e0009 */
[----:B--2---:R-:W-:-:S05]  /*fdd0*/  @P0 IMAD.HI.U32 R3, R9, R6, RZ ;  /* 0x0000000609030227 */ /* 0x004fca00078e00ff */
[----:B---3--:R-:W-:Y:S01]  /*fde0*/  @P0 SHF.R.U32.HI R11, RZ, R2, R3 ;  /* 0x00000002ff0b0219 */ /* 0x008fe20000011603 */
[--C-:B------:R-:W-:Y:S01]  /*fdf0*/  IMAD.MOV.U32 R2, RZ, RZ, R0.reuse ;  /* 0x000000ffff027224 */ /* 0x100fe200078e0000 */
[----:B------:R-:W-:-:S03]  /*fe00*/  SHF.R.S32.HI R3, RZ, 0x1f, R0 ;  /* 0x0000001fff037819 */ /* 0x000fc60000011400 */
[----:B------:R-:W-:-:S04]  /*fe10*/  IMAD.WIDE.U32 R2, R32, UR4, R2 ;  /* 0x0000000420027c25 */ /* 0x000fc8000f8e0002 */
[----:B------:R-:W-:Y:S01]  /*fe20*/  IMAD.IADD R3, R4, 0x1, R3 ;  /* 0x0000000104037824 */ /* 0x000fe200078e0203 */
[----:B------:R-:W-:-:S04]  /*fe30*/  LEA R6, P0, R2, UR6, 0x2 ;  /* 0x0000000602067c11 */ /* 0x000fc8000f8010ff */
[----:B------:R-:W-:Y:S01]  /*fe40*/  LEA.HI.X R7, R2, UR7, R3, 0x2, P0 ;  /* 0x0000000702077c11 */ /* 0x000fe200080f1403 */
[--C-:B------:R-:W-:Y:S01]  /*fe50*/  @!P1 IMAD.MOV.U32 R2, RZ, RZ, R11.reuse ;  /* 0x000000ffff029224 */ /* 0x100fe200078e000b */
[----:B------:R-:W-:-:S03]  /*fe60*/  @!P1 SHF.R.S32.HI R3, RZ, 0x1f, R11 ;  /* 0x0000001fff039819 */ /* 0x000fc6000001140b */
[----:B------:R0:W2:Y:S01]  /*fe70*/  LDG.E R8, desc[UR50][R6.64] ;  /* 0x0000003206087981 */ /* 0x0000a2000c1e1900 */
[----:B------:R-:W-:Y:S02]  /*fe80*/  IMAD.U32 R12, RZ, RZ, UR44 ;  /* 0x0000002cff0c7e24 */ /* 0x000fe4000f8e00ff */
[----:B------:R-:W-:Y:S01]  /*fe90*/  @!P1 IMAD.WIDE.U32 R2, R32, UR4, R2 ;  /* 0x0000000420029c25 */ /* 0x000fe2000f8e0002 */
[----:B------:R-:W-:Y:S02]  /*fea0*/  ULDC UR4, c[0x0][0x430] ;  /* 0x00010c0000047ab9 */ /* 0x000fe40000000800 */
[----:B------:R-:W-:Y:S01]  /*feb0*/  ISETP.NE.AND P2, PT, R12, 0x3, PT ;  /* 0x000000030c00780c */ /* 0x000fe20003f45270 */
[----:B------:R-:W-:Y:S01]  /*fec0*/  @!P1 IMAD.IADD R3, R4, 0x1, R3 ;  /* 0x0000000104039824 */ /* 0x000fe200078e0203 */
[----:B------:R-:W-:Y:S01]  /*fed0*/  @!P1 LEA R4, P0, R2, UR6, 0x2 ;  /* 0x0000000602049c11 */ /* 0x000fe2000f8010ff */
[----:B------:R-:W-:-:S03]  /*fee0*/  VIADD R30, R21, 0x1 ;  /* 0x00000001151e7836 */ /* 0x000fc60000000000 */
[----:B------:R-:W-:Y:S01]  /*fef0*/  @!P1 LEA.HI.X R5, R2, UR7, R3, 0x2, P0 ;  /* 0x0000000702059c11 */ /* 0x000fe200080f1403 */
[----:B------:R-:W-:Y:S01]  /*ff00*/  IMAD.MOV R3, RZ, RZ, -R0 ;  /* 0x000000ffff037224 */ /* 0x000fe200078e0a00 */
[----:B------:R-:W-:Y:S01]  /*ff10*/  ISETP.NE.AND P0, PT, R30, 0x2, PT ;  /* 0x000000021e00780c */ /* 0x000fe20003f05270 */
[----:B0-----:R-:W-:Y:S02]  /*ff20*/  IMAD.MOV.U32 R7, RZ, RZ, RZ ;  /* 0x000000ffff077224 */ /* 0x001fe400078e00ff */
[----:B------:R-:W-:Y:S02]  /*ff30*/  IMAD.MOV R0, RZ, RZ, -R11 ;  /* 0x000000ffff007224 */ /* 0x000fe400078e0a0b */
[----:B------:R-:W-:Y:S01]  /*ff40*/  IMAD R10, R3, UR4, R10 ;  /* 0x00000004030a7c24 */ /* 0x000fe2000f8e020a */
[----:B------:R-:W-:Y:S01]  /*ff50*/  SEL R3, RZ, 0x1, P0 ;  /* 0x00000001ff037807 */ /* 0x000fe20000000000 */
[----:B------:R-:W-:Y:S01]  /*ff60*/  IMAD R9, R0, UR4, R9 ;  /* 0x0000000400097c24 */ /* 0x000fe2000f8e0209 */
[----:B------:R0:W5:Y:S01]  /*ff70*/  @!P1 LDG.E R7, desc[UR50][R4.64] ;  /* 0x0000003204079981 */ /* 0x000162000c1e1900 */
[C---:B------:R-:W-:Y:S01]  /*ff80*/  ISETP.GT.AND P1, PT, R31.reuse, R37, PT ;  /* 0x000000251f00720c */ /* 0x040fe20003f24270 */
[----:B------:R-:W-:Y:S01]  /*ff90*/  VIADD R31, R31, 0xffffffff ;  /* 0xffffffff1f1f7836 */ /* 0x000fe20000000000 */
[----:B------:R-:W-:-:S02]  /*ffa0*/  SEL R30, R30, RZ, P0 ;  /* 0x000000ff1e1e7207 */ /* 0x000fc40000000000 */
[----:B------:R-:W-:Y:S02]  /*ffb0*/  LOP3.LUT R34, R22, R3, RZ, 0x3c, !PT ;  /* 0x0000000316227212 */ /* 0x000fe400078e3cff */
[----:B--2---:R-:W-:Y:S01]  /*ffc0*/  SHF.R.S32.HI R26, RZ, 0x1f, R8 ;  /* 0x0000001fff1a7819 */ /* 0x004fe20000011408 */
[----:B0-----:R-:W-:Y:S06]  /*ffd0*/  @!P2 BRA `(.L_x_317) ;  /* 0x000000000004a947 */ /* 0x001fec0003800000 */
[----:B------:R-:W-:Y:S01]  /*ffe0*/  BPT.TRAP 0x1 ;  /* 0x000000040000795c */ /* 0x000fe20000300000 */
.L_x_317:
[----:B------:R-:W-:Y:S01]  /*fff0*/  IMAD R0, R30, 0x8, R16 ;  /* 0x000000081e007824 */ /* 0x000fe200078e0210 */
[----:B------:R-:W-:Y:S01]  /*10000*/  SHF.L.U32 R27, R34, 0x1f, RZ ;  /* 0x0000001f221b7819 */ /* 0x000fe200000006ff */
[----:B------:R-:W-:Y:S01]  /*10010*/  BSSY B0, `(.L_x_318) ;  /* 0x0000004000007945 */ /* 0x000fe20003800000 */
[----:B------:R-:W-:Y:S02]  /*10020*/  SHF.R.S32.HI R23, RZ, 0x1f, R10 ;  /* 0x0000001fff177819 */ /* 0x000fe4000001140a */
[----:B------:R-:W0:Y:S02]  /*10030*/  SYNCS.PHASECHK.TRANS64.TRYWAIT P0, [R0+URZ+0x22880], R27 ;  /* 0x0228801b000075a7 */ /* 0x000e24000800017f */
[----:B0-----:R-:W-:Y:S05]  /*10040*/  @!P0 BRA `(.L_x_319) ;  /* 0x0000005000488947 */ /* 0x001fea0003800000 */
.L_x_438:
[----:B------:R-:W-:Y:S05]  /*10050*/  BSYNC B0 ;  /* 0x0000000000007941 */ /* 0x000fea0003800000 */
.L_x_318:
[----:B------:R-:W2:Y:S01]  /*10060*/  LDL R12, [R1+0x10] ;  /* 0x00001000010c7983 */ /* 0x000ea20000100800 */
[----:B------:R-:W-:Y:S01]  /*10070*/  ULDC.64 UR4, c[0x0][0x328] ;  /* 0x0000ca0000047ab9 */ /* 0x000fe20000000a00 */
[----:B------:R-:W-:Y:S01]  /*10080*/  ULDC.64 UR6, c[0x0][0x338] ;  /* 0x0000ce0000067ab9 */ /* 0x000fe20000000a00 */
[----:B------:R-:W-:Y:S01]  /*10090*/  IMAD R4, R23, UR4, RZ ;  /* 0x0000000417047c24 */ /* 0x000fe2000f8e02ff */
[----:B------:R-:W-:Y:S01]  /*100a0*/  SHF.R.S32.HI R24, RZ, 0x1f, R9 ;  /* 0x0000001fff187819 */ /* 0x000fe20000011409 */
[C---:B------:R-:W-:Y:S01]  /*100b0*/  IMAD.WIDE.U32 R2, R10.reuse, UR4, RZ ;  /* 0x000000040a027c25 */ /* 0x040fe2000f8e00ff */
[----:B-----5:R-:W-:Y:S01]  /*100c0*/  SHF.R.S32.HI R25, RZ, 0x1f, R7 ;  /* 0x0000001fff197819 */ /* 0x020fe20000011407 */
[----:B------:R-:W1:Y:S02]  /*100d0*/  LDC R11, c[0x0][0x2f4] ;  /* 0x0000bd00ff0b7b82 */ /* 0x000e640000000800 */
[----:B------:R-:W-:Y:S02]  /*100e0*/  IMAD R4, R10, UR5, R4 ;  /* 0x000000050a047c24 */ /* 0x000fe4000f8e0204 */
[----:B------:R-:W-:-:S02]  /*100f0*/  IMAD R6, R24, UR4, RZ ;  /* 0x0000000418067c24 */ /* 0x000fc4000f8e02ff */
[----:B------:R-:W-:Y:S02]  /*10100*/  IMAD.IADD R3, R3, 0x1, R4 ;  /* 0x0000000103037824 */ /* 0x000fe400078e0204 */
[----:B------:R-:W-:Y:S02]  /*10110*/  IMAD R4, R26, UR6, RZ ;  /* 0x000000061a047c24 */ /* 0x000fe4000f8e02ff */
[----:B------:R-:W-:-:S04]  /*10120*/  IMAD.WIDE.U32 R2, R8, UR6, R2 ;  /* 0x0000000608027c25 */ /* 0x000fc8000f8e0002 */
[----:B------:R-:W-:Y:S02]  /*10130*/  IMAD R4, R8, UR7, R4 ;  /* 0x0000000708047c24 */ /* 0x000fe4000f8e0204 */
[----:B------:R-:W-:Y:S02]  /*10140*/  IMAD R6, R9, UR5, R6 ;  /* 0x0000000509067c24 */ /* 0x000fe4000f8e0206 */
[----:B------:R-:W-:Y:S02]  /*10150*/  IMAD.IADD R5, R3, 0x1, R4 ;  /* 0x0000000103057824 */ /* 0x000fe400078e0204 */
[----:B------:R-:W-:Y:S02]  /*10160*/  IMAD.MOV.U32 R4, RZ, RZ, R2 ;  /* 0x000000ffff047224 */ /* 0x000fe400078e0002 */
[----:B------:R-:W-:Y:S01]  /*10170*/  IMAD.WIDE.U32 R2, R9, UR4, RZ ;  /* 0x0000000409027c25 */ /* 0x000fe2000f8e00ff */
[----:B------:R-:W-:Y:S01]  /*10180*/  ULDC.64 UR4, c[0x0][0x330] ;  /* 0x0000cc0000047ab9 */ /* 0x000fe20000000a00 */
[----:B-1----:R-:W-:-:S02]  /*10190*/  ISETP.GE.AND P2, PT, R29, R11, PT ;  /* 0x0000000b1d00720c */ /* 0x002fc40003f46270 */
[----:B------:R-:W-:Y:S02]  /*101a0*/  IMAD.IADD R3, R3, 0x1, R6 ;  /* 0x0000000103037824 */ /* 0x000fe400078e0206 */
[----:B------:R-:W-:Y:S02]  /*101b0*/  IMAD R6, R25, UR6, RZ ;  /* 0x0000000619067c24 */ /* 0x000fe4000f8e02ff */
[----:B------:R-:W-:-:S04]  /*101c0*/  IMAD.WIDE.U32 R2, R7, UR6, R2 ;  /* 0x0000000607027c25 */ /* 0x000fc8000f8e0002 */
[----:B------:R-:W-:Y:S01]  /*101d0*/  IMAD R6, R7, UR7, R6 ;  /* 0x0000000707067c24 */ /* 0x000fe2000f8e0206 */
[----:B------:R-:W-:Y:S01]  /*101e0*/  ULDC.64 UR6, c[0x0][0x318] ;  /* 0x0000c60000067ab9 */ /* 0x000fe20000000a00 */
[----:B------:R-:W-:-:S04]  /*101f0*/  IMAD.WIDE.U32 R4, R17, UR4, R4 ;  /* 0x0000000411047c25 */ /* 0x000fc8000f8e0004 */
[----:B------:R-:W-:Y:S01]  /*10200*/  IMAD.IADD R3, R3, 0x1, R6 ;  /* 0x0000000103037824 */ /* 0x000fe200078e0206 */
[----:B------:R-:W-:Y:S01]  /*10210*/  IADD3 R20, P0, R4, UR6, RZ ;  /* 0x0000000604147c10 */ /* 0x000fe2000ff1e0ff */
[C---:B------:R-:W-:Y:S02]  /*10220*/  IMAD R19, R17.reuse, UR5, RZ ;  /* 0x0000000511137c24 */ /* 0x040fe4000f8e02ff */
[----:B------:R-:W-:Y:S01]  /*10230*/  IMAD.WIDE.U32 R2, R17, UR4, R2 ;  /* 0x0000000411027c25 */ /* 0x000fe2000f8e0002 */
[----:B------:R-:W-:Y:S02]  /*10240*/  UMOV UR4, 0xffffffff ;  /* 0xffffffff00047882 */ /* 0x000fe40000000000 */
[----:B------:R-:W-:Y:S02]  /*10250*/  IADD3.X R4, R19, UR7, R5, P0, !PT ;  /* 0x0000000713047c10 */ /* 0x000fe400087fe405 */
[----:B------:R-:W-:-:S04]  /*10260*/  IADD3 R18, P0, R2, UR6, RZ ;  /* 0x0000000602127c10 */ /* 0x000fc8000ff1e0ff */
[----:B------:R-:W-:Y:S01]  /*10270*/  IADD3.X R19, R19, UR7, R3, P0, !PT ;  /* 0x0000000713137c10 */ /* 0x000fe200087fe403 */
[----:B--2---:R-:W-:Y:S01]  /*10280*/  IMAD R6, R30, 0x5000, R12 ;  /* 0x000050001e067824 */ /* 0x004fe200078e020c */
[----:B------:R-:W-:Y:S07]  /*10290*/  BRA.DIV UR4, `(.L_x_320) ;  /* 0x0000004e04c87947 */ /* 0x000fee000b800000 */
[----:B------:R-:W1:Y:S01]  /*102a0*/  SHFL.IDX PT, R2, R20, RZ, 0x181f ;  /* 0x00181fff14027589 */ /* 0x000e6200000e0000 */
[----:B------:R-:W-:-:S03]  /*102b0*/  IMAD.IADD R6, R16, 0x1, R6 ;  /* 0x0000000110067824 */ /* 0x000fc600078e0206 */
[----:B------:R-:W2:Y:S04]  /*102c0*/  SHFL.IDX PT, R3, R4, RZ, 0x181f ;  /* 0x00181fff04037589 */ /* 0x000ea800000e0000 */
[----:B------:R-:W3:Y:S04]  /*102d0*/  SHFL.IDX PT, R12, R20, 0x1, 0x181f ;  /* 0x00381f00140c7f89 */ /* 0x000ee800000e0000 */
[----:B------:R-:W4:Y:S04]  /*102e0*/  SHFL.IDX PT, R33, R4, 0x1, 0x181f ;  /* 0x00381f0004217f89 */ /* 0x000f2800000e0000 */
[----:B------:R-:W5:Y:S04]  /*102f0*/  SHFL.IDX PT, R11, R20, 0x2, 0x181f ;  /* 0x00581f00140b7f89 */ /* 0x000f6800000e0000 */
[----:B------:R-:W0:Y:S01]  /*10300*/  SHFL.IDX PT, R5, R4, 0x2, 0x181f ;  /* 0x00581f0004057f89 */ /* 0x000e2200000e0000 */
[----:B-1----:R-:W-:-:S05]  /*10310*/  IADD3 R2, P0, R29, R2, RZ ;  /* 0x000000021d027210 */ /* 0x002fca0007f1e0ff */
[----:B--2---:R-:W-:-:S05]  /*10320*/  IMAD.X R3, RZ, RZ, R3, P0 ;  /* 0x000000ffff037224 */ /* 0x004fca00000e0603 */
[----:B------:R3:W-:Y:S02]  /*10330*/  LDGSTS.E.BYPASS.LTC128B.128 [R6+0xa400], desc[UR50][R2.64], !P2 ;  /* 0x0a40000002067fae */ /* 0x0007e4000d101d72 */
[----:B---3--:R-:W-:-:S05]  /*10340*/  IADD3 R2, P0, R29, R12, RZ ;  /* 0x0000000c1d027210 */ /* 0x008fca0007f1e0ff */
[----:B----4-:R-:W-:Y:S02]  /*10350*/  IMAD.X R3, RZ, RZ, R33, P0 ;  /* 0x000000ffff037224 */ /* 0x010fe400000e0621 */
[----:B------:R-:W-:Y:S04]  /*10360*/  SHFL.IDX PT, R33, R4, 0x7, 0x181f ;  /* 0x00f81f0004217f89 */ /* 0x000fe800000e0000 */
[----:B------:R5:W-:Y:S02]  /*10370*/  LDGSTS.E.BYPASS.LTC128B.128 [R6+0xac00], desc[UR50][R2.64], !P2 ;  /* 0x0ac0000002067fae */ /* 0x000be4000d101d72 */
[----:B-----5:R-:W-:-:S05]  /*10380*/  IADD3 R2, P0, R29, R11, RZ ;  /* 0x0000000b1d027210 */ /* 0x020fca0007f1e0ff */
[----:B0-----:R-:W-:Y:S02]  /*10390*/  IMAD.X R3, RZ, RZ, R5, P0 ;  /* 0x000000ffff037224 */ /* 0x001fe400000e0605 */
[----:B------:R-:W-:Y:S04]  /*103a0*/  SHFL.IDX PT, R5, R18, RZ, 0x181f ;  /* 0x00181fff12057589 */ /* 0x000fe800000e0000 */
[----:B------:R0:W-:Y:S04]  /*103b0*/  LDGSTS.E.BYPASS.LTC128B.128 [R6+0xb400], desc[UR50][R2.64], !P2 ;  /* 0x0b40000002067fae */ /* 0x0001e8000d101d72 */
[----:B0-----:R-:W0:Y:S04]  /*103c0*/  SHFL.IDX PT, R2, R20, 0x3, 0x181f ;  /* 0x00781f0014027f89 */ /* 0x001e2800000e0000 */
[----:B------:R-:W1:Y:S01]  /*103d0*/  SHFL.IDX PT, R3, R4, 0x3, 0x181f ;  /* 0x00781f0004037f89 */ /* 0x000e6200000e0000 */
[----:B0-----:R-:W-:-:S05]  /*103e0*/  IADD3 R2, P0, R29, R2, RZ ;  /* 0x000000021d027210 */ /* 0x001fca0007f1e0ff */
[----:B-1----:R-:W-:-:S05]  /*103f0*/  IMAD.X R3, RZ, RZ, R3, P0 ;  /* 0x000000ffff037224 */ /* 0x002fca00000e0603 */
        /* <DEDUP_REMOVED lines=12> */
[----:B------:R-:W1:Y:S04]  /*104c0*/  SHFL.IDX PT, R3, R4, 0x6, 0x181f ;  /* 0x00d81f0004037f89 */ /* 0x000e6800000e0000 */
[----:B------:R-:W2:Y:S04]  /*104d0*/  SHFL.IDX PT, R20, R20, 0x7, 0x181f ;  /* 0x00f81f0014147f89 */ /* 0x000ea800000e0000 */
[----:B------:R-:W3:Y:S04]  /*104e0*/  SHFL.IDX PT, R4, R19, RZ, 0x181f ;  /* 0x00181fff13047589 */ /* 0x000ee800000e0000 */
[----:B------:R-:W4:Y:S01]  /*104f0*/  SHFL.IDX PT, R19, R19, 0x1, 0x181f ;  /* 0x00381f0013137f89 */ /* 0x000f2200000e0000 */
[----:B0-----:R-:W-:-:S05]  /*10500*/  IADD3 R2, P0, R29, R2, RZ ;  /* 0x000000021d027210 */ /* 0x001fca0007f1e0ff */
[----:B-1----:R-:W-:-:S05]  /*10510*/  IMAD.X R3, RZ, RZ, R3, P0 ;  /* 0x000000ffff037224 */ /* 0x002fca00000e0603 */
[----:B------:R2:W-:Y:S02]  /*10520*/  LDGSTS.E.BYPASS.LTC128B.128 [R6+0xd400], desc[UR50][R2.64], !P2 ;  /* 0x0d40000002067fae */ /* 0x0005e4000d101d72 */
[----:B--2---:R-:W-:-:S05]  /*10530*/  IADD3 R2, P0, R29, R20, RZ ;  /* 0x000000141d027210 */ /* 0x004fca0007f1e0ff */
[----:B------:R-:W-:-:S05]  /*10540*/  IMAD.X R3, RZ, RZ, R33, P0 ;  /* 0x000000ffff037224 */ /* 0x000fca00000e0621 */
[----:B------:R0:W-:Y:S02]  /*10550*/  LDGSTS.E.BYPASS.LTC128B.128 [R6+0xdc00], desc[UR50][R2.64], !P2 ;  /* 0x0dc0000002067fae */ /* 0x0001e4000d101d72 */
[----:B0-----:R-:W-:-:S05]  /*10560*/  IADD3 R2, P0, R29, R5, RZ ;  /* 0x000000051d027210 */ /* 0x001fca0007f1e0ff */
[----:B---3--:R-:W-:-:S05]  /*10570*/  IMAD.X R3, RZ, RZ, R4, P0 ;  /* 0x000000ffff037224 */ /* 0x008fca00000e0604 */
[----:B------:R0:W-:Y:S04]  /*10580*/  LDGSTS.E.BYPASS.LTC128B.128 [R6+0xe400], desc[UR50][R2.64], !P2 ;  /* 0x0e40000002067fae */ /* 0x0001e8000d101d72 */
[----:B0---4-:R0:W1:Y:S02]  /*10590*/  SHFL.IDX PT, R2, R18, 0x1, 0x181f ;  /* 0x00381f0012027f89 */ /* 0x01106400000e0000 */
.L_x_460:
[----:B-1----:R-:W-:-:S05]  /*105a0*/  IADD3 R2, P0, R29, R2, RZ ;  /* 0x000000021d027210 */ /* 0x002fca0007f1e0ff */
[----:B------:R-:W-:Y:S01]  /*105b0*/  IMAD.X R3, RZ, RZ, R19, P0 ;  /* 0x000000ffff037224 */ /* 0x000fe200000e0613 */
[----:B------:R-:W-:-:S04]  /*105c0*/  PLOP3.LUT P0, PT, PT, PT, PT, 0x80, 0x0 ;  /* 0x000000000000781c */ /* 0x000fc80003f0f070 */
[----:B------:R-:W-:Y:S01]  /*105d0*/  @!PT LDS RZ, [RZ] ;  /* 0x00000000fffff984 */ /* 0x000fe20000000800 */
[----:B------:R-:W-:Y:S01]  /*105e0*/  @!PT LDS RZ, [RZ] ;  /* 0x00000000fffff984 */ /* 0x000fe20000000800 */
[----:B------:R-:W-:Y:S01]  /*105f0*/  @!PT LDS RZ, [RZ] ;  /* 0x00000000fffff984 */ /* 0x000fe20000000800 */
[----:B------:R1:W-:Y:S01]  /*10600*/  LDGSTS.E.BYPASS.LTC128B.128 [R6+0xec00], desc[UR50][R2.64], !P2 ;  /* 0x0ec0000002067fae */ /* 0x0003e2000d101d72 */
[----:B------:R-:W-:-:S08]  /*10610*/  NOP ;  /* 0x0000000000007918 */ /* 0x000fd00000000000 */
.L_x_321:
        /* <DEDUP_REMOVED lines=11> */
.L_x_322:
[----:B------:R1:W-:Y:S01]  /*106d0*/  SYNCS.ARRIVE.TRANS64.A1T0 RZ, [R0+URZ+0x22870], RZ ;  /* 0x022870ff00ff79a7 */ /* 0x0003e2000810003f */
[----:B------:R-:W-:Y:S05]  /*106e0*/  @!P3 BRA `(.L_x_323) ;  /* 0x000000000004b947 */ /* 0x000fea0003800000 */
[----:B------:R-:W-:Y:S01]  /*106f0*/  BPT.TRAP 0x1 ;  /* 0x000000040000795c */ /* 0x000fe20000300000 */
.L_x_323:
[----:B------:R-:W2:Y:S01]  /*10700*/  SYNCS.PHASECHK.TRANS64.TRYWAIT P0, [R0+URZ+0x22840], R27 ;  /* 0x0228401b000075a7 */ /* 0x000ea2000800017f */
[----:B------:R-:W-:Y:S04]  /*10710*/  BSSY B0, `(.L_x_324) ;  /* 0x0000002000007945 */ /* 0x000fe80003800000 */
[----:B--2---:R-:W-:Y:S05]  /*10720*/  @!P0 BRA `(.L_x_325) ;  /* 0x00000054005c8947 */ /* 0x004fea0003800000 */
.L_x_461:
[----:B------:R-:W-:Y:S05]  /*10730*/  BSYNC B0 ;  /* 0x0000000000007941 */ /* 0x000fea0003800000 */
.L_x_324:
[----:B------:R-:W-:Y:S01]  /*10740*/  ULDC.64 UR4, c[0x0][0x300] ;  /* 0x0000c00000047ab9 */ /* 0x000fe20000000a00 */
[----:B------:R-:W-:Y:S01]  /*10750*/  ULDC.64 UR6, c[0x0][0x310] ;  /* 0x0000c40000067ab9 */ /* 0x000fe20000000a00 */
[----:B------:R-:W-:Y:S01]  /*10760*/  IMAD R4, R23, UR4, RZ ;  /* 0x0000000417047c24 */ /* 0x000fe2000f8e02ff */
[----:B------:R-:W3:Y:S01]  /*10770*/  LDC R11, c[0x0][0x2f4] ;  /* 0x0000bd00ff0b7b82 */ /* 0x000ee20000000800 */
[----:B------:R-:W-:-:S04]  /*10780*/  IMAD.WIDE.U32 R2, R10, UR4, RZ ;  /* 0x000000040a027c25 */ /* 0x000fc8000f8e00ff */
[----:B------:R-:W-:Y:S02]  /*10790*/  IMAD R4, R10, UR5, R4 ;  /* 0x000000050a047c24 */ /* 0x000fe4000f8e0204 */
[----:B------:R-:W-:Y:S02]  /*107a0*/  IMAD R26, R26, UR6, RZ ;  /* 0x000000061a1a7c24 */ /* 0x000fe4000f8e02ff */
[----:B------:R-:W-:Y:S02]  /*107b0*/  IMAD.IADD R3, R3, 0x1, R4 ;  /* 0x0000000103037824 */ /* 0x000fe400078e0204 */
[C---:B------:R-:W-:Y:S02]  /*107c0*/  IMAD R26, R8.reuse, UR7, R26 ;  /* 0x00000007081a7c24 */ /* 0x040fe4000f8e021a */
[----:B------:R-:W-:-:S04]  /*107d0*/  IMAD.WIDE.U32 R2, R8, UR6, R2 ;  /* 0x0000000608027c25 */ /* 0x000fc8000f8e0002 */
[----:B------:R-:W-:Y:S02]  /*107e0*/  IMAD R8, R24, UR4, RZ ;  /* 0x0000000418087c24 */ /* 0x000fe4000f8e02ff */
[----:B------:R-:W-:Y:S02]  /*107f0*/  IMAD.IADD R5, R3, 0x1, R26 ;  /* 0x0000000103057824 */ /* 0x000fe400078e021a */
[----:B------:R-:W-:Y:S02]  /*10800*/  IMAD.MOV.U32 R4, RZ, RZ, R2 ;  /* 0x000000ffff047224 */ /* 0x000fe400078e0002 */
[----:B------:R-:W-:Y:S01]  /*10810*/  IMAD R8, R9, UR5, R8 ;  /* 0x0000000509087c24 */ /* 0x000fe2000f8e0208 */
[----:B---3--:R-:W-:Y:S01]  /*10820*/  ISETP.GE.AND P2, PT, R29, R11, PT ;  /* 0x0000000b1d00720c */ /* 0x008fe20003f46270 */
[----:B------:R-:W-:Y:S01]  /*10830*/  IMAD.WIDE.U32 R2, R9, UR4, RZ ;  /* 0x0000000409027c25 */ /* 0x000fe2000f8e00ff */
[----:B------:R-:W-:-:S03]  /*10840*/  ULDC.64 UR4, c[0x0][0x308] ;  /* 0x0000c20000047ab9 */ /* 0x000fc60000000a00 */
        /* <DEDUP_REMOVED lines=14> */
[----:B------:R-:W-:Y:S08]  /*10930*/  BRA.DIV UR4, `(.L_x_326) ;  /* 0x0000005204ec7947 */ /* 0x000ff0000b800000 */
[----:B------:R-:W3:Y:S04]  /*10940*/  SHFL.IDX PT, R2, R9, RZ, 0x181f ;  /* 0x00181fff09027589 */ /* 0x000ee800000e0000 */
[----:B------:R-:W4:Y:S04]  /*10950*/  SHFL.IDX PT, R3, R4, RZ, 0x181f ;  /* 0x00181fff04037589 */ /* 0x000f2800000e0000 */
[----:B------:R-:W5:Y:S04]  /*10960*/  SHFL.IDX PT, R12, R9, 0x1, 0x181f ;  /* 0x00381f00090c7f89 */ /* 0x000f6800000e0000 */
[----:B------:R-:W0:Y:S04]  /*10970*/  SHFL.IDX PT, R10, R4, 0x1, 0x181f ;  /* 0x00381f00040a7f89 */ /* 0x000e2800000e0000 */
[----:B------:R-:W1:Y:S04]  /*10980*/  SHFL.IDX PT, R11, R9, 0x2, 0x181f ;  /* 0x00581f00090b7f89 */ /* 0x000e6800000e0000 */
[----:B------:R-:W2:Y:S01]  /*10990*/  SHFL.IDX PT, R5, R4, 0x2, 0x181f ;  /* 0x00581f0004057f89 */ /* 0x000ea200000e0000 */
[----:B---3--:R-:W-:-:S03]  /*109a0*/  IADD3 R2, P0, R29, R2, RZ ;  /* 0x000000021d027210 */ /* 0x008fc60007f1e0ff */
[----:B------:R-:W-:Y:S02]  /*109b0*/  SHFL.IDX PT, R14, R7, 0x1, 0x181f ;  /* 0x00381f00070e7f89 */ /* 0x000fe400000e0000 */
[----:B----4-:R-:W-:-:S05]  /*109c0*/  IMAD.X R3, RZ, RZ, R3, P0 ;  /* 0x000000ffff037224 */ /* 0x010fca00000e0603 */
[----:B------:R5:W-:Y:S02]  /*109d0*/  LDGSTS.E.BYPASS.LTC128B.128 [R6+0x18400], desc[UR50][R2.64], !P2 ;  /* 0x1840000002067fae */ /* 0x000be4000d101d72 */
[----:B-----5:R-:W-:-:S05]  /*109e0*/  IADD3 R2, P0, R29, R12, RZ ;  /* 0x0000000c1d027210 */ /* 0x020fca0007f1e0ff */
[----:B0-----:R-:W-:Y:S02]  /*109f0*/  IMAD.X R3, RZ, RZ, R10, P0 ;  /* 0x000000ffff037224 */ /* 0x001fe400000e060a */
[----:B------:R-:W-:Y:S04]  /*10a00*/  SHFL.IDX PT, R10, R4, 0x7, 0x181f ;  /* 0x00f81f00040a7f89 */ /* 0x000fe800000e0000 */
[----:B------:R1:W-:Y:S02]  /*10a10*/  LDGSTS.E.BYPASS.LTC128B.128 [R6+0x18c00], desc[UR50][R2.64], !P2 ;  /* 0x18c0000002067fae */ /* 0x0003e4000d101d72 */
[----:B-1----:R-:W-:-:S05]  /*10a20*/  IADD3 R2, P0, R29, R11, RZ ;  /* 0x0000000b1d027210 */ /* 0x002fca0007f1e0ff */
[----:B--2---:R-:W-:Y:S02]  /*10a30*/  IMAD.X R3, RZ, RZ, R5, P0 ;  /* 0x000000ffff037224 */ /* 0x004fe400000e0605 */
        /* <DEDUP_REMOVED lines=30> */
[----:B----4-:R0:W-:Y:S03]  /*10c20*/  LDGSTS.E.BYPASS.LTC128B.128 [R6+0x1c400], desc[UR50][R2.64], !P2 ;  /* 0x1c40000002067fae */ /* 0x0101e6000d101d72 */
.L_x_483:
[----:B0-----:R-:W-:-:S05]  /*10c30*/  IADD3 R2, P0, R29, R14, RZ ;  /* 0x0000000e1d027210 */ /* 0x001fca0007f1e0ff */
[----:B------:R-:W-:Y:S01]  /*10c40*/  IMAD.X R3, RZ, RZ, R8, P0 ;  /* 0x000000ffff037224 */ /* 0x000fe200000e0608 */
[----:B------:R-:W-:-:S04]  /*10c50*/  PLOP3.LUT P0, PT, PT, PT, PT, 0x80, 0x0 ;  /* 0x000000000000781c */ /* 0x000fc80003f0f070 */
[----:B------:R-:W-:Y:S01]  /*10c60*/  @!PT LDS RZ, [RZ] ;  /* 0x00000000fffff984 */ /* 0x000fe20000000800 */
[----:B------:R-:W-:Y:S01]  /*10c70*/  @!PT LDS RZ, [RZ] ;  /* 0x00000000fffff984 */ /* 0x000fe20000000800 */
[----:B------:R-:W-:Y:S01]  /*10c80*/  @!PT LDS RZ, [RZ] ;  /* 0x00000000fffff984 */ /* 0x000fe20000000800 */
[----:B------:R0:W-:Y:S01]  /*10c90*/  LDGSTS.E.BYPASS.LTC128B.128 [R6+0x1cc00], desc[UR50][R2.64], !P2 ;  /* 0x1cc0000002067fae */ /* 0x0001e2000d101d72 */
[----:B------:R-:W-:-:S08]  /*10ca0*/  NOP ;  /* 0x0000000000007918 */ /* 0x000fd00000000000 */
.L_x_327:
[----:B------:R-:W-:Y:S02]  /*10cb0*/  PLOP3.LUT P2, PT, P2, P0, PT, 0xa2, 0x0 ;  /* 0x000000000000781c */ /* 0x000fe40001741472 */
[----:B------:R-:W-:-:S08]  /*10cc0*/  @P0 R2UR P2, UR4, R0 ;  /* 0x00000000000402ca */ /* 0x000fd00000040000 */
[----:B------:R-:W-:-:S05]  /*10cd0*/  @P0 PLOP3.LUT P0, PT, P2, PT, PT, 0x80, 0x0 ;  /* 0x000000000000081c */ /* 0x000fca000170f070 */
[----:B------:R-:W-:Y:S01]  /*10ce0*/  @!P2 SYNCS.ARRIVE.TRANS64.RED.A0T1 RZ, [UR4+0x22830], RZ ;  /* 0x022830ffffffa9a7 */ /* 0x000fe20008200404 */
[----:B------:R-:W-:Y:S07]  /*10cf0*/  @!P2 ARRIVES.LDGSTSBAR.64.TRANSCNT [UR4+0x22830] ;  /* 0x02283000ff00a9b0 */ /* 0x000fee0008000a84 */
[----:B------:R-:W-:Y:S05]  /*10d00*/  @P0 BRA.U.ANY `(.L_x_327) ;  /* 0xfffffffd00e80947 */ /* 0x000fea000393ffff */
[----:B------:R-:W-:Y:S01]  /*10d10*/  NOP ;  /* 0x0000000000007918 */ /* 0x000fe20000000000 */
[----:B0-----:R-:W-:-:S05]  /*10d20*/  IMAD.U32 R2, RZ, RZ, UR44 ;  /* 0x0000002cff027e24 */ /* 0x001fca000f8e00ff */
[----:B------:R-:W-:-:S13]  /*10d30*/  ISETP.NE.AND P3, PT, R2, 0x3, PT ;  /* 0x000000030200780c */ /* 0x000fda0003f65270 */
[----:B------:R-:W-:Y:S05]  /*10d40*/  @!P3 BRA `(.L_x_328) ;  /* 0x000000000004b947 */ /* 0x000fea0003800000 */
[----:B------:R-:W-:Y:S01]  /*10d50*/  BPT.TRAP 0x1 ;  /* 0x000000040000795c */ /* 0x000fe20000300000 */
.L_x_328:
[----:B------:R0:W-:Y:S02]  /*10d60*/  SYNCS.ARRIVE.TRANS64.A1T0 RZ, [R0+URZ+0x22830], RZ ;  /* 0x022830ff00ff79a7 */ /* 0x0001e4000810003f */
[----:B0-----:R-:W-:-:S05]  /*10d70*/  IMAD.U32 R0, RZ, RZ, UR45 ;  /* 0x0000002dff007e24 */ /* 0x001fca000f8e00ff */
[----:B------:R-:W-:-:S13]  /*10d80*/  ISETP.NE.AND P0, PT, R0, 0x3, PT ;  /* 0x000000030000780c */ /* 0x000fda0003f05270 */
[----:B------:R-:W-:Y:S05]  /*10d90*/  @!P0 BRA `(.L_x_329) ;  /* 0x0000000000048947 */ /* 0x000fea0003800000 */
[----:B------:R-:W-:Y:S01]  /*10da0*/  BPT.TRAP 0x1 ;  /* 0x000000040000795c */ /* 0x000fe20000300000 */
.L_x_329:
[----:B------:R-:W-:Y:S01]  /*10db0*/  LOP3.LUT R3, R22, 0x1, RZ, 0x3c, !PT ;  /* 0x0000000116037812 */ /* 0x000fe200078e3cff */
[----:B------:R-:W-:Y:S01]  /*10dc0*/  IMAD R18, R21, 0x8, R16 ;  /* 0x0000000815127824 */ /* 0x000fe200078e0210 */
[----:B------:R-:W-:Y:S02]  /*10dd0*/  BSSY B0, `(.L_x_330) ;  /* 0x0000004000007945 */ /* 0x000fe40003800000 */
[----:B------:R-:W-:-:S04]  /*10de0*/  SHF.L.U32 R3, R3, 0x1f, RZ ;  /* 0x0000001f03037819 */ /* 0x000fc800000006ff */
[----:B------:R-:W0:Y:S02]  /*10df0*/  SYNCS.PHASECHK.TRANS64.TRYWAIT P2, [R18+URZ+0x22870], R3 ;  /* 0x02287003120075a7 */ /* 0x000e24000804017f */
[----:B0-----:R-:W-:Y:S05]  /*10e00*/  @!P2 BRA `(.L_x_331) ;  /* 0x000000580068a947 */ /* 0x001fea0003800000 */
.L_x_484:
[----:B------:R-:W-:Y:S05]  /*10e10*/  BSYNC B0 ;  /* 0x0000000000007941 */ /* 0x000fea0003800000 */
.L_x_330:
[----:B------:R-:W-:-:S05]  /*10e20*/  IMAD.U32 R0, RZ, RZ, UR44 ;  /* 0x0000002cff007e24 */ /* 0x000fca000f8e00ff */
[----:B------:R-:W-:-:S13]  /*10e30*/  ISETP.NE.AND P2, PT, R0, 0x3, PT ;  /* 0x000000030000780c */ /* 0x000fda0003f45270 */
[----:B------:R-:W-:Y:S05]  /*10e40*/  @!P2 BRA `(.L_x_332) ;  /* 0x000000000004a947 */ /* 0x000fea0003800000 */
[----:B------:R-:W-:Y:S01]  /*10e50*/  BPT.TRAP 0x1 ;  /* 0x000000040000795c */ /* 0x000fe20000300000 */
.L_x_332:
[----:B0-----:R-:W-:Y:S01]  /*10e60*/  SHF.L.U32 R3, R22, 0x1f, RZ ;  /* 0x0000001f16037819 */ /* 0x001fe200000006ff */
[----:B------:R-:W-:-:S03]  /*10e70*/  IMAD R2, R21, 0x5000, RZ ;  /* 0x0000500015027824 */ /* 0x000fc600078e02ff */
[----:B------:R-:W0:Y:S02]  /*10e80*/  SYNCS.PHASECHK.TRANS64.TRYWAIT P2, [R18+URZ+0x22860], R3 ;  /* 0x02286003120075a7 */ /* 0x000e24000804017f */
[----:B0-----:R-:W-:Y:S05]  /*10e90*/  @!P2 BRA `(.L_x_333) ;  /* 0x000000580058a947 */ /* 0x001fea0003800000 */
.L_x_485:
[----:B------:R-:W0:Y:S04]  /*10ea0*/  LDL R4, [R1+0x18] ;  /* 0x0000180001047983 */ /* 0x000e280000100800 */
[----:B------:R-:W2:Y:S04]  /*10eb0*/  LDL R0, [R1+0x1c] ;  /* 0x00001c0001007983 */ /* 0x000ea80000100800 */
[----:B------:R-:W3:Y:S01]  /*10ec0*/  LDL R12, [R1+0x14] ;  /* 0x00001400010c7983 */ /* 0x000ee20000100800 */
[----:B------:R-:W-:Y:S05]  /*10ed0*/  WARPSYNC.ALL ;  /* 0x0000000000007948 */ /* 0x000fea0003800000 */
[----:B------:R-:W-:-:S05]  /*10ee0*/  IMAD.U32 R19, RZ, RZ, UR44 ;  /* 0x0000002cff137e24 */ /* 0x000fca000f8e00ff */
[----:B------:R-:W-:Y:S02]  /*10ef0*/  ISETP.NE.AND P2, PT, R19, 0x3, PT ;  /* 0x000000031300780c */ /* 0x000fe40003f45270 */
[----:B0-----:R-:W-:-:S05]  /*10f00*/  LOP3.LUT R3, R2, R4, RZ, 0xfc, !PT ;  /* 0x0000000402037212 */ /* 0x001fca00078efcff */
[C---:B------:R-:W-:Y:S01]  /*10f10*/  IMAD.IADD R3, R16.reuse, 0x1, R3 ;  /* 0x0000000110037824 */ /* 0x040fe200078e0203 */
[----:B---3--:R-:W-:-:S03]  /*10f20*/  IADD3 R2, R16, R2, R12 ;  /* 0x0000000210027210 */ /* 0x008fc60007ffe00c */
[----:B--2---:R-:W-:Y:S01]  /*10f30*/  IMAD.IADD R0, R0, 0x1, R3 ;  /* 0x0000000100007824 */ /* 0x004fe200078e0203 */
[----:B------:R-:W0:Y:S02]  /*10f40*/  LDSM.16.MT88.4 R4, [R3+0xa400] ;  /* 0x00a400000304783b */ /* 0x000e240000004200 */
[C-C-:B0-----:R-:W-:Y:S02]  /*10f50*/  PRMT R8, R4.reuse, 0x6420, R5.reuse ;  /* 0x0000642004087816 */ /* 0x141fe40000000005 */
[----:B------:R-:W-:Y:S02]  /*10f60*/  PRMT R9, R4, 0x7531, R5 ;  /* 0x0000753104097816 */ /* 0x000fe40000000005 */
[C-C-:B------:R-:W-:Y:S02]  /*10f70*/  PRMT R10, R6.reuse, 0x6420, R7.reuse ;  /* 0x00006420060a7816 */ /* 0x140fe40000000007 */
[----:B------:R-:W-:Y:S02]  /*10f80*/  PRMT R11, R6, 0x7531, R7 ;  /* 0x00007531060b7816 */ /* 0x000fe40000000007 */
[----:B------:R-:W0:Y:S04]  /*10f90*/  LDSM.16.MT88.4 R4, [R0+0xa400] ;  /* 0x00a400000004783b */ /* 0x000e280000004200 */
[----:B------:R-:W-:Y:S01]  /*10fa0*/  STSM.16.M88.4 [R2+0x400], R8 ;  /* 0x0004000802007844 */ /* 0x000fe20000000200 */
[----:B0-----:R-:W-:-:S02]  /*10fb0*/  PRMT R12, R4, 0x6420, R5 ;  /* 0x00006420040c7816 */ /* 0x001fc40000000005 */
[----:B------:R-:W-:Y:S02]  /*10fc0*/  PRMT R13, R4, 0x7531, R5 ;  /* 0x00007531040d7816 */ /* 0x000fe40000000005 */
[C-C-:B------:R-:W-:Y:S02]  /*10fd0*/  PRMT R14, R6.reuse, 0x6420, R7.reuse ;  /* 0x00006420060e7816 */ /* 0x140fe40000000007 */
[----:B------:R-:W-:-:S05]  /*10fe0*/  PRMT R15, R6, 0x7531, R7 ;  /* 0x00007531060f7816 */ /* 0x000fca0000000007 */
[----:B------:R-:W-:Y:S04]  /*10ff0*/  STSM.16.M88.4 [R2+0xc00], R12 ;  /* 0x000c000c02007844 */ /* 0x000fe80000000200 */
[----:B------:R-:W0:Y:S02]  /*11000*/  LDSM.16.MT88.4 R8, [R3+0xb400] ;  /* 0x00b400000308783b */ /* 0x000e240000004200 */
[C-C-:B0-----:R-:W-:Y:S02]  /*11010*/  PRMT R4, R8.reuse, 0x6420, R9.reuse ;  /* 0x0000642008047816 */ /* 0x141fe40000000009 */
[----:B------:R-:W-:Y:S02]  /*11020*/  PRMT R5, R8, 0x7531, R9 ;  /* 0x0000753108057816 */ /* 0x000fe40000000009 */
[----:B------:R-:W-:-:S02]  /*11030*/  PRMT R6, R10, 0x6420, R11 ;  /* 0x000064200a067816 */ /* 0x000fc4000000000b */
[----:B------:R-:W-:Y:S02]  /*11040*/  PRMT R7, R10, 0x7531, R11 ;  /* 0x000075310a077816 */ /* 0x000fe4000000000b */
[----:B------:R-:W0:Y:S04]  /*11050*/  LDSM.16.MT88.4 R8, [R0+0xb400] ;  /* 0x00b400000008783b */ /* 0x000e280000004200 */
[----:B------:R-:W-:Y:S01]  /*11060*/  STSM.16.M88.4 [R2+0x1400], R4 ;  /* 0x0014000402007844 */ /* 0x000fe20000000200 */
[C-C-:B0-----:R-:W-:Y:S02]  /*11070*/  PRMT R20, R8.reuse, 0x6420, R9.reuse ;  /* 0x0000642008147816 */ /* 0x141fe40000000009 */
[----:B------:R-:W-:Y:S02]  /*11080*/  PRMT R21, R8, 0x7531, R9 ;  /* 0x0000753108157816 */ /* 0x000fe40000000009 */
[----:B------:R-:W-:-:S02]  /*11090*/  PRMT R22, R10, 0x6420, R11 ;  /* 0x000064200a167816 */ /* 0x000fc4000000000b */
        /* <DEDUP_REMOVED lines=20> */
[----:B------:R0:W-:Y:S02]  /*111e0*/  STSM.16.M88.4 [R2+0x3400], R4 ;  /* 0x0034000402007844 */ /* 0x0001e40000000200 */
[C-C-:B0-----:R-:W-:Y:S02]  /*111f0*/  PRMT R4, R8.reuse, 0x6420, R9.reuse ;  /* 0x0000642008047816 */ /* 0x141fe40000000009 */
[----:B------:R-:W-:-:S02]  /*11200*/  PRMT R5, R8, 0x7531, R9 ;  /* 0x0000753108057816 */ /* 0x000fc40000000009 */
[C-C-:B------:R-:W-:Y:S02]  /*11210*/  PRMT R6, R10.reuse, 0x6420, R11.reuse ;  /* 0x000064200a067816 */ /* 0x140fe4000000000b */
[----:B------:R-:W-:-:S05]  /*11220*/  PRMT R7, R10, 0x7531, R11 ;  /* 0x000075310a077816 */ /* 0x000fca000000000b */
[----:B------:R-:W-:Y:S04]  /*11230*/  STSM.16.M88.4 [R2+0x3c00], R4 ;  /* 0x003c000402007844 */ /* 0x000fe80000000200 */
[----:B------:R-:W0:Y:S04]  /*11240*/  LDSM.16.MT88.4 R8, [R3+0xe400] ;  /* 0x00e400000308783b */ /* 0x000e280000004200 */
        /* <DEDUP_REMOVED lines=19> */
.L_x_334:
[----:B-1----:R1:W-:Y:S01]  /*11380*/  SYNCS.ARRIVE.TRANS64.A1T0 RZ, [R18+URZ+0x22850], RZ ;  /* 0x022850ff12ff79a7 */ /* 0x0023e2000810003f */
[----:B------:R-:W-:Y:S06]  /*11390*/  BAR.SYNC.DEFER_BLOCKING 0x2, 0x80 ;  /* 0x0082000000007b1d */ /* 0x000fec0000010000 */
[----:B------:R-:W-:Y:S05]  /*113a0*/  @!P0 BRA `(.L_x_335) ;  /* 0x0000000000048947 */ /* 0x000fea0003800000 */
[----:B------:R-:W-:Y:S01]  /*113b0*/  BPT.TRAP 0x1 ;  /* 0x000000040000795c */ /* 0x000fe20000300000 */
.L_x_335:
[----:B------:R-:W2:Y:S01]  /*113c0*/  LDL R0, [R1+0xc] ;  /* 0x00000c0001007983 */ /* 0x000ea20000100800 */
[----:B-1----:R-:W-:Y:S02]  /*113d0*/  VIADD R18, R18, 0x22880 ;  /* 0x0002288012127836 */ /* 0x002fe40000000000 */
[----:B------:R-:W-:Y:S02]  /*113e0*/  IMAD.MOV.U32 R22, RZ, RZ, R34 ;  /* 0x000000ffff167224 */ /* 0x000fe400078e0022 */
[----:B------:R-:W-:Y:S01]  /*113f0*/  IMAD.MOV.U32 R21, RZ, RZ, R30 ;  /* 0x000000ffff157224 */ /* 0x000fe200078e001e */
[----:B--2---:R-:W-:-:S04]  /*11400*/  PRMT R18, R0, 0x654, R18 ;  /* 0x0000065400127816 */ /* 0x004fc80000000012 */
[----:B------:R1:W-:Y:S01]  /*11410*/  SYNCS.ARRIVE.TRANS64.RED.A1T0 RZ, [R18+URZ], RZ ;  /* 0x000000ff12ff79a7 */ /* 0x0003e2000810043f */
[----:B------:R-:W-:Y:S05]  /*11420*/  @P1 BRA `(.L_x_336) ;  /* 0xffffffe400f01947 */ /* 0x000fea000383ffff */
.L_x_316:
[----:B------:R-:W0:Y:S01]  /*11430*/  S2R R0, SR_TID.X ;  /* 0x0000000000007919 */ /* 0x000e220000002100 */
[----:B------:R-:W-:Y:S01]  /*11440*/  BSSY B0, `(.L_x_337) ;  /* 0x0000013000007945 */ /* 0x000fe20003800000 */
[----:B0-----:R-:W-:Y:S01]  /*11450*/  LOP3.LUT R2, R0, 0x7f, RZ, 0xc0, !PT ;  /* 0x0000007f00027812 */ /* 0x001fe200078ec0ff */
[----:B------:R-:W-:-:S03]  /*11460*/  IMAD.U32 R0, RZ, RZ, UR45 ;  /* 0x0000002dff007e24 */ /* 0x000fc6000f8e00ff */
[----:B------:R-:W-:Y:S02]  /*11470*/  ISETP.NE.AND P1, PT, R2, RZ, PT ;  /* 0x000000ff0200720c */ /* 0x000fe40003f25270 */
[----:B------:R-:W-:-:S11]  /*11480*/  ISETP.NE.AND P0, PT, R0, 0x3, PT ;  /* 0x000000030000780c */ /* 0x000fd60003f05270 */
[----:B------:R-:W-:Y:S05]  /*11490*/  @P1 BRA `(.L_x_338) ;  /* 0x0000000000341947 */ /* 0x000fea0003800000 */
[----:B------:R-:W0:Y:S01]  /*114a0*/  S2R R5, SR_LANEID ;  /* 0x0000000000057919 */ /* 0x000e220000000000 */
[----:B------:R-:W-:Y:S01]  /*114b0*/  VOTEU.ANY UR4, UPT, PT ;  /* 0x0000000000047886 */ /* 0x000fe200038e0100 */
[----:B------:R-:W2:Y:S01]  /*114c0*/  LDC.64 R2, c[0x0][0xc60] ;  /* 0x00031800ff027b82 */ /* 0x000ea20000000a00 */
[----:B------:R-:W0:Y:S02]  /*114d0*/  FLO.U32 R0, UR4 ;  /* 0x0000000400007d00 */ /* 0x000e2400080e0000 */
[----:B0-----:R-:W-:-:S06]  /*114e0*/  ISETP.EQ.U32.AND P1, PT, R0, R5, PT ;  /* 0x000000050000720c */ /* 0x001fcc0003f22070 */
[----:B------:R-:W2:Y:S07]  /*114f0*/  POPC R5, UR4 ;  /* 0x0000000400057d09 */ /* 0x000eae0008000000 */
[----:B--2---:R-:W2:Y:S01]  /*11500*/  @P1 ATOMG.E.ADD.STRONG.GPU PT, R3, desc[UR50][R2.64], R5 ;  /* 0x00000005020319a8 */ /* 0x004ea200081ee1f2 */
[----:B------:R-:W0:Y:S02]  /*11510*/  S2R R4, SR_LTMASK ;  /* 0x0000000000047919 */ /* 0x000e240000003900 */
[----:B0-----:R-:W-:-:S04]  /*11520*/  LOP3.LUT R4, R4, UR4, RZ, 0xc0, !PT ;  /* 0x0000000404047c12 */ /* 0x001fc8000f8ec0ff */
[----:B------:R-:W0:Y:S01]  /*11530*/  POPC R7, R4 ;  /* 0x0000000400077309 */ /* 0x000e220000000000 */
[----:B--2---:R-:W0:Y:S02]  /*11540*/  SHFL.IDX PT, R0, R3, R0, 0x1f ;  /* 0x00001f0003007589 */ /* 0x004e2400000e0000 */
[----:B0-----:R-:W-:-:S05]  /*11550*/  IADD3 R0, R0, UR46, R7 ;  /* 0x0000002e00007c10 */ /* 0x001fca000fffe007 */
[----:B------:R0:W-:Y:S02]  /*11560*/  STL [R1], R0 ;  /* 0x0000000001007387 */ /* 0x0001e40000100800 */
.L_x_338:
[----:B------:R-:W-:Y:S05]  /*11570*/  BSYNC B0 ;  /* 0x0000000000007941 */ /* 0x000fea0003800000 */
.L_x_337:
[----:B------:R-:W-:Y:S05]  /*11580*/  @!P0 BRA `(.L_x_339) ;  /* 0x0000000000048947 */ /* 0x000fea0003800000 */
[----:B------:R-:W-:Y:S01]  /*11590*/  BPT.TRAP 0x1 ;  /* 0x000000040000795c */ /* 0x000fe20000300000 */
.L_x_339:
[----:B0-----:R-:W-:Y:S01]  /*115a0*/  LOP3.LUT R0, R34, 0x1, RZ, 0x3c, !PT ;  /* 0x0000000122007812 */ /* 0x001fe200078e3cff */
[----:B------:R-:W-:Y:S01]  /*115b0*/  IMAD R17, R30, 0x8, R16 ;  /* 0x000000081e117824 */ /* 0x000fe200078e0210 */
[----:B------:R-:W-:Y:S02]  /*115c0*/  BSSY B0, `(.L_x_340) ;  /* 0x0000004000007945 */ /* 0x000fe40003800000 */
[----:B------:R-:W-:-:S04]  /*115d0*/  SHF.L.U32 R0, R0, 0x1f, RZ ;  /* 0x0000001f00007819 */ /* 0x000fc800000006ff */
[----:B------:R-:W0:Y:S02]  /*115e0*/  SYNCS.PHASECHK.TRANS64.TRYWAIT P1, [R17+URZ+0x22870], R0 ;  /* 0x02287000110075a7 */ /* 0x000e24000802017f */
[----:B0-----:R-:W-:Y:S05]  /*115f0*/  @!P1 BRA `(.L_x_341) ;  /* 0x0000005000949947 */ /* 0x001fea0003800000 */
.L_x_486:
[----:B------:R-:W-:Y:S05]  /*11600*/  BSYNC B0 ;  /* 0x0000000000007941 */ /* 0x000fea0003800000 */
.L_x_340:
[----:B------:R-:W-:-:S05]  /*11610*/  IMAD.U32 R2, RZ, RZ, UR44 ;  /* 0x0000002cff027e24 */ /* 0x000fca000f8e00ff */
[----:B------:R-:W-:-:S13]  /*11620*/  ISETP.NE.AND P1, PT, R2, 0x3, PT ;  /* 0x000000030200780c */ /* 0x000fda0003f25270 */
[----:B------:R-:W-:Y:S05]  /*11630*/  @!P1 BRA `(.L_x_342) ;  /* 0x0000000000049947 */ /* 0x000fea0003800000 */
[----:B------:R-:W-:Y:S01]  /*11640*/  BPT.TRAP 0x1 ;  /* 0x000000040000795c */ /* 0x000fe20000300000 */
.L_x_342:
[----:B0-----:R-:W-:Y:S01]  /*11650*/  SHF.L.U32 R0, R34, 0x1f, RZ ;  /* 0x0000001f22007819 */ /* 0x001fe200000006ff */
[----:B------:R-:W-:-:S03]  /*11660*/  IMAD R19, R30, 0x5000, RZ ;  /* 0x000050001e137824 */ /* 0x000fc600078e02ff */
[----:B------:R-:W0:Y:S02]  /*11670*/  SYNCS.PHASECHK.TRANS64.TRYWAIT P1, [R17+URZ+0x22860], R0 ;  /* 0x02286000110075a7 */ /* 0x000e24000802017f */
[----:B0-----:R-:W-:Y:S05]  /*11680*/  @!P1 BRA `(.L_x_343) ;  /* 0x0000005000849947 */ /* 0x001fea0003800000 */
.L_x_487:
[----:B------:R-:W2:Y:S04]  /*11690*/  LDL R2, [R1+0x18] ;  /* 0x0000180001027983 */ /* 0x000ea80000100800 */
[----:B------:R-:W3:Y:S04]  /*116a0*/  LDL R4, [R1+0x1c] ;  /* 0x00001c0001047983 */ /* 0x000ee80000100800 */
[----:B-1----:R-:W0:Y:S01]  /*116b0*/  LDL R18, [R1+0x14] ;  /* 0x0000140001127983 */ /* 0x002e220000100800 */
[----:B------:R-:W-:Y:S05]  /*116c0*/  WARPSYNC.ALL ;  /* 0x0000000000007948 */ /* 0x000fea0003800000 */
[----:B--2---:R-:W-:-:S05]  /*116d0*/  LOP3.LUT R3, R19, R2, RZ, 0xfc, !PT ;  /* 0x0000000213037212 */ /* 0x004fca00078efcff */
[C---:B------:R-:W-:Y:S01]  /*116e0*/  IMAD.IADD R2, R16.reuse, 0x1, R3 ;  /* 0x0000000110027824 */ /* 0x040fe200078e0203 */
[----:B0-----:R-:W-:-:S03]  /*116f0*/  IADD3 R0, R16, R19, R18 ;  /* 0x0000001310007210 */ /* 0x001fc60007ffe012 */
[----:B---3--:R-:W-:Y:S01]  /*11700*/  IMAD.IADD R3, R4, 0x1, R2 ;  /* 0x0000000104037824 */ /* 0x008fe200078e0202 */
[----:B------:R-:W0:Y:S01]  /*11710*/  LDSM.16.MT88.4 R8, [R2+0xa400] ;  /* 0x00a400000208783b */ /* 0x000e220000004200 */
[----:B------:R-:W-:-:S03]  /*11720*/  IMAD.U32 R18, RZ, RZ, UR44 ;  /* 0x0000002cff127e24 */ /* 0x000fc6000f8e00ff */
[----:B------:R-:W1:Y:S02]  /*11730*/  LDSM.16.MT88.4 R4, [R3+0xa400] ;  /* 0x00a400000304783b */ /* 0x000e640000004200 */
[----:B------:R-:W-:Y:S02]  /*11740*/  ISETP.NE.AND P1, PT, R18, 0x3, PT ;  /* 0x000000031200780c */ /* 0x000fe40003f25270 */
[C-C-:B0-----:R-:W-:Y:S02]  /*11750*/  PRMT R12, R8.reuse, 0x6420, R9.reuse ;  /* 0x00006420080c7816 */ /* 0x141fe40000000009 */
[----:B------:R-:W-:Y:S02]  /*11760*/  PRMT R13, R8, 0x7531, R9 ;  /* 0x00007531080d7816 */ /* 0x000fe40000000009 */
[C-C-:B------:R-:W-:Y:S02]  /*11770*/  PRMT R14, R10.reuse, 0x6420, R11.reuse ;  /* 0x000064200a0e7816 */ /* 0x140fe4000000000b */
[----:B------:R-:W-:-:S02]  /*11780*/  PRMT R15, R10, 0x7531, R11 ;  /* 0x000075310a0f7816 */ /* 0x000fc4000000000b */
[C-C-:B-1----:R-:W-:Y:S02]  /*11790*/  PRMT R20, R4.reuse, 0x6420, R5.reuse ;  /* 0x0000642004147816 */ /* 0x142fe40000000005 */
[----:B------:R-:W-:Y:S01]  /*117a0*/  PRMT R21, R4, 0x7531, R5 ;  /* 0x0000753104157816 */ /* 0x000fe20000000005 */
[----:B------:R-:W-:Y:S01]  /*117b0*/  STSM.16.M88.4 [R0+0x400], R12 ;  /* 0x0004000c00007844 */ /* 0x000fe20000000200 */
        /* <DEDUP_REMOVED lines=59> */
.L_x_344:
[----:B-1----:R1:W-:Y:S01]  /*11b70*/  SYNCS.ARRIVE.TRANS64.A1T0 RZ, [R17+URZ+0x22850], RZ ;  /* 0x022850ff11ff79a7 */ /* 0x0023e2000810003f */
[----:B------:R-:W-:Y:S06]  /*11b80*/  BAR.SYNC.DEFER_BLOCKING 0x2, 0x80 ;  /* 0x0082000000007b1d */ /* 0x000fec0000010000 */
[----:B------:R-:W-:Y:S05]  /*11b90*/  @!P0 BRA `(.L_x_345) ;  /* 0x0000000000048947 */ /* 0x000fea0003800000 */
[----:B------:R-:W-:Y:S01]  /*11ba0*/  BPT.TRAP 0x1 ;  /* 0x000000040000795c */ /* 0x000fe20000300000 */
.L_x_345:
[----:B0-----:R-:W2:Y:S01]  /*11bb0*/  LDL R0, [R1+0xc] ;  /* 0x00000c0001007983 */ /* 0x001ea20000100800 */
[----:B-1----:R-:W-:Y:S02]  /*11bc0*/  VIADD R17, R17, 0x22880 ;  /* 0x0002288011117836 */ /* 0x002fe40000000000 */
[----:B------:R-:W-:-:S05]  /*11bd0*/  VIADD R30, R30, 0x1 ;  /* 0x000000011e1e7836 */ /* 0x000fca0000000000 */
[----:B------:R-:W-:-:S04]  /*11be0*/  ISETP.NE.AND P0, PT, R30, 0x2, PT ;  /* 0x000000021e00780c */ /* 0x000fc80003f05270 */
[----:B------:R-:W-:Y:S02]  /*11bf0*/  SEL R3, RZ, 0x1, P0 ;  /* 0x00000001ff037807 */ /* 0x000fe40000000000 */
[----:B------:R-:W-:Y:S02]  /*11c00*/  SEL R30, R30, RZ, P0 ;  /* 0x000000ff1e1e7207 */ /* 0x000fe40000000000 */
[----:B------:R-:W-:Y:S02]  /*11c10*/  LOP3.LUT R34, R34, R3, RZ, 0x3c, !PT ;  /* 0x0000000322227212 */ /* 0x000fe400078e3cff */
[----:B--2---:R-:W-:-:S04]  /*11c20*/  PRMT R17, R0, 0x654, R17 ;  /* 0x0000065400117816 */ /* 0x004fc80000000011 */
[----:B------:R1:W-:Y:S03]  /*11c30*/  SYNCS.ARRIVE.TRANS64.RED.A1T0 RZ, [R17+URZ], RZ ;  /* 0x000000ff11ff79a7 */ /* 0x0003e6000810043f */
.L_x_288:
[----:B------:R-:W-:Y:S05]  /*11c40*/  BSYNC B7 ;  /* 0x0000000000077941 */ /* 0x000fea0003800000 */
.L_x_286:
[----:B------:R-:W-:-:S13]  /*11c50*/  LOP3.LUT P0, RZ, R28, 0x400, RZ, 0xc0, !PT ;  /* 0x000004001cff7812 */ /* 0x000fda000780c0ff */
[----:B------:R-:W-:Y:S05]  /*11c60*/  @!P0 BRA `(.L_x_346) ;  /* 0x0000000000348947 */ /* 0x000fea0003800000 */
[----:B------:R-:W0:Y:S08]  /*11c70*/  S2UR UR4, SR_CgaCtaId ;  /* 0x00000000000479c3 */ /* 0x000e300000008800 */
[----:B------:R-:W-:Y:S01]  /*11c80*/  BAR.SYNC.DEFER_BLOCKING 0x5, 0x180 ;  /* 0x0146000000007b1d */ /* 0x000fe20000010000 */
[----:B------:R-:W-:Y:S01]  /*11c90*/  MOV R16, 0x400 ;  /* 0x0000040000107802 */ /* 0x000fe20000000f00 */
[----:B0-----:R-:W-:-:S05]  /*11ca0*/  IMAD.U32 R0, RZ, RZ, UR4 ;  /* 0x00000004ff007e24 */ /* 0x001fca000f8e00ff */
[----:B------:R-:W-:Y:S01]  /*11cb0*/  LEA R16, R0, R16, 0x18 ;  /* 0x0000001000107211 */ /* 0x000fe200078ec0ff */
[----:B------:R-:W-:Y:S04]  /*11cc0*/  STL [R1+0xc], R0 ;  /* 0x00000c0001007387 */ /* 0x000fe80000100800 */
[----:B------:R-:W0:Y:S04]  /*11cd0*/  LDS.128 R4, [R16+0x228d0] ;  /* 0x0228d00010047984 */ /* 0x000e280000000c00 */
[----:B0-----:R0:W-:Y:S01]  /*11ce0*/  STL.64 [R1], R4 ;  /* 0x0000000401007387 */ /* 0x0011e20000100a00 */
[----:B------:R-:W-:-:S03]  /*11cf0*/  IMAD.MOV.U32 R0, RZ, RZ, R7 ;  /* 0x000000ffff007224 */ /* 0x000fc600078e0007 */
[----:B------:R0:W-:Y:S02]  /*11d00*/  STL [R1+0x8], R6 ;  /* 0x0000080601007387 */ /* 0x0001e40000100800 */
[----:B------:R-:W-:Y:S01]  /*11d10*/  R2UR UR40, R0 ;  /* 0x00000000002872ca */ /* 0x000fe200000e0000 */
[----:B------:R-:W-:Y:S06]  /*11d20*/  BAR.ARV 0x4, 0x180 ;  /* 0x0106000000007b1d */ /* 0x000fec0000002000 */
[----:B------:R-:W-:Y:S08]  /*11d30*/  BRA `(.L_x_347) ;  /* 0x0000000800e47947 */ /* 0x000ff00003800000 */
.L_x_346:
[----:B------:R-:W2:Y:S01]  /*11d40*/  S2R R2, SR_TID.X ;  /* 0x0000000000027919 */ /* 0x000ea20000002100 */
[----:B------:R-:W-:Y:S01]  /*11d50*/  ULDC UR4, c[0x0][0xc3c] ;  /* 0x00030f0000047ab9 */ /* 0x000fe20000000800 */
[----:B0-----:R-:W3:Y:S01]  /*11d60*/  LDL.LU R0, [R1] ;  /* 0x0000000001007983 */ /* 0x001ee20000300800 */
[----:B------:R-:W-:Y:S01]  /*11d70*/  IMAD.MOV.U32 R6, RZ, RZ, RZ ;  /* 0x000000ffff067224 */ /* 0x000fe200078e00ff */
[----:B--2---:R-:W-:-:S04]  /*11d80*/  LOP3.LUT R9, R2, 0x1f, RZ, 0xc0, !PT ;  /* 0x0000001f02097812 */ /* 0x004fc800078ec0ff */
[C---:B------:R-:W-:Y:S01]  /*11d90*/  ISETP.NE.AND P0, PT, R9.reuse, 0x1f, PT ;  /* 0x0000001f0900780c */ /* 0x040fe20003f05270 */
[----:B------:R-:W-:-:S05]  /*11da0*/  VIADD R7, R9, UR40 ;  /* 0x0000002809077c36 */ /* 0x000fca0008000000 */
[----:B------:R-:W-:Y:S01]  /*11db0*/  ISETP.GE.OR P1, PT, R7, UR4, !P0 ;  /* 0x0000000407007c0c */ /* 0x000fe2000c726670 */
[----:B------:R-:W-:-:S12]  /*11dc0*/  ULDC UR4, c[0x0][0xc3c] ;  /* 0x00030f0000047ab9 */ /* 0x000fd80000000800 */
[----:B------:R-:W0:Y:S08]  /*11dd0*/  @!P1 LDC.64 R2, c[0x0][0xc80] ;  /* 0x00032000ff029b82 */ /* 0x000e300000000a00 */
[----:B------:R-:W2:Y:S01]  /*11de0*/  @!P1 LDC.64 R4, c[0x0][0xc78] ;  /* 0x00031e00ff049b82 */ /* 0x000ea20000000a00 */
[----:B0-----:R-:W-:-:S05]  /*11df0*/  @!P1 IMAD.WIDE R2, R7, 0x4, R2 ;  /* 0x0000000407029825 */ /* 0x001fca00078e0202 */
[----:B------:R2:W4:Y:S02]  /*11e00*/  @!P1 LDG.E R6, desc[UR50][R2.64] ;  /* 0x0000003202069981 */ /* 0x000524000c1e1900 */
[----:B--2---:R-:W-:-:S04]  /*11e10*/  @!P1 IMAD.WIDE R2, R7, 0x4, R4 ;  /* 0x0000000407029825 */ /* 0x004fc800078e0204 */
[----:B------:R-:W-:-:S06]  /*11e20*/  IMAD.MOV.U32 R5, RZ, RZ, RZ ;  /* 0x000000ffff057224 */ /* 0x000fcc00078e00ff */
[----:B------:R-:W4:Y:S01]  /*11e30*/  @!P1 LDG.E R5, desc[UR50][R2.64] ;  /* 0x0000003202059981 */ /* 0x000f22000c1e1900 */
[C---:B------:R-:W-:Y:S02]  /*11e40*/  ISETP.NE.AND P1, PT, R9.reuse, RZ, PT ;  /* 0x000000ff0900720c */ /* 0x040fe40003f25270 */
[C---:B------:R-:W-:Y:S02]  /*11e50*/  ISETP.GE.U32.AND P2, PT, R9.reuse, 0x2, PT ;  /* 0x000000020900780c */ /* 0x040fe40003f46070 */
[C---:B------:R-:W-:Y:S02]  /*11e60*/  ISETP.GE.U32.AND P3, PT, R9.reuse, 0x4, PT ;  /* 0x000000040900780c */ /* 0x040fe40003f66070 */
[C---:B------:R-:W-:Y:S02]  /*11e70*/  ISETP.GE.U32.AND P4, PT, R9.reuse, 0x8, PT ;  /* 0x000000080900780c */ /* 0x040fe40003f86070 */
[----:B------:R-:W-:Y:S01]  /*11e80*/  ISETP.GE.U32.AND P5, PT, R9, 0x10, PT ;  /* 0x000000100900780c */ /* 0x000fe20003fa6070 */
[----:B---3--:R-:W-:-:S02]  /*11e90*/  IMAD.MOV.U32 R10, RZ, RZ, R0 ;  /* 0x000000ffff0a7224 */ /* 0x008fc400078e0000 */
[----:B----4-:R-:W-:-:S05]  /*11ea0*/  IMAD R0, R5, R6, RZ ;  /* 0x0000000605007224 */ /* 0x010fca00078e02ff */
        /* <DEDUP_REMOVED lines=12> */
[----:B------:R-:W0:Y:S04]  /*11f70*/  SHFL.UP PT, R2, R7, 0x10, RZ ;  /* 0x0600000007027989 */ /* 0x000e2800000e00ff */
[----:B------:R-:W-:Y:S01]  /*11f80*/  SHFL.IDX PT, R11, R10, 0x1, 0x1f ;  /* 0x00201f000a0b7f89 */ /* 0x000fe200000e0000 */
[----:B0-----:R-:W-:-:S05]  /*11f90*/  SEL R2, R2, RZ, P5 ;  /* 0x000000ff02027207 */ /* 0x001fca0002800000 */
[----:B------:R-:W-:Y:S02]  /*11fa0*/  IMAD.IADD R3, R7, 0x1, R2 ;  /* 0x0000000107037824 */ /* 0x000fe400078e0202 */
[----:B------:R-:W0:Y:S03]  /*11fb0*/  LDC R2, c[0x0][0xc38] ;  /* 0x00030e00ff027b82 */ /* 0x000e260000000800 */
[----:B------:R-:W0:Y:S04]  /*11fc0*/  SHFL.IDX PT, R9, R3, 0x1f, 0x1f ;  /* 0x03e01f0003097f89 */ /* 0x000e2800000e0000 */
[----:B------:R-:W2:Y:S01]  /*11fd0*/  SHFL.IDX PT, R0, R10, RZ, 0x1f ;  /* 0x00001fff0a007589 */ /* 0x000ea200000e0000 */
[----:B0-----:R-:W-:-:S04]  /*11fe0*/  IMAD R4, R9, R2, RZ ;  /* 0x0000000209047224 */ /* 0x001fc800078e02ff */
[----:B------:R-:W-:-:S05]  /*11ff0*/  IMAD.IADD R9, R11, 0x1, R4 ;  /* 0x000000010b097824 */ /* 0x000fca00078e0204 */
[----:B--2---:R-:W-:Y:S01]  /*12000*/  ISETP.GT.AND P6, PT, R9, R0, PT ;  /* 0x000000000900720c */ /* 0x004fe20003fc4270 */
[----:B------:R-:W-:-:S12]  /*12010*/  IMAD.MOV.U32 R7, RZ, RZ, RZ ;  /* 0x000000ffff077224 */ /* 0x000fd800078e00ff */
[----:B------:R-:W-:Y:S05]  /*12020*/  @P6 BRA `(.L_x_348) ;  /* 0x0000000000986947 */ /* 0x000fea0003800000 */
.L_x_350:
[----:B------:R-:W-:-:S04]  /*12030*/  UIADD3 UR40, UR40, 0x1f, URZ ;  /* 0x0000001f28287890 */ /* 0x000fc8000fffe03f */
[----:B------:R-:W-:-:S06]  /*12040*/  UISETP.GE.AND UP0, UPT, UR40, UR4, UPT ;  /* 0x000000042800728c */ /* 0x000fcc000bf06270 */
[----:B------:R-:W-:-:S13]  /*12050*/  PLOP3.LUT P6, PT, PT, PT, UP0, 0x40, 0x0 ;  /* 0x000000000000781c */ /* 0x000fda0003fce808 */
[----:B------:R-:W-:Y:S05]  /*12060*/  @!P6 BRA `(.L_x_349) ;  /* 0x0000000400bce947 */ /* 0x000fea0003800000 */
[----:B------:R-:W0:Y:S01]  /*12070*/  S2R R2, SR_TID.X ;  /* 0x0000000000027919 */ /* 0x000e220000002100 */
[----:B------:R-:W-:Y:S01]  /*12080*/  IMAD.MOV.U32 R6, RZ, RZ, RZ ;  /* 0x000000ffff067224 */ /* 0x000fe200078e00ff */
[----:B0-----:R-:W-:-:S05]  /*12090*/  LOP3.LUT R2, R2, 0x1f, RZ, 0xc0, !PT ;  /* 0x0000001f02027812 */ /* 0x001fca00078ec0ff */
[----:B------:R-:W-:-:S05]  /*120a0*/  VIADD R11, R2, UR40 ;  /* 0x00000028020b7c36 */ /* 0x000fca0008000000 */
[----:B------:R-:W-:-:S13]  /*120b0*/  ISETP.GE.OR P6, PT, R11, UR4, !P0 ;  /* 0x000000040b007c0c */ /* 0x000fda000c7c6670 */
[----:B------:R-:W0:Y:S08]  /*120c0*/  @!P6 LDC.64 R2, c[0x0][0xc80] ;  /* 0x00032000ff02eb82 */ /* 0x000e300000000a00 */
[----:B------:R-:W2:Y:S01]  /*120d0*/  @!P6 LDC.64 R4, c[0x0][0xc78] ;  /* 0x00031e00ff04eb82 */ /* 0x000ea20000000a00 */
[----:B0-----:R-:W-:-:S05]  /*120e0*/  @!P6 IMAD.WIDE R2, R11, 0x4, R2 ;  /* 0x000000040b02e825 */ /* 0x001fca00078e0202 */
[----:B------:R2:W3:Y:S02]  /*120f0*/  @!P6 LDG.E R6, desc[UR50][R2.64] ;  /* 0x000000320206e981 */ /* 0x0004e4000c1e1900 */
[----:B--2---:R-:W-:-:S04]  /*12100*/  @!P6 IMAD.WIDE R2, R11, 0x4, R4 ;  /* 0x000000040b02e825 */ /* 0x004fc800078e0204 */
[----:B------:R-:W-:-:S06]  /*12110*/  IMAD.MOV.U32 R5, RZ, RZ, RZ ;  /* 0x000000ffff057224 */ /* 0x000fcc00078e00ff */
[----:B------:R-:W3:Y:S02]  /*12120*/  @!P6 LDG.E R5, desc[UR50][R2.64] ;  /* 0x000000320205e981 */ /* 0x000ee4000c1e1900 */
        /* <DEDUP_REMOVED lines=15> */
[----:B------:R-:W-:Y:S02]  /*12220*/  IMAD.IADD R3, R3, 0x1, R2 ;  /* 0x0000000103037824 */ /* 0x000fe400078e0202 */
[----:B------:R-:W0:Y:S03]  /*12230*/  LDC R2, c[0x0][0xc38] ;  /* 0x00030e00ff027b82 */ /* 0x000e260000000800 */
[----:B------:R-:W0:Y:S02]  /*12240*/  SHFL.IDX PT, R13, R3, 0x1f, 0x1f ;  /* 0x03e01f00030d7f89 */ /* 0x000e2400000e0000 */
[----:B0-----:R-:W-:-:S04]  /*12250*/  IMAD R4, R13, R2, RZ ;  /* 0x000000020d047224 */ /* 0x001fc800078e02ff */
[----:B------:R-:W-:-:S05]  /*12260*/  IMAD.IADD R9, R4, 0x1, R9 ;  /* 0x0000000104097824 */ /* 0x000fca00078e0209 */
[----:B------:R-:W-:-:S13]  /*12270*/  ISETP.GT.AND P6, PT, R9, R0, PT ;  /* 0x000000000900720c */ /* 0x000fda0003fc4270 */
[----:B------:R-:W-:Y:S05]  /*12280*/  @!P6 BRA `(.L_x_350) ;  /* 0xfffffffc0068e947 */ /* 0x000fea000383ffff */
.L_x_348:
[----:B------:R-:W-:-:S04]  /*12290*/  IMAD.IADD R10, R9, 0x1, -R4 ;  /* 0x00000001090a7824 */ /* 0x000fc800078e0a04 */
        /* <DEDUP_REMOVED lines=8> */
[----:B------:R2:W3:Y:S01]  /*12320*/  SHFL.IDX PT, R5, R5, R12, 0x1f ;  /* 0x00001f0c05057589 */ /* 0x0004e200000e0000 */
[----:B0-----:R-:W-:-:S04]  /*12330*/  IABS R4, R6 ;  /* 0x0000000600047213 */ /* 0x001fc80000000000 */
[----:B------:R-:W0:Y:S08]  /*12340*/  I2F.RP R8, R4 ;  /* 0x0000000400087306 */ /* 0x000e300000209400 */
[----:B0-----:R-:W0:Y:S02]  /*12350*/  MUFU.RCP R8, R8 ;  /* 0x0000000800087308 */ /* 0x001e240000001000 */
[----:B0-----:R-:W-:-:S06]  /*12360*/  VIADD R9, R8, 0xffffffe ;  /* 0x0ffffffe08097836 */ /* 0x001fcc0000000000 */
[----:B------:R-:W0:Y:S01]  /*12370*/  F2I.FTZ.U32.TRUNC.NTZ R9, R9 ;  /* 0x0000000900097305 */ /* 0x000e22000021f000 */
[----:B--23--:R-:W-:Y:S05]  /*12380*/  @!P0 BRA `(.L_x_351) ;  /* 0x00000000000c8947 */ /* 0x00cfea0003800000 */
[----:B------:R-:W-:-:S06]  /*12390*/  UIADD3 UR5, UR4, -0x1, URZ ;  /* 0xffffffff04057890 */ /* 0x000fcc000fffe03f */
[----:B------:R-:W-:-:S05]  /*123a0*/  IMAD.U32 R8, RZ, RZ, UR5 ;  /* 0x00000005ff087e24 */ /* 0x000fca000f8e00ff */
[----:B------:R2:W3:Y:S02]  /*123b0*/  SHFL.IDX PT, R7, R3, R8, 0x1f ;  /* 0x00001f0803077589 */ /* 0x0004e400000e0000 */
.L_x_351:
[----:B---3--:R-:W-:Y:S01]  /*123c0*/  IMAD R11, R7, R2, R10 ;  /* 0x00000002070b7224 */ /* 0x008fe200078e020a */
[----:B------:R-:W-:Y:S01]  /*123d0*/  IABS R7, R5 ;  /* 0x0000000500077213 */ /* 0x000fe20000000000 */
[--C-:B0-2---:R-:W-:Y:S01]  /*123e0*/  IMAD.MOV R3, RZ, RZ, -R9.reuse ;  /* 0x000000ffff037224 */ /* 0x105fe200078e0a09 */
[----:B------:R-:W-:Y:S01]  /*123f0*/  UIADD3 UR40, UR4, UR40, URZ ;  /* 0x0000002804287290 */ /* 0x000fe2000fffe03f */
[----:B------:R-:W-:Y:S01]  /*12400*/  IMAD.MOV.U32 R2, RZ, RZ, RZ ;  /* 0x000000ffff027224 */ /* 0x000fe200078e00ff */
[----:B------:R-:W0:Y:S01]  /*12410*/  I2F.RP R8, R7 ;  /* 0x0000000700087306 */ /* 0x000e220000209400 */
[----:B------:R-:W-:Y:S01]  /*12420*/  IMAD R10, R3, R4, RZ ;  /* 0x00000004030a7224 */ /* 0x000fe200078e02ff */
[----:B------:R2:W-:Y:S01]  /*12430*/  STL [R1], R11 ;  /* 0x0000000b01007387 */ /* 0x0005e20000100800 */
[----:B------:R-:W-:Y:S02]  /*12440*/  IMAD.MOV.U32 R3, RZ, RZ, R9 ;  /* 0x000000ffff037224 */ /* 0x000fe400078e0009 */
[----:B------:R-:W-:-:S04]  /*12450*/  IMAD.HI.U32 R2, R9, R10, R2 ;  /* 0x0000000a09027227 */ /* 0x000fc800078e0002 */
[----:B------:R-:W-:Y:S01]  /*12460*/  IMAD.IADD R9, R0, 0x1, -R11 ;  /* 0x0000000100097824 */ /* 0x000fe200078e0a0b */
[----:B------:R-:W-:Y:S01]  /*12470*/  IABS R0, R6 ;  /* 0x0000000600007213 */ /* 0x000fe20000000000 */
[----:B0-----:R-:W0:Y:S03]  /*12480*/  MUFU.RCP R8, R8 ;  /* 0x0000000800087308 */ /* 0x001e260000001000 */
[----:B--2---:R-:W-:Y:S01]  /*12490*/  IABS R11, R9 ;  /* 0x00000009000b7213 */ /* 0x004fe20000000000 */
[----:B------:R-:W-:-:S04]  /*124a0*/  IMAD.MOV R3, RZ, RZ, -R0 ;  /* 0x000000ffff037224 */ /* 0x000fc800078e0a00 */
[----:B------:R-:W-:-:S04]  /*124b0*/  IMAD.HI.U32 R0, R2, R11, RZ ;  /* 0x0000000b02007227 */ /* 0x000fc800078e00ff */
[----:B------:R-:W-:-:S05]  /*124c0*/  IMAD R11, R0, R3, R11 ;  /* 0x00000003000b7224 */ /* 0x000fca00078e020b */
[----:B------:R-:W-:Y:S01]  /*124d0*/  ISETP.GT.U32.AND P1, PT, R4, R11, PT ;  /* 0x0000000b0400720c */ /* 0x000fe20003f24070 */
[----:B0-----:R-:W-:-:S06]  /*124e0*/  VIADD R3, R8, 0xffffffe ;  /* 0x0ffffffe08037836 */ /* 0x001fcc0000000000 */
[----:B------:R-:W0:Y:S06]  /*124f0*/  F2I.FTZ.U32.TRUNC.NTZ R3, R3 ;  /* 0x0000000300037305 */ /* 0x000e2c000021f000 */
[----:B------:R-:W-:Y:S02]  /*12500*/  @!P1 IMAD.IADD R11, R11, 0x1, -R4 ;  /* 0x000000010b0b9824 */ /* 0x000fe400078e0a04 */
[----:B------:R-:W-:Y:S01]  /*12510*/  @!P1 VIADD R0, R0, 0x1 ;  /* 0x0000000100009836 */ /* 0x000fe20000000000 */
[----:B------:R-:W-:Y:S02]  /*12520*/  ISETP.NE.AND P1, PT, R6, RZ, PT ;  /* 0x000000ff0600720c */ /* 0x000fe40003f25270 */
[----:B------:R-:W-:Y:S01]  /*12530*/  ISETP.GE.U32.AND P0, PT, R11, R4, PT ;  /* 0x000000040b00720c */ /* 0x000fe20003f06070 */
[----:B0-----:R-:W-:-:S04]  /*12540*/  IMAD.MOV R2, RZ, RZ, -R3 ;  /* 0x000000ffff027224 */ /* 0x001fc800078e0a03 */
[----:B------:R-:W-:Y:S02]  /*12550*/  IMAD R11, R2, R7, RZ ;  /* 0x00000007020b7224 */ /* 0x000fe400078e02ff */
[----:B------:R-:W-:-:S06]  /*12560*/  IMAD.MOV.U32 R2, RZ, RZ, RZ ;  /* 0x000000ffff027224 */ /* 0x000fcc00078e00ff */
[----:B------:R-:W-:Y:S02]  /*12570*/  @P0 VIADD R0, R0, 0x1 ;  /* 0x0000000100000836 */ /* 0x000fe40000000000 */
[----:B------:R-:W-:Y:S01]  /*12580*/  IMAD.HI.U32 R4, R3, R11, R2 ;  /* 0x0000000b03047227 */ /* 0x000fe200078e0002 */
[----:B------:R-:W-:-:S04]  /*12590*/  LOP3.LUT R2, R9, R6, RZ, 0x3c, !PT ;  /* 0x0000000609027212 */ /* 0x000fc800078e3cff */
[----:B------:R-:W-:Y:S01]  /*125a0*/  ISETP.GE.AND P2, PT, R2, RZ, PT ;  /* 0x000000ff0200720c */ /* 0x000fe20003f46270 */
[----:B------:R-:W-:Y:S01]  /*125b0*/  IMAD.MOV.U32 R2, RZ, RZ, R0 ;  /* 0x000000ffff027224 */ /* 0x000fe200078e0000 */
[----:B------:R-:W-:-:S05]  /*125c0*/  IABS R0, R5 ;  /* 0x0000000500007213 */ /* 0x000fca0000000000 */
[----:B------:R-:W-:-:S06]  /*125d0*/  IMAD.MOV R0, RZ, RZ, -R0 ;  /* 0x000000ffff007224 */ /* 0x000fcc00078e0a00 */
[----:B------:R-:W-:Y:S01]  /*125e0*/  @!P2 IMAD.MOV R2, RZ, RZ, -R2 ;  /* 0x000000ffff02a224 */ /* 0x000fe200078e0a02 */
[----:B------:R-:W-:-:S04]  /*125f0*/  @!P1 LOP3.LUT R2, RZ, R6, RZ, 0x33, !PT ;  /* 0x00000006ff029212 */ /* 0x000fc800078e33ff */
[-C--:B------:R-:W-:Y:S01]  /*12600*/  IABS R3, R2.reuse ;  /* 0x0000000200037213 */ /* 0x080fe20000000000 */
[----:B------:R-:W-:-:S04]  /*12610*/  IMAD R6, R6, R2, RZ ;  /* 0x0000000206067224 */ /* 0x000fc800078e02ff */
[----:B------:R-:W-:-:S04]  /*12620*/  IMAD.HI.U32 R4, R4, R3, RZ ;  /* 0x0000000304047227 */ /* 0x000fc800078e00ff */
[----:B------:R-:W-:-:S05]  /*12630*/  IMAD R0, R4, R0, R3 ;  /* 0x0000000004007224 */ /* 0x000fca00078e0203 */
[----:B------:R-:W-:-:S13]  /*12640*/  ISETP.GT.U32.AND P1, PT, R7, R0, PT ;  /* 0x000000000700720c */ /* 0x000fda0003f24070 */
[----:B------:R-:W-:Y:S02]  /*12650*/  @!P1 IMAD.IADD R0, R0, 0x1, -R7 ;  /* 0x0000000100009824 */ /* 0x000fe400078e0a07 */
[----:B------:R-:W-:Y:S01]  /*12660*/  @!P1 VIADD R4, R4, 0x1 ;  /* 0x0000000104049836 */ /* 0x000fe20000000000 */
[----:B------:R-:W-:Y:S02]  /*12670*/  ISETP.NE.AND P1, PT, R5, RZ, PT ;  /* 0x000000ff0500720c */ /* 0x000fe40003f25270 */
[----:B------:R-:W-:Y:S02]  /*12680*/  ISETP.GE.U32.AND P0, PT, R0, R7, PT ;  /* 0x000000070000720c */ /* 0x000fe40003f06070 */
        /* <DEDUP_REMOVED lines=13> */
.L_x_349:
[----:B------:R0:W-:Y:S01]  /*12760*/  STL [R1], R0 ;  /* 0x0000000001007387 */ /* 0x0001e20000100800 */
[----:B------:R-:W-:-:S03]  /*12770*/  ULDC UR40, c[0x0][0xc3c] ;  /* 0x00030f0000287ab9 */ /* 0x000fc60000000800 */
[----:B------:R0:W-:Y:S04]  /*12780*/  STL [R1+0x4], RZ ;  /* 0x000004ff01007387 */ /* 0x0001e80000100800 */
[----:B------:R0:W-:Y:S02]  /*12790*/  STL [R1+0x8], RZ ;  /* 0x000008ff01007387 */ /* 0x0001e40000100800 */
.L_x_352:
[----:B------:R-:W3:Y:S04]  /*127a0*/  LDL R3, [R1+0x4] ;  /* 0x0000040001037983 */ /* 0x000ee80000100800 */
[----:B--2---:R-:W2:Y:S04]  /*127b0*/  LDL R2, [R1+0x8] ;  /* 0x0000080001027983 */ /* 0x004ea80000100800 */
[----:B------:R-:W4:Y:S01]  /*127c0*/  LDL R4, [R1] ;  /* 0x0000000001047983 */ /* 0x000f220000100800 */
[----:B0-----:R-:W0:Y:S01]  /*127d0*/  S2R R0, SR_TID.X ;  /* 0x0000000000007919 */ /* 0x001e220000002100 */
[----:B------:R-:W-:Y:S01]  /*127e0*/  BAR.SYNC.DEFER_BLOCKING 0x4, 0x180 ;  /* 0x0106000000007b1d */ /* 0x000fe20000010000 */
[----:B---3--:R-:W-:-:S02]  /*127f0*/  IMAD.MOV.U32 R5, RZ, RZ, R3 ;  /* 0x000000ffff057224 */ /* 0x008fc400078e0003 */
[----:B--2---:R-:W-:-:S03]  /*12800*/  IMAD.MOV.U32 R3, RZ, RZ, R2 ;  /* 0x000000ffff037224 */ /* 0x004fc600078e0002 */
[----:B------:R2:W3:Y:S01]  /*12810*/  LDL R2, [R1+0xc] ;  /* 0x00000c0001027983 */ /* 0x0004e20000100800 */
[----:B0-----:R-:W-:Y:S01]  /*12820*/  LOP3.LUT R0, R0, 0x1f, RZ, 0xc0, !PT ;  /* 0x0000001f00007812 */ /* 0x001fe200078ec0ff */
[----:B------:R-:W-:-:S03]  /*12830*/  IMAD.MOV.U32 R6, RZ, RZ, R3 ;  /* 0x000000ffff067224 */ /* 0x000fc600078e0003 */
[----:B------:R-:W-:-:S13]  /*12840*/  ISETP.NE.AND P0, PT, R0, RZ, PT ;  /* 0x000000ff0000720c */ /* 0x000fda0003f05270 */
[----:B------:R-:W-:Y:S01]  /*12850*/  @!P0 MOV R0, 0x400 ;  /* 0x0000040000008802 */ /* 0x000fe20000000f00 */
[----:B---3--:R-:W0:Y:S03]  /*12860*/  @!P0 S2R R2, SR_CgaCtaId ;  /* 0x0000000000028919 */ /* 0x008e260000008800 */
[----:B0-----:R-:W-:Y:S01]  /*12870*/  @!P0 LEA R16, R2, R0, 0x18 ;  /* 0x0000000002108211 */ /* 0x001fe200078ec0ff */
[----:B------:R-:W-:Y:S01]  /*12880*/  IMAD.U32 R0, RZ, RZ, UR40 ;  /* 0x00000028ff007e24 */ /* 0x000fe2000f8e00ff */
[----:B------:R2:W-:Y:S03]  /*12890*/  @!P0 STL [R1+0xc], R2 ;  /* 0x00000c0201008387 */ /* 0x0005e60000100800 */
[----:B------:R-:W-:-:S05]  /*128a0*/  @!P0 IMAD.MOV.U32 R7, RZ, RZ, R0 ;  /* 0x000000ffff078224 */ /* 0x000fca00078e0000 */
[----:B----4-:R2:W-:Y:S01]  /*128b0*/  @!P0 STS.128 [R16+0x228d0], R4 ;  /* 0x0228d00410008388 */ /* 0x0105e20000000c00 */
[----:B------:R-:W-:Y:S06]  /*128c0*/  BAR.ARV 0x5, 0x180 ;  /* 0x0146000000007b1d */ /* 0x000fec0000002000 */
.L_x_347:
[----:B------:R-:W-:Y:S02]  /*128d0*/  ULDC UR4, c[0x0][0xc3c] ;  /* 0x00030f0000047ab9 */ /* 0x000fe40000000800 */
[----:B------:R-:W-:-:S06]  /*128e0*/  UISETP.GE.AND UP0, UPT, UR40, UR4, UPT ;  /* 0x000000042800728c */ /* 0x000fcc000bf06270 */
[----:B------:R-:W-:-:S13]  /*128f0*/  PLOP3.LUT P0, PT, PT, PT, UP0, 0x80, 0x0 ;  /* 0x000000000000781c */ /* 0x000fda0003f0f008 */
[----:B------:R-:W-:Y:S05]  /*12900*/  @!P0 BRA `(.L_x_353) ;  /* 0xffffffa000b08947 */ /* 0x000fea000383ffff */
.L_x_281:
[----:B--2---:R-:W2:Y:S01]  /*12910*/  LDL.LU R0, [R1+0x24] ;  /* 0x0000240001007983 */ /* 0x004ea20000300800 */
[----:B------:R-:W-:Y:S01]  /*12920*/  BSSY B0, `(.L_x_354) ;  /* 0x000000b000007945 */ /* 0x000fe20003800000 */
[----:B0-----:R-:W0:Y:S01]  /*12930*/  S2R R5, SR_CgaCtaId ;  /* 0x0000000000057919 */ /* 0x001e220000008800 */
[----:B--2---:R-:W-:-:S05]  /*12940*/  VIADD R0, R0, 0x1 ;  /* 0x0000000100007836 */ /* 0x004fca0000000000 */
[----:B------:R-:W-:-:S04]  /*12950*/  LEA.HI R2, R0, R0, RZ, 0x1 ;  /* 0x0000000000027211 */ /* 0x000fc800078f08ff */
[----:B------:R-:W-:Y:S02]  /*12960*/  LOP3.LUT R3, R2, 0xfffffffe, RZ, 0xc0, !PT ;  /* 0xfffffffe02037812 */ /* 0x000fe400078ec0ff */
[----:B------:R-:W-:-:S03]  /*12970*/  MOV R2, 0x400 ;  /* 0x0000040000027802 */ /* 0x000fc60000000f00 */
[----:B------:R-:W-:Y:S01]  /*12980*/  IMAD.IADD R0, R0, 0x1, -R3 ;  /* 0x0000000100007824 */ /* 0x000fe200078e0a03 */
[----:B0-----:R-:W-:-:S04]  /*12990*/  LEA R7, R5, R2, 0x18 ;  /* 0x0000000205077211 */ /* 0x001fc800078ec0ff */
[----:B------:R-:W-:-:S04]  /*129a0*/  SHF.L.U32 R0, R0, 0x1f, RZ ;  /* 0x0000001f00007819 */ /* 0x000fc800000006ff */
[----:B------:R-:W0:Y:S02]  /*129b0*/  SYNCS.PHASECHK.TRANS64.TRYWAIT P0, [R7+URZ+0x22820], R0 ;  /* 0x02282000070075a7 */ /* 0x000e24000800017f */
[----:B0-----:R-:W-:Y:S05]  /*129c0*/  @!P0 BRA `(.L_x_355) ;  /* 0x0000003c00c88947 */ /* 0x001fea0003800000 */
.L_x_488:
[----:B------:R-:W-:Y:S05]  /*129d0*/  BSYNC B0 ;  /* 0x0000000000007941 */ /* 0x000fea0003800000 */
.L_x_354:
[----:B------:R-:W-:-:S03]  /*129e0*/  UMOV UR4, 0xffffffff ;  /* 0xffffffff00047882 */ /* 0x000fc60000000000 */
[----:B------:R-:W-:Y:S05]  /*129f0*/  BRA.DIV UR4, `(.L_x_356) ;  /* 0x0000003e04d07947 */ /* 0x000fea000b800000 */
[----:B0-----:R-:W0:Y:S02]  /*12a00*/  S2R R0, SR_TID.X ;  /* 0x0000000000007919 */ /* 0x001e240000002100 */
[----:B0-----:R-:W-:-:S04]  /*12a10*/  SHF.R.U32.HI R0, RZ, 0x5, R0 ;  /* 0x00000005ff007819 */ /* 0x001fc80000011600 */
[----:B------:R-:W-:-:S05]  /*12a20*/  LOP3.LUT R0, R0, 0x3, RZ, 0xc0, !PT ;  /* 0x0000000300007812 */ /* 0x000fca00078ec0ff */
[----:B------:R0:W2:Y:S02]  /*12a30*/  SHFL.IDX PT, R14, R0, RZ, 0x1f ;  /* 0x00001fff000e7589 */ /* 0x0000a400000e0000 */
.L_x_491:
[----:B--2---:R-:W-:Y:S01]  /*12a40*/  ISETP.NE.AND P0, PT, R14, RZ, PT ;  /* 0x000000ff0e00720c */ /* 0x004fe20003f05270 */
[----:B------:R-:W-:-:S12]  /*12a50*/  BSSY B0, `(.L_x_357) ;  /* 0x000002c000007945 */ /* 0x000fd80003800000 */
[----:B------:R-:W-:Y:S05]  /*12a60*/  @P0 BRA `(.L_x_358) ;  /* 0x0000000000a80947 */ /* 0x000fea0003800000 */
[----:B------:R-:W-:-:S03]  /*12a70*/  UMOV UR4, 0xffffffff ;  /* 0xffffffff00047882 */ /* 0x000fc60000000000 */
[----:B------:R-:W-:Y:S05]  /*12a80*/  BRA.DIV UR4, `(.L_x_359) ;  /* 0x0000003e04e07947 */ /* 0x000fea000b800000 */
[----:B------:R-:W-:-:S13]  /*12a90*/  ELECT P6, URZ, PT ;  /* 0x00000000003f782f */ /* 0x000fda00038c0000 */
.L_x_494:
[----:B------:R-:W-:Y:S05]  /*12aa0*/  @!P6 BRA `(.L_x_358) ;  /* 0x000000000098e947 */ /* 0x000fea0003800000 */
[----:B------:R-:W-:-:S06]  /*12ab0*/  ULOP3.LUT UR4, UR36, 0x2, URZ, 0xfc, !UPT ;  /* 0x0000000224047892 */ /* 0x000fcc000f8efc3f */
[----:B0-----:R-:W-:-:S05]  /*12ac0*/  IMAD.U32 R0, RZ, RZ, UR4 ;  /* 0x00000004ff007e24 */ /* 0x001fca000f8e00ff */
[----:B------:R-:W-:-:S13]  /*12ad0*/  ISETP.NE.AND P0, PT, R0, 0x3, PT ;  /* 0x000000030000780c */ /* 0x000fda0003f05270 */
[----:B------:R-:W-:Y:S05]  /*12ae0*/  @!P0 BRA `(.L_x_360) ;  /* 0x0000000000048947 */ /* 0x000fea0003800000 */
[----:B------:R-:W-:Y:S01]  /*12af0*/  BPT.TRAP 0x1 ;  /* 0x000000040000795c */ /* 0x000fe20000300000 */
.L_x_360:
[----:B------:R-:W-:Y:S01]  /*12b00*/  IMAD R5, R30, 0x8, R7 ;  /* 0x000000081e057824 */ /* 0x000fe200078e0207 */
[----:B------:R-:W-:Y:S01]  /*12b10*/  SHF.L.U32 R0, R34, 0x1f, RZ ;  /* 0x0000001f22007819 */ /* 0x000fe200000006ff */
[----:B------:R-:W-:-:S03]  /*12b20*/  VIADD R30, R30, 0x1 ;  /* 0x000000011e1e7836 */ /* 0x000fc60000000000 */
[----:B------:R-:W0:Y:S02]  /*12b30*/  SYNCS.PHASECHK.TRANS64.TRYWAIT P1, [R5+URZ+0x22840], R0 ;  /* 0x02284000050075a7 */ /* 0x000e24000802017f */
[----:B------:R-:W-:-:S04]  /*12b40*/  ISETP.NE.AND P2, PT, R30, 0x2, PT ;  /* 0x000000021e00780c */ /* 0x000fc80003f45270 */
[----:B------:R-:W-:Y:S01]  /*12b50*/  SEL R3, RZ, 0x1, P2 ;  /* 0x00000001ff037807 */ /* 0x000fe20001000000 */
[----:B0-----:R-:W-:Y:S08]  /*12b60*/  @!P1 BRA `(.L_x_361) ;  /* 0x0000003c00c89947 */ /* 0x001ff00003800000 */
.L_x_495:
[----:B------:R-:W-:Y:S02]  /*12b70*/  SEL R30, R30, RZ, P2 ;  /* 0x000000ff1e1e7207 */ /* 0x000fe40001000000 */
[----:B------:R-:W-:Y:S01]  /*12b80*/  LOP3.LUT R2, R34, R3, RZ, 0x3c, !PT ;  /* 0x0000000322027212 */ /* 0x000fe200078e3cff */
[----:B------:R-:W-:Y:S06]  /*12b90*/  @!P0 BRA `(.L_x_362) ;  /* 0x0000000000048947 */ /* 0x000fec0003800000 */
[----:B------:R-:W-:Y:S01]  /*12ba0*/  BPT.TRAP 0x1 ;  /* 0x000000040000795c */ /* 0x000fe20000300000 */
.L_x_362:
[----:B------:R-:W-:Y:S01]  /*12bb0*/  IMAD R3, R30, 0x8, R7 ;  /* 0x000000081e037824 */ /* 0x000fe200078e0207 */
[----:B------:R-:W-:-:S04]  /*12bc0*/  SHF.L.U32 R2, R2, 0x1f, RZ ;  /* 0x0000001f02027819 */ /* 0x000fc800000006ff */
[----:B------:R-:W2:Y:S02]  /*12bd0*/  SYNCS.PHASECHK.TRANS64.TRYWAIT P1, [R3+URZ+0x22840], R2 ;  /* 0x02284002030075a7 */ /* 0x000ea4000802017f */
[----:B--2---:R-:W-:Y:S05]  /*12be0*/  @!P1 BRA `(.L_x_363) ;  /* 0x0000003c00bc9947 */ /* 0x004fea0003800000 */
.L_x_496:
[----:B------:R-:W-:Y:S05]  /*12bf0*/  @!P0 BRA `(.L_x_364) ;  /* 0x0000000000048947 */ /* 0x000fea0003800000 */
[----:B------:R-:W-:Y:S01]  /*12c00*/  BPT.TRAP 0x1 ;  /* 0x000000040000795c */ /* 0x000fe20000300000 */
.L_x_364:
[----:B------:R-:W3:Y:S02]  /*12c10*/  SYNCS.PHASECHK.TRANS64.TRYWAIT P1, [R5+URZ+0x22860], R0 ;  /* 0x02286000050075a7 */ /* 0x000ee4000802017f */
[----:B---3--:R-:W-:Y:S05]  /*12c20*/  @!P1 BRA `(.L_x_365) ;  /* 0x0000003c00c09947 */ /* 0x008fea0003800000 */
.L_x_497:
[----:B------:R-:W-:Y:S05]  /*12c30*/  @!P0 BRA `(.L_x_366) ;  /* 0x0000000000048947 */ /* 0x000fea0003800000 */
[----:B------:R-:W-:Y:S01]  /*12c40*/  BPT.TRAP 0x1 ;  /* 0x000000040000795c */ /* 0x000fe20000300000 */
.L_x_366:
[----:B------:R-:W4:Y:S02]  /*12c50*/  SYNCS.PHASECHK.TRANS64.TRYWAIT P1, [R3+URZ+0x22860], R2 ;  /* 0x02286002030075a7 */ /* 0x000f24000802017f */
[----:B----4-:R-:W-:Y:S05]  /*12c60*/  @!P1 BRA `(.L_x_367) ;  /* 0x0000003c00c49947 */ /* 0x010fea0003800000 */
.L_x_498:
[----:B------:R-:W-:Y:S05]  /*12c70*/  @!P0 BRA `(.L_x_368) ;  /* 0x0000000000048947 */ /* 0x000fea0003800000 */
[----:B------:R-:W-:Y:S01]  /*12c80*/  BPT.TRAP 0x1 ;  /* 0x000000040000795c */ /* 0x000fe20000300000 */
.L_x_368:
[----:B------:R-:W5:Y:S02]  /*12c90*/  SYNCS.PHASECHK.TRANS64.TRYWAIT P1, [R5+URZ+0x22880], R0 ;  /* 0x02288000050075a7 */ /* 0x000f64000802017f */
[----:B-----5:R-:W-:Y:S05]  /*12ca0*/  @!P1 BRA `(.L_x_369) ;  /* 0x0000003c00c89947 */ /* 0x020fea0003800000 */
.L_x_499:
[----:B------:R-:W-:Y:S05]  /*12cb0*/  @!P0 BRA `(.L_x_370) ;  /* 0x0000000000048947 */ /* 0x000fea0003800000 */
[----:B------:R-:W-:Y:S01]  /*12cc0*/  BPT.TRAP 0x1 ;  /* 0x000000040000795c */ /* 0x000fe20000300000 */
.L_x_370:
[----:B------:R0:W0:Y:S02]  /*12cd0*/  SYNCS.PHASECHK.TRANS64.TRYWAIT P0, [R3+URZ+0x22880], R2 ;  /* 0x02288002030075a7 */ /* 0x000024000800017f */
[----:B0-----:R-:W-:Y:S05]  /*12ce0*/  @!P0 NANOSLEEP.SYNCS 0x989680 ;  /* 0x009896800000895d */ /* 0x001fea0003900000 */
[----:B------:R-:W0:Y:S02]  /*12cf0*/  @!P0 SYNCS.PHASECHK.TRANS64 P0, [R3+URZ+0x22880], R2 ;  /* 0x02288002030085a7 */ /* 0x000e24000800007f */
[----:B0-----:R-:W-:Y:S05]  /*12d00*/  @!P0 BRA `(.L_x_370) ;  /* 0xfffffffc00f08947 */ /* 0x001fea000383ffff */
.L_x_358:
[----:B------:R-:W-:Y:S05]  /*12d10*/  BSYNC B0 ;  /* 0x0000000000007941 */ /* 0x000fea0003800000 */
.L_x_357:
[----:B------:R-:W-:Y:S05]  /*12d20*/  EXIT ;  /* 0x000000000000794d */ /* 0x000fea0003800000 */
.L_x_229:
[----:B0-----:R-:W-:-:S04]  /*12d30*/  IMAD.U32 R3, RZ, RZ, UR55 ;  /* 0x00000037ff037e24 */ /* 0x001fc8000f8e00ff */
[----:B------:R0:W1:Y:S03]  /*12d40*/  SYNCS.PHASECHK.TRANS64.TRYWAIT P1, [R3+URZ+0x22800], R0 ;  /* 0x02280000030075a7 */ /* 0x000066000802017f */
[----:B-1----:R-:W-:Y:S05]  /*12d50*/  @!P1 NANOSLEEP.SYNCS 0x989680 ;  /* 0x009896800000995d */ /* 0x002fea0003900000 */
[----:B------:R-:W1:Y:S02]  /*12d60*/  @!P1 SYNCS.PHASECHK.TRANS64 P1, [R3+URZ+0x22800], R0 ;  /* 0x02280000030095a7 */ /* 0x000e64000802007f */
[----:B-1----:R-:W-:Y:S05]  /*12d70*/  @!P1 BRA `(.L_x_229) ;  /* 0xfffffffc00ec9947 */ /* 0x002fea000383ffff */
[----:B------:R-:W-:Y:S05]  /*12d80*/  BRA `(.L_x_371) ;  /* 0xfffffeec00d07947 */ /* 0x000fea000383ffff */
.L_x_233:
[----:B-1----:R1:W2:Y:S02]  /*12d90*/  SYNCS.PHASECHK.TRANS64.TRYWAIT P1, [R4+URZ+0x22830], R3 ;  /* 0x02283003040075a7 */ /* 0x0022a4000802017f */
[----:B--2---:R-:W-:Y:S05]  /*12da0*/  @!P1 NANOSLEEP.SYNCS 0x989680 ;  /* 0x009896800000995d */ /* 0x004fea0003900000 */
[----:B------:R-:W2:Y:S02]  /*12db0*/  @!P1 SYNCS.PHASECHK.TRANS64 P1, [R4+URZ+0x22830], R3 ;  /* 0x02283003040095a7 */ /* 0x000ea4000802007f */
[----:B--2---:R-:W-:Y:S05]  /*12dc0*/  @!P1 BRA `(.L_x_233) ;  /* 0xfffffffc00f09947 */ /* 0x004fea000383ffff */
[----:B------:R-:W-:Y:S05]  /*12dd0*/  BRA `(.L_x_232) ;  /* 0xfffffeec00ec7947 */ /* 0x000fea000383ffff */
.L_x_239:
[----:B-1----:R-:W-:-:S04]  /*12de0*/  IMAD.U32 R6, RZ, RZ, UR6 ;  /* 0x00000006ff067e24 */ /* 0x002fc8000f8e00ff */
[----:B------:R1:W2:Y:S03]  /*12df0*/  SYNCS.PHASECHK.TRANS64.TRYWAIT P1, [R6+URZ+0x22830], R3 ;  /* 0x02283003060075a7 */ /* 0x0002a6000802017f */
[----:B--2---:R-:W-:Y:S05]  /*12e00*/  @!P1 NANOSLEEP.SYNCS 0x989680 ;  /* 0x009896800000995d */ /* 0x004fea0003900000 */
[----:B------:R-:W2:Y:S02]  /*12e10*/  @!P1 SYNCS.PHASECHK.TRANS64 P1, [R6+URZ+0x22830], R3 ;  /* 0x02283003060095a7 */ /* 0x000ea4000802007f */
[----:B--2---:R-:W-:Y:S05]  /*12e20*/  @!P1 BRA `(.L_x_239) ;  /* 0xfffffffc00ec9947 */ /* 0x004fea000383ffff */
[----:B------:R-:W-:Y:S05]  /*12e30*/  BRA `(.L_x_236) ;  /* 0xffffff1c00ec7947 */ /* 0x000fea000383ffff */
.L_x_243:
[----:B-1----:R-:W-:-:S04]  /*12e40*/  IMAD.U32 R6, RZ, RZ, UR6 ;  /* 0x00000006ff067e24 */ /* 0x002fc8000f8e00ff */
[----:B------:R1:W2:Y:S03]  /*12e50*/  SYNCS.PHASECHK.TRANS64.TRYWAIT P1, [R6+URZ+0x22850], R3 ;  /* 0x02285003060075a7 */ /* 0x0002a6000802017f */
[----:B--2---:R-:W-:Y:S05]  /*12e60*/  @!P1 NANOSLEEP.SYNCS 0x989680 ;  /* 0x009896800000995d */ /* 0x004fea0003900000 */
[----:B------:R-:W2:Y:S02]  /*12e70*/  @!P1 SYNCS.PHASECHK.TRANS64 P1, [R6+URZ+0x22850], R3 ;  /* 0x02285003060095a7 */ /* 0x000ea4000802007f */
[----:B--2---:R-:W-:Y:S05]  /*12e80*/  @!P1 BRA `(.L_x_243) ;  /* 0xfffffffc00ec9947 */ /* 0x004fea000383ffff */
[----:B------:R-:W-:Y:S05]  /*12e90*/  BRA `(.L_x_240) ;  /* 0xffffff2800147947 */ /* 0x000fea000383ffff */
.L_x_250:
[----:B-1----:R-:W-:-:S04]  /*12ea0*/  IMAD.U32 R7, RZ, RZ, UR5 ;  /* 0x00000005ff077e24 */ /* 0x002fc8000f8e00ff */
[----:B------:R1:W2:Y:S03]  /*12eb0*/  SYNCS.PHASECHK.TRANS64.TRYWAIT P1, [R7+URZ+0x22850], R0 ;  /* 0x02285000070075a7 */ /* 0x0002a6000802017f */
[----:B--2---:R-:W-:Y:S05]  /*12ec0*/  @!P1 NANOSLEEP.SYNCS 0x989680 ;  /* 0x009896800000995d */ /* 0x004fea0003900000 */
[----:B------:R-:W2:Y:S02]  /*12ed0*/  @!P1 SYNCS.PHASECHK.TRANS64 P1, [R7+URZ+0x22850], R0 ;  /* 0x02285000070095a7 */ /* 0x000ea4000802007f */
[----:B--2---:R-:W-:Y:S05]  /*12ee0*/  @!P1 BRA `(.L_x_250) ;  /* 0xfffffffc00ec9947 */ /* 0x004fea000383ffff */
[----:B------:R-:W-:Y:S05]  /*12ef0*/  BRA `(.L_x_249) ;  /* 0xffffff4800047947 */ /* 0x000fea000383ffff */
.L_x_297:
[----:B------:R-:W0:Y:S01]  /*12f00*/  S2R R20, SR_TID.X ;  /* 0x0000000000147919 */ /* 0x000e220000002100 */
[----:B------:R-:W-:Y:S02]  /*12f10*/  IMAD.MOV.U32 R12, RZ, RZ, RZ ;  /* 0x000000ffff0c7224 */ /* 0x000fe400078e00ff */
[----:B------:R-:W-:Y:S02]  /*12f20*/  IMAD.MOV.U32 R11, RZ, RZ, 0x1f ;  /* 0x0000001fff0b7424 */ /* 0x000fe400078e00ff */
[----:B------:R-:W-:Y:S01]  /*12f30*/  IMAD.MOV.U32 R15, RZ, RZ, -0x1 ;  /* 0xffffffffff0f7424 */ /* 0x000fe200078e00ff */
[----:B0-----:R-:W-:-:S04]  /*12f40*/  SHF.R.U32.HI R20, RZ, 0x5, R20 ;  /* 0x00000005ff147819 */ /* 0x001fc80000011614 */
[----:B------:R-:W-:-:S05]  /*12f50*/  LOP3.LUT R20, R20, 0x3, RZ, 0xc0, !PT ;  /* 0x0000000314147812 */ /* 0x000fca00078ec0ff */
[----:B------:R-:W-:-:S07]  /*12f60*/  IMAD.MOV.U32 R13, RZ, RZ, R20 ;  /* 0x000000ffff0d7224 */ /* 0x000fce00078e0014 */
[----:B-----5:R-:W-:Y:S05]  /*12f70*/  WARPSYNC.COLLECTIVE R15, `(.L_x_372) ;  /* 0x000000000f087348 */ /* 0x020fea0003c00000 */
[----:B------:R0:W1:Y:S02]  /*12f80*/  SHFL.IDX P6, R14, R13, R12, R11 ;  /* 0x0000000c0d0e7389 */ /* 0x00006400000c000b */
[----:B01---5:R-:W-:Y:S01]  /*12f90*/  ENDCOLLECTIVE ;  /* 0x000000000000791b */ /* 0x023fe20003800000 */
.L_x_372:
[----:B------:R-:W-:Y:S05]  /*12fa0*/  BRA `(.L_x_373) ;  /* 0xffffffa800e07947 */ /* 0x000fea000383ffff */
.L_x_300:
[----:B0-----:R0:W1:Y:S02]  /*12fb0*/  SYNCS.PHASECHK.TRANS64.TRYWAIT P0, [R0+URZ+0x22880], R24 ;  /* 0x02288018000075a7 */ /* 0x001064000800017f */
[----:B-1----:R-:W-:Y:S05]  /*12fc0*/  @!P0 NANOSLEEP.SYNCS 0x989680 ;  /* 0x009896800000895d */ /* 0x002fea0003900000 */
[----:B------:R-:W1:Y:S02]  /*12fd0*/  @!P0 SYNCS.PHASECHK.TRANS64 P0, [R0+URZ+0x22880], R24 ;  /* 0x02288018000085a7 */ /* 0x000e64000800007f */
[----:B-1----:R-:W-:Y:S05]  /*12fe0*/  @!P0 BRA `(.L_x_300) ;  /* 0xfffffffc00f08947 */ /* 0x002fea000383ffff */
[----:B------:R-:W-:Y:S05]  /*12ff0*/  BRA `(.L_x_374) ;  /* 0xffffffb000007947 */ /* 0x000fea000383ffff */
.L_x_301:
        /* <DEDUP_REMOVED lines=8> */
.L_x_376:
[----:B------:R-:W-:Y:S05]  /*13080*/  BSYNC B0 ;  /* 0x0000000000007941 */ /* 0x000fea0003800000 */
.L_x_375:
[----:B------:R-:W-:Y:S01]  /*13090*/  IMAD.MOV.U32 R13, RZ, RZ, R9 ;  /* 0x000000ffff0d7224 */ /* 0x000fe200078e0009 */
[C---:B------:R-:W-:Y:S01]  /*130a0*/  ISETP.GE.AND P3, PT, R19.reuse, 0x41, PT ;  /* 0x000000411300780c */ /* 0x040fe20003f66270 */
[----:B------:R-:W-:Y:S01]  /*130b0*/  IMAD.MOV.U32 R12, RZ, RZ, RZ ;  /* 0x000000ffff0c7224 */ /* 0x000fe200078e00ff */
[----:B------:R-:W-:Y:S01]  /*130c0*/  LOP3.LUT R28, R28, 0xffffffef, RZ, 0xc0, !PT ;  /* 0xffffffef1c1c7812 */ /* 0x000fe200078ec0ff */
[----:B------:R-:W-:Y:S01]  /*130d0*/  IMAD.MOV.U32 R11, RZ, RZ, 0x181f ;  /* 0x0000181fff0b7424 */ /* 0x000fe200078e00ff */
[C---:B------:R-:W-:Y:S01]  /*130e0*/  ISETP.GE.AND P2, PT, R19.reuse, 0x61, PT ;  /* 0x000000611300780c */ /* 0x040fe20003f46270 */
[----:B------:R-:W-:Y:S01]  /*130f0*/  IMAD.MOV.U32 R15, RZ, RZ, -0x1 ;  /* 0xffffffffff0f7424 */ /* 0x000fe200078e00ff */
[C---:B------:R-:W-:Y:S01]  /*13100*/  ISETP.GE.AND P5, PT, R19.reuse, 0x21, PT ;  /* 0x000000211300780c */ /* 0x040fe20003fa6270 */
[----:B------:R-:W-:Y:S01]  /*13110*/  IMAD.MOV.U32 R3, RZ, RZ, R14 ;  /* 0x000000ffff037224 */ /* 0x000fe200078e000e */
[----:B------:R-:W-:Y:S01]  /*13120*/  ISETP.GE.AND P4, PT, R19, 0x31, PT ;  /* 0x000000311300780c */ /* 0x000fe20003f86270 */
[----:B------:R-:W-:-:S12]  /*13130*/  IMAD.IADD R4, R16, 0x1, R4 ;  /* 0x0000000110047824 */ /* 0x000fd800078e0204 */
[----:B------:R-:W-:Y:S05]  /*13140*/  WARPSYNC.COLLECTIVE R15, `(.L_x_377) ;  /* 0x000000000f087348 */ /* 0x000fea0003c00000 */
[----:B------:R0:W1:Y:S02]  /*13150*/  SHFL.IDX P6, R14, R13, R12, R11 ;  /* 0x0000000c0d0e7389 */ /* 0x00006400000c000b */
[----:B01----:R-:W-:Y:S01]  /*13160*/  ENDCOLLECTIVE ;  /* 0x000000000000791b */ /* 0x003fe20003800000 */
.L_x_377:
[----:B------:R-:W-:Y:S02]  /*13170*/  IMAD.MOV.U32 R13, RZ, RZ, R18 ;  /* 0x000000ffff0d7224 */ /* 0x000fe400078e0012 */
[----:B------:R-:W-:Y:S02]  /*13180*/  IMAD.MOV.U32 R12, RZ, RZ, 0x1 ;  /* 0x00000001ff0c7424 */ /* 0x000fe400078e00ff */
[----:B------:R-:W-:-:S07]  /*13190*/  IMAD.MOV.U32 R2, RZ, RZ, R14 ;  /* 0x000000ffff027224 */ /* 0x000fce00078e000e */
[----:B------:R-:W-:Y:S05]  /*131a0*/  WARPSYNC.COLLECTIVE R15, `(.L_x_378) ;  /* 0x000000000f087348 */ /* 0x000fea0003c00000 */
[----:B------:R0:W1:Y:S02]  /*131b0*/  SHFL.IDX P6, R14, R13, R12, R11 ;  /* 0x0000000c0d0e7389 */ /* 0x00006400000c000b */
[----:B01----:R-:W-:Y:S01]  /*131c0*/  ENDCOLLECTIVE ;  /* 0x000000000000791b */ /* 0x003fe20003800000 */
.L_x_378:
[----:B------:R-:W-:-:S05]  /*131d0*/  IADD3 R2, P1, R29, R2, RZ ;  /* 0x000000021d027210 */ /* 0x000fca0007f3e0ff */
[----:B------:R-:W-:Y:S01]  /*131e0*/  IMAD.X R3, RZ, RZ, R3, P1 ;  /* 0x000000ffff037224 */ /* 0x000fe200008e0603 */
[----:B------:R-:W-:Y:S01]  /*131f0*/  ISETP.LT.OR P1, PT, R19, 0x1, P0 ;  /* 0x000000011300780c */ /* 0x000fe20000721670 */
[----:B------:R-:W-:-:S12]  /*13200*/  IMAD.MOV.U32 R13, RZ, RZ, R9 ;  /* 0x000000ffff0d7224 */ /* 0x000fd800078e0009 */
[----:B------:R-:W-:Y:S01]  /*13210*/  @!PT LDS RZ, [RZ] ;  /* 0x00000000fffff984 */ /* 0x000fe20000000800 */
[----:B------:R-:W-:Y:S01]  /*13220*/  @!PT LDS RZ, [RZ] ;  /* 0x00000000fffff984 */ /* 0x000fe20000000800 */
[----:B------:R-:W-:Y:S01]  /*13230*/  @!PT LDS RZ, [RZ] ;  /* 0x00000000fffff984 */ /* 0x000fe20000000800 */
[----:B------:R0:W-:Y:S02]  /*13240*/  LDGSTS.E.BYPASS.LTC128B.128 [R4+0xa400], desc[UR50][R2.64], !P1 ;  /* 0x0a40000002047fae */ /* 0x0001e4000c901d72 */
[----:B0-----:R-:W-:-:S07]  /*13250*/  IMAD.MOV.U32 R3, RZ, RZ, R14 ;  /* 0x000000ffff037224 */ /* 0x001fce00078e000e */
[----:B------:R-:W-:Y:S05]  /*13260*/  WARPSYNC.COLLECTIVE R15, `(.L_x_379) ;  /* 0x000000000f087348 */ /* 0x000fea0003c00000 */
[----:B------:R0:W1:Y:S02]  /*13270*/  SHFL.IDX P6, R14, R13, R12, R11 ;  /* 0x0000000c0d0e7389 */ /* 0x00006400000c000b */
[----:B01----:R-:W-:Y:S01]  /*13280*/  ENDCOLLECTIVE ;  /* 0x000000000000791b */ /* 0x003fe20003800000 */
.L_x_379:
[----:B------:R-:W-:Y:S02]  /*13290*/  IMAD.MOV.U32 R13, RZ, RZ, R18 ;  /* 0x000000ffff0d7224 */ /* 0x000fe400078e0012 */
[----:B------:R-:W-:Y:S02]  /*132a0*/  IMAD.MOV.U32 R12, RZ, RZ, 0x2 ;  /* 0x00000002ff0c7424 */ /* 0x000fe400078e00ff */
[----:B------:R-:W-:-:S07]  /*132b0*/  IMAD.MOV.U32 R2, RZ, RZ, R14 ;  /* 0x000000ffff027224 */ /* 0x000fce00078e000e */
[----:B------:R-:W-:Y:S05]  /*132c0*/  WARPSYNC.COLLECTIVE R15, `(.L_x_380) ;  /* 0x000000000f087348 */ /* 0x000fea0003c00000 */
[----:B------:R0:W1:Y:S02]  /*132d0*/  SHFL.IDX P6, R14, R13, R12, R11 ;  /* 0x0000000c0d0e7389 */ /* 0x00006400000c000b */
[----:B01----:R-:W-:Y:S01]  /*132e0*/  ENDCOLLECTIVE ;  /* 0x000000000000791b */ /* 0x003fe20003800000 */
.L_x_380:
        /* <DEDUP_REMOVED lines=12> */
.L_x_381:
[----:B------:R-:W-:Y:S02]  /*133b0*/  IMAD.MOV.U32 R13, RZ, RZ, R18 ;  /* 0x000000ffff0d7224 */ /* 0x000fe400078e0012 */
[----:B------:R-:W-:Y:S02]  /*133c0*/  IMAD.MOV.U32 R12, RZ, RZ, 0x3 ;  /* 0x00000003ff0c7424 */ /* 0x000fe400078e00ff */
[----:B------:R-:W-:-:S07]  /*133d0*/  IMAD.MOV.U32 R2, RZ, RZ, R14 ;  /* 0x000000ffff027224 */ /* 0x000fce00078e000e */
[----:B------:R-:W-:Y:S05]  /*133e0*/  WARPSYNC.COLLECTIVE R15, `(.L_x_382) ;  /* 0x000000000f087348 */ /* 0x000fea0003c00000 */
[----:B------:R0:W1:Y:S02]  /*133f0*/  SHFL.IDX P6, R14, R13, R12, R11 ;  /* 0x0000000c0d0e7389 */ /* 0x00006400000c000b */
[----:B01----:R-:W-:Y:S01]  /*13400*/  ENDCOLLECTIVE ;  /* 0x000000000000791b */ /* 0x003fe20003800000 */
.L_x_382:
        /* <DEDUP_REMOVED lines=12> */
.L_x_383:
[----:B------:R-:W-:Y:S02]  /*134d0*/  IMAD.MOV.U32 R13, RZ, RZ, R18 ;  /* 0x000000ffff0d7224 */ /* 0x000fe400078e0012 */
[----:B------:R-:W-:Y:S02]  /*134e0*/  IMAD.MOV.U32 R12, RZ, RZ, 0x4 ;  /* 0x00000004ff0c7424 */ /* 0x000fe400078e00ff */
[----:B------:R-:W-:-:S07]  /*134f0*/  IMAD.MOV.U32 R2, RZ, RZ, R14 ;  /* 0x000000ffff027224 */ /* 0x000fce00078e000e */
[----:B------:R-:W-:Y:S05]  /*13500*/  WARPSYNC.COLLECTIVE R15, `(.L_x_384) ;  /* 0x000000000f087348 */ /* 0x000fea0003c00000 */
[----:B------:R0:W1:Y:S02]  /*13510*/  SHFL.IDX P6, R14, R13, R12, R11 ;  /* 0x0000000c0d0e7389 */ /* 0x00006400000c000b */
[----:B01----:R-:W-:Y:S01]  /*13520*/  ENDCOLLECTIVE ;  /* 0x000000000000791b */ /* 0x003fe20003800000 */
.L_x_384:
        /* <DEDUP_REMOVED lines=12> */
.L_x_385:
[----:B------:R-:W-:Y:S02]  /*135f0*/  IMAD.MOV.U32 R13, RZ, RZ, R18 ;  /* 0x000000ffff0d7224 */ /* 0x000fe400078e0012 */
[----:B------:R-:W-:Y:S02]  /*13600*/  IMAD.MOV.U32 R12, RZ, RZ, 0x5 ;  /* 0x00000005ff0c7424 */ /* 0x000fe400078e00ff */
[----:B------:R-:W-:-:S07]  /*13610*/  IMAD.MOV.U32 R2, RZ, RZ, R14 ;  /* 0x000000ffff027224 */ /* 0x000fce00078e000e */
[----:B------:R-:W-:Y:S05]  /*13620*/  WARPSYNC.COLLECTIVE R15, `(.L_x_386) ;  /* 0x000000000f087348 */ /* 0x000fea0003c00000 */
[----:B------:R0:W1:Y:S02]  /*13630*/  SHFL.IDX P6, R14, R13, R12, R11 ;  /* 0x0000000c0d0e7389 */ /* 0x00006400000c000b */
[----:B01----:R-:W-:Y:S01]  /*13640*/  ENDCOLLECTIVE ;  /* 0x000000000000791b */ /* 0x003fe20003800000 */
.L_x_386:
        /* <DEDUP_REMOVED lines=12> */
.L_x_387:
[----:B------:R-:W-:Y:S02]  /*13710*/  IMAD.MOV.U32 R13, RZ, RZ, R18 ;  /* 0x000000ffff0d7224 */ /* 0x000fe400078e0012 */
[----:B------:R-:W-:Y:S02]  /*13720*/  IMAD.MOV.U32 R12, RZ, RZ, 0x6 ;  /* 0x00000006ff0c7424 */ /* 0x000fe400078e00ff */
[----:B------:R-:W-:-:S07]  /*13730*/  IMAD.MOV.U32 R2, RZ, RZ, R14 ;  /* 0x000000ffff027224 */ /* 0x000fce00078e000e */
[----:B------:R-:W-:Y:S05]  /*13740*/  WARPSYNC.COLLECTIVE R15, `(.L_x_388) ;  /* 0x000000000f087348 */ /* 0x000fea0003c00000 */
[----:B------:R0:W1:Y:S02]  /*13750*/  SHFL.IDX P6, R14, R13, R12, R11 ;  /* 0x0000000c0d0e7389 */ /* 0x00006400000c000b */
[----:B01----:R-:W-:Y:S01]  /*13760*/  ENDCOLLECTIVE ;  /* 0x000000000000791b */ /* 0x003fe20003800000 */
.L_x_388:
        /* <DEDUP_REMOVED lines=12> */
.L_x_389:
[----:B------:R-:W-:Y:S02]  /*13830*/  IMAD.MOV.U32 R13, RZ, RZ, R18 ;  /* 0x000000ffff0d7224 */ /* 0x000fe400078e0012 */
[----:B------:R-:W-:Y:S02]  /*13840*/  IMAD.MOV.U32 R12, RZ, RZ, 0x7 ;  /* 0x00000007ff0c7424 */ /* 0x000fe400078e00ff */
[----:B------:R-:W-:-:S07]  /*13850*/  IMAD.MOV.U32 R2, RZ, RZ, R14 ;  /* 0x000000ffff027224 */ /* 0x000fce00078e000e */
[----:B------:R-:W-:Y:S05]  /*13860*/  WARPSYNC.COLLECTIVE R15, `(.L_x_390) ;  /* 0x000000000f087348 */ /* 0x000fea0003c00000 */
[----:B------:R0:W1:Y:S02]  /*13870*/  SHFL.IDX P6, R14, R13, R12, R11 ;  /* 0x0000000c0d0e7389 */ /* 0x00006400000c000b */
[----:B01----:R-:W-:Y:S01]  /*13880*/  ENDCOLLECTIVE ;  /* 0x000000000000791b */ /* 0x003fe20003800000 */
.L_x_390:
[----:B------:R-:W-:-:S05]  /*13890*/  IADD3 R2, P1, R29, R2, RZ ;  /* 0x000000021d027210 */ /* 0x000fca0007f3e0ff */
[----:B------:R-:W-:Y:S01]  /*138a0*/  IMAD.X R3, RZ, RZ, R3, P1 ;  /* 0x000000ffff037224 */ /* 0x000fe200008e0603 */
[----:B------:R-:W-:Y:S01]  /*138b0*/  ISETP.LT.OR P1, PT, R19, 0x61, P0 ;  /* 0x000000611300780c */ /* 0x000fe20000721670 */
[----:B------:R-:W-:-:S12]  /*138c0*/  IMAD.MOV.U32 R13, RZ, RZ, R9 ;  /* 0x000000ffff0d7224 */ /* 0x000fd800078e0009 */
[----:B------:R-:W-:Y:S01]  /*138d0*/  @!PT LDS RZ, [RZ] ;  /* 0x00000000fffff984 */ /* 0x000fe20000000800 */
[----:B------:R-:W-:Y:S01]  /*138e0*/  @!PT LDS RZ, [RZ] ;  /* 0x00000000fffff984 */ /* 0x000fe20000000800 */
[----:B------:R-:W-:Y:S01]  /*138f0*/  @!PT LDS RZ, [RZ] ;  /* 0x00000000fffff984 */ /* 0x000fe20000000800 */
[----:B------:R0:W-:Y:S01]  /*13900*/  LDGSTS.E.BYPASS.LTC128B.128 [R4+0xd400], desc[UR50][R2.64], !P1 ;  /* 0x0d40000002047fae */ /* 0x0001e2000c901d72 */
[----:B------:R-:W-:-:S07]  /*13910*/  IMAD.MOV.U32 R18, RZ, RZ, R14 ;  /* 0x000000ffff127224 */ /* 0x000fce00078e000e */
[----:B0-----:R-:W-:Y:S05]  /*13920*/  WARPSYNC.COLLECTIVE R15, `(.L_x_391) ;  /* 0x000000000f087348 */ /* 0x001fea0003c00000 */
[----:B------:R1:W2:Y:S02]  /*13930*/  SHFL.IDX P6, R14, R13, R12, R11 ;  /* 0x0000000c0d0e7389 */ /* 0x0002a400000c000b */
[----:B012---:R-:W-:Y:S01]  /*13940*/  ENDCOLLECTIVE ;  /* 0x000000000000791b */ /* 0x007fe20003800000 */
.L_x_391:
[----:B------:R-:W-:Y:S02]  /*13950*/  IMAD.MOV.U32 R13, RZ, RZ, R20 ;  /* 0x000000ffff0d7224 */ /* 0x000fe400078e0014 */
[----:B------:R-:W-:Y:S02]  /*13960*/  IMAD.MOV.U32 R12, RZ, RZ, RZ ;  /* 0x000000ffff0c7224 */ /* 0x000fe400078e00ff */
[----:B------:R-:W-:-:S07]  /*13970*/  IMAD.MOV.U32 R2, RZ, RZ, R14 ;  /* 0x000000ffff027224 */ /* 0x000fce00078e000e */
[----:B------:R-:W-:Y:S05]  /*13980*/  WARPSYNC.COLLECTIVE R15, `(.L_x_392) ;  /* 0x000000000f087348 */ /* 0x000fea0003c00000 */
[----:B------:R0:W1:Y:S02]  /*13990*/  SHFL.IDX P6, R14, R13, R12, R11 ;  /* 0x0000000c0d0e7389 */ /* 0x00006400000c000b */
[----:B01----:R-:W-:Y:S01]  /*139a0*/  ENDCOLLECTIVE ;  /* 0x000000000000791b */ /* 0x003fe20003800000 */
.L_x_392:
        /* <DEDUP_REMOVED lines=12> */
.L_x_393:
[----:B------:R-:W-:Y:S02]  /*13a70*/  IMAD.MOV.U32 R13, RZ, RZ, R20 ;  /* 0x000000ffff0d7224 */ /* 0x000fe400078e0014 */
[----:B------:R-:W-:Y:S02]  /*13a80*/  IMAD.MOV.U32 R12, RZ, RZ, 0x1 ;  /* 0x00000001ff0c7424 */ /* 0x000fe400078e00ff */
[----:B------:R-:W-:-:S07]  /*13a90*/  IMAD.MOV.U32 R2, RZ, RZ, R14 ;  /* 0x000000ffff027224 */ /* 0x000fce00078e000e */
[----:B------:R-:W-:Y:S05]  /*13aa0*/  WARPSYNC.COLLECTIVE R15, `(.L_x_394) ;  /* 0x000000000f087348 */ /* 0x000fea0003c00000 */
[----:B------:R0:W1:Y:S02]  /*13ab0*/  SHFL.IDX P6, R14, R13, R12, R11 ;  /* 0x0000000c0d0e7389 */ /* 0x00006400000c000b */
[----:B01----:R-:W-:Y:S01]  /*13ac0*/  ENDCOLLECTIVE ;  /* 0x000000000000791b */ /* 0x003fe20003800000 */
.L_x_394:
        /* <DEDUP_REMOVED lines=8> */
[----:B------:R-:W-:Y:S01]  /*13b50*/  ISETP.GE.AND P1, PT, R19, 0x11, PT ;  /* 0x000000111300780c */ /* 0x000fe20003f26270 */
[----:B------:R-:W-:-:S12]  /*13b60*/  IMAD.MOV.U32 R20, RZ, RZ, R14 ;  /* 0x000000ffff147224 */ /* 0x000fd800078e000e */
[----:B0-----:R-:W-:Y:S05]  /*13b70*/  WARPSYNC.COLLECTIVE R15, `(.L_x_395) ;  /* 0x000000000f087348 */ /* 0x001fea0003c00000 */
[----:B------:R1:W2:Y:S02]  /*13b80*/  SHFL.IDX P6, R14, R13, R12, R11 ;  /* 0x0000000c0d0e7389 */ /* 0x0002a400000c000b */
[----:B012---:R-:W-:Y:S01]  /*13b90*/  ENDCOLLECTIVE ;  /* 0x000000000000791b */ /* 0x007fe20003800000 */
.L_x_395:
[----:B------:R-:W-:Y:S02]  /*13ba0*/  @P1 LOP3.LUT R28, R28, 0x10, RZ, 0xfc, !PT ;  /* 0x000000101c1c1812 */ /* 0x000fe400078efcff */
[----:B------:R-:W-:Y:S02]  /*13bb0*/  ISETP.GE.AND P1, PT, R19, 0x51, PT ;  /* 0x000000511300780c */ /* 0x000fe40003f26270 */
[----:B------:R-:W-:-:S04]  /*13bc0*/  LOP3.LUT R28, R28, 0xffffffdf, RZ, 0xc0, !PT ;  /* 0xffffffdf1c1c7812 */ /* 0x000fc800078ec0ff */
[----:B------:R-:W-:Y:S02]  /*13bd0*/  @P3 LOP3.LUT R28, R28, 0x20, RZ, 0xfc, !PT ;  /* 0x000000201c1c3812 */ /* 0x000fe400078efcff */
[----:B------:R-:W-:Y:S02]  /*13be0*/  ISETP.GE.AND P3, PT, R19, 0x71, PT ;  /* 0x000000711300780c */ /* 0x000fe40003f66270 */
[----:B------:R-:W-:Y:S01]  /*13bf0*/  LOP3.LUT R28, R28, 0xffffffbf, RZ, 0xc0, !PT ;  /* 0xffffffbf1c1c7812 */ /* 0x000fe200078ec0ff */
[----:B------:R-:W-:-:S03]  /*13c00*/  IMAD.MOV.U32 R2, RZ, RZ, R14 ;  /* 0x000000ffff027224 */ /* 0x000fc600078e000e */
[----:B------:R-:W-:Y:S02]  /*13c10*/  @P1 LOP3.LUT R28, R28, 0x40, RZ, 0xfc, !PT ;  /* 0x000000401c1c1812 */ /* 0x000fe400078efcff */
[----:B------:R-:W-:Y:S02]  /*13c20*/  ISETP.GE.AND P1, PT, R19, 0x81, PT ;  /* 0x000000811300780c */ /* 0x000fe40003f26270 */
[----:B------:R-:W-:-:S04]  /*13c30*/  LOP3.LUT R28, R28, 0xfffffeff, RZ, 0xc0, !PT ;  /* 0xfffffeff1c1c7812 */ /* 0x000fc800078ec0ff */
[----:B------:R-:W-:Y:S02]  /*13c40*/  @P2 LOP3.LUT R28, R28, 0x100, RZ, 0xfc, !PT ;  /* 0x000001001c1c2812 */ /* 0x000fe400078efcff */
[----:B------:R-:W-:Y:S02]  /*13c50*/  ISETP.GE.AND P2, PT, R19, 0x91, PT ;  /* 0x000000911300780c */ /* 0x000fe40003f46270 */
[----:B------:R-:W-:-:S11]  /*13c60*/  LOP3.LUT R28, R28, 0xfffffdff, RZ, 0xc0, !PT ;  /* 0xfffffdff1c1c7812 */ /* 0x000fd600078ec0ff */
[----:B------:R-:W-:Y:S01]  /*13c70*/  @P2 LOP3.LUT R28, R28, 0x200, RZ, 0xfc, !PT ;  /* 0x000002001c1c2812 */ /* 0x000fe200078efcff */
[----:B------:R-:W-:Y:S06]  /*13c80*/  BRA `(.L_x_396) ;  /* 0xffffffa800d47947 */ /* 0x000fec000383ffff */
.L_x_306:
[----:B--2---:R2:W3:Y:S02]  /*13c90*/  SYNCS.PHASECHK.TRANS64.TRYWAIT P0, [R0+URZ+0x22840], R24 ;  /* 0x02284018000075a7 */ /* 0x0044e4000800017f */
[----:B---3--:R-:W-:Y:S05]  /*13ca0*/  @!P0 NANOSLEEP.SYNCS 0x989680 ;  /* 0x009896800000895d */ /* 0x008fea0003900000 */
[----:B------:R-:W3:Y:S02]  /*13cb0*/  @!P0 SYNCS.PHASECHK.TRANS64 P0, [R0+URZ+0x22840], R24 ;  /* 0x02284018000085a7 */ /* 0x000ee4000800007f */
[----:B---3--:R-:W-:Y:S05]  /*13cc0*/  @!P0 BRA `(.L_x_306) ;  /* 0xfffffffc00f08947 */ /* 0x008fea000383ffff */
[----:B------:R-:W-:Y:S05]  /*13cd0*/  BRA `(.L_x_397) ;  /* 0xffffffac00287947 */ /* 0x000fea000383ffff */
.L_x_307:
        /* <DEDUP_REMOVED lines=8> */
.L_x_399:
[----:B------:R-:W-:Y:S05]  /*13d60*/  BSYNC B0 ;  /* 0x0000000000007941 */ /* 0x000fea0003800000 */
.L_x_398:
[----:B------:R-:W-:Y:S02]  /*13d70*/  IMAD.MOV.U32 R13, RZ, RZ, R8 ;  /* 0x000000ffff0d7224 */ /* 0x000fe400078e0008 */
[----:B------:R-:W-:Y:S02]  /*13d80*/  IMAD.MOV.U32 R12, RZ, RZ, RZ ;  /* 0x000000ffff0c7224 */ /* 0x000fe400078e00ff */
[----:B------:R-:W-:Y:S02]  /*13d90*/  IMAD.MOV.U32 R11, RZ, RZ, 0x181f ;  /* 0x0000181fff0b7424 */ /* 0x000fe400078e00ff */
[----:B------:R-:W-:Y:S02]  /*13da0*/  IMAD.MOV.U32 R15, RZ, RZ, -0x1 ;  /* 0xffffffffff0f7424 */ /* 0x000fe400078e00ff */
[----:B------:R-:W-:-:S07]  /*13db0*/  IMAD.MOV.U32 R2, RZ, RZ, R14 ;  /* 0x000000ffff027224 */ /* 0x000fce00078e000e */
[----:B------:R-:W-:Y:S05]  /*13dc0*/  WARPSYNC.COLLECTIVE R15, `(.L_x_400) ;  /* 0x000000000f087348 */ /* 0x000fea0003c00000 */
[----:B------:R0:W1:Y:S02]  /*13dd0*/  SHFL.IDX P6, R14, R13, R12, R11 ;  /* 0x0000000c0d0e7389 */ /* 0x00006400000c000b */
[----:B01----:R-:W-:Y:S01]  /*13de0*/  ENDCOLLECTIVE ;  /* 0x000000000000791b */ /* 0x003fe20003800000 */
.L_x_400:
        /* <DEDUP_REMOVED lines=9> */
[----:B------:R0:W-:Y:S02]  /*13e80*/  @P6 LDGSTS.E.BYPASS.LTC128B.128 [R4+0x18400], desc[UR50][R2.64], !P2 ;  /* 0x1840000002046fae */ /* 0x0001e4000d101d72 */
[----:B0-----:R-:W-:Y:S05]  /*13e90*/  WARPSYNC.COLLECTIVE R15, `(.L_x_401) ;  /* 0x000000000f087348 */ /* 0x001fea0003c00000 */
[----:B------:R1:W2:Y:S02]  /*13ea0*/  SHFL.IDX P6, R14, R13, R12, R11 ;  /* 0x0000000c0d0e7389 */ /* 0x0002a400000c000b */
[----:B012---:R-:W-:Y:S01]  /*13eb0*/  ENDCOLLECTIVE ;  /* 0x000000000000791b */ /* 0x007fe20003800000 */
.L_x_401:
[----:B------:R-:W-:Y:S02]  /*13ec0*/  IMAD.MOV.U32 R13, RZ, RZ, R8 ;  /* 0x000000ffff0d7224 */ /* 0x000fe400078e0008 */
[----:B------:R-:W-:-:S07]  /*13ed0*/  IMAD.MOV.U32 R2, RZ, RZ, R14 ;  /* 0x000000ffff027224 */ /* 0x000fce00078e000e */
[----:B------:R-:W-:Y:S05]  /*13ee0*/  WARPSYNC.COLLECTIVE R15, `(.L_x_402) ;  /* 0x000000000f087348 */ /* 0x000fea0003c00000 */
[----:B------:R0:W1:Y:S02]  /*13ef0*/  SHFL.IDX P6, R14, R13, R12, R11 ;  /* 0x0000000c0d0e7389 */ /* 0x00006400000c000b */
[----:B01----:R-:W-:Y:S01]  /*13f00*/  ENDCOLLECTIVE ;  /* 0x000000000000791b */ /* 0x003fe20003800000 */
.L_x_402:
        /* <DEDUP_REMOVED lines=13> */
.L_x_403:
[----:B------:R-:W-:Y:S02]  /*13fe0*/  IMAD.MOV.U32 R13, RZ, RZ, R8 ;  /* 0x000000ffff0d7224 */ /* 0x000fe400078e0008 */
[----:B------:R-:W-:-:S07]  /*13ff0*/  IMAD.MOV.U32 R2, RZ, RZ, R14 ;  /* 0x000000ffff027224 */ /* 0x000fce00078e000e */
[----:B------:R-:W-:Y:S05]  /*14000*/  WARPSYNC.COLLECTIVE R15, `(.L_x_404) ;  /* 0x000000000f087348 */ /* 0x000fea0003c00000 */
[----:B------:R0:W1:Y:S02]  /*14010*/  SHFL.IDX P6, R14, R13, R12, R11 ;  /* 0x0000000c0d0e7389 */ /* 0x00006400000c000b */
[----:B01----:R-:W-:Y:S01]  /*14020*/  ENDCOLLECTIVE ;  /* 0x000000000000791b */ /* 0x003fe20003800000 */
.L_x_404:
[----:B------:R-:W-:Y:S02]  /*14030*/  IMAD.MOV.U32 R13, RZ, RZ, R7 ;  /* 0x000000ffff0d7224 */ /* 0x000fe400078e0007 */
[----:B------:R-:W-:Y:S01]  /*14040*/  IMAD.MOV.U32 R12, RZ, RZ, 0x3 ;  /* 0x00000003ff0c7424 */ /* 0x000fe200078e00ff */
[----:B------:R-:W-:-:S05]  /*14050*/  @P5 IADD3 R14, P0, R29, R14, RZ ;  /* 0x0000000e1d0e5210 */ /* 0x000fca0007f1e0ff */
[----:B------:R-:W-:Y:S02]  /*14060*/  @P5 IMAD.X R9, RZ, RZ, R2, P0 ;  /* 0x000000ffff095224 */ /* 0x000fe400000e0602 */
[----:B------:R-:W-:-:S07]  /*14070*/  @P5 IMAD.MOV.U32 R2, RZ, RZ, R14 ;  /* 0x000000ffff025224 */ /* 0x000fce00078e000e */
[----:B------:R-:W-:Y:S05]  /*14080*/  WARPSYNC.COLLECTIVE R15, `(.L_x_405) ;  /* 0x000000000f087348 */ /* 0x000fea0003c00000 */
[----:B------:R0:W1:Y:S02]  /*14090*/  SHFL.IDX P6, R14, R13, R12, R11 ;  /* 0x0000000c0d0e7389 */ /* 0x00006400000c000b */
[----:B01----:R-:W-:Y:S01]  /*140a0*/  ENDCOLLECTIVE ;  /* 0x000000000000791b */ /* 0x003fe20003800000 */
.L_x_405:
[----:B------:R-:W-:-:S05]  /*140b0*/  @P5 IMAD.MOV.U32 R3, RZ, RZ, R9 ;  /* 0x000000ffff035224 */ /* 0x000fca00078e0009 */
[----:B------:R-:W-:Y:S01]  /*140c0*/  @!PT LDS RZ, [RZ] ;  /* 0x00000000fffff984 */ /* 0x000fe20000000800 */
[----:B------:R-:W-:Y:S01]  /*140d0*/  @!PT LDS RZ, [RZ] ;  /* 0x00000000fffff984 */ /* 0x000fe20000000800 */
[----:B------:R-:W-:Y:S01]  /*140e0*/  @!PT LDS RZ, [RZ] ;  /* 0x00000000fffff984 */ /* 0x000fe20000000800 */
[----:B------:R0:W-:Y:S01]  /*140f0*/  @P5 LDGSTS.E.BYPASS.LTC128B.128 [R4+0x19400], desc[UR50][R2.64], !P2 ;  /* 0x1940000002045fae */ /* 0x0001e2000d101d72 */
[----:B------:R-:W-:Y:S01]  /*14100*/  LOP3.LUT P5, RZ, R28, 0x40, RZ, 0xc0, !PT ;  /* 0x000000401cff7812 */ /* 0x000fe200078ac0ff */
[----:B------:R-:W-:Y:S02]  /*14110*/  IMAD.MOV.U32 R13, RZ, RZ, R8 ;  /* 0x000000ffff0d7224 */ /* 0x000fe400078e0008 */
[----:B0-----:R-:W-:-:S10]  /*14120*/  IMAD.MOV.U32 R2, RZ, RZ, R14 ;  /* 0x000000ffff027224 */ /* 0x001fd400078e000e */
[----:B------:R-:W-:Y:S05]  /*14130*/  WARPSYNC.COLLECTIVE R15, `(.L_x_406) ;  /* 0x000000000f087348 */ /* 0x000fea0003c00000 */
[----:B------:R0:W1:Y:S02]  /*14140*/  SHFL.IDX P6, R14, R13, R12, R11 ;  /* 0x0000000c0d0e7389 */ /* 0x00006400000c000b */
[----:B01----:R-:W-:Y:S01]  /*14150*/  ENDCOLLECTIVE ;  /* 0x000000000000791b */ /* 0x003fe20003800000 */
.L_x_406:
        /* <DEDUP_REMOVED lines=8> */
.L_x_407:
        /* <DEDUP_REMOVED lines=11> */
.L_x_408:
        /* <DEDUP_REMOVED lines=8> */
.L_x_409:
        /* <DEDUP_REMOVED lines=11> */
.L_x_410:
        /* <DEDUP_REMOVED lines=8> */
.L_x_411:
[----:B------:R-:W-:-:S05]  /*14440*/  @P5 IMAD.MOV.U32 R3, RZ, RZ, R9 ;  /* 0x000000ffff035224 */ /* 0x000fca00078e0009 */
[----:B------:R-:W-:Y:S01]  /*14450*/  @!PT LDS RZ, [RZ] ;  /* 0x00000000fffff984 */ /* 0x000fe20000000800 */
[----:B------:R-:W-:Y:S01]  /*14460*/  @!PT LDS RZ, [RZ] ;  /* 0x00000000fffff984 */ /* 0x000fe20000000800 */
[----:B------:R-:W-:Y:S01]  /*14470*/  @!PT LDS RZ, [RZ] ;  /* 0x00000000fffff984 */ /* 0x000fe20000000800 */
[----:B------:R0:W-:Y:S01]  /*14480*/  @P5 LDGSTS.E.BYPASS.LTC128B.128 [R4+0x1ac00], desc[UR50][R2.64], !P2 ;  /* 0x1ac0000002045fae */ /* 0x0001e2000d101d72 */
[----:B------:R-:W-:Y:S02]  /*14490*/  IMAD.MOV.U32 R13, RZ, RZ, R8 ;  /* 0x000000ffff0d7224 */ /* 0x000fe400078e0008 */
[----:B0-----:R-:W-:-:S07]  /*144a0*/  IMAD.MOV.U32 R2, RZ, RZ, R14 ;  /* 0x000000ffff027224 */ /* 0x001fce00078e000e */
[----:B------:R-:W-:Y:S05]  /*144b0*/  WARPSYNC.COLLECTIVE R15, `(.L_x_412) ;  /* 0x000000000f087348 */ /* 0x000fea0003c00000 */
[----:B------:R0:W1:Y:S02]  /*144c0*/  SHFL.IDX P6, R14, R13, R12, R11 ;  /* 0x0000000c0d0e7389 */ /* 0x00006400000c000b */
[----:B01----:R-:W-:Y:S01]  /*144d0*/  ENDCOLLECTIVE ;  /* 0x000000000000791b */ /* 0x003fe20003800000 */
.L_x_412:
        /* <DEDUP_REMOVED lines=8> */
.L_x_413:
        /* <DEDUP_REMOVED lines=10> */
.L_x_414:
[----:B------:R-:W-:Y:S02]  /*14600*/  IMAD.MOV.U32 R13, RZ, RZ, R5 ;  /* 0x000000ffff0d7224 */ /* 0x000fe400078e0005 */
[----:B------:R-:W-:Y:S01]  /*14610*/  IMAD.MOV.U32 R12, RZ, RZ, RZ ;  /* 0x000000ffff0c7224 */ /* 0x000fe200078e00ff */
[----:B------:R-:W-:-:S05]  /*14620*/  @P3 IADD3 R14, P0, R29, R14, RZ ;  /* 0x0000000e1d0e3210 */ /* 0x000fca0007f1e0ff */
[----:B------:R-:W-:-:S08]  /*14630*/  @P3 IMAD.MOV.U32 R2, RZ, RZ, R14 ;  /* 0x000000ffff023224 */ /* 0x000fd000078e000e */
[----:B------:R-:W-:Y:S05]  /*14640*/  WARPSYNC.COLLECTIVE R15, `(.L_x_415) ;  /* 0x000000000f087348 */ /* 0x000fea0003c00000 */
[----:B------:R0:W1:Y:S02]  /*14650*/  SHFL.IDX P6, R14, R13, R12, R11 ;  /* 0x0000000c0d0e7389 */ /* 0x00006400000c000b */
[----:B01----:R-:W-:Y:S01]  /*14660*/  ENDCOLLECTIVE ;  /* 0x000000000000791b */ /* 0x003fe20003800000 */
.L_x_415:
[----:B------:R-:W-:-:S04]  /*14670*/  @P3 IMAD.X R9, RZ, RZ, R7, P0 ;  /* 0x000000ffff093224 */ /* 0x000fc800000e0607 */
        /* <DEDUP_REMOVED lines=10> */
.L_x_416:
        /* <DEDUP_REMOVED lines=8> */
.L_x_417:
        /* <DEDUP_REMOVED lines=10> */
.L_x_418:
[----:B------:R-:W-:Y:S05]  /*14840*/  BRA `(.L_x_419) ;  /* 0xffffffa400e47947 */ /* 0x000fea000383ffff */
.L_x_312:
[----:B------:R-:W-:Y:S02]  /*14850*/  IMAD.MOV.U32 R13, RZ, RZ, R6 ;  /* 0x000000ffff0d7224 */ /* 0x000fe400078e0006 */
[----:B------:R-:W-:Y:S02]  /*14860*/  IMAD.MOV.U32 R12, RZ, RZ, RZ ;  /* 0x000000ffff0c7224 */ /* 0x000fe400078e00ff */
[----:B------:R-:W-:Y:S02]  /*14870*/  IMAD.MOV.U32 R11, RZ, RZ, 0x181f ;  /* 0x0000181fff0b7424 */ /* 0x000fe400078e00ff */
[----:B------:R-:W-:Y:S02]  /*14880*/  IMAD.MOV.U32 R15, RZ, RZ, -0x1 ;  /* 0xffffffffff0f7424 */ /* 0x000fe400078e00ff */
[----:B------:R-:W-:Y:S02]  /*14890*/  IMAD R5, R5, UR41, RZ ;  /* 0x0000002905057c24 */ /* 0x000fe4000f8e02ff */
[----:B------:R-:W-:-:S07]  /*148a0*/  IMAD.IADD R4, R18, 0x1, R4 ;  /* 0x0000000112047824 */ /* 0x000fce00078e0204 */
[----:B-----5:R-:W-:Y:S05]  /*148b0*/  WARPSYNC.COLLECTIVE R15, `(.L_x_420) ;  /* 0x000000000f087348 */ /* 0x020fea0003c00000 */
[----:B------:R0:W1:Y:S02]  /*148c0*/  SHFL.IDX P6, R14, R13, R12, R11 ;  /* 0x0000000c0d0e7389 */ /* 0x00006400000c000b */
[----:B01---5:R-:W-:Y:S01]  /*148d0*/  ENDCOLLECTIVE ;  /* 0x000000000000791b */ /* 0x023fe20003800000 */
.L_x_420:
[C---:B------:R-:W-:Y:S01]  /*148e0*/  VIADD R8, R4.reuse, 0x10 ;  /* 0x0000001004087836 */ /* 0x040fe20000000000 */
[----:B------:R-:W-:Y:S01]  /*148f0*/  ISETP.GE.AND P2, PT, R4, R5, PT ;  /* 0x000000050400720c */ /* 0x000fe20003f46270 */
[----:B------:R-:W-:Y:S02]  /*14900*/  IMAD.MOV.U32 R13, RZ, RZ, R0 ;  /* 0x000000ffff0d7224 */ /* 0x000fe400078e0000 */
[----:B------:R-:W-:-:S10]  /*14910*/  IMAD.MOV.U32 R2, RZ, RZ, R14 ;  /* 0x000000ffff027224 */ /* 0x000fd400078e000e */
[----:B------:R-:W-:Y:S05]  /*14920*/  WARPSYNC.COLLECTIVE R15, `(.L_x_421) ;  /* 0x000000000f087348 */ /* 0x000fea0003c00000 */
[----:B------:R0:W1:Y:S02]  /*14930*/  SHFL.IDX P6, R14, R13, R12, R11 ;  /* 0x0000000c0d0e7389 */ /* 0x00006400000c000b */
[----:B01----:R-:W-:Y:S01]  /*14940*/  ENDCOLLECTIVE ;  /* 0x000000000000791b */ /* 0x003fe20003800000 */
.L_x_421:
[----:B------:R-:W-:Y:S02]  /*14950*/  IMAD.MOV.U32 R13, RZ, RZ, R6 ;  /* 0x000000ffff0d7224 */ /* 0x000fe400078e0006 */
[----:B------:R-:W-:Y:S01]  /*14960*/  IMAD.MOV.U32 R12, RZ, RZ, 0x1 ;  /* 0x00000001ff0c7424 */ /* 0x000fe200078e00ff */
[----:B------:R-:W-:-:S05]  /*14970*/  @!P2 IADD3 R14, P1, R29, R14, RZ ;  /* 0x0000000e1d0ea210 */ /* 0x000fca0007f3e0ff */
[----:B------:R-:W-:Y:S02]  /*14980*/  @!P2 IMAD.X R3, RZ, RZ, R2, P1 ;  /* 0x000000ffff03a224 */ /* 0x000fe400008e0602 */
[----:B------:R-:W-:-:S07]  /*14990*/  @!P2 IMAD.MOV.U32 R2, RZ, RZ, R14 ;  /* 0x000000ffff02a224 */ /* 0x000fce00078e000e */
[----:B------:R-:W-:Y:S05]  /*149a0*/  WARPSYNC.COLLECTIVE R15, `(.L_x_422) ;  /* 0x000000000f087348 */ /* 0x000fea0003c00000 */
[----:B------:R0:W1:Y:S02]  /*149b0*/  SHFL.IDX P6, R14, R13, R12, R11 ;  /* 0x0000000c0d0e7389 */ /* 0x00006400000c000b */
[----:B01----:R-:W-:Y:S01]  /*149c0*/  ENDCOLLECTIVE ;  /* 0x000000000000791b */ /* 0x003fe20003800000 */
.L_x_422:
        /* <DEDUP_REMOVED lines=11> */
.L_x_423:
[----:B------:R-:W-:Y:S02]  /*14a80*/  IMAD.MOV.U32 R13, RZ, RZ, R6 ;  /* 0x000000ffff0d7224 */ /* 0x000fe400078e0006 */
[----:B------:R-:W-:Y:S01]  /*14a90*/  IMAD.MOV.U32 R12, RZ, RZ, 0x2 ;  /* 0x00000002ff0c7424 */ /* 0x000fe200078e00ff */
[----:B------:R-:W-:-:S13]  /*14aa0*/  @!P2 IADD3 R2, P1, R29, R14, RZ ;  /* 0x0000000e1d02a210 */ /* 0x000fda0007f3e0ff */
[----:B------:R-:W-:Y:S05]  /*14ab0*/  WARPSYNC.COLLECTIVE R15, `(.L_x_424) ;  /* 0x000000000f087348 */ /* 0x000fea0003c00000 */
[----:B------:R0:W1:Y:S02]  /*14ac0*/  SHFL.IDX P6, R14, R13, R12, R11 ;  /* 0x0000000c0d0e7389 */ /* 0x00006400000c000b */
[----:B01----:R-:W-:Y:S01]  /*14ad0*/  ENDCOLLECTIVE ;  /* 0x000000000000791b */ /* 0x003fe20003800000 */
.L_x_424:
[----:B------:R-:W-:-:S05]  /*14ae0*/  @!P2 IMAD.X R3, RZ, RZ, R7, P1 ;  /* 0x000000ffff03a224 */ /* 0x000fca00008e0607 */
        /* <DEDUP_REMOVED lines=11> */
.L_x_425:
[----:B------:R-:W-:Y:S02]  /*14ba0*/  IMAD.MOV.U32 R13, RZ, RZ, R6 ;  /* 0x000000ffff0d7224 */ /* 0x000fe400078e0006 */
[----:B------:R-:W-:Y:S01]  /*14bb0*/  IMAD.MOV.U32 R12, RZ, RZ, 0x3 ;  /* 0x00000003ff0c7424 */ /* 0x000fe200078e00ff */
[----:B------:R-:W-:-:S13]  /*14bc0*/  @!P2 IADD3 R2, P1, R29, R14, RZ ;  /* 0x0000000e1d02a210 */ /* 0x000fda0007f3e0ff */
[----:B------:R-:W-:Y:S05]  /*14bd0*/  WARPSYNC.COLLECTIVE R15, `(.L_x_426) ;  /* 0x000000000f087348 */ /* 0x000fea0003c00000 */
[----:B------:R0:W1:Y:S02]  /*14be0*/  SHFL.IDX P6, R14, R13, R12, R11 ;  /* 0x0000000c0d0e7389 */ /* 0x00006400000c000b */
[----:B01----:R-:W-:Y:S01]  /*14bf0*/  ENDCOLLECTIVE ;  /* 0x000000000000791b */ /* 0x003fe20003800000 */
.L_x_426:
        /* <DEDUP_REMOVED lines=12> */
.L_x_427:
[----:B------:R-:W-:Y:S02]  /*14cc0*/  IMAD.MOV.U32 R13, RZ, RZ, R6 ;  /* 0x000000ffff0d7224 */ /* 0x000fe400078e0006 */
[----:B------:R-:W-:Y:S01]  /*14cd0*/  IMAD.MOV.U32 R12, RZ, RZ, 0x4 ;  /* 0x00000004ff0c7424 */ /* 0x000fe200078e00ff */
[----:B------:R-:W-:-:S13]  /*14ce0*/  @!P2 IADD3 R2, P1, R29, R14, RZ ;  /* 0x0000000e1d02a210 */ /* 0x000fda0007f3e0ff */
[----:B------:R-:W-:Y:S05]  /*14cf0*/  WARPSYNC.COLLECTIVE R15, `(.L_x_428) ;  /* 0x000000000f087348 */ /* 0x000fea0003c00000 */
[----:B------:R0:W1:Y:S02]  /*14d00*/  SHFL.IDX P6, R14, R13, R12, R11 ;  /* 0x0000000c0d0e7389 */ /* 0x00006400000c000b */
[----:B01----:R-:W-:Y:S01]  /*14d10*/  ENDCOLLECTIVE ;  /* 0x000000000000791b */ /* 0x003fe20003800000 */
.L_x_428:
        /* <DEDUP_REMOVED lines=12> */
.L_x_429:
[----:B------:R-:W-:Y:S02]  /*14de0*/  IMAD.MOV.U32 R13, RZ, RZ, R6 ;  /* 0x000000ffff0d7224 */ /* 0x000fe400078e0006 */
[----:B------:R-:W-:Y:S01]  /*14df0*/  IMAD.MOV.U32 R12, RZ, RZ, 0x5 ;  /* 0x00000005ff0c7424 */ /* 0x000fe200078e00ff */
[----:B------:R-:W-:-:S13]  /*14e00*/  @!P2 IADD3 R2, P1, R29, R14, RZ ;  /* 0x0000000e1d02a210 */ /* 0x000fda0007f3e0ff */
[----:B------:R-:W-:Y:S05]  /*14e10*/  WARPSYNC.COLLECTIVE R15, `(.L_x_430) ;  /* 0x000000000f087348 */ /* 0x000fea0003c00000 */
[----:B------:R0:W1:Y:S02]  /*14e20*/  SHFL.IDX P6, R14, R13, R12, R11 ;  /* 0x0000000c0d0e7389 */ /* 0x00006400000c000b */
[----:B01----:R-:W-:Y:S01]  /*14e30*/  ENDCOLLECTIVE ;  /* 0x000000000000791b */ /* 0x003fe20003800000 */
.L_x_430:
[----:B------:R-:W-:-:S05]  /*14e40*/  @!P2 IMAD.X R3, RZ, RZ, R7, P1 ;  /* 0x000000ffff03a224 */ /* 0x000fca00008e0607 */
[----:B------:R-:W-:Y:S01]  /*14e50*/  @!PT LDS RZ, [RZ] ;  /* 0x00000000fffff984 */ /* 0x000fe20000000800 */
[----:B------:R-:W-:Y:S01]  /*14e60*/  @!PT LDS RZ, [RZ] ;  /* 0x00000000fffff984 */ /* 0x000fe20000000800 */
[----:B------:R-:W-:Y:S01]  /*14e70*/  @!PT LDS RZ, [RZ] ;  /* 0x00000000fffff984 */ /* 0x000fe20000000800 */
[----:B------:R0:W-:Y:S01]  /*14e80*/  @!P2 LDGSTS.E.BYPASS.LTC128B.128 [R10+0x16400], desc[UR50][R2.64], !P0 ;  /* 0x16400000020aafae */ /* 0x0001e2000c101d72 */
[----:B------:R-:W-:Y:S01]  /*14e90*/  ISETP.GE.AND P2, PT, R8, R5, PT ;  /* 0x000000050800720c */ /* 0x000fe20003f46270 */
[----:B------:R-:W-:Y:S02]  /*14ea0*/  IMAD.MOV.U32 R13, RZ, RZ, R0 ;  /* 0x000000ffff0d7224 */ /* 0x000fe400078e0000 */
[----:B------:R-:W-:-:S10]  /*14eb0*/  IMAD.MOV.U32 R7, RZ, RZ, R14 ;  /* 0x000000ffff077224 */ /* 0x000fd400078e000e */
[----:B0-----:R-:W-:Y:S05]  /*14ec0*/  WARPSYNC.COLLECTIVE R15, `(.L_x_431) ;  /* 0x000000000f087348 */ /* 0x001fea0003c00000 */
[----:B------:R1:W2:Y:S02]  /*14ed0*/  SHFL.IDX P6, R14, R13, R12, R11 ;  /* 0x0000000c0d0e7389 */ /* 0x0002a400000c000b */
[----:B012---:R-:W-:Y:S01]  /*14ee0*/  ENDCOLLECTIVE ;  /* 0x000000000000791b */ /* 0x007fe20003800000 */
.L_x_431:
[----:B------:R-:W-:Y:S02]  /*14ef0*/  IMAD.MOV.U32 R13, RZ, RZ, R6 ;  /* 0x000000ffff0d7224 */ /* 0x000fe400078e0006 */
[----:B------:R-:W-:Y:S01]  /*14f00*/  IMAD.MOV.U32 R12, RZ, RZ, 0x6 ;  /* 0x00000006ff0c7424 */ /* 0x000fe200078e00ff */
[----:B------:R-:W-:-:S13]  /*14f10*/  @!P2 IADD3 R2, P1, R29, R14, RZ ;  /* 0x0000000e1d02a210 */ /* 0x000fda0007f3e0ff */
[----:B------:R-:W-:Y:S05]  /*14f20*/  WARPSYNC.COLLECTIVE R15, `(.L_x_432) ;  /* 0x000000000f087348 */ /* 0x000fea0003c00000 */
[----:B------:R0:W1:Y:S02]  /*14f30*/  SHFL.IDX P6, R14, R13, R12, R11 ;  /* 0x0000000c0d0e7389 */ /* 0x00006400000c000b */
[----:B01----:R-:W-:Y:S01]  /*14f40*/  ENDCOLLECTIVE ;  /* 0x000000000000791b */ /* 0x003fe20003800000 */
.L_x_432:
[----:B------:R-:W-:-:S05]  /*14f50*/  @!P2 IMAD.X R3, RZ, RZ, R7, P1 ;  /* 0x000000ffff03a224 */ /* 0x000fca00008e0607 */
[----:B------:R-:W-:Y:S01]  /*14f60*/  @!PT LDS RZ, [RZ] ;  /* 0x00000000fffff984 */ /* 0x000fe20000000800 */
[----:B------:R-:W-:Y:S01]  /*14f70*/  @!PT LDS RZ, [RZ] ;  /* 0x00000000fffff984 */ /* 0x000fe20000000800 */
[----:B------:R-:W-:Y:S01]  /*14f80*/  @!PT LDS RZ, [RZ] ;  /* 0x00000000fffff984 */ /* 0x000fe20000000800 */
[----:B------:R0:W-:Y:S01]  /*14f90*/  @!P2 LDGSTS.E.BYPASS.LTC128B.128 [R10+0x16c00], desc[UR50][R2.64], !P0 ;  /* 0x16c00000020aafae */ /* 0x0001e2000c101d72 */
[----:B------:R-:W-:Y:S02]  /*14fa0*/  IMAD.MOV.U32 R13, RZ, RZ, R0 ;  /* 0x000000ffff0d7224 */ /* 0x000fe400078e0000 */
[----:B0-----:R-:W-:Y:S02]  /*14fb0*/  VIADD R2, R4, 0x60 ;  /* 0x0000006004027836 */ /* 0x001fe40000000000 */
[----:B------:R-:W-:-:S03]  /*14fc0*/  IMAD.MOV.U32 R7, RZ, RZ, R14 ;  /* 0x000000ffff077224 */ /* 0x000fc600078e000e */
[----:B------:R-:W-:-:S13]  /*14fd0*/  ISETP.GE.AND P2, PT, R2, R5, PT ;  /* 0x000000050200720c */ /* 0x000fda0003f46270 */
[----:B------:R-:W-:Y:S05]  /*14fe0*/  WARPSYNC.COLLECTIVE R15, `(.L_x_433) ;  /* 0x000000000f087348 */ /* 0x000fea0003c00000 */
[----:B------:R0:W1:Y:S02]  /*14ff0*/  SHFL.IDX P6, R14, R13, R12, R11 ;  /* 0x0000000c0d0e7389 */ /* 0x00006400000c000b */
[----:B01----:R-:W-:Y:S01]  /*15000*/  ENDCOLLECTIVE ;  /* 0x000000000000791b */ /* 0x003fe20003800000 */
.L_x_433:
[----:B------:R-:W-:Y:S02]  /*15010*/  IMAD.MOV.U32 R13, RZ, RZ, R6 ;  /* 0x000000ffff0d7224 */ /* 0x000fe400078e0006 */
[----:B------:R-:W-:Y:S01]  /*15020*/  IMAD.MOV.U32 R12, RZ, RZ, 0x7 ;  /* 0x00000007ff0c7424 */ /* 0x000fe200078e00ff */
[----:B------:R-:W-:-:S13]  /*15030*/  @!P2 IADD3 R2, P1, R29, R14, RZ ;  /* 0x0000000e1d02a210 */ /* 0x000fda0007f3e0ff */
[----:B------:R-:W-:Y:S05]  /*15040*/  WARPSYNC.COLLECTIVE R15, `(.L_x_434) ;  /* 0x000000000f087348 */ /* 0x000fea0003c00000 */
[----:B------:R0:W1:Y:S02]  /*15050*/  SHFL.IDX P6, R14, R13, R12, R11 ;  /* 0x0000000c0d0e7389 */ /* 0x00006400000c000b */
[----:B01----:R-:W-:Y:S01]  /*15060*/  ENDCOLLECTIVE ;  /* 0x000000000000791b */ /* 0x003fe20003800000 */
.L_x_434:
        /* <DEDUP_REMOVED lines=10> */
.L_x_435:
[----:B------:R-:W-:Y:S05]  /*15110*/  BRA `(.L_x_436) ;  /* 0xffffffa800287947 */ /* 0x000fea000383ffff */
.L_x_315:
[----:B0-----:R0:W1:Y:S02]  /*15120*/  SYNCS.PHASECHK.TRANS64.TRYWAIT P0, [R16+URZ+0x22820], R3 ;  /* 0x02282003100075a7 */ /* 0x001064000800017f */
[----:B-1----:R-:W-:Y:S05]  /*15130*/  @!P0 NANOSLEEP.SYNCS 0x989680 ;  /* 0x009896800000895d */ /* 0x002fea0003900000 */
[----:B------:R-:W1:Y:S02]  /*15140*/  @!P0 SYNCS.PHASECHK.TRANS64 P0, [R16+URZ+0x22820], R3 ;  /* 0x02282003100085a7 */ /* 0x000e64000800007f */
[----:B-1----:R-:W-:Y:S05]  /*15150*/  @!P0 BRA `(.L_x_315) ;  /* 0xfffffffc00f08947 */ /* 0x002fea000383ffff */
[----:B------:R-:W-:Y:S05]  /*15160*/  BRA `(.L_x_437) ;  /* 0xffffffa800847947 */ /* 0x000fea000383ffff */
.L_x_319:
[----:B0-----:R0:W1:Y:S02]  /*15170*/  SYNCS.PHASECHK.TRANS64.TRYWAIT P0, [R0+URZ+0x22880], R27 ;  /* 0x0228801b000075a7 */ /* 0x001064000800017f */
[----:B-1----:R-:W-:Y:S05]  /*15180*/  @!P0 NANOSLEEP.SYNCS 0x989680 ;  /* 0x009896800000895d */ /* 0x002fea0003900000 */
[----:B------:R-:W1:Y:S02]  /*15190*/  @!P0 SYNCS.PHASECHK.TRANS64 P0, [R0+URZ+0x22880], R27 ;  /* 0x0228801b000085a7 */ /* 0x000e64000800007f */
[----:B-1----:R-:W-:Y:S05]  /*151a0*/  @!P0 BRA `(.L_x_319) ;  /* 0xfffffffc00f08947 */ /* 0x002fea000383ffff */
[----:B------:R-:W-:Y:S05]  /*151b0*/  BRA `(.L_x_438) ;  /* 0xffffffac00a47947 */ /* 0x000fea000383ffff */
.L_x_320:
        /* <DEDUP_REMOVED lines=8> */
.L_x_440:
[----:B------:R-:W-:Y:S05]  /*15240*/  BSYNC B0 ;  /* 0x0000000000007941 */ /* 0x000fea0003800000 */
.L_x_439:
[----:B------:R-:W-:Y:S02]  /*15250*/  IMAD.MOV.U32 R13, RZ, RZ, R20 ;  /* 0x000000ffff0d7224 */ /* 0x000fe400078e0014 */
[----:B------:R-:W-:Y:S02]  /*15260*/  IMAD.MOV.U32 R12, RZ, RZ, RZ ;  /* 0x000000ffff0c7224 */ /* 0x000fe400078e00ff */
[----:B------:R-:W-:Y:S02]  /*15270*/  IMAD.MOV.U32 R11, RZ, RZ, 0x181f ;  /* 0x0000181fff0b7424 */ /* 0x000fe400078e00ff */
[----:B------:R-:W-:Y:S02]  /*15280*/  IMAD.MOV.U32 R15, RZ, RZ, -0x1 ;  /* 0xffffffffff0f7424 */ /* 0x000fe400078e00ff */
[----:B------:R-:W-:Y:S02]  /*15290*/  IMAD.MOV.U32 R3, RZ, RZ, R14 ;  /* 0x000000ffff037224 */ /* 0x000fe400078e000e */
[----:B------:R-:W-:-:S07]  /*152a0*/  IMAD.IADD R6, R16, 0x1, R6 ;  /* 0x0000000110067824 */ /* 0x000fce00078e0206 */
[----:B------:R-:W-:Y:S05]  /*152b0*/  WARPSYNC.COLLECTIVE R15, `(.L_x_441) ;  /* 0x000000000f087348 */ /* 0x000fea0003c00000 */
[----:B------:R0:W1:Y:S02]  /*152c0*/  SHFL.IDX P6, R14, R13, R12, R11 ;  /* 0x0000000c0d0e7389 */ /* 0x00006400000c000b */
[----:B01----:R-:W-:Y:S01]  /*152d0*/  ENDCOLLECTIVE ;  /* 0x000000000000791b */ /* 0x003fe20003800000 */
.L_x_441:
[----:B------:R-:W-:Y:S02]  /*152e0*/  IMAD.MOV.U32 R13, RZ, RZ, R4 ;  /* 0x000000ffff0d7224 */ /* 0x000fe400078e0004 */
[----:B------:R-:W-:Y:S02]  /*152f0*/  IMAD.MOV.U32 R12, RZ, RZ, 0x1 ;  /* 0x00000001ff0c7424 */ /* 0x000fe400078e00ff */
[----:B------:R-:W-:-:S07]  /*15300*/  IMAD.MOV.U32 R2, RZ, RZ, R14 ;  /* 0x000000ffff027224 */ /* 0x000fce00078e000e */
[----:B------:R-:W-:Y:S05]  /*15310*/  WARPSYNC.COLLECTIVE R15, `(.L_x_442) ;  /* 0x000000000f087348 */ /* 0x000fea0003c00000 */
[----:B------:R0:W1:Y:S02]  /*15320*/  SHFL.IDX P6, R14, R13, R12, R11 ;  /* 0x0000000c0d0e7389 */ /* 0x00006400000c000b */
[----:B01----:R-:W-:Y:S01]  /*15330*/  ENDCOLLECTIVE ;  /* 0x000000000000791b */ /* 0x003fe20003800000 */
.L_x_442:
        /* <DEDUP_REMOVED lines=11> */
.L_x_443:
[----:B------:R-:W-:Y:S02]  /*153f0*/  IMAD.MOV.U32 R13, RZ, RZ, R4 ;  /* 0x000000ffff0d7224 */ /* 0x000fe400078e0004 */
[----:B------:R-:W-:-:S05]  /*15400*/  IMAD.MOV.U32 R12, RZ, RZ, R14 ;  /* 0x000000ffff0c7224 */ /* 0x000fca00078e000e */
[----:B------:R-:W-:Y:S01]  /*15410*/  IADD3 R2, P0, R29, R12, RZ ;  /* 0x0000000c1d027210 */ /* 0x000fe20007f1e0ff */
[----:B------:R-:W-:-:S04]  /*15420*/  IMAD.MOV.U32 R12, RZ, RZ, 0x2 ;  /* 0x00000002ff0c7424 */ /* 0x000fc800078e00ff */
[----:B------:R-:W-:-:S08]  /*15430*/  IMAD.X R3, RZ, RZ, R33, P0 ;  /* 0x000000ffff037224 */ /* 0x000fd000000e0621 */
[----:B------:R-:W-:Y:S05]  /*15440*/  WARPSYNC.COLLECTIVE R15, `(.L_x_444) ;  /* 0x000000000f087348 */ /* 0x000fea0003c00000 */
[----:B------:R0:W1:Y:S02]  /*15450*/  SHFL.IDX P6, R14, R13, R12, R11 ;  /* 0x0000000c0d0e7389 */ /* 0x00006400000c000b */
[----:B01----:R-:W-:Y:S01]  /*15460*/  ENDCOLLECTIVE ;  /* 0x000000000000791b */ /* 0x003fe20003800000 */
.L_x_444:
        /* <DEDUP_REMOVED lines=9> */
.L_x_445:
[----:B------:R-:W-:Y:S02]  /*15500*/  IMAD.MOV.U32 R13, RZ, RZ, R4 ;  /* 0x000000ffff0d7224 */ /* 0x000fe400078e0004 */
        /* <DEDUP_REMOVED lines=8> */
.L_x_446:
        /* <DEDUP_REMOVED lines=9> */
.L_x_447:
[----:B------:R-:W-:Y:S02]  /*15620*/  IMAD.MOV.U32 R13, RZ, RZ, R4 ;  /* 0x000000ffff0d7224 */ /* 0x000fe400078e0004 */
[----:B------:R-:W-:Y:S02]  /*15630*/  IMAD.MOV.U32 R12, RZ, RZ, 0x4 ;  /* 0x00000004ff0c7424 */ /* 0x000fe400078e00ff */
[----:B------:R-:W-:-:S07]  /*15640*/  IMAD.MOV.U32 R2, RZ, RZ, R14 ;  /* 0x000000ffff027224 */ /* 0x000fce00078e000e */
[----:B------:R-:W-:Y:S05]  /*15650*/  WARPSYNC.COLLECTIVE R15, `(.L_x_448) ;  /* 0x000000000f087348 */ /* 0x000fea0003c00000 */
[----:B------:R0:W1:Y:S02]  /*15660*/  SHFL.IDX P6, R14, R13, R12, R11 ;  /* 0x0000000c0d0e7389 */ /* 0x00006400000c000b */
[----:B01----:R-:W-:Y:S01]  /*15670*/  ENDCOLLECTIVE ;  /* 0x000000000000791b */ /* 0x003fe20003800000 */
.L_x_448:
        /* <DEDUP_REMOVED lines=11> */
.L_x_449:
[----:B------:R-:W-:Y:S02]  /*15730*/  IMAD.MOV.U32 R13, RZ, RZ, R4 ;  /* 0x000000ffff0d7224 */ /* 0x000fe400078e0004 */
[----:B------:R-:W-:Y:S02]  /*15740*/  IMAD.MOV.U32 R12, RZ, RZ, 0x5 ;  /* 0x00000005ff0c7424 */ /* 0x000fe400078e00ff */
[----:B------:R-:W-:-:S07]  /*15750*/  IMAD.MOV.U32 R2, RZ, RZ, R14 ;  /* 0x000000ffff027224 */ /* 0x000fce00078e000e */
[----:B------:R-:W-:Y:S05]  /*15760*/  WARPSYNC.COLLECTIVE R15, `(.L_x_450) ;  /* 0x000000000f087348 */ /* 0x000fea0003c00000 */
[----:B------:R0:W1:Y:S02]  /*15770*/  SHFL.IDX P6, R14, R13, R12, R11 ;  /* 0x0000000c0d0e7389 */ /* 0x00006400000c000b */
[----:B01----:R-:W-:Y:S01]  /*15780*/  ENDCOLLECTIVE ;  /* 0x000000000000791b */ /* 0x003fe20003800000 */
.L_x_450:
        /* <DEDUP_REMOVED lines=11> */
.L_x_451:
[----:B------:R-:W-:Y:S02]  /*15840*/  IMAD.MOV.U32 R13, RZ, RZ, R4 ;  /* 0x000000ffff0d7224 */ /* 0x000fe400078e0004 */
[----:B------:R-:W-:Y:S02]  /*15850*/  IMAD.MOV.U32 R12, RZ, RZ, 0x6 ;  /* 0x00000006ff0c7424 */ /* 0x000fe400078e00ff */
[----:B------:R-:W-:-:S07]  /*15860*/  IMAD.MOV.U32 R2, RZ, RZ, R14 ;  /* 0x000000ffff027224 */ /* 0x000fce00078e000e */
[----:B------:R-:W-:Y:S05]  /*15870*/  WARPSYNC.COLLECTIVE R15, `(.L_x_452) ;  /* 0x000000000f087348 */ /* 0x000fea0003c00000 */
[----:B------:R0:W1:Y:S02]  /*15880*/  SHFL.IDX P6, R14, R13, R12, R11 ;  /* 0x0000000c0d0e7389 */ /* 0x00006400000c000b */
[----:B01----:R-:W-:Y:S01]  /*15890*/  ENDCOLLECTIVE ;  /* 0x000000000000791b */ /* 0x003fe20003800000 */
.L_x_452:
        /* <DEDUP_REMOVED lines=11> */
.L_x_453:
[----:B------:R-:W-:Y:S02]  /*15950*/  IMAD.MOV.U32 R13, RZ, RZ, R4 ;  /* 0x000000ffff0d7224 */ /* 0x000fe400078e0004 */
[----:B------:R-:W-:Y:S02]  /*15960*/  IMAD.MOV.U32 R12, RZ, RZ, 0x7 ;  /* 0x00000007ff0c7424 */ /* 0x000fe400078e00ff */
[----:B------:R-:W-:-:S07]  /*15970*/  IMAD.MOV.U32 R2, RZ, RZ, R14 ;  /* 0x000000ffff027224 */ /* 0x000fce00078e000e */
[----:B------:R-:W-:Y:S05]  /*15980*/  WARPSYNC.COLLECTIVE R15, `(.L_x_454) ;  /* 0x000000000f087348 */ /* 0x000fea0003c00000 */
[----:B------:R0:W1:Y:S02]  /*15990*/  SHFL.IDX P6, R14, R13, R12, R11 ;  /* 0x0000000c0d0e7389 */ /* 0x00006400000c000b */
[----:B01----:R-:W-:Y:S01]  /*159a0*/  ENDCOLLECTIVE ;  /* 0x000000000000791b */ /* 0x003fe20003800000 */
.L_x_454:
        /* <DEDUP_REMOVED lines=11> */
.L_x_455:
[----:B------:R-:W-:Y:S02]  /*15a60*/  IMAD.MOV.U32 R13, RZ, RZ, R19 ;  /* 0x000000ffff0d7224 */ /* 0x000fe400078e0013 */
[----:B------:R-:W-:Y:S02]  /*15a70*/  IMAD.MOV.U32 R12, RZ, RZ, RZ ;  /* 0x000000ffff0c7224 */ /* 0x000fe400078e00ff */
[----:B------:R-:W-:-:S07]  /*15a80*/  IMAD.MOV.U32 R20, RZ, RZ, R14 ;  /* 0x000000ffff147224 */ /* 0x000fce00078e000e */
[----:B------:R-:W-:Y:S05]  /*15a90*/  WARPSYNC.COLLECTIVE R15, `(.L_x_456) ;  /* 0x000000000f087348 */ /* 0x000fea0003c00000 */
[----:B------:R0:W1:Y:S02]  /*15aa0*/  SHFL.IDX P6, R14, R13, R12, R11 ;  /* 0x0000000c0d0e7389 */ /* 0x00006400000c000b */
[----:B01----:R-:W-:Y:S01]  /*15ab0*/  ENDCOLLECTIVE ;  /* 0x000000000000791b */ /* 0x003fe20003800000 */
.L_x_456:
        /* <DEDUP_REMOVED lines=11> */
.L_x_457:
[----:B------:R-:W-:Y:S02]  /*15b70*/  IMAD.MOV.U32 R13, RZ, RZ, R19 ;  /* 0x000000ffff0d7224 */ /* 0x000fe400078e0013 */
[----:B------:R-:W-:Y:S02]  /*15b80*/  IMAD.MOV.U32 R12, RZ, RZ, 0x1 ;  /* 0x00000001ff0c7424 */ /* 0x000fe400078e00ff */
[----:B------:R-:W-:-:S07]  /*15b90*/  IMAD.MOV.U32 R5, RZ, RZ, R14 ;  /* 0x000000ffff057224 */ /* 0x000fce00078e000e */
[----:B------:R-:W-:Y:S05]  /*15ba0*/  WARPSYNC.COLLECTIVE R15, `(.L_x_458) ;  /* 0x000000000f087348 */ /* 0x000fea0003c00000 */
[----:B------:R0:W1:Y:S02]  /*15bb0*/  SHFL.IDX P6, R14, R13, R12, R11 ;  /* 0x0000000c0d0e7389 */ /* 0x00006400000c000b */
[----:B01----:R-:W-:Y:S01]  /*15bc0*/  ENDCOLLECTIVE ;  /* 0x000000000000791b */ /* 0x003fe20003800000 */
.L_x_458:
        /* <DEDUP_REMOVED lines=11> */
.L_x_459:
[----:B------:R-:W-:Y:S01]  /*15c80*/  IMAD.MOV.U32 R2, RZ, RZ, R14 ;  /* 0x000000ffff027224 */ /* 0x000fe200078e000e */
[----:B------:R-:W-:Y:S06]  /*15c90*/  BRA `(.L_x_460) ;  /* 0xffffffa800407947 */ /* 0x000fec000383ffff */
.L_x_325:
[----:B--2---:R2:W3:Y:S02]  /*15ca0*/  SYNCS.PHASECHK.TRANS64.TRYWAIT P0, [R0+URZ+0x22840], R27 ;  /* 0x0228401b000075a7 */ /* 0x0044e4000800017f */
[----:B---3--:R-:W-:Y:S05]  /*15cb0*/  @!P0 NANOSLEEP.SYNCS 0x989680 ;  /* 0x009896800000895d */ /* 0x008fea0003900000 */
[----:B------:R-:W3:Y:S02]  /*15cc0*/  @!P0 SYNCS.PHASECHK.TRANS64 P0, [R0+URZ+0x22840], R27 ;  /* 0x0228401b000085a7 */ /* 0x000ee4000800007f */
[----:B---3--:R-:W-:Y:S05]  /*15cd0*/  @!P0 BRA `(.L_x_325) ;  /* 0xfffffffc00f08947 */ /* 0x008fea000383ffff */
[----:B------:R-:W-:Y:S05]  /*15ce0*/  BRA `(.L_x_461) ;  /* 0xffffffa800907947 */ /* 0x000fea000383ffff */
.L_x_326:
        /* <DEDUP_REMOVED lines=8> */
.L_x_463:
[----:B------:R-:W-:Y:S05]  /*15d70*/  BSYNC B0 ;  /* 0x0000000000007941 */ /* 0x000fea0003800000 */
.L_x_462:
        /* <DEDUP_REMOVED lines=8> */
.L_x_464:
[----:B------:R-:W-:Y:S02]  /*15e00*/  IMAD.MOV.U32 R13, RZ, RZ, R4 ;  /* 0x000000ffff0d7224 */ /* 0x000fe400078e0004 */
[----:B------:R-:W-:Y:S02]  /*15e10*/  IMAD.MOV.U32 R12, RZ, RZ, 0x1 ;  /* 0x00000001ff0c7424 */ /* 0x000fe400078e00ff */
[----:B------:R-:W-:-:S07]  /*15e20*/  IMAD.MOV.U32 R2, RZ, RZ, R14 ;  /* 0x000000ffff027224 */ /* 0x000fce00078e000e */
[----:B------:R-:W-:Y:S05]  /*15e30*/  WARPSYNC.COLLECTIVE R15, `(.L_x_465) ;  /* 0x000000000f087348 */ /* 0x000fea0003c00000 */
[----:B------:R0:W1:Y:S02]  /*15e40*/  SHFL.IDX P6, R14, R13, R12, R11 ;  /* 0x0000000c0d0e7389 */ /* 0x00006400000c000b */
[----:B01----:R-:W-:Y:S01]  /*15e50*/  ENDCOLLECTIVE ;  /* 0x000000000000791b */ /* 0x003fe20003800000 */
.L_x_465:
        /* <DEDUP_REMOVED lines=11> */
.L_x_466:
        /* <DEDUP_REMOVED lines=8> */
.L_x_467:
        /* <DEDUP_REMOVED lines=9> */
.L_x_468:
        /* <DEDUP_REMOVED lines=9> */
.L_x_469:
        /* <DEDUP_REMOVED lines=9> */
.L_x_470:
[----:B------:R-:W-:Y:S02]  /*16140*/  IMAD.MOV.U32 R13, RZ, RZ, R4 ;  /* 0x000000ffff0d7224 */ /* 0x000fe400078e0004 */
[----:B------:R-:W-:Y:S02]  /*16150*/  IMAD.MOV.U32 R12, RZ, RZ, 0x4 ;  /* 0x00000004ff0c7424 */ /* 0x000fe400078e00ff */
[----:B------:R-:W-:-:S07]  /*16160*/  IMAD.MOV.U32 R2, RZ, RZ, R14 ;  /* 0x000000ffff027224 */ /* 0x000fce00078e000e */
[----:B------:R-:W-:Y:S05]  /*16170*/  WARPSYNC.COLLECTIVE R15, `(.L_x_471) ;  /* 0x000000000f087348 */ /* 0x000fea0003c00000 */
[----:B------:R0:W1:Y:S02]  /*16180*/  SHFL.IDX P6, R14, R13, R12, R11 ;  /* 0x0000000c0d0e7389 */ /* 0x00006400000c000b */
[----:B01----:R-:W-:Y:S01]  /*16190*/  ENDCOLLECTIVE ;  /* 0x000000000000791b */ /* 0x003fe20003800000 */
.L_x_471:
        /* <DEDUP_REMOVED lines=11> */
.L_x_472:
[----:B------:R-:W-:Y:S02]  /*16250*/  IMAD.MOV.U32 R13, RZ, RZ, R4 ;  /* 0x000000ffff0d7224 */ /* 0x000fe400078e0004 */
[----:B------:R-:W-:Y:S02]  /*16260*/  IMAD.MOV.U32 R12, RZ, RZ, 0x5 ;  /* 0x00000005ff0c7424 */ /* 0x000fe400078e00ff */
[----:B------:R-:W-:-:S07]  /*16270*/  IMAD.MOV.U32 R2, RZ, RZ, R14 ;  /* 0x000000ffff027224 */ /* 0x000fce00078e000e */
[----:B------:R-:W-:Y:S05]  /*16280*/  WARPSYNC.COLLECTIVE R15, `(.L_x_473) ;  /* 0x000000000f087348 */ /* 0x000fea0003c00000 */
[----:B------:R0:W1:Y:S02]  /*16290*/  SHFL.IDX P6, R14, R13, R12, R11 ;  /* 0x0000000c0d0e7389 */ /* 0x00006400000c000b */
[----:B01----:R-:W-:Y:S01]  /*162a0*/  ENDCOLLECTIVE ;  /* 0x000000000000791b */ /* 0x003fe20003800000 */
.L_x_473:
        /* <DEDUP_REMOVED lines=11> */
.L_x_474:
[----:B------:R-:W-:Y:S02]  /*16360*/  IMAD.MOV.U32 R13, RZ, RZ, R4 ;  /* 0x000000ffff0d7224 */ /* 0x000fe400078e0004 */
[----:B------:R-:W-:Y:S02]  /*16370*/  IMAD.MOV.U32 R12, RZ, RZ, 0x6 ;  /* 0x00000006ff0c7424 */ /* 0x000fe400078e00ff */
[----:B------:R-:W-:-:S07]  /*16380*/  IMAD.MOV.U32 R2, RZ, RZ, R14 ;  /* 0x000000ffff027224 */ /* 0x000fce00078e000e */
[----:B------:R-:W-:Y:S05]  /*16390*/  WARPSYNC.COLLECTIVE R15, `(.L_x_475) ;  /* 0x000000000f087348 */ /* 0x000fea0003c00000 */
[----:B------:R0:W1:Y:S02]  /*163a0*/  SHFL.IDX P6, R14, R13, R12, R11 ;  /* 0x0000000c0d0e7389 */ /* 0x00006400000c000b */
[----:B01----:R-:W-:Y:S01]  /*163b0*/  ENDCOLLECTIVE ;  /* 0x000000000000791b */ /* 0x003fe20003800000 */
.L_x_475:
        /* <DEDUP_REMOVED lines=11> */
.L_x_476:
[----:B------:R-:W-:Y:S02]  /*16470*/  IMAD.MOV.U32 R13, RZ, RZ, R4 ;  /* 0x000000ffff0d7224 */ /* 0x000fe400078e0004 */
[----:B------:R-:W-:Y:S02]  /*16480*/  IMAD.MOV.U32 R12, RZ, RZ, 0x7 ;  /* 0x00000007ff0c7424 */ /* 0x000fe400078e00ff */
[----:B------:R-:W-:-:S07]  /*16490*/  IMAD.MOV.U32 R2, RZ, RZ, R14 ;  /* 0x000000ffff027224 */ /* 0x000fce00078e000e */
[----:B------:R-:W-:Y:S05]  /*164a0*/  WARPSYNC.COLLECTIVE R15, `(.L_x_477) ;  /* 0x000000000f087348 */ /* 0x000fea0003c00000 */
[----:B------:R0:W1:Y:S02]  /*164b0*/  SHFL.IDX P6, R14, R13, R12, R11 ;  /* 0x0000000c0d0e7389 */ /* 0x00006400000c000b */
[----:B01----:R-:W-:Y:S01]  /*164c0*/  ENDCOLLECTIVE ;  /* 0x000000000000791b */ /* 0x003fe20003800000 */
.L_x_477:
        /* <DEDUP_REMOVED lines=11> */
.L_x_478:
[----:B------:R-:W-:Y:S02]  /*16580*/  IMAD.MOV.U32 R13, RZ, RZ, R8 ;  /* 0x000000ffff0d7224 */ /* 0x000fe400078e0008 */
[----:B------:R-:W-:Y:S02]  /*16590*/  IMAD.MOV.U32 R12, RZ, RZ, RZ ;  /* 0x000000ffff0c7224 */ /* 0x000fe400078e00ff */
[----:B------:R-:W-:-:S07]  /*165a0*/  IMAD.MOV.U32 R9, RZ, RZ, R14 ;  /* 0x000000ffff097224 */ /* 0x000fce00078e000e */
[----:B------:R-:W-:Y:S05]  /*165b0*/  WARPSYNC.COLLECTIVE R15, `(.L_x_479) ;  /* 0x000000000f087348 */ /* 0x000fea0003c00000 */
[----:B------:R0:W1:Y:S02]  /*165c0*/  SHFL.IDX P6, R14, R13, R12, R11 ;  /* 0x0000000c0d0e7389 */ /* 0x00006400000c000b */
[----:B01----:R-:W-:Y:S01]  /*165d0*/  ENDCOLLECTIVE ;  /* 0x000000000000791b */ /* 0x003fe20003800000 */
.L_x_479:
        /* <DEDUP_REMOVED lines=11> */
.L_x_480:
[----:B------:R-:W-:Y:S02]  /*16690*/  IMAD.MOV.U32 R13, RZ, RZ, R8 ;  /* 0x000000ffff0d7224 */ /* 0x000fe400078e0008 */
[----:B------:R-:W-:Y:S02]  /*166a0*/  IMAD.MOV.U32 R12, RZ, RZ, 0x1 ;  /* 0x00000001ff0c7424 */ /* 0x000fe400078e00ff */
[----:B------:R-:W-:-:S07]  /*166b0*/  IMAD.MOV.U32 R5, RZ, RZ, R14 ;  /* 0x000000ffff057224 */ /* 0x000fce00078e000e */
[----:B------:R-:W-:Y:S05]  /*166c0*/  WARPSYNC.COLLECTIVE R15, `(.L_x_481) ;  /* 0x000000000f087348 */ /* 0x000fea0003c00000 */
[----:B------:R0:W1:Y:S02]  /*166d0*/  SHFL.IDX P6, R14, R13, R12, R11 ;  /* 0x0000000c0d0e7389 */ /* 0x00006400000c000b */
[----:B01----:R-:W-:Y:S01]  /*166e0*/  ENDCOLLECTIVE ;  /* 0x000000000000791b */ /* 0x003fe20003800000 */
.L_x_481:
        /* <DEDUP_REMOVED lines=11> */
.L_x_482:
[----:B------:R-:W-:Y:S05]  /*167a0*/  BRA `(.L_x_483) ;  /* 0xffffffa400207947 */ /* 0x000fea000383ffff */
.L_x_331:
[----:B0-----:R0:W1:Y:S02]  /*167b0*/  SYNCS.PHASECHK.TRANS64.TRYWAIT P2, [R18+URZ+0x22870], R3 ;  /* 0x02287003120075a7 */ /* 0x001064000804017f */
[----:B-1----:R-:W-:Y:S05]  /*167c0*/  @!P2 NANOSLEEP.SYNCS 0x989680 ;  /* 0x009896800000a95d */ /* 0x002fea0003900000 */
[----:B------:R-:W1:Y:S02]  /*167d0*/  @!P2 SYNCS.PHASECHK.TRANS64 P2, [R18+URZ+0x22870], R3 ;  /* 0x022870031200a5a7 */ /* 0x000e64000804007f */
[----:B-1----:R-:W-:Y:S05]  /*167e0*/  @!P2 BRA `(.L_x_331) ;  /* 0xfffffffc00f0a947 */ /* 0x002fea000383ffff */
[----:B------:R-:W-:Y:S05]  /*167f0*/  BRA `(.L_x_484) ;  /* 0xffffffa400847947 */ /* 0x000fea000383ffff */
.L_x_333:
[----:B0-----:R0:W1:Y:S02]  /*16800*/  SYNCS.PHASECHK.TRANS64.TRYWAIT P2, [R18+URZ+0x22860], R3 ;  /* 0x02286003120075a7 */ /* 0x001064000804017f */
[----:B-1----:R-:W-:Y:S05]  /*16810*/  @!P2 NANOSLEEP.SYNCS 0x989680 ;  /* 0x009896800000a95d */ /* 0x002fea0003900000 */
[----:B------:R-:W1:Y:S02]  /*16820*/  @!P2 SYNCS.PHASECHK.TRANS64 P2, [R18+URZ+0x22860], R3 ;  /* 0x022860031200a5a7 */ /* 0x000e64000804007f */
[----:B-1----:R-:W-:Y:S05]  /*16830*/  @!P2 BRA `(.L_x_333) ;  /* 0xfffffffc00f0a947 */ /* 0x002fea000383ffff */
[----:B------:R-:W-:Y:S05]  /*16840*/  BRA `(.L_x_485) ;  /* 0xffffffa400947947 */ /* 0x000fea000383ffff */
.L_x_341:
[----:B0-----:R0:W2:Y:S02]  /*16850*/  SYNCS.PHASECHK.TRANS64.TRYWAIT P1, [R17+URZ+0x22870], R0 ;  /* 0x02287000110075a7 */ /* 0x0010a4000802017f */
[----:B--2---:R-:W-:Y:S05]  /*16860*/  @!P1 NANOSLEEP.SYNCS 0x989680 ;  /* 0x009896800000995d */ /* 0x004fea0003900000 */
[----:B------:R-:W2:Y:S02]  /*16870*/  @!P1 SYNCS.PHASECHK.TRANS64 P1, [R17+URZ+0x22870], R0 ;  /* 0x02287000110095a7 */ /* 0x000ea4000802007f */
[----:B--2---:R-:W-:Y:S05]  /*16880*/  @!P1 BRA `(.L_x_341) ;  /* 0xfffffffc00f09947 */ /* 0x004fea000383ffff */
[----:B------:R-:W-:Y:S05]  /*16890*/  BRA `(.L_x_486) ;  /* 0xffffffac00587947 */ /* 0x000fea000383ffff */
.L_x_343:
[----:B0-----:R0:W2:Y:S02]  /*168a0*/  SYNCS.PHASECHK.TRANS64.TRYWAIT P1, [R17+URZ+0x22860], R0 ;  /* 0x02286000110075a7 */ /* 0x0010a4000802017f */
[----:B--2---:R-:W-:Y:S05]  /*168b0*/  @!P1 NANOSLEEP.SYNCS 0x989680 ;  /* 0x009896800000995d */ /* 0x004fea0003900000 */
[----:B------:R-:W2:Y:S02]  /*168c0*/  @!P1 SYNCS.PHASECHK.TRANS64 P1, [R17+URZ+0x22860], R0 ;  /* 0x02286000110095a7 */ /* 0x000ea4000802007f */
[----:B--2---:R-:W-:Y:S05]  /*168d0*/  @!P1 BRA `(.L_x_343) ;  /* 0xfffffffc00f09947 */ /* 0x004fea000383ffff */
[----:B------:R-:W-:Y:S05]  /*168e0*/  BRA `(.L_x_487) ;  /* 0xffffffac00687947 */ /* 0x000fea000383ffff */
.L_x_355:
[----:B0-----:R0:W2:Y:S02]  /*168f0*/  SYNCS.PHASECHK.TRANS64.TRYWAIT P0, [R7+URZ+0x22820], R0 ;  /* 0x02282000070075a7 */ /* 0x0010a4000800017f */
[----:B--2---:R-:W-:Y:S05]  /*16900*/  @!P0 NANOSLEEP.SYNCS 0x989680 ;  /* 0x009896800000895d */ /* 0x004fea0003900000 */
[----:B------:R-:W2:Y:S02]  /*16910*/  @!P0 SYNCS.PHASECHK.TRANS64 P0, [R7+URZ+0x22820], R0 ;  /* 0x02282000070085a7 */ /* 0x000ea4000800007f */
[----:B--2---:R-:W-:Y:S05]  /*16920*/  @!P0 BRA `(.L_x_355) ;  /* 0xfffffffc00f08947 */ /* 0x004fea000383ffff */
[----:B------:R-:W-:Y:S05]  /*16930*/  BRA `(.L_x_488) ;  /* 0xffffffc000247947 */ /* 0x000fea000383ffff */
.L_x_356:
[----:B------:R-:W2:Y:S01]  /*16940*/  S2R R2, SR_TID.X ;  /* 0x0000000000027919 */ /* 0x000ea20000002100 */
[----:B------:R-:W-:Y:S01]  /*16950*/  BSSY B0, `(.L_x_489) ;  /* 0x000000a000007945 */ /* 0x000fe20003800000 */
[----:B------:R-:W-:Y:S02]  /*16960*/  IMAD.MOV.U32 R12, RZ, RZ, RZ ;  /* 0x000000ffff0c7224 */ /* 0x000fe400078e00ff */
[----:B------:R-:W-:Y:S02]  /*16970*/  IMAD.MOV.U32 R11, RZ, RZ, 0x1f ;  /* 0x0000001fff0b7424 */ /* 0x000fe400078e00ff */
[----:B------:R-:W-:Y:S01]  /*16980*/  IMAD.MOV.U32 R15, RZ, RZ, -0x1 ;  /* 0xffffffffff0f7424 */ /* 0x000fe200078e00ff */
[----:B--2---:R-:W-:-:S04]  /*16990*/  SHF.R.U32.HI R2, RZ, 0x5, R2 ;  /* 0x00000005ff027819 */ /* 0x004fc80000011602 */
[----:B------:R-:W-:-:S05]  /*169a0*/  LOP3.LUT R2, R2, 0x3, RZ, 0xc0, !PT ;  /* 0x0000000302027812 */ /* 0x000fca00078ec0ff */
[----:B------:R-:W-:-:S07]  /*169b0*/  IMAD.MOV.U32 R13, RZ, RZ, R2 ;  /* 0x000000ffff0d7224 */ /* 0x000fce00078e0002 */
[----:B01----:R-:W-:Y:S05]  /*169c0*/  WARPSYNC.COLLECTIVE R15, `(.L_x_490) ;  /* 0x000000000f087348 */ /* 0x003fea0003c00000 */
[----:B------:R2:W3:Y:S02]  /*169d0*/  SHFL.IDX P6, R14, R13, R12, R11 ;  /* 0x0000000c0d0e7389 */ /* 0x0004e400000c000b */
[----:B0123--:R-:W-:Y:S01]  /*169e0*/  ENDCOLLECTIVE ;  /* 0x000000000000791b */ /* 0x00ffe20003800000 */
.L_x_490:
[----:B------:R-:W-:Y:S05]  /*169f0*/  BSYNC B0 ;  /* 0x0000000000007941 */ /* 0x000fea0003800000 */
.L_x_489:
[----:B------:R-:W-:Y:S05]  /*16a00*/  BRA `(.L_x_491) ;  /* 0xffffffc0000c7947 */ /* 0x000fea000383ffff */
.L_x_359:
[----:B------:R-:W-:Y:S01]  /*16a10*/  BSSY B1, `(.L_x_492) ;  /* 0x0000006000017945 */ /* 0x000fe20003800000 */
[----:B------:R-:W-:-:S07]  /*16a20*/  IMAD.MOV.U32 R15, RZ, RZ, -0x1 ;  /* 0xffffffffff0f7424 */ /* 0x000fce00078e00ff */
[----:B01----:R-:W-:Y:S05]  /*16a30*/  WARPSYNC.COLLECTIVE R15, `(.L_x_493) ;  /* 0x000000000f0c7348 */ /* 0x003fea0003c00000 */
[----:B------:R-:W-:Y:S02]  /*16a40*/  ELECT P6, UR62, PT ;  /* 0x00000000003e782f */ /* 0x000fe400038c0000 */
[----:B------:R-:W-:Y:S01]  /*16a50*/  MOV R14, UR62 ;  /* 0x0000003e000e7c02 */ /* 0x000fe20008000f00 */
[----:B01----:R-:W-:Y:S10]  /*16a60*/  ENDCOLLECTIVE ;  /* 0x000000000000791b */ /* 0x003ff40003800000 */
.L_x_493:
[----:B------:R-:W-:Y:S05]  /*16a70*/  BSYNC B1 ;  /* 0x0000000000017941 */ /* 0x000fea0003800000 */
.L_x_492:
[----:B------:R-:W-:Y:S05]  /*16a80*/  BRA `(.L_x_494) ;  /* 0xffffffc000047947 */ /* 0x000fea000383ffff */
.L_x_361:
[----:B0-----:R0:W2:Y:S02]  /*16a90*/  SYNCS.PHASECHK.TRANS64.TRYWAIT P1, [R5+URZ+0x22840], R0 ;  /* 0x02284000050075a7 */ /* 0x0010a4000802017f */
[----:B--2---:R-:W-:Y:S05]  /*16aa0*/  @!P1 NANOSLEEP.SYNCS 0x989680 ;  /* 0x009896800000995d */ /* 0x004fea0003900000 */
[----:B------:R-:W2:Y:S02]  /*16ab0*/  @!P1 SYNCS.PHASECHK.TRANS64 P1, [R5+URZ+0x22840], R0 ;  /* 0x02284000050095a7 */ /* 0x000ea4000802007f */
[----:B--2---:R-:W-:Y:S05]  /*16ac0*/  @!P1 BRA `(.L_x_361) ;  /* 0xfffffffc00f09947 */ /* 0x004fea000383ffff */
[----:B------:R-:W-:Y:S05]  /*16ad0*/  BRA `(.L_x_495) ;  /* 0xffffffc000247947 */ /* 0x000fea000383ffff */
.L_x_363:
[----:B--2---:R2:W3:Y:S02]  /*16ae0*/  SYNCS.PHASECHK.TRANS64.TRYWAIT P1, [R3+URZ+0x22840], R2 ;  /* 0x02284002030075a7 */ /* 0x0044e4000802017f */
[----:B---3--:R-:W-:Y:S05]  /*16af0*/  @!P1 NANOSLEEP.SYNCS 0x989680 ;  /* 0x009896800000995d */ /* 0x008fea0003900000 */
[----:B------:R-:W3:Y:S02]  /*16b00*/  @!P1 SYNCS.PHASECHK.TRANS64 P1, [R3+URZ+0x22840], R2 ;  /* 0x02284002030095a7 */ /* 0x000ee4000802007f */
[----:B---3--:R-:W-:Y:S05]  /*16b10*/  @!P1 BRA `(.L_x_363) ;  /* 0xfffffffc00f09947 */ /* 0x008fea000383ffff */
[----:B------:R-:W-:Y:S05]  /*16b20*/  BRA `(.L_x_496) ;  /* 0xffffffc000307947 */ /* 0x000fea000383ffff */
.L_x_365:
[----:B---3--:R3:W4:Y:S02]  /*16b30*/  SYNCS.PHASECHK.TRANS64.TRYWAIT P1, [R5+URZ+0x22860], R0 ;  /* 0x02286000050075a7 */ /* 0x008724000802017f */
[----:B----4-:R-:W-:Y:S05]  /*16b40*/  @!P1 NANOSLEEP.SYNCS 0x989680 ;  /* 0x009896800000995d */ /* 0x010fea0003900000 */
[----:B------:R-:W4:Y:S02]  /*16b50*/  @!P1 SYNCS.PHASECHK.TRANS64 P1, [R5+URZ+0x22860], R0 ;  /* 0x02286000050095a7 */ /* 0x000f24000802007f */
[----:B----4-:R-:W-:Y:S05]  /*16b60*/  @!P1 BRA `(.L_x_365) ;  /* 0xfffffffc00f09947 */ /* 0x010fea000383ffff */
[----:B------:R-:W-:Y:S05]  /*16b70*/  BRA `(.L_x_497) ;  /* 0xffffffc0002c7947 */ /* 0x000fea000383ffff */
.L_x_367:
[----:B----4-:R4:W0:Y:S02]  /*16b80*/  SYNCS.PHASECHK.TRANS64.TRYWAIT P1, [R3+URZ+0x22860], R2 ;  /* 0x02286002030075a7 */ /* 0x010824000802017f */
[----:B0-----:R-:W-:Y:S05]  /*16b90*/  @!P1 NANOSLEEP.SYNCS 0x989680 ;  /* 0x009896800000995d */ /* 0x001fea0003900000 */
[----:B------:R-:W0:Y:S02]  /*16ba0*/  @!P1 SYNCS.PHASECHK.TRANS64 P1, [R3+URZ+0x22860], R2 ;  /* 0x02286002030095a7 */ /* 0x000e24000802007f */
[----:B0-----:R-:W-:Y:S05]  /*16bb0*/  @!P1 BRA `(.L_x_367) ;  /* 0xfffffffc00f09947 */ /* 0x001fea000383ffff */
[----:B------:R-:W-:Y:S05]  /*16bc0*/  BRA `(.L_x_498) ;  /* 0xffffffc000287947 */ /* 0x000fea000383ffff */
.L_x_369:
[----:B------:R0:W0:Y:S02]  /*16bd0*/  SYNCS.PHASECHK.TRANS64.TRYWAIT P1, [R5+URZ+0x22880], R0 ;  /* 0x02288000050075a7 */ /* 0x000024000802017f */
[----:B0-----:R-:W-:Y:S05]  /*16be0*/  @!P1 NANOSLEEP.SYNCS 0x989680 ;  /* 0x009896800000995d */ /* 0x001fea0003900000 */
[----:B------:R-:W0:Y:S02]  /*16bf0*/  @!P1 SYNCS.PHASECHK.TRANS64 P1, [R5+URZ+0x22880], R0 ;  /* 0x02288000050095a7 */ /* 0x000e24000802007f */
[----:B0-----:R-:W-:Y:S05]  /*16c00*/  @!P1 BRA `(.L_x_369) ;  /* 0xfffffffc00f09947 */ /* 0x001fea000383ffff */
[----:B------:R-:W-:Y:S05]  /*16c10*/  BRA `(.L_x_499) ;  /* 0xffffffc000247947 */ /* 0x000fea000383ffff */
.L_x_500:
        /* <DEDUP_REMOVED lines=14> */
.L_x_3741:


//--------------------- .text._ZN7cutlass13device_kernelIN5flash11enable_sm90INS1_16FlashAttnFwdSm90INS1_25CollectiveMainloopFwdSm90ILi2EN4cute5tupleIJNS5_1CILi1EEES8_S8_EEENS6_IJNS7_ILi128EEENS7_ILi160EEESA_EEELi128ENS_12float_e4m3_tEfNS_4arch4Sm90ELb0ELb0ELb0ELb1ELb1ELb1ELb0ELb1ELb1ELb1ELb1ELb0EEENS1_21CollectiveEpilogueFwdINS6_IJSA_SA_SB_EEES9_NS_10bfloat16_tESF_Li256ELb1ELb1ELb1ELb1EEENS1_36VarlenDynamicPersistentTileSchedulerILi128ELi160ELi256ELi128ELb1ELb1ELb1ELb0ELb1ELb1EEEEEEEEEvNT_6ParamsE --------------------------
	.section	.text._ZN7cutlass13device_kernelIN5flash11enable_sm90INS1_16FlashAttnFwdSm90INS1_25CollectiveMainloopFwdSm90ILi2EN4cute5tupleIJNS5_1CILi1EEES8_S8_EEENS6_IJNS7_ILi128EEENS7_ILi160EEESA_EEELi128ENS_12float_e4m3_tEfNS_4arch4Sm90ELb0ELb0ELb0ELb1ELb1ELb1ELb0ELb1ELb1ELb1ELb1ELb0EEENS1_21CollectiveEpilogueFwdINS6_IJSA_SA_SB_EEES9_NS_10bfloat16_tESF_Li256ELb1ELb1ELb1ELb1EEENS1_36VarlenDynamicPersistentTileSchedulerILi128ELi160ELi256ELi128ELb1ELb1ELb1ELb0ELb1ELb1EEEEEEEEEvNT_6ParamsE,"ax",@progbits
	.align	128
.text._ZN7cutlass13device_kernelIN5flash11enable_sm90INS1_16FlashAttnFwdSm90INS1_25CollectiveMainloopFwdSm90ILi2EN4cute5tupleIJNS5_1CILi1EEES8_S8_EEENS6_IJNS7_ILi128EEENS7_ILi160EEESA_EEELi128ENS_12float_e4m3_tEfNS_4arch4Sm90ELb0ELb0ELb0ELb1ELb1ELb1ELb0ELb1ELb1ELb1ELb1ELb0EEENS1_21CollectiveEpilogueFwdINS6_IJSA_SA_SB_EEES9_NS_10bfloat16_tESF_Li256ELb1ELb1ELb1ELb1EEENS1_36VarlenDynamicPersistentTileSchedulerILi128ELi160ELi256ELi128ELb1ELb1ELb1ELb0ELb1ELb1EEEEEEEEEvNT_6ParamsE:
        .type           _ZN7cutlass13device_kernelIN5flash11enable_sm90INS1_16FlashAttnFwdSm90INS1_25CollectiveMainloopFwdSm90ILi2EN4cute5tupleIJNS5_1CILi1EEES8_S8_EEENS6_IJNS7_ILi128EEENS7_ILi160EEESA_EEELi128ENS_12float_e4m3_tEfNS_4arch4Sm90ELb0ELb0ELb0ELb1ELb1ELb1ELb0ELb1ELb1ELb1ELb1ELb0EEENS1_21CollectiveEpilogueFwdINS6_IJSA_SA_SB_EEES9_NS_10bfloat16_tESF_Li256ELb1ELb1ELb1ELb1EEENS1_36VarlenDynamicPersistentTileSchedulerILi128ELi160ELi256ELi128ELb1ELb1ELb1ELb0ELb1ELb1EEEEEEEEEvNT_6ParamsE,@function
        .size           _ZN7cutlass13device_kernelIN5flash11enable_sm90INS1_16FlashAttnFwdSm90INS1_25CollectiveMainloopFwdSm90ILi2EN4cute5tupleIJNS5_1CILi1EEES8_S8_EEENS6_IJNS7_ILi128EEENS7_ILi160EEESA_EEELi128ENS_12float_e4m3_tEfNS_4arch4Sm90ELb0ELb0ELb0ELb1ELb1ELb1ELb0ELb1ELb1ELb1ELb1ELb0EEENS1_21CollectiveEpilogueFwdINS6_IJSA_SA_SB_EEES9_NS_10bfloat16_tESF_Li256ELb1ELb1ELb1ELb1EEENS1_36VarlenDynamicPersistentTileSchedulerILi128ELi160ELi256ELi128ELb1ELb1ELb1ELb0ELb1ELb1EEEEEEEEEvNT_6ParamsE,(.L_x_3742 - _ZN7cutlass13device_kernelIN5flash11enable_sm90INS1_16FlashAttnFwdSm90INS1_25CollectiveMainloopFwdSm90ILi2EN4cute5tupleIJNS5_1CILi1EEES8_S8_EEENS6_IJNS7_ILi128EEENS7_ILi160EEESA_EEELi128ENS_12float_e4m3_tEfNS_4arch4Sm90ELb0ELb0ELb0ELb1ELb1ELb1ELb0ELb1ELb1ELb1ELb1ELb0EEENS1_21CollectiveEpilogueFwdINS6_IJSA_SA_SB_EEES9_NS_10bfloat16_tESF_Li256ELb1ELb1ELb1ELb1EEENS1_36VarlenDynamicPersistentTileSchedulerILi128ELi160ELi256ELi128ELb1ELb1ELb1ELb0ELb1ELb1EEEEEEEEEvNT_6ParamsE)
        .other          _ZN7cutlass13device_kernelIN5flash11enable_sm90INS1_16FlashAttnFwdSm90INS1_25CollectiveMainloopFwdSm90ILi2EN4cute5tupleIJNS5_1CILi1EEES8_S8_EEENS6_IJNS7_ILi128EEENS7_ILi160EEESA_EEELi128ENS_12float_e4m3_tEfNS_4arch4Sm90ELb0ELb0ELb0ELb1ELb1ELb1ELb0ELb1ELb1ELb1ELb1ELb0EEENS1_21CollectiveEpilogueFwdINS6_IJSA_SA_SB_EEES9_NS_10bfloat16_tESF_Li256ELb1ELb1ELb1ELb1EEENS1_36VarlenDynamicPersistentTileSchedulerILi128ELi160ELi256ELi128ELb1ELb1ELb1ELb0ELb1ELb1EEEEEEEEEvNT_6ParamsE,@"STO_CUDA_ENTRY STV_DEFAULT"
_ZN7cutlass13device_kernelIN5flash11enable_sm90INS1_16FlashAttnFwdSm90INS1_25CollectiveMainloopFwdSm90ILi2EN4cute5tupleIJNS5_1CILi1EEES8_S8_EEENS6_IJNS7_ILi128EEENS7_ILi160EEESA_EEELi128ENS_12float_e4m3_tEfNS_4arch4Sm90ELb0ELb0ELb0ELb1ELb1ELb1ELb0ELb1ELb1ELb1ELb1ELb0EEENS1_21CollectiveEpilogueFwdINS6_IJSA_SA_SB_EEES9_NS_10bfloat16_tESF_Li256ELb1ELb1ELb1ELb1EEENS1_36VarlenDynamicPersistentTileSchedulerILi128ELi160ELi256ELi128ELb1ELb1ELb1ELb0ELb1ELb1EEEEEEEEEvNT_6ParamsE:
[----:B------:R-:W0:Y:S02]  /*0000*/  LDC R1, c[0x0][0x28] ;  /* 0x00000a00ff017b82 */ /* 0x000e240000000800 */
[----:B0-----:R-:W-:Y:S01]  /*0010*/  VIADD R1, R1, 0xffffffb0 ;  /* 0xffffffb001017836 */ /* 0x001fe20000000000 */
[----:B------:R-:W0:Y:S01]  /*0020*/  S2R R3, SR_TID.X ;  /* 0x0000000000037919 */ /* 0x000e220000002100 */
[----:B------:R-:W-:Y:S01]  /*0030*/  ELECT P0, URZ, PT ;  /* 0x00000000003f782f */ /* 0x000fe20003800000 */
[----:B------:R-:W-:Y:S01]  /*0040*/  BSSY B0, `(.L_x_501) ;  /* 0x000000e000007945 */ /* 0x000fe20003800000 */
[--C-:B0-----:R-:W-:Y:S02]  /*0050*/  SHF.R.U32.HI R0, RZ, 0x5, R3.reuse ;  /* 0x00000005ff007819 */ /* 0x101fe40000011603 */
[----:B------:R-:W-:-:S03]  /*0060*/  SHF.R.U32.HI R3, RZ, 0x7, R3 ;  /* 0x00000007ff037819 */ /* 0x000fc60000011603 */
[----:B------:R-:W0:Y:S02]  /*0070*/  SHFL.IDX PT, R2, R0, RZ, 0x1f ;  /* 0x00001fff00027589 */ /* 0x000e2400000e0000 */
[----:B0-----:R-:W-:-:S13]  /*0080*/  ISETP.EQ.AND P0, PT, R2, RZ, P0 ;  /* 0x000000ff0200720c */ /* 0x001fda0000702270 */
[----:B------:R-:W-:Y:S05]  /*0090*/  @!P0 BRA `(.L_x_502) ;  /* 0x0000000000208947 */ /* 0x000fea0003800000 */
[----:B------:R-:W-:Y:S02]  /*00a0*/  ULDC.64 UR4, c[0x0][0x198] ;  /* 0x0000660000047ab9 */ /* 0x000fe40000000a00 */
[----:B------:R-:W-:Y:S02]  /*00b0*/  UIADD3 UR6, UP0, UR4, 0x570, URZ ;  /* 0x0000057004067890 */ /* 0x000fe4000ff1e03f */
[----:B------:R-:W-:Y:S02]  /*00c0*/  UIADD3 UR4, UP1, UR4, 0x670, URZ ;  /* 0x0000067004047890 */ /* 0x000fe4000ff3e03f */
[----:B------:R-:W-:Y:S02]  /*00d0*/  UIADD3.X UR7, URZ, UR5, URZ, UP0, !UPT ;  /* 0x000000053f077290 */ /* 0x000fe400087fe43f */
[----:B------:R-:W-:-:S07]  /*00e0*/  UIADD3.X UR5, URZ, UR5, URZ, UP1, !UPT ;  /* 0x000000053f057290 */ /* 0x000fce0008ffe43f */
[----:B------:R0:W-:Y:S02]  /*00f0*/  UTMACCTL.PF [UR6] ;  /* 0x00000000060079b9 */ /* 0x0001e40008040000 */
[----:B------:R0:W-:Y:S02]  /*0100*/  UTMACCTL.PF [UR4] ;  /* 0x00000000040079b9 */ /* 0x0001e40008040000 */
[----:B0-----:R-:W-:Y:S01]  /*0110*/  NOP ;  /* 0x0000000000007918 */ /* 0x001fe20000000000 */
.L_x_502:
[----:B------:R-:W-:Y:S05]  /*0120*/  BSYNC B0 ;  /* 0x0000000000007941 */ /* 0x000fea0003800000 */
.L_x_501:
[----:B------:R-:W-:Y:S01]  /*0130*/  VOTEU.ANY UP0, P0 ;  /* 0x00000000003f7886 */ /* 0x000fe20000000100 */
[----:B------:R-:W0:Y:S01]  /*0140*/  SHFL.IDX PT, R3, R3, RZ, 0x1f ;  /* 0x00001fff03037589 */ /* 0x000e2200000e0000 */
[----:B------:R-:W-:Y:S01]  /*0150*/  UMOV UR4, 0x80 ;  /* 0x0000008000047882 */ /* 0x000fe20000000000 */
[----:B------:R-:W-:Y:S01]  /*0160*/  UMOV UR7, 0x100 ;  /* 0x0000010000077882 */ /* 0x000fe20000000000 */
[----:B------:R-:W-:Y:S01]  /*0170*/  VOTEU.ANY UP1, P0 ;  /* 0x00000000003f7886 */ /* 0x000fe20000020100 */
[----:B------:R-:W1:Y:S01]  /*0180*/  @UP0 S2UR UR8, SR_CgaCtaId ;  /* 0x00000000000809c3 */ /* 0x000e620000008800 */
[----:B------:R-:W2:Y:S01]  /*0190*/  SHFL.IDX PT, R2, R0, RZ, 0x1f ;  /* 0x00001fff00027589 */ /* 0x000ea200000e0000 */
[----:B------:R-:W-:Y:S01]  /*01a0*/  @UP0 UMOV UR6, 0x400 ;  /* 0x0000040000060882 */ /* 0x000fe20000000000 */
[----:B------:R-:W-:-:S04]  /*01b0*/  @UP0 UIADD3 UR4, -UR4, 0x100000, URZ ;  /* 0x0010000004040890 */ /* 0x000fc8000fffe13f */
[----:B------:R-:W-:Y:S02]  /*01c0*/  @UP0 USHF.L.U32 UR5, UR4, 0xb, URZ ;  /* 0x0000000b04050899 */ /* 0x000fe4000800063f */
[----:B------:R-:W-:Y:S01]  /*01d0*/  @UP0 USHF.L.U32 UR4, UR4, 0x1, URZ ;  /* 0x0000000104040899 */ /* 0x000fe2000800063f */
[----:B------:R-:W-:Y:S01]  /*01e0*/  VOTEU.ANY UP2, P0 ;  /* 0x00000000003f7886 */ /* 0x000fe20000040100 */
[----:B0-----:R-:W-:Y:S01]  /*01f0*/  R2UR UR9, R3 ;  /* 0x00000000030972ca */ /* 0x001fe200000e0000 */
[----:B-1----:R-:W-:Y:S01]  /*0200*/  @UP0 ULEA UR8, UR8, UR6, 0x18 ;  /* 0x0000000608080291 */ /* 0x002fe2000f8ec03f */
[----:B--2---:R-:W-:Y:S01]  /*0210*/  ISETP.NE.AND P1, PT, R2, RZ, PT ;  /* 0x000000ff0200720c */ /* 0x004fe20003f25270 */
[----:B------:R-:W-:-:S04]  /*0220*/  @UP0 UIADD3 UR6, -UR7, 0x100000, URZ ;  /* 0x0010000007060890 */ /* 0x000fc8000fffe13f */
[----:B------:R-:W-:Y:S02]  /*0230*/  @UP0 USHF.L.U32 UR7, UR6, 0xb, URZ ;  /* 0x0000000b06070899 */ /* 0x000fe4000800063f */
[----:B------:R-:W-:-:S04]  /*0240*/  @UP0 USHF.L.U32 UR6, UR6, 0x1, URZ ;  /* 0x0000000106060899 */ /* 0x000fc8000800063f */
[----:B------:R-:W-:Y:S01]  /*0250*/  UISETP.NE.AND UP0, UPT, UR9, URZ, UPT ;  /* 0x0000003f0900728c */ /* 0x000fe2000bf05270 */
[----:B------:R-:W0:Y:S02]  /*0260*/  FENCE.VIEW.ASYNC.S ;  /* 0x00000000000073c6 */ /* 0x000e240000000000 */
[----:B0-----:R0:W1:Y:S05]  /*0270*/  @UP1 SYNCS.EXCH.64 URZ, [UR8+0x22800], UR4 ;  /* 0x02280004083f15b2 */ /* 0x00106a0008000100 */
[----:B------:R0:W2:Y:S01]  /*0280*/  @UP2 SYNCS.EXCH.64 URZ, [UR8+0x22820], UR6 ;  /* 0x02282006083f25b2 */ /* 0x0000a20008000100 */
        /* <DEDUP_REMOVED lines=14> */
[----:B0-----:R3:W4:Y:S08]  /*0370*/  SYNCS.EXCH.64 URZ, [UR8+0x22830], UR4 ;  /* 0x02283004083f75b2 */ /* 0x0017300008000100 */
[----:B------:R3:W0:Y:S01]  /*0380*/  SYNCS.EXCH.64 URZ, [UR8+0x22840], UR6 ;  /* 0x02284006083f75b2 */ /* 0x0006220008000100 */
[----:B------:R3:W0:Y:S01]  /*0390*/  SYNCS.EXCH.64 URZ, [UR8+0x22838], UR4 ;  /* 0x02283804083f75b2 */ /* 0x0006220008000100 */
[----:B------:R3:W0:Y:S02]  /*03a0*/  SYNCS.EXCH.64 URZ, [UR8+0x22848], UR6 ;  /* 0x02284806083f75b2 */ /* 0x0006240008000100 */
[----:B---3--:R-:W-:Y:S01]  /*03b0*/  NOP ;  /* 0x0000000000007918 */ /* 0x008fe20000000000 */
.L_x_503:
[----:B------:R-:W3:Y:S01]  /*03c0*/  SHFL.IDX PT, R2, R0, RZ, 0x1f ;  /* 0x00001fff00027589 */ /* 0x000ee200000e0000 */
[----:B------:R-:W-:Y:S01]  /*03d0*/  NOP ;  /* 0x0000000000007918 */ /* 0x000fe20000000000 */
[----:B---3--:R-:W-:-:S13]  /*03e0*/  ISETP.NE.AND P0, PT, R2, RZ, PT ;  /* 0x000000ff0200720c */ /* 0x008fda0003f05270 */
        /* <DEDUP_REMOVED lines=17> */
[----:B------:R3:W0:Y:S02]  /*0500*/  SYNCS.EXCH.64 URZ, [UR8+0x22868], UR6 ;  /* 0x02286806083f75b2 */ /* 0x0006240008000100 */
[----:B---3--:R-:W-:Y:S01]  /*0510*/  NOP ;  /* 0x0000000000007918 */ /* 0x008fe20000000000 */
.L_x_504:
[----:B------:R-:W3:Y:S01]  /*0520*/  SHFL.IDX PT, R2, R0, RZ, 0x1f ;  /* 0x00001fff00027589 */ /* 0x000ee200000e0000 */
[----:B------:R-:W-:Y:S01]  /*0530*/  NOP ;  /* 0x0000000000007918 */ /* 0x000fe20000000000 */
[----:B---3--:R-:W-:-:S13]  /*0540*/  ISETP.NE.AND P0, PT, R2, RZ, PT ;  /* 0x000000ff0200720c */ /* 0x008fda0003f05270 */
        /* <DEDUP_REMOVED lines=13> */
[----:B------:R3:W0:Y:S02]  /*0620*/  SYNCS.EXCH.64 URZ, [UR6+0x22888], UR4 ;  /* 0x02288804063f75b2 */ /* 0x0006240008000100 */
[----:B---3--:R-:W-:Y:S01]  /*0630*/  NOP ;  /* 0x0000000000007918 */ /* 0x008fe20000000000 */
.L_x_505:
        /* <DEDUP_REMOVED lines=22> */
.L_x_506:
[----:B------:R-:W3:Y:S01]  /*07a0*/  SHFL.IDX PT, R3, R0, RZ, 0x1f ;  /* 0x00001fff00037589 */ /* 0x000ee200000e0000 */
[----:B------:R-:W-:Y:S01]  /*07b0*/  NOP ;  /* 0x0000000000007918 */ /* 0x000fe20000000000 */
[----:B------:R-:W0:Y:S01]  /*07c0*/  S2R R2, SR_CgaCtaId ;  /* 0x0000000000027919 */ /* 0x000e220000008800 */
[----:B---3--:R-:W-:-:S13]  /*07d0*/  ISETP.NE.AND P0, PT, R3, RZ, PT ;  /* 0x000000ff0300720c */ /* 0x008fda0003f05270 */
[----:B0-----:R-:W-:Y:S05]  /*07e0*/  @P0 BRA `(.L_x_507) ;  /* 0x0000000000480947 */ /* 0x001fea0003800000 */
        /* <DEDUP_REMOVED lines=13> */
[----:B0-----:R0:W3:Y:S08]  /*08c0*/  SYNCS.EXCH.64 URZ, [UR8+0x228b0], UR4 ;  /* 0x0228b004083f75b2 */ /* 0x0010f00008000100 */
[----:B------:R0:W0:Y:S01]  /*08d0*/  SYNCS.EXCH.64 URZ, [UR8+0x228c0], UR6 ;  /* 0x0228c006083f75b2 */ /* 0x0000220008000100 */
[----:B------:R0:W0:Y:S01]  /*08e0*/  SYNCS.EXCH.64 URZ, [UR8+0x228b8], UR4 ;  /* 0x0228b804083f75b2 */ /* 0x0000220008000100 */
[----:B------:R0:W0:Y:S01]  /*08f0*/  SYNCS.EXCH.64 URZ, [UR8+0x228c8], UR6 ;  /* 0x0228c806083f75b2 */ /* 0x0000220008000100 */
[----:B------:R-:W-:Y:S01]  /*0900*/  NOP ;  /* 0x0000000000007918 */ /* 0x000fe20000000000 */
.L_x_507:
[----:B0-----:R-:W-:Y:S01]  /*0910*/  UMOV UR4, 0x1 ;  /* 0x0000000100047882 */ /* 0x001fe20000000000 */
[----:B------:R-:W-:Y:S01]  /*0920*/  PLOP3.LUT P0, PT, PT, PT, UP0, 0x80, 0x0 ;  /* 0x000000000000781c */ /* 0x000fe20003f0f008 */
[----:B------:R-:W-:Y:S01]  /*0930*/  USEL UR4, UR4, 0x2, !UP0 ;  /* 0x0000000204047887 */ /* 0x000fe2000c000000 */
[----:B------:R-:W-:Y:S01]  /*0940*/  NOP ;  /* 0x0000000000007918 */ /* 0x000fe20000000000 */
[----:B------:R-:W-:Y:S01]  /*0950*/  ULDC.64 UR36, c[0x0][0x208] ;  /* 0x0000820000247ab9 */ /* 0x000fe20000000a00 */
[----:B------:R-:W-:Y:S03]  /*0960*/  BSSY B8, `(.L_x_508) ;  /* 0x000209a000087945 */ /* 0x000fe60003800000 */
[----:B------:R-:W-:-:S05]  /*0970*/  IMAD.U32 R3, RZ, RZ, UR4 ;  /* 0x00000004ff037e24 */ /* 0x000fca000f8e00ff */
[----:B------:R0:W-:Y:S01]  /*0980*/  STL [R1+0x48], R3 ;  /* 0x0000480301007387 */ /* 0x0001e20000100800 */
[----:B-1234-:R-:W-:Y:S06]  /*0990*/  BAR.SYNC.DEFER_BLOCKING 0x0 ;  /* 0x0000000000007b1d */ /* 0x01efec0000010000 */
[----:B------:R-:W-:Y:S05]  /*09a0*/  @!P0 BRA `(.L_x_509) ;  /* 0x00000188004c8947 */ /* 0x000fea0003800000 */
.L_x_510:
[----:B------:R-:W-:-:S08]  /*09b0*/  NOP ;  /* 0x0000000000007918 */ /* 0x000fd00000000000 */
[----:B------:R-:W1:Y:S02]  /*09c0*/  USETMAXREG.TRY_ALLOC.CTAPOOL UP0, 0xe8 ;  /* 0x000000e8000079c8 */ /* 0x000e640008000600 */
[----:B-1----:R-:W-:-:S13]  /*09d0*/  PLOP3.LUT P0, PT, PT, PT, UP0, 0x80, 0x0 ;  /* 0x000000000000781c */ /* 0x002fda0003f0f008 */
[----:B------:R-:W-:Y:S05]  /*09e0*/  @!P0 BRA `(.L_x_510) ;  /* 0xfffffffc00f08947 */ /* 0x000fea000383ffff */
[----:B------:R-:W1:Y:S01]  /*09f0*/  S2R R0, SR_TID.X ;  /* 0x0000000000007919 */ /* 0x000e620000002100 */
[----:B------:R-:W2:Y:S01]  /*0a00*/  S2UR UR38, SR_CgaCtaId ;  /* 0x00000000002679c3 */ /* 0x000ea20000008800 */
[----:B------:R-:W-:-:S07]  /*0a10*/  UMOV UR4, 0x400 ;  /* 0x0000040000047882 */ /* 0x000fce0000000000 */
[----:B------:R-:W-:Y:S06]  /*0a20*/  BAR.ARV 0x8, 0x180 ;  /* 0x0206000000007b1d */ /* 0x000fec0000002000 */
[----:B--2---:R-:W-:-:S06]  /*0a30*/  ULEA UR4, UR38, UR4, 0x18 ;  /* 0x0000000426047291 */ /* 0x004fcc000f8ec03f */
[----:B------:R-:W-:Y:S01]  /*0a40*/  IMAD.U32 R18, RZ, RZ, UR4 ;  /* 0x00000004ff127e24 */ /* 0x000fe2000f8e00ff */
[----:B-1----:R-:W-:Y:S01]  /*0a50*/  SHF.R.U32.HI R0, RZ, 0x7, R0 ;  /* 0x00000007ff007819 */ /* 0x002fe20000011600 */
[----:B------:R-:W-:-:S03]  /*0a60*/  ULDC UR4, c[0x0][0xc3c] ;  /* 0x00030f0000047ab9 */ /* 0x000fc60000000800 */
[----:B------:R-:W-:-:S13]  /*0a70*/  ISETP.NE.AND P0, PT, R0, 0x1, PT ;  /* 0x000000010000780c */ /* 0x000fda0003f05270 */
[----:B------:R-:W-:Y:S08]  /*0a80*/  @!P0 BAR.ARV 0x9, 0x100 ;  /* 0x0244000000008b1d */ /* 0x000ff00000002000 */
[----:B------:R-:W-:Y:S06]  /*0a90*/  BAR.SYNC.DEFER_BLOCKING 0x5, 0x180 ;  /* 0x0146000000007b1d */ /* 0x000fec0000010000 */
[----:B------:R-:W1:Y:S02]  /*0aa0*/  LDS.128 R28, [R18+0x228d0] ;  /* 0x0228d000121c7984 */ /* 0x000e640000000c00 */
[----:B------:R-:W-:Y:S06]  /*0ab0*/  BAR.ARV 0x4, 0x180 ;  /* 0x0106000000007b1d */ /* 0x000fec0000002000 */
[----:B-1----:R-:W-:-:S13]  /*0ac0*/  ISETP.GE.AND P0, PT, R31, UR4, PT ;  /* 0x000000041f007c0c */ /* 0x002fda000bf06270 */
[----:B------:R-:W-:Y:S05]  /*0ad0*/  @P0 BRA `(.L_x_511) ;  /* 0x0000020800080947 */ /* 0x000fea0003800000 */
[----:B------:R-:W2:Y:S01]  /*0ae0*/  LDL R2, [R1+0x48] ;  /* 0x0000480001027983 */ /* 0x000ea20000100800 */
[----:B------:R-:W-:Y:S01]  /*0af0*/  IMAD.MOV.U32 R188, RZ, RZ, RZ ;  /* 0x000000ffffbc7224 */ /* 0x000fe200078e00ff */
[----:B------:R-:W-:Y:S01]  /*0b00*/  CS2R R194, SRZ ;  /* 0x0000000000c27805 */ /* 0x000fe2000001ff00 */
[----:B------:R-:W-:Y:S01]  /*0b10*/  IMAD.MOV.U32 R193, RZ, RZ, RZ ;  /* 0x000000ffffc17224 */ /* 0x000fe200078e00ff */
[----:B------:R-:W1:Y:S01]  /*0b20*/  S2R R0, SR_TID.X ;  /* 0x0000000000007919 */ /* 0x000e620000002100 */
[----:B------:R-:W-:Y:S01]  /*0b30*/  UMOV UR61, URZ ;  /* 0x0000003f003d7c82 */ /* 0x000fe20008000000 */
[----:B-1----:R-:W-:-:S05]  /*0b40*/  VIADD R12, R0, 0xffffff80 ;  /* 0xffffff80000c7836 */ /* 0x002fca0000000000 */
[----:B------:R-:W-:Y:S02]  /*0b50*/  SHF.R.S32.HI R0, RZ, 0x1f, R12 ;  /* 0x0000001fff007819 */ /* 0x000fe4000001140c */
[----:B--2---:R-:W-:Y:S02]  /*0b60*/  R2UR UR4, R2 ;  /* 0x00000000020472ca */ /* 0x004fe400000e0000 */
[----:B------:R-:W-:-:S04]  /*0b70*/  LEA.HI R2, R0, R12, RZ, 0x7 ;  /* 0x0000000c00027211 */ /* 0x000fc800078f38ff */
[----:B0-----:R-:W-:Y:S02]  /*0b80*/  LOP3.LUT R3, R2, 0xffffff80, RZ, 0xc0, !PT ;  /* 0xffffff8002037812 */ /* 0x001fe400078ec0ff */
[----:B------:R-:W-:-:S03]  /*0b90*/  SHF.R.S32.HI R13, RZ, 0x7, R2 ;  /* 0x00000007ff0d7819 */ /* 0x000fc60000011402 */
[----:B------:R-:W-:Y:S02]  /*0ba0*/  IMAD.IADD R10, R12, 0x1, -R3 ;  /* 0x000000010c0a7824 */ /* 0x000fe400078e0a03 */
[----:B------:R-:W-:-:S03]  /*0bb0*/  ULOP3.LUT UR39, UR4, 0x1, URZ, 0xfc, !UPT ;  /* 0x0000000104277892 */ /* 0x000fc6000f8efc3f */
[----:B------:R-:W-:-:S04]  /*0bc0*/  SHF.R.S32.HI R8, RZ, 0x1f, R10 ;  /* 0x0000001fff087819 */ /* 0x000fc8000001140a */
[CC--:B------:R-:W-:Y:S02]  /*0bd0*/  LEA.HI R9, R8.reuse, R10.reuse, RZ, 0x2 ;  /* 0x0000000a08097211 */ /* 0x0c0fe400078f10ff */
[----:B------:R-:W-:Y:S02]  /*0be0*/  LEA.HI R8, R8, R10, RZ, 0x5 ;  /* 0x0000000a08087211 */ /* 0x000fe400078f28ff */
[--C-:B------:R-:W-:Y:S02]  /*0bf0*/  SHF.R.S32.HI R5, RZ, 0x2, R9.reuse ;  /* 0x00000002ff057819 */ /* 0x100fe40000011409 */
[----:B------:R-:W-:Y:S02]  /*0c00*/  SHF.R.S32.HI R4, RZ, 0x1f, R9 ;  /* 0x0000001fff047819 */ /* 0x000fe40000011409 */
[----:B------:R-:W-:Y:S02]  /*0c10*/  SHF.R.S32.HI R8, RZ, 0x5, R8 ;  /* 0x00000005ff087819 */ /* 0x000fe40000011408 */
[----:B------:R-:W-:-:S02]  /*0c20*/  LEA.HI R3, R4, R5, RZ, 0x3 ;  /* 0x0000000504037211 */ /* 0x000fc400078f18ff */
[CC--:B------:R-:W-:Y:S02]  /*0c30*/  LEA.HI R4, R0.reuse, R12.reuse, RZ, 0x4 ;  /* 0x0000000c00047211 */ /* 0x0c0fe400078f20ff */
[----:B------:R-:W-:Y:S02]  /*0c40*/  LOP3.LUT R6, R3, 0xfffffff8, RZ, 0xc0, !PT ;  /* 0xfffffff803067812 */ /* 0x000fe400078ec0ff */
[----:B------:R-:W-:Y:S02]  /*0c50*/  LEA.HI R3, R0, R12, RZ, 0x5 ;  /* 0x0000000c00037211 */ /* 0x000fe400078f28ff */
[----:B------:R-:W-:Y:S02]  /*0c60*/  SHF.R.S32.HI R7, RZ, 0x4, R4 ;  /* 0x00000004ff077819 */ /* 0x000fe40000011404 */
[----:B------:R-:W-:Y:S01]  /*0c70*/  IADD3 R11, R5, -R6, RZ ;  /* 0x80000006050b7210 */ /* 0x000fe20007ffe0ff */
[----:B------:R-:W-:Y:S01]  /*0c80*/  IMAD.SHL.U32 R3, R3, 0x20, RZ ;  /* 0x0000002003037824 */ /* 0x000fe200078e00ff */
[----:B------:R-:W-:-:S02]  /*0c90*/  LOP3.LUT R5, R4, 0x3fffff0, RZ, 0xc0, !PT ;  /* 0x03fffff004057812 */ /* 0x000fc400078ec0ff */
[----:B------:R-:W-:Y:S01]  /*0ca0*/  LEA.HI R4, R4, R7, RZ, 0x1 ;  /* 0x0000000704047211 */ /* 0x000fe200078f08ff */
[----:B------:R-:W-:Y:S01]  /*0cb0*/  IMAD R11, R8, 0x10, R11 ;  /* 0x00000010080b7824 */ /* 0x000fe200078e020b */
[----:B------:R-:W-:Y:S01]  /*0cc0*/  LEA.HI R6, R2, R13, RZ, 0x1 ;  /* 0x0000000d02067211 */ /* 0x000fe200078f08ff */
[----:B------:R-:W-:Y:S01]  /*0cd0*/  IMAD.IADD R2, R12, 0x1, -R5 ;  /* 0x000000010c027824 */ /* 0x000fe200078e0a05 */
[----:B------:R-:W-:Y:S02]  /*0ce0*/  LOP3.LUT R4, R4, 0x1ffffffe, RZ, 0xc0, !PT ;  /* 0x1ffffffe04047812 */ /* 0x000fe400078ec0ff */
[----:B------:R-:W-:Y:S02]  /*0cf0*/  LOP3.LUT R199, R3, 0xfffffc00, RZ, 0xc0, !PT ;  /* 0xfffffc0003c77812 */ /* 0x000fe400078ec0ff */
[----:B------:R-:W-:Y:S01]  /*0d00*/  LOP3.LUT R6, R6, 0x3fffffe, RZ, 0xc0, !PT ;  /* 0x03fffffe06067812 */ /* 0x000fe200078ec0ff */
[----:B------:R-:W-:Y:S01]  /*0d10*/  IMAD.IADD R4, R7, 0x1, -R4 ;  /* 0x0000000107047824 */ /* 0x000fe200078e0a04 */
[----:B------:R-:W-:Y:S01]  /*0d20*/  LOP3.LUT R9, R9, 0x7ffffffc, RZ, 0xc0, !PT ;  /* 0x7ffffffc09097812 */ /* 0x000fe200078ec0ff */
[----:B------:R-:W-:Y:S01]  /*0d30*/  IMAD R3, R2, 0x40, R199 ;  /* 0x0000004002037824 */ /* 0x000fe200078e02c7 */
[----:B------:R-:W-:-:S03]  /*0d40*/  IADD3 R6, R13, -R6, RZ ;  /* 0x800000060d067210 */ /* 0x000fc60007ffe0ff */
[----:B------:R-:W-:Y:S01]  /*0d50*/  IMAD R2, R4, 0x8, R3 ;  /* 0x0000000804027824 */ /* 0x000fe200078e0203 */
[----:B------:R-:W-:Y:S01]  /*0d60*/  LEA.HI R4, R0, R12, RZ, 0x3 ;  /* 0x0000000c00047211 */ /* 0x000fe200078f18ff */
[----:B------:R-:W-:Y:S02]  /*0d70*/  IMAD R5, R6, 0x40, R11 ;  /* 0x0000004006057824 */ /* 0x000fe400078e020b */
[----:B------:R-:W-:Y:S01]  /*0d80*/  IMAD.IADD R9, R10, 0x1, -R9 ;  /* 0x000000010a097824 */ /* 0x000fe200078e0a09 */
[----:B------:R0:W-:Y:S01]  /*0d90*/  STL [R1+0x44], R2 ;  /* 0x0000440201007387 */ /* 0x0001e20000100800 */
[----:B------:R-:W-:Y:S02]  /*0da0*/  LOP3.LUT R207, R4, 0xfffffff8, RZ, 0xc0, !PT ;  /* 0xfffffff804cf7812 */ /* 0x000fe400078ec0ff */
[----:B------:R-:W-:Y:S01]  /*0db0*/  IMAD.SHL.U32 R211, R9, 0x2, RZ ;  /* 0x0000000209d37824 */ /* 0x000fe200078e00ff */
[----:B------:R-:W-:Y:S01]  /*0dc0*/  STL [R1+0x3c], R5 ;  /* 0x00003c0501007387 */ /* 0x000fe20000100800 */
[----:B------:R-:W-:-:S02]  /*0dd0*/  IADD3 R207, R12, -R207, RZ ;  /* 0x800000cf0ccf7210 */ /* 0x000fc40007ffe0ff */
[C---:B------:R-:W-:Y:S01]  /*0de0*/  VIADD R9, R211.reuse, 0x28 ;  /* 0x00000028d3097836 */ /* 0x040fe20000000000 */
[C---:B------:R-:W-:Y:S01]  /*0df0*/  IADD3 R10, R211.reuse, 0x20, RZ ;  /* 0x00000020d30a7810 */ /* 0x040fe20007ffe0ff */
[C---:B------:R-:W-:Y:S01]  /*0e00*/  VIADD R229, R211.reuse, 0x58 ;  /* 0x00000058d3e57836 */ /* 0x040fe20000000000 */
[----:B0-----:R-:W-:Y:S01]  /*0e10*/  LEA.HI R2, R0, R12, RZ, 0x2 ;  /* 0x0000000c00027211 */ /* 0x001fe200078f10ff */
[----:B------:R-:W-:Y:S01]  /*0e20*/  VIADD R228, R211, 0x60 ;  /* 0x00000060d3e47836 */ /* 0x000fe20000000000 */
[----:B------:R-:W-:Y:S01]  /*0e30*/  SHF.L.U32 R198, R207, 0x3, RZ ;  /* 0x00000003cfc67819 */ /* 0x000fe200000006ff */
[C---:B------:R-:W-:Y:S01]  /*0e40*/  VIADD R227, R211.reuse, 0x68 ;  /* 0x00000068d3e37836 */ /* 0x040fe20000000000 */
[--C-:B------:R-:W-:Y:S01]  /*0e50*/  SHF.R.S32.HI R190, RZ, 0x2, R2.reuse ;  /* 0x00000002ffbe7819 */ /* 0x100fe20000011402 */
[----:B------:R-:W-:Y:S01]  /*0e60*/  VIADD R226, R211, 0x70 ;  /* 0x00000070d3e27836 */ /* 0x000fe20000000000 */
[----:B------:R-:W-:Y:S01]  /*0e70*/  LOP3.LUT R0, R2, 0xfffffffc, RZ, 0xc0, !PT ;  /* 0xfffffffc02007812 */ /* 0x000fe200078ec0ff */
[----:B------:R-:W-:Y:S01]  /*0e80*/  VIADD R206, R198, 0x40 ;  /* 0x00000040c6ce7836 */ /* 0x000fe20000000000 */
[----:B------:R-:W-:Y:S01]  /*0e90*/  SHF.R.S32.HI R3, RZ, 0x1f, R2 ;  /* 0x0000001fff037819 */ /* 0x000fe20000011402 */
[----:B------:R-:W-:Y:S01]  /*0ea0*/  VIADD R8, R190, 0x40 ;  /* 0x00000040be087836 */ /* 0x000fe20000000000 */
[----:B------:R-:W-:Y:S01]  /*0eb0*/  SHF.R.S32.HI R2, RZ, 0x3, R4 ;  /* 0x00000003ff027819 */ /* 0x000fe20000011404 */
[----:B------:R-:W-:Y:S01]  /*0ec0*/  IMAD.IADD R6, R12, 0x1, -R0 ;  /* 0x000000010c067824 */ /* 0x000fe200078e0a00 */
[----:B------:R-:W-:Y:S01]  /*0ed0*/  LEA.HI R3, R3, R190, RZ, 0x3 ;  /* 0x000000be03037211 */ /* 0x000fe200078f18ff */
[----:B------:R-:W-:Y:S01]  /*0ee0*/  IMAD.SHL.U32 R196, R8, 0x80, RZ ;  /* 0x0000008008c47824 */ /* 0x000fe200078e00ff */
[----:B------:R-:W-:Y:S01]  /*0ef0*/  SHF.R.S32.HI R2, RZ, 0x1f, R8 ;  /* 0x0000001fff027819 */ /* 0x000fe20000011408 */
[C---:B------:R-:W-:Y:S01]  /*0f00*/  IMAD.SHL.U32 R16, R6.reuse, 0x10, RZ ;  /* 0x0000001006107824 */ /* 0x040fe200078e00ff */
[C---:B------:R-:W-:Y:S01]  /*0f10*/  LEA.HI R0, R6.reuse, R6, RZ, 0x1 ;  /* 0x0000000606007211 */ /* 0x040fe200078f08ff */
[----:B------:R-:W-:Y:S01]  /*0f20*/  IMAD.SHL.U32 R22, R6, 0x8, RZ ;  /* 0x0000000806167824 */ /* 0x000fe200078e00ff */
[----:B------:R-:W-:Y:S01]  /*0f30*/  LEA.HI R2, R2, R8, RZ, 0x3 ;  /* 0x0000000802027211 */ /* 0x000fe200078f18ff */
[----:B------:R-:W-:Y:S01]  /*0f40*/  VIADD R7, R190, 0x80 ;  /* 0x00000080be077836 */ /* 0x000fe20000000000 */
[----:B------:R-:W-:Y:S01]  /*0f50*/  LOP3.LUT R3, R3, 0xfffffff8, RZ, 0xc0, !PT ;  /* 0xfffffff803037812 */ /* 0x000fe200078ec0ff */
[----:B------:R-:W-:Y:S01]  /*0f60*/  VIADD R19, R16, 0x40 ;  /* 0x0000004010137836 */ /* 0x000fe20000000000 */
[----:B------:R-:W-:Y:S01]  /*0f70*/  LOP3.LUT R0, R0, 0x1ffffffe, RZ, 0xc0, !PT ;  /* 0x1ffffffe00007812 */ /* 0x000fe200078ec0ff */
[----:B------:R-:W-:Y:S01]  /*0f80*/  IMAD.SHL.U32 R197, R7, 0x80, RZ ;  /* 0x0000008007c57824 */ /* 0x000fe200078e00ff */
[----:B------:R-:W-:Y:S01]  /*0f90*/  LOP3.LUT R196, R196, 0x380, RZ, 0xc0, !PT ;  /* 0x00000380c4c47812 */ /* 0x000fe200078ec0ff */
[----:B------:R-:W-:Y:S01]  /*0fa0*/  IMAD.IADD R200, R190, 0x1, -R3 ;  /* 0x00000001bec87824 */ /* 0x000fe200078e0a03 */
[----:B------:R-:W-:Y:S01]  /*0fb0*/  SHF.L.U32 R2, R2, 0x7, RZ ;  /* 0x0000000702027819 */ /* 0x000fe200000006ff */
[----:B------:R-:W-:Y:S01]  /*0fc0*/  IMAD.IADD R0, R6, 0x1, -R0 ;  /* 0x0000000106007824 */ /* 0x000fe200078e0a00 */
[----:B------:R-:W-:Y:S01]  /*0fd0*/  SHF.R.S32.HI R3, RZ, 0x1f, R198 ;  /* 0x0000001fff037819 */ /* 0x000fe200000114c6 */
[C---:B------:R-:W-:Y:S01]  /*0fe0*/  VIADD R8, R211.reuse, 0x30 ;  /* 0x00000030d3087836 */ /* 0x040fe20000000000 */
[----:B------:R-:W-:Y:S01]  /*0ff0*/  SHF.R.U32.HI R3, RZ, 0x3, R196 ;  /* 0x00000003ff037819 */ /* 0x000fe200000116c4 */
[----:B------:R-:W-:Y:S01]  /*1000*/  VIADD R215, R211, 0x78 ;  /* 0x00000078d3d77836 */ /* 0x000fe20000000000 */
[----:B------:R-:W-:Y:S01]  /*1010*/  LOP3.LUT R6, R196, 0x70, R16, 0xf8, !PT ;  /* 0x00000070c4067812 */ /* 0x000fe200078ef810 */
[----:B------:R-:W-:Y:S01]  /*1020*/  VIADD R192, R22, 0x20 ;  /* 0x0000002016c07836 */ /* 0x000fe20000000000 */
[----:B------:R-:W-:-:S02]  /*1030*/  LOP3.LUT R203, R2, 0xfffffc00, RZ, 0xc0, !PT ;  /* 0xfffffc0002cb7812 */ /* 0x000fc400078ec0ff */
[----:B------:R-:W-:Y:S02]  /*1040*/  LEA R0, R0, R5, 0x3 ;  /* 0x0000000500007211 */ /* 0x000fe400078e18ff */
[----:B------:R-:W-:Y:S02]  /*1050*/  LOP3.LUT R3, R203, R6, R3, 0xf6, !PT ;  /* 0x00000006cb037212 */ /* 0x000fe400078ef603 */
[----:B------:R-:W-:Y:S02]  /*1060*/  SHF.R.S32.HI R4, RZ, 0x1f, R7 ;  /* 0x0000001fff047819 */ /* 0x000fe40000011407 */
[----:B------:R-:W-:Y:S01]  /*1070*/  SHF.R.S32.HI R6, RZ, 0x1f, R206 ;  /* 0x0000001fff067819 */ /* 0x000fe200000114ce */
[----:B------:R-:W-:Y:S01]  /*1080*/  IMAD.IADD R2, R18, 0x1, R3 ;  /* 0x0000000112027824 */ /* 0x000fe200078e0203 */
[----:B------:R-:W-:Y:S01]  /*1090*/  LEA.HI R4, R4, R7, RZ, 0x3 ;  /* 0x0000000704047211 */ /* 0x000fe200078f18ff */
[C---:B------:R-:W-:Y:S01]  /*10a0*/  VIADD R6, R211.reuse, 0x40 ;  /* 0x00000040d3067836 */ /* 0x040fe20000000000 */
[----:B------:R-:W-:Y:S01]  /*10b0*/  SHF.R.S32.HI R3, RZ, 0x1f, R9 ;  /* 0x0000001fff037819 */ /* 0x000fe20000011409 */
[----:B------:R-:W-:Y:S01]  /*10c0*/  VIADD R7, R211, 0x38 ;  /* 0x00000038d3077836 */ /* 0x000fe20000000000 */
[----:B------:R0:W-:Y:S01]  /*10d0*/  STL [R1+0x38], R2 ;  /* 0x0000380201007387 */ /* 0x0001e20000100800 */
[----:B------:R-:W-:Y:S01]  /*10e0*/  IMAD.SHL.U32 R4, R4, 0x80, RZ ;  /* 0x0000008004047824 */ /* 0x000fe200078e00ff */
[----:B------:R-:W-:-:S02]  /*10f0*/  SHF.R.S32.HI R3, RZ, 0x1f, R6 ;  /* 0x0000001fff037819 */ /* 0x000fc40000011406 */
[----:B------:R1:W-:Y:S01]  /*1100*/  STL [R1+0x40], R0 ;  /* 0x0000400001007387 */ /* 0x0003e20000100800 */
[----:B------:R-:W-:Y:S02]  /*1110*/  SHF.R.S32.HI R3, RZ, 0x1f, R229 ;  /* 0x0000001fff037819 */ /* 0x000fe400000114e5 */
[----:B------:R-:W-:Y:S01]  /*1120*/  LOP3.LUT R204, R4, 0xfffffc00, RZ, 0xc0, !PT ;  /* 0xfffffc0004cc7812 */ /* 0x000fe200078ec0ff */
[----:B------:R-:W-:Y:S01]  /*1130*/  VIADD R4, R211, 0x48 ;  /* 0x00000048d3047836 */ /* 0x000fe20000000000 */
[----:B------:R-:W-:Y:S02]  /*1140*/  LOP3.LUT R197, R197, 0x380, RZ, 0xc0, !PT ;  /* 0x00000380c5c57812 */ /* 0x000fe400078ec0ff */
[----:B0-----:R-:W-:Y:S02]  /*1150*/  IADD3 R2, R211, 0x50, RZ ;  /* 0x00000050d3027810 */ /* 0x001fe40007ffe0ff */
[----:B------:R-:W-:Y:S02]  /*1160*/  SHF.R.S32.HI R6, RZ, 0x1f, R4 ;  /* 0x0000001fff067819 */ /* 0x000fe40000011404 */
[----:B------:R-:W-:-:S02]  /*1170*/  SHF.R.S32.HI R4, RZ, 0x1f, R2 ;  /* 0x0000001fff047819 */ /* 0x000fc40000011402 */
[----:B------:R-:W-:Y:S02]  /*1180*/  SHF.R.S32.HI R2, RZ, 0x1f, R228 ;  /* 0x0000001fff027819 */ /* 0x000fe400000114e4 */
[----:B------:R-:W-:Y:S02]  /*1190*/  SHF.R.S32.HI R17, RZ, 0x1f, R16 ;  /* 0x0000001fff117819 */ /* 0x000fe40000011410 */
[----:B------:R-:W-:Y:S02]  /*11a0*/  SHF.R.S32.HI R189, RZ, 0x1f, R19 ;  /* 0x0000001fffbd7819 */ /* 0x000fe40000011413 */
[----:B------:R-:W-:Y:S02]  /*11b0*/  SHF.R.S32.HI R10, RZ, 0x1f, R10 ;  /* 0x0000001fff0a7819 */ /* 0x000fe4000001140a */
[----:B------:R-:W-:Y:S02]  /*11c0*/  SHF.R.S32.HI R8, RZ, 0x1f, R8 ;  /* 0x0000001fff087819 */ /* 0x000fe40000011408 */
[----:B------:R-:W-:-:S02]  /*11d0*/  SHF.R.S32.HI R7, RZ, 0x1f, R7 ;  /* 0x0000001fff077819 */ /* 0x000fc40000011407 */
[----:B------:R-:W-:Y:S02]  /*11e0*/  SHF.R.S32.HI R4, RZ, 0x1f, R227 ;  /* 0x0000001fff047819 */ /* 0x000fe400000114e3 */
[----:B------:R-:W-:Y:S02]  /*11f0*/  SHF.R.S32.HI R3, RZ, 0x1f, R226 ;  /* 0x0000001fff037819 */ /* 0x000fe400000114e2 */
[----:B-1----:R-:W-:-:S07]  /*1200*/  SHF.R.S32.HI R2, RZ, 0x1f, R215 ;  /* 0x0000001fff027819 */ /* 0x002fce00000114d7 */
.L_x_688:
[----:B01--4-:R-:W0:Y:S02]  /*1210*/  LDC.64 R2, c[0x0][0xc88] ;  /* 0x00032200ff027b82 */ /* 0x013e240000000a00 */
[----:B0-----:R-:W-:-:S05]  /*1220*/  IMAD.WIDE R2, R31, 0x4, R2 ;  /* 0x000000041f027825 */ /* 0x001fca00078e0202 */
[----:B------:R-:W2:Y:S01]  /*1230*/  LDG.E R205, desc[UR36][R2.64] ;  /* 0x0000002402cd7981 */ /* 0x000ea2000c1e1900 */
[----:B------:R-:W-:Y:S05]  /*1240*/  YIELD ;  /* 0x0000000000007946 */ /* 0x000fea0003800000 */
[----:B------:R-:W-:Y:S01]  /*1250*/  ULDC.64 UR4, c[0x0][0xa28] ;  /* 0x00028a0000047ab9 */ /* 0x000fe20000000a00 */
[----:B------:R-:W-:Y:S01]  /*1260*/  ULDC.64 UR8, c[0x0][0xa18] ;  /* 0x0002860000087ab9 */ /* 0x000fe20000000a00 */
[----:B------:R-:W-:Y:S01]  /*1270*/  ISETP.NE.U32.AND P1, PT, RZ, UR4, PT ;  /* 0x00000004ff007c0c */ /* 0x000fe2000bf25070 */
[----:B------:R-:W-:Y:S01]  /*1280*/  ULDC.64 UR6, c[0x0][0xa08] ;  /* 0x0002820000067ab9 */ /* 0x000fe20000000a00 */
[----:B------:R-:W-:Y:S01]  /*1290*/  IMAD.MOV.U32 R10, RZ, RZ, RZ ;  /* 0x000000ffff0a7224 */ /* 0x000fe200078e00ff */
[----:B------:R-:W-:Y:S01]  /*12a0*/  ISETP.NE.U32.AND P0, PT, RZ, UR6, PT ;  /* 0x00000006ff007c0c */ /* 0x000fe2000bf05070 */
[----:B------:R-:W-:Y:S01]  /*12b0*/  IMAD.MOV.U32 R86, RZ, RZ, RZ ;  /* 0x000000ffff567224 */ /* 0x000fe200078e00ff */
[----:B------:R-:W-:-:S02]  /*12c0*/  ISETP.NE.AND.EX P1, PT, RZ, UR5, PT, P1 ;  /* 0x00000005ff007c0c */ /* 0x000fc4000bf25310 */
[----:B------:R-:W-:Y:S02]  /*12d0*/  ISETP.NE.AND.EX P0, PT, RZ, UR7, PT, P0 ;  /* 0x00000007ff007c0c */ /* 0x000fe4000bf05300 */
[----:B--2---:R-:W-:Y:S01]  /*12e0*/  SHF.R.S32.HI R212, RZ, 0x1f, R205 ;  /* 0x0000001fffd47819 */ /* 0x004fe200000114cd */
[----:B------:R-:W-:-:S08]  /*12f0*/  IMAD.SHL.U32 R209, R205, 0x4, RZ ;  /* 0x00000004cdd17824 */ /* 0x000fd000078e00ff */
[C---:B---3--:R-:W-:Y:S02]  /*1300*/  @P1 LEA R4, P2, R205.reuse, UR4, 0x2 ;  /* 0x00000004cd041c11 */ /* 0x048fe4000f8410ff */
[C-C-:B------:R-:W-:Y:S02]  /*1310*/  SHF.L.U64.HI R210, R205.reuse, 0x2, R212.reuse ;  /* 0x00000002cdd27819 */ /* 0x140fe400000102d4 */
[----:B------:R-:W-:Y:S02]  /*1320*/  @P1 LEA.HI.X R5, R205, UR5, R212, 0x2, P2 ;  /* 0x00000005cd051c11 */ /* 0x000fe400090f14d4 */
[----:B------:R-:W-:Y:S01]  /*1330*/  ISETP.NE.U32.AND P2, PT, RZ, UR8, PT ;  /* 0x00000008ff007c0c */ /* 0x000fe2000bf45070 */
[----:B------:R-:W-:Y:S01]  /*1340*/  ULDC UR4, c[0x0][0x288] ;  /* 0x0000a20000047ab9 */ /* 0x000fe20000000800 */
[----:B------:R-:W-:Y:S01]  /*1350*/  IADD3 R8, P3, R209, UR6, RZ ;  /* 0x00000006d1087c10 */ /* 0x000fe2000ff7e0ff */
[----:B------:R0:W5:Y:S01]  /*1360*/  @P1 LDG.E R10, desc[UR36][R4.64] ;  /* 0x00000024040a1981 */ /* 0x000162000c1e1900 */
[----:B------:R-:W-:Y:S01]  /*1370*/  ISETP.NE.AND.EX P2, PT, RZ, UR9, PT, P2 ;  /* 0x00000009ff007c0c */ /* 0x000fe2000bf45320 */
[----:B------:R-:W-:Y:S01]  /*1380*/  IMAD.U32 R25, RZ, RZ, UR4 ;  /* 0x00000004ff197e24 */ /* 0x000fe2000f8e00ff */
[----:B------:R-:W-:Y:S01]  /*1390*/  IADD3.X R9, R210, UR7, RZ, P3, !PT ;  /* 0x00000007d2097c10 */ /* 0x000fe20009ffe4ff */
[----:B------:R-:W-:-:S04]  /*13a0*/  ULDC.64 UR4, c[0x0][0x418] ;  /* 0x0001060000047ab9 */ /* 0x000fc80000000a00 */
[----:B------:R0:W5:Y:S06]  /*13b0*/  @P0 LDG.E R86, desc[UR36][R8.64] ;  /* 0x0000002408560981 */ /* 0x00016c000c1e1900 */
[----:B------:R-:W-:-:S04]  /*13c0*/  @P2 IADD3 R6, P1, R209, UR8, RZ ;  /* 0x00000008d1062c10 */ /* 0x000fc8000ff3e0ff */
[----:B------:R-:W-:-:S05]  /*13d0*/  @P2 IADD3.X R7, R210, UR9, RZ, P1, !PT ;  /* 0x00000009d2072c10 */ /* 0x000fca0008ffe4ff */
[----:B------:R0:W5:Y:S01]  /*13e0*/  @P2 LDG.E R25, desc[UR36][R6.64] ;  /* 0x0000002406192981 */ /* 0x000162000c1e1900 */
[----:B------:R-:W-:-:S03]  /*13f0*/  UISETP.NE.U32.AND UP0, UPT, UR4, URZ, UPT ;  /* 0x0000003f0400728c */ /* 0x000fc6000bf05070 */
[----:B------:R-:W-:Y:S01]  /*1400*/  ULDC UR4, c[0x0][0x424] ;  /* 0x0001090000047ab9 */ /* 0x000fe20000000800 */
[----:B------:R-:W-:-:S03]  /*1410*/  UISETP.NE.AND.EX UP0, UPT, UR5, URZ, UPT, UP0 ;  /* 0x0000003f0500728c */ /* 0x000fc6000bf05300 */
[----:B------:R-:W-:Y:S01]  /*1420*/  ULDC UR5, c[0x0][0x2f0] ;  /* 0x0000bc0000057ab9 */ /* 0x000fe20000000800 */
[----:B------:R-:W-:-:S04]  /*1430*/  USEL UR4, UR4, 0x1, UP0 ;  /* 0x0000000104047887 */ /* 0x000fc80008000000 */
[----:B------:R-:W-:-:S03]  /*1440*/  UIMAD UR4, UR4, UR5, URZ ;  /* 0x00000005040472a4 */ /* 0x000fc6000f8e023f */
[----:B------:R-:W-:Y:S02]  /*1450*/  ULDC UR5, c[0x0][0x348] ;  /* 0x0000d20000057ab9 */ /* 0x000fe40000000800 */
[----:B------:R-:W-:Y:S01]  /*1460*/  IMAD.U32 R2, RZ, RZ, UR5 ;  /* 0x00000005ff027e24 */ /* 0x000fe2000f8e00ff */
[----:B------:R-:W-:Y:S01]  /*1470*/  MOV R31, UR4 ;  /* 0x00000004001f7c02 */ /* 0x000fe20008000f00 */
[----:B0-----:R-:W-:Y:S06]  /*1480*/  @P2 BRA `(.L_x_512) ;  /* 0x0000000000242947 */ /* 0x001fec0003800000 */
[----:B------:R-:W-:Y:S02]  /*1490*/  ULDC.64 UR4, c[0x0][0xa00] ;  /* 0x0002800000047ab9 */ /* 0x000fe40000000a00 */
[----:B------:R-:W-:-:S04]  /*14a0*/  ISETP.NE.U32.AND P1, PT, RZ, UR4, PT ;  /* 0x00000004ff007c0c */ /* 0x000fc8000bf25070 */
[----:B------:R-:W-:-:S13]  /*14b0*/  ISETP.NE.AND.EX P1, PT, RZ, UR5, PT, P1 ;  /* 0x00000005ff007c0c */ /* 0x000fda000bf25310 */
[----:B------:R-:W-:Y:S05]  /*14c0*/  @!P1 BRA `(.L_x_512) ;  /* 0x0000000000149947 */ /* 0x000fea0003800000 */
[----:B------:R-:W0:Y:S02]  /*14d0*/  LDC.64 R4, c[0x0][0xa00] ;  /* 0x00028000ff047b82 */ /* 0x000e240000000a00 */
[----:B0-----:R-:W-:-:S05]  /*14e0*/  IMAD.WIDE R4, R205, 0x4, R4 ;  /* 0x00000004cd047825 */ /* 0x001fca00078e0204 */
[----:B-----5:R-:W2:Y:S04]  /*14f0*/  LDG.E R25, desc[UR36][R4.64] ;  /* 0x0000002404197981 */ /* 0x020ea8000c1e1900 */
[----:B------:R-:W2:Y:S02]  /*1500*/  LDG.E R0, desc[UR36][R4.64+0x4] ;  /* 0x0000042404007981 */ /* 0x000ea4000c1e1900 */
[----:B--2---:R-:W-:-:S07]  /*1510*/  IMAD.IADD R25, R0, 0x1, -R25 ;  /* 0x0000000100197824 */ /* 0x004fce00078e0a19 */
.L_x_512:
[----:B------:R-:W-:Y:S01]  /*1520*/  ULDC.64 UR4, c[0x0][0xa20] ;  /* 0x0002880000047ab9 */ /* 0x000fe20000000a00 */
[C---:B------:R-:W-:Y:S01]  /*1530*/  LOP3.LUT R3, R30.reuse, 0xff000000, RZ, 0xc0, !PT ;  /* 0xff0000001e037812 */ /* 0x040fe200078ec0ff */
[----:B------:R-:W-:Y:S01]  /*1540*/  IMAD.MOV.U32 R213, RZ, RZ, R29 ;  /* 0x000000ffffd57224 */ /* 0x000fe200078e001d */
[----:B------:R-:W-:Y:S02]  /*1550*/  ISETP.NE.U32.AND P1, PT, RZ, UR4, PT ;  /* 0x00000004ff007c0c */ /* 0x000fe4000bf25070 */
[C---:B------:R-:W-:Y:S02]  /*1560*/  LOP3.LUT R0, R30.reuse, 0xff0000, RZ, 0xc0, !PT ;  /* 0x00ff00001e007812 */ /* 0x040fe400078ec0ff */
[----:B------:R-:W-:Y:S02]  /*1570*/  ISETP.NE.AND.EX P1, PT, RZ, UR5, PT, P1 ;  /* 0x00000005ff007c0c */ /* 0x000fe4000bf25310 */
[----:B------:R-:W-:Y:S02]  /*1580*/  SHF.R.U32.HI R3, RZ, 0x8, R3 ;  /* 0x00000008ff037819 */ /* 0x000fe40000011603 */
[----:B------:R-:W-:-:S02]  /*1590*/  LOP3.LUT R191, R30, 0xffff, RZ, 0xc0, !PT ;  /* 0x0000ffff1ebf7812 */ /* 0x000fc400078ec0ff */
[----:B------:R-:W-:-:S07]  /*15a0*/  LEA.HI R208, R0, R3, RZ, 0x10 ;  /* 0x0000000300d07211 */ /* 0x000fce00078f80ff */
[----:B------:R-:W-:Y:S05]  /*15b0*/  @!P1 BRA `(.L_x_513) ;  /* 0x0000000000109947 */ /* 0x000fea0003800000 */
[----:B------:R-:W-:-:S04]  /*15c0*/  IADD3 R4, P0, R209, UR4, RZ ;  /* 0x00000004d1047c10 */ /* 0x000fc8000ff1e0ff */
[----:B------:R-:W-:-:S05]  /*15d0*/  IADD3.X R5, R210, UR5, RZ, P0, !PT ;  /* 0x00000005d2057c10 */ /* 0x000fca00087fe4ff */
[----:B------:R0:W5:Y:S01]  /*15e0*/  LDG.E R31, desc[UR36][R4.64] ;  /* 0x00000024041f7981 */ /* 0x000162000c1e1900 */
[----:B------:R-:W-:Y:S05]  /*15f0*/  BRA `(.L_x_514) ;  /* 0x0000000000107947 */ /* 0x000fea0003800000 */
.L_x_513:
[----:B------:R-:W-:Y:S05]  /*1600*/  @!P0 BRA `(.L_x_514) ;  /* 0x00000000000c8947 */ /* 0x000fea0003800000 */
[----:B------:R-:W2:Y:S04]  /*1610*/  LDG.E R0, desc[UR36][R8.64] ;  /* 0x0000002408007981 */ /* 0x000ea8000c1e1900 */
[----:B------:R-:W2:Y:S02]  /*1620*/  LDG.E R31, desc[UR36][R8.64+0x4] ;  /* 0x00000424081f7981 */ /* 0x000ea4000c1e1900 */
[----:B--2---:R-:W-:-:S07]  /*1630*/  IMAD.IADD R31, R31, 0x1, -R0 ;  /* 0x000000011f1f7824 */ /* 0x004fce00078e0a00 */
.L_x_514:
[----:B------:R-:W-:Y:S02]  /*1640*/  ULDC.64 UR4, c[0x0][0xa10] ;  /* 0x0002840000047ab9 */ /* 0x000fe40000000a00 */
[----:B------:R-:W-:-:S04]  /*1650*/  ISETP.NE.U32.AND P0, PT, RZ, UR4, PT ;  /* 0x00000004ff007c0c */ /* 0x000fc8000bf05070 */
[----:B------:R-:W-:Y:S01]  /*1660*/  ISETP.NE.AND.EX P0, PT, RZ, UR5, PT, P0 ;  /* 0x00000005ff007c0c */ /* 0x000fe2000bf05300 */
[----:B------:R-:W-:-:S12]  /*1670*/  ULDC.64 UR4, c[0x0][0xa30] ;  /* 0x00028c0000047ab9 */ /* 0x000fd80000000a00 */
[----:B0-----:R-:W0:Y:S01]  /*1680*/  @P0 LDC.64 R4, c[0x0][0xa10] ;  /* 0x00028400ff040b82 */ /* 0x001e220000000a00 */
[----:B------:R-:W-:-:S04]  /*1690*/  ISETP.NE.U32.AND P1, PT, RZ, UR4, PT ;  /* 0x00000004ff007c0c */ /* 0x000fc8000bf25070 */
[----:B------:R-:W-:Y:S01]  /*16a0*/  ISETP.NE.AND.EX P1, PT, RZ, UR5, PT, P1 ;  /* 0x00000005ff007c0c */ /* 0x000fe2000bf25310 */
[----:B0-----:R-:W-:-:S05]  /*16b0*/  @P0 IMAD.WIDE R4, R205, 0x4, R4 ;  /* 0x00000004cd040825 */ /* 0x001fca00078e0204 */
[----:B------:R-:W2:Y:S04]  /*16c0*/  @P0 LDG.E R0, desc[UR36][R4.64] ;  /* 0x0000002404000981 */ /* 0x000ea8000c1e1900 */
[----:B------:R-:W2:Y:S03]  /*16d0*/  @P0 LDG.E R3, desc[UR36][R4.64+0x4] ;  /* 0x0000042404030981 */ /* 0x000ea6000c1e1900 */
[----:B------:R-:W-:Y:S01]  /*16e0*/  @P1 IADD3 R6, P2, R209, UR4, RZ ;  /* 0x00000004d1061c10 */ /* 0x000fe2000ff5e0ff */
[----:B-----5:R-:W-:-:S03]  /*16f0*/  IMAD.MOV.U32 R26, RZ, RZ, R31 ;  /* 0x000000ffff1a7224 */ /* 0x020fc600078e001f */
[----:B------:R-:W-:-:S05]  /*1700*/  @P1 IADD3.X R7, R210, UR5, RZ, P2, !PT ;  /* 0x00000005d2071c10 */ /* 0x000fca00097fe4ff */
[----:B------:R0:W5:Y:S01]  /*1710*/  @P1 LDG.E R26, desc[UR36][R6.64] ;  /* 0x00000024061a1981 */ /* 0x000162000c1e1900 */
[----:B------:R-:W-:Y:S01]  /*1720*/  IMAD.IADD R9, R31, 0x1, -R10 ;  /* 0x000000011f097824 */ /* 0x000fe200078e0a0a */
[----:B------:R-:W-:Y:S01]  /*1730*/  BSSY B0, `(.L_x_515) ;  /* 0x000002a000007945 */ /* 0x000fe20003800000 */
[----:B------:R-:W-:Y:S02]  /*1740*/  LOP3.LUT R214, R208, 0xff, RZ, 0xc0, !PT ;  /* 0x000000ffd0d67812 */ /* 0x000fe400078ec0ff */
[----:B------:R-:W-:Y:S02]  /*1750*/  SHF.R.U32.HI R208, RZ, 0x10, R208 ;  /* 0x00000010ffd07819 */ /* 0x000fe400000116d0 */
[----:B--2---:R-:W-:-:S05]  /*1760*/  @P0 IADD3 R2, -R0, R3, RZ ;  /* 0x0000000300020210 */ /* 0x004fca0007ffe1ff */
[----:B------:R-:W-:-:S04]  /*1770*/  IMAD.IADD R24, R9, 0x1, R2 ;  /* 0x0000000109187824 */ /* 0x000fc800078e0202 */
[C---:B------:R-:W-:Y:S01]  /*1780*/  VIADD R0, R24.reuse, 0x9f ;  /* 0x0000009f18007836 */ /* 0x040fe20000000000 */
[----:B------:R-:W-:-:S03]  /*1790*/  ISETP.GE.AND P3, PT, R24, 0x1, PT ;  /* 0x000000011800780c */ /* 0x000fc60003f66270 */
[----:B------:R-:W-:Y:S01]  /*17a0*/  IMAD.HI R0, R0, 0x66666667, RZ ;  /* 0x6666666700007827 */ /* 0x000fe200078e02ff */
[----:B------:R-:W-:-:S04]  /*17b0*/  P2R R101, PR, RZ, 0x8 ;  /* 0x00000008ff657803 */ /* 0x000fc80000000000 */
[----:B------:R-:W-:-:S04]  /*17c0*/  SHF.R.U32.HI R27, RZ, 0x1f, R0 ;  /* 0x0000001fff1b7819 */ /* 0x000fc80000011600 */
[----:B------:R-:W-:Y:S01]  /*17d0*/  LEA.HI.SX32 R27, R0, R27, 0x1a ;  /* 0x0000001b001b7211 */ /* 0x000fe200078fd2ff */
[----:B------:R-:W-:Y:S01]  /*17e0*/  IMAD.MOV.U32 R0, RZ, RZ, RZ ;  /* 0x000000ffff007224 */ /* 0x000fe200078e00ff */
[----:B0-----:R-:W-:Y:S06]  /*17f0*/  @!P3 BRA `(.L_x_516) ;  /* 0x000000000074b947 */ /* 0x001fec0003800000 */
[----:B------:R-:W-:Y:S01]  /*1800*/  ISETP.NE.AND P0, PT, R208, RZ, PT ;  /* 0x000000ffd000720c */ /* 0x000fe20003f05270 */
[----:B------:R-:W-:-:S03]  /*1810*/  ULDC UR4, c[0x0][0x9f0] ;  /* 0x00027c0000047ab9 */ /* 0x000fc60000000800 */
[----:B------:R-:W-:-:S04]  /*1820*/  SEL R10, R208, UR4, P0 ;  /* 0x00000004d00a7c07 */ /* 0x000fc80008000000 */
[-C--:B------:R-:W-:Y:S02]  /*1830*/  IABS R6, R10.reuse ;  /* 0x0000000a00067213 */ /* 0x080fe40000000000 */
[----:B------:R-:W-:Y:S02]  /*1840*/  IADD3 R0, R27, -0x1, R10 ;  /* 0xffffffff1b007810 */ /* 0x000fe40007ffe00a */
[----:B------:R-:W0:Y:S01]  /*1850*/  I2F.RP R3, R6 ;  /* 0x0000000600037306 */ /* 0x000e220000209400 */
[----:B------:R-:W-:Y:S02]  /*1860*/  IABS R11, R10 ;  /* 0x0000000a000b7213 */ /* 0x000fe40000000000 */
[----:B------:R-:W-:Y:S02]  /*1870*/  IABS R8, R0 ;  /* 0x0000000000087213 */ /* 0x000fe40000000000 */
[----:B------:R-:W-:-:S04]  /*1880*/  LOP3.LUT R0, R0, R10, RZ, 0x3c, !PT ;  /* 0x0000000a00007212 */ /* 0x000fc800078e3cff */
[----:B------:R-:W-:Y:S01]  /*1890*/  ISETP.GE.AND P2, PT, R0, RZ, PT ;  /* 0x000000ff0000720c */ /* 0x000fe20003f46270 */
[----:B0-----:R-:W0:Y:S02]  /*18a0*/  MUFU.RCP R3, R3 ;  /* 0x0000000300037308 */ /* 0x001e240000001000 */
[----:B0-----:R-:W-:Y:S01]  /*18b0*/  VIADD R4, R3, 0xffffffe ;  /* 0x0ffffffe03047836 */ /* 0x001fe20000000000 */
[----:B------:R-:W-:-:S05]  /*18c0*/  IADD3 R3, RZ, -R11, RZ ;  /* 0x8000000bff037210 */ /* 0x000fca0007ffe0ff */
[----:B------:R0:W1:Y:S02]  /*18d0*/  F2I.FTZ.U32.TRUNC.NTZ R5, R4 ;  /* 0x0000000400057305 */ /* 0x000064000021f000 */
[----:B0-----:R-:W-:Y:S02]  /*18e0*/  IMAD.MOV.U32 R4, RZ, RZ, RZ ;  /* 0x000000ffff047224 */ /* 0x001fe400078e00ff */
[----:B-1----:R-:W-:-:S04]  /*18f0*/  IMAD.MOV R7, RZ, RZ, -R5 ;  /* 0x000000ffff077224 */ /* 0x002fc800078e0a05 */
[----:B------:R-:W-:-:S04]  /*1900*/  IMAD R7, R7, R6, RZ ;  /* 0x0000000607077224 */ /* 0x000fc800078e02ff */
[----:B------:R-:W-:-:S06]  /*1910*/  IMAD.HI.U32 R5, R5, R7, R4 ;  /* 0x0000000705057227 */ /* 0x000fcc00078e0004 */
[----:B------:R-:W-:-:S04]  /*1920*/  IMAD.HI.U32 R5, R5, R8, RZ ;  /* 0x0000000805057227 */ /* 0x000fc800078e00ff */
[----:B------:R-:W-:-:S05]  /*1930*/  IMAD R3, R5, R3, R8 ;  /* 0x0000000305037224 */ /* 0x000fca00078e0208 */
[----:B------:R-:W-:-:S13]  /*1940*/  ISETP.GT.U32.AND P1, PT, R6, R3, PT ;  /* 0x000000030600720c */ /* 0x000fda0003f24070 */
[----:B------:R-:W-:Y:S02]  /*1950*/  @!P1 IMAD.IADD R3, R3, 0x1, -R6 ;  /* 0x0000000103039824 */ /* 0x000fe400078e0a06 */
[----:B------:R-:W-:Y:S01]  /*1960*/  @!P1 VIADD R5, R5, 0x1 ;  /* 0x0000000105059836 */ /* 0x000fe20000000000 */
[----:B------:R-:W-:Y:S02]  /*1970*/  ISETP.NE.AND P1, PT, R10, RZ, PT ;  /* 0x000000ff0a00720c */ /* 0x000fe40003f25270 */
[----:B------:R-:W-:-:S13]  /*1980*/  ISETP.GE.U32.AND P0, PT, R3, R6, PT ;  /* 0x000000060300720c */ /* 0x000fda0003f06070 */
[----:B------:R-:W-:-:S04]  /*1990*/  @P0 VIADD R5, R5, 0x1 ;  /* 0x0000000105050836 */ /* 0x000fc80000000000 */
[----:B------:R-:W-:-:S05]  /*19a0*/  IMAD.MOV.U32 R0, RZ, RZ, R5 ;  /* 0x000000ffff007224 */ /* 0x000fca00078e0005 */
[----:B------:R-:W-:Y:S02]  /*19b0*/  @!P2 IADD3 R0, -R0, RZ, RZ ;  /* 0x000000ff0000a210 */ /* 0x000fe40007ffe1ff */
[----:B------:R-:W-:-:S07]  /*19c0*/  @!P1 LOP3.LUT R0, RZ, R10, RZ, 0x33, !PT ;  /* 0x0000000aff009212 */ /* 0x000fce00078e33ff */
.L_x_516:
[----:B------:R-:W-:Y:S05]  /*19d0*/  BSYNC B0 ;  /* 0x0000000000007941 */ /* 0x000fea0003800000 */
.L_x_515:
[----:B------:R-:W-:-:S05]  /*19e0*/  IMAD R3, R214, R0, RZ ;  /* 0x00000000d6037224 */ /* 0x000fca00078e02ff */
[C---:B------:R-:W-:Y:S01]  /*19f0*/  VIADDMNMX R0, R3.reuse, R0, R27, PT ;  /* 0x0000000003007246 */ /* 0x040fe2000380011b */
[----:B------:R-:W-:-:S04]  /*1a00*/  IMAD R3, R3, 0xa0, -R9 ;  /* 0x000000a003037824 */ /* 0x000fc800078e0a09 */
[----:B------:R-:W-:Y:S01]  /*1a10*/  IMAD R5, R0, 0xa0, -R9 ;  /* 0x000000a000057824 */ /* 0x000fe200078e0a09 */
[----:B------:R-:W-:-:S04]  /*1a20*/  VIMNMX R3, RZ, R3, !PT ;  /* 0x00000003ff037248 */ /* 0x000fc80007fe0100 */
[----:B------:R-:W-:Y:S01]  /*1a30*/  VIMNMX R0, R5, R2, PT ;  /* 0x0000000205007248 */ /* 0x000fe20003fe0100 */
[----:B------:R-:W-:-:S03]  /*1a40*/  IMAD.WIDE.U32 R60, R3, -0x33333333, RZ ;  /* 0xcccccccd033c7825 */ /* 0x000fc600078e00ff */
[----:B------:R-:W-:Y:S02]  /*1a50*/  ISETP.GT.AND P0, PT, R0, R3, PT ;  /* 0x000000030000720c */ /* 0x000fe40003f04270 */
[----:B------:R-:W-:-:S05]  /*1a60*/  SHF.R.U32.HI R60, RZ, 0x7, R61 ;  /* 0x00000007ff3c7819 */ /* 0x000fca000001163d */
[----:B------:R-:W-:-:S06]  /*1a70*/  IMAD.MOV.U32 R28, RZ, RZ, R60 ;  /* 0x000000ffff1c7224 */ /* 0x000fcc00078e003c */
[----:B------:R-:W-:-:S04]  /*1a80*/  @P0 VIADD R0, R0, 0x9f ;  /* 0x0000009f00000836 */ /* 0x000fc80000000000 */
[----:B------:R-:W-:-:S05]  /*1a90*/  @P0 IMAD.HI R0, R0, 0x66666667, RZ ;  /* 0x6666666700000827 */ /* 0x000fca00078e02ff */
[----:B------:R-:W-:-:S04]  /*1aa0*/  @P0 SHF.R.U32.HI R3, RZ, 0x1f, R0 ;  /* 0x0000001fff030819 */ /* 0x000fc80000011600 */
[----:B------:R-:W-:Y:S02]  /*1ab0*/  @P0 LEA.HI.SX32 R28, R0, R3, 0x1a ;  /* 0x00000003001c0211 */ /* 0x000fe400078fd2ff */
[----:B------:R-:W-:Y:S02]  /*1ac0*/  PLOP3.LUT P0, PT, PT, PT, PT, 0x80, 0x0 ;  /* 0x000000000000781c */ /* 0x000fe40003f0f070 */
[----:B------:R-:W-:-:S13]  /*1ad0*/  ISETP.GT.AND P1, PT, R28, R60, PT ;  /* 0x0000003c1c00720c */ /* 0x000fda0003f24270 */
[----:B------:R-:W-:Y:S05]  /*1ae0*/  @!P1 BRA `(.L_x_517) ;  /* 0x0000007c007c9947 */ /* 0x000fea0003800000 */
[----:B------:R-:W-:Y:S01]  /*1af0*/  VIADD R0, R18, 0x18400 ;  /* 0x0001840012007836 */ /* 0x000fe20000000000 */
[----:B------:R-:W-:Y:S04]  /*1b00*/  BSSY B6, `(.L_x_518) ;  /* 0x0000013000067945 */ /* 0x000fe80003800000 */
[----:B------:R-:W-:-:S13]  /*1b10*/  LOP3.LUT P0, RZ, R0, 0x3ff, RZ, 0xc0, !PT ;  /* 0x000003ff00ff7812 */ /* 0x000fda000780c0ff */
[----:B------:R-:W-:Y:S05]  /*1b20*/  @!P0 BRA `(.L_x_519) ;  /* 0x0000000000408947 */ /* 0x000fea0003800000 */
        /* <DEDUP_REMOVED lines=8> */
[----:B------:R-:W-:Y:S01]  /*1bb0*/  MOV R6, UR4 ;  /* 0x0000000400067c02 */ /* 0x000fe20008000f00 */
[----:B------:R-:W-:Y:S01]  /*1bc0*/  IMAD.U32 R7, RZ, RZ, UR5 ;  /* 0x00000005ff077e24 */ /* 0x000fe2000f8e00ff */
[----:B------:R-:W-:Y:S01]  /*1bd0*/  MOV R13, RZ ;  /* 0x000000ff000d7202 */ /* 0x000fe20000000f00 */
[----:B------:R-:W-:-:S02]  /*1be0*/  IMAD.U32 R11, RZ, RZ, UR7 ;  /* 0x00000007ff0b7e24 */ /* 0x000fc4000f8e00ff */
[----:B------:R-:W-:Y:S02]  /*1bf0*/  IMAD.MOV.U32 R8, RZ, RZ, 0x70 ;  /* 0x00000070ff087424 */ /* 0x000fe400078e00ff */
[----:B0-----:R-:W-:-:S07]  /*1c00*/  IMAD.MOV.U32 R12, RZ, RZ, 0x1 ;  /* 0x00000001ff0c7424 */ /* 0x001fce00078e00ff */
[----:B------:R-:W-:-:S07]  /*1c10*/  LEPC R20, `(.L_x_519) ;  /* 0x000000001014794e */ /* 0x000fce0000000000 */
[----:B-1---5:R-:W-:Y:S05]  /*1c20*/  CALL.ABS.NOINC R14 ;  /* 0x000000000e007343 */ /* 0x022fea0003c00000 */
.L_x_519:
[----:B------:R-:W-:Y:S05]  /*1c30*/  BSYNC B6 ;  /* 0x0000000000067941 */ /* 0x000fea0003800000 */
.L_x_518:
        /* <DEDUP_REMOVED lines=11> */
[----:B------:R-:W-:Y:S01]  /*1cf0*/  MOV R10, UR6 ;  /* 0x00000006000a7c02 */ /* 0x000fe20008000f00 */
[----:B------:R-:W-:Y:S02]  /*1d00*/  IMAD.U32 R6, RZ, RZ, UR4 ;  /* 0x00000004ff067e24 */ /* 0x000fe4000f8e00ff */
[----:B------:R-:W-:-:S02]  /*1d10*/  IMAD.U32 R7, RZ, RZ, UR5 ;  /* 0x00000005ff077e24 */ /* 0x000fc4000f8e00ff */
[----:B------:R-:W-:Y:S02]  /*1d20*/  IMAD.U32 R11, RZ, RZ, UR7 ;  /* 0x00000007ff0b7e24 */ /* 0x000fe4000f8e00ff */
[----:B------:R-:W-:Y:S02]  /*1d30*/  IMAD.MOV.U32 R8, RZ, RZ, 0x70 ;  /* 0x00000070ff087424 */ /* 0x000fe400078e00ff */
[----:B------:R-:W-:Y:S02]  /*1d40*/  IMAD.MOV.U32 R12, RZ, RZ, 0x1 ;  /* 0x00000001ff0c7424 */ /* 0x000fe400078e00ff */
[----:B0-----:R-:W-:-:S07]  /*1d50*/  IMAD.MOV.U32 R13, RZ, RZ, RZ ;  /* 0x000000ffff0d7224 */ /* 0x001fce00078e00ff */
[----:B------:R-:W-:-:S07]  /*1d60*/  LEPC R20, `(.L_x_521) ;  /* 0x000000001014794e */ /* 0x000fce0000000000 */
[----:B-1---5:R-:W-:Y:S05]  /*1d70*/  CALL.ABS.NOINC R14 ;  /* 0x000000000e007343 */ /* 0x022fea0003c00000 */
.L_x_521:
[----:B------:R-:W-:Y:S05]  /*1d80*/  BSYNC B6 ;  /* 0x0000000000067941 */ /* 0x000fea0003800000 */
.L_x_520:
[----:B------:R-:W-:Y:S01]  /*1d90*/  ULDC.64 UR4, c[0x0][0x9f8] ;  /* 0x00027e0000047ab9 */ /* 0x000fe20000000a00 */
[----:B------:R-:W-:Y:S01]  /*1da0*/  IMAD.MOV.U32 R87, RZ, RZ, R205 ;  /* 0x000000ffff577224 */ /* 0x000fe200078e00cd */
[----:B------:R-:W-:Y:S01]  /*1db0*/  ISETP.NE.U32.AND P0, PT, RZ, UR4, PT ;  /* 0x00000004ff007c0c */ /* 0x000fe2000bf05070 */
[----:B------:R-:W0:Y:S03]  /*1dc0*/  LDC.64 R32, c[0x0][0x3f8] ;  /* 0x0000fe00ff207b82 */ /* 0x000e260000000a00 */
[----:B------:R-:W-:-:S05]  /*1dd0*/  ISETP.NE.AND.EX P0, PT, RZ, UR5, PT, P0 ;  /* 0x00000005ff007c0c */ /* 0x000fca000bf05300 */
[----:B------:R-:W1:Y:S08]  /*1de0*/  LDC.64 R58, c[0x0][0x408] ;  /* 0x00010200ff3a7b82 */ /* 0x000e700000000a00 */
[----:B------:R-:W-:Y:S01]  /*1df0*/  @P0 IADD3 R4, P1, R209, UR4, RZ ;  /* 0x00000004d1040c10 */ /* 0x000fe2000ff3e0ff */
[----:B------:R-:W2:Y:S03]  /*1e00*/  LDC R73, c[0x0][0x3f4] ;  /* 0x0000fd00ff497b82 */ /* 0x000ea60000000800 */
[----:B------:R-:W-:-:S05]  /*1e10*/  @P0 IADD3.X R5, R210, UR5, RZ, P1, !PT ;  /* 0x00000005d2050c10 */ /* 0x000fca0008ffe4ff */
[----:B------:R3:W4:Y:S01]  /*1e20*/  @P0 LDG.E R87, desc[UR36][R4.64] ;  /* 0x0000002404570981 */ /* 0x000722000c1e1900 */
[----:B------:R-:W-:Y:S01]  /*1e30*/  SHF.R.S32.HI R3, RZ, 0x1f, R190 ;  /* 0x0000001fff037819 */ /* 0x000fe200000114be */
[-C--:B0-----:R-:W-:Y:S01]  /*1e40*/  IMAD.WIDE.U32 R8, R190, R32.reuse, R16 ;  /* 0x00000020be087225 */ /* 0x081fe200078e0010 */
[----:B------:R-:W-:Y:S01]  /*1e50*/  SHF.R.S32.HI R23, RZ, 0x1f, R22 ;  /* 0x0000001fff177819 */ /* 0x000fe20000011416 */
[----:B------:R-:W0:Y:S01]  /*1e60*/  S2R R34, SR_TID.X ;  /* 0x0000000000227919 */ /* 0x000e220000002100 */
[----:B------:R-:W-:Y:S01]  /*1e70*/  SHF.L.U32 R81, R200, 0x7, RZ ;  /* 0x00000007c8517819 */ /* 0x000fe200000006ff */
[C---:B------:R-:W-:Y:S01]  /*1e80*/  IMAD R0, R3.reuse, R32, RZ ;  /* 0x0000002003007224 */ /* 0x040fe200078e02ff */
[----:B------:R-:W-:Y:S01]  /*1e90*/  SHF.R.U32.HI R102, RZ, 0x3, R197 ;  /* 0x00000003ff667819 */ /* 0x000fe200000116c5 */
[----:B-1----:R-:W-:Y:S01]  /*1ea0*/  IMAD R3, R3, R58, RZ ;  /* 0x0000003a03037224 */ /* 0x002fe200078e02ff */
[----:B------:R-:W-:Y:S01]  /*1eb0*/  LOP3.LUT R81, R81, 0x380, RZ, 0xc0, !PT ;  /* 0x0000038051517812 */ /* 0x000fe200078ec0ff */
[----:B------:R-:W-:Y:S01]  /*1ec0*/  IMAD R13, R190, R33, R0 ;  /* 0x00000021be0d7224 */ /* 0x000fe200078e0200 */
[----:B------:R-:W-:Y:S01]  /*1ed0*/  IADD3 R86, R86, R31, RZ ;  /* 0x0000001f56567210 */ /* 0x000fe20007ffe0ff */
[C---:B------:R-:W-:Y:S01]  /*1ee0*/  IMAD R15, R190.reuse, R59, R3 ;  /* 0x0000003bbe0f7224 */ /* 0x040fe200078e0203 */
[----:B------:R-:W-:Y:S01]  /*1ef0*/  SHF.R.U32.HI R76, RZ, 0x3, R81 ;  /* 0x00000003ff4c7819 */ /* 0x000fe20000011651 */
[----:B------:R-:W-:Y:S01]  /*1f00*/  IMAD.WIDE.U32 R6, R190, R32, R22 ;  /* 0x00000020be067225 */ /* 0x000fe200078e0016 */
[----:B------:R-:W-:-:S02]  /*1f10*/  SHF.L.U64.HI R85, R32, 0x6, R33 ;  /* 0x0000000620557819 */ /* 0x000fc40000010221 */
[----:B--2---:R-:W-:Y:S01]  /*1f20*/  ISETP.GE.AND P0, PT, R16, R73, PT ;  /* 0x000000491000720c */ /* 0x004fe20003f06270 */
[----:B------:R-:W-:Y:S01]  /*1f30*/  IMAD.IADD R7, R7, 0x1, R13 ;  /* 0x0000000107077824 */ /* 0x000fe200078e020d */
[----:B------:R-:W-:Y:S01]  /*1f40*/  SHF.L.U64.HI R84, R32, 0x7, R33 ;  /* 0x0000000720547819 */ /* 0x000fe20000010221 */
[----:B------:R-:W-:Y:S01]  /*1f50*/  IMAD.IADD R9, R13, 0x1, R9 ;  /* 0x000000010d097824 */ /* 0x000fe200078e0209 */
[----:B------:R-:W-:Y:S01]  /*1f60*/  SEL R3, R73, RZ, P0 ;  /* 0x000000ff49037207 */ /* 0x000fe20000000000 */
[-C--:B---3--:R-:W-:Y:S01]  /*1f70*/  IMAD.WIDE.U32 R4, R190, R58.reuse, R22 ;  /* 0x0000003abe047225 */ /* 0x088fe200078e0016 */
[----:B-----5:R-:W-:Y:S02]  /*1f80*/  SHF.R.S32.HI R13, RZ, 0x1f, R26 ;  /* 0x0000001fff0d7819 */ /* 0x020fe4000001141a */
[----:B------:R-:W-:Y:S01]  /*1f90*/  SHF.L.U64.HI R80, R58, 0x6, R59 ;  /* 0x000000063a507819 */ /* 0x000fe2000001023b */
[----:B------:R-:W-:Y:S01]  /*1fa0*/  IMAD.IADD R3, R16, 0x1, R3 ;  /* 0x0000000110037824 */ /* 0x000fe200078e0203 */
[----:B------:R-:W-:Y:S01]  /*1fb0*/  SHF.L.U64.HI R79, R58, 0x7, R59 ;  /* 0x000000073a4f7819 */ /* 0x000fe2000001023b */
[----:B------:R-:W-:Y:S01]  /*1fc0*/  IMAD.WIDE.U32 R10, R190, R58, R16 ;  /* 0x0000003abe0a7225 */ /* 0x000fe200078e0010 */
[----:B------:R-:W-:-:S02]  /*1fd0*/  LOP3.LUT P1, RZ, R200, 0x4, RZ, 0xc0, !PT ;  /* 0x00000004c8ff7812 */ /* 0x000fc4000782c0ff */
[----:B------:R-:W-:Y:S01]  /*1fe0*/  SHF.R.S32.HI R0, RZ, 0x1f, R3 ;  /* 0x0000001fff007819 */ /* 0x000fe20000011403 */
[----:B------:R-:W-:Y:S02]  /*1ff0*/  IMAD.IADD R5, R5, 0x1, R15 ;  /* 0x0000000105057824 */ /* 0x000fe400078e020f */
[----:B------:R-:W-:Y:S01]  /*2000*/  IMAD.IADD R11, R15, 0x1, R11 ;  /* 0x000000010f0b7824 */ /* 0x000fe200078e020b */
[----:B------:R-:W-:Y:S01]  /*2010*/  LEA.HI R0, R0, R3, RZ, 0x4 ;  /* 0x0000000300007211 */ /* 0x000fe200078f20ff */
[----:B0-----:R-:W-:Y:S01]  /*2020*/  VIADD R36, R34, 0xffffff80 ;  /* 0xffffff8022247836 */ /* 0x001fe20000000000 */
[----:B------:R-:W-:Y:S01]  /*2030*/  SHF.R.U32.HI R34, RZ, 0x7, R34 ;  /* 0x00000007ff227819 */ /* 0x000fe20000011622 */
[----:B------:R-:W-:Y:S01]  /*2040*/  IMAD R3, R13, R32, RZ ;  /* 0x000000200d037224 */ /* 0x000fe200078e02ff */
[----:B------:R-:W-:Y:S01]  /*2050*/  SHF.R.S32.HI R65, RZ, 0x4, R0 ;  /* 0x00000004ff417819 */ /* 0x000fe20000011400 */
[----:B------:R-:W-:Y:S01]  /*2060*/  IMAD.WIDE.U32 R54, R26, R58, R4 ;  /* 0x0000003a1a367225 */ /* 0x000fe200078e0004 */
[----:B------:R-:W-:-:S02]  /*2070*/  ISETP.NE.AND P6, PT, R34, 0x1, PT ;  /* 0x000000012200780c */ /* 0x000fc40003fc5270 */
[----:B------:R-:W-:Y:S01]  /*2080*/  SHF.R.S32.HI R35, RZ, 0x1f, R36 ;  /* 0x0000001fff237819 */ /* 0x000fe20000011424 */
[----:B------:R-:W-:Y:S01]  /*2090*/  IMAD R15, R26, R33, R3 ;  /* 0x000000211a0f7224 */ /* 0x000fe200078e0203 */
[----:B------:R-:W-:Y:S01]  /*20a0*/  LOP3.LUT R3, R81, 0x30, R16, 0xf8, !PT ;  /* 0x0000003051037812 */ /* 0x000fe200078ef810 */
[----:B------:R-:W-:Y:S01]  /*20b0*/  IMAD R13, R13, R58, RZ ;  /* 0x0000003a0d0d7224 */ /* 0x000fe200078e02ff */
[----:B------:R-:W-:Y:S01]  /*20c0*/  LEA.HI R35, R35, R36, RZ, 0x2 ;  /* 0x0000002423237211 */ /* 0x000fe200078f10ff */
[----:B------:R-:W-:Y:S01]  /*20d0*/  VIADD R75, R34, 0x8 ;  /* 0x00000008224b7836 */ /* 0x000fe20000000000 */
[----:B------:R-:W-:Y:S01]  /*20e0*/  LOP3.LUT R70, R3, R76, RZ, 0x3c, !PT ;  /* 0x0000004c03467212 */ /* 0x000fe200078e3cff */
[----:B------:R-:W-:Y:S01]  /*20f0*/  IMAD R13, R26, R59, R13 ;  /* 0x0000003b1a0d7224 */ /* 0x000fe200078e020d */
[--C-:B------:R-:W-:Y:S01]  /*2100*/  LOP3.LUT R3, R81, 0x70, R0.reuse, 0xf8, !PT ;  /* 0x0000007051037812 */ /* 0x100fe200078ef800 */
[----:B------:R-:W-:Y:S01]  /*2110*/  IMAD R71, R59, 0xa0, RZ ;  /* 0x000000a03b477824 */ /* 0x000fe200078e02ff */
[----:B------:R-:W-:Y:S01]  /*2120*/  LOP3.LUT R35, R35, 0xfffffffc, RZ, 0xc0, !PT ;  /* 0xfffffffc23237812 */ /* 0x000fe200078ec0ff */
[----:B------:R-:W-:Y:S05]  /*2130*/  @!P6 WARPSYNC.ALL ;  /* 0x000000000000e948 */ /* 0x000fea0003800000 */
[--C-:B------:R-:W-:Y:S01]  /*2140*/  LOP3.LUT R5, R197, 0x70, R0.reuse, 0xf8, !PT ;  /* 0x00000070c5057812 */ /* 0x100fe200078ef800 */
[----:B------:R-:W-:Y:S01]  /*2150*/  ULDC UR4, c[0x0][0x2f4] ;  /* 0x0000bd0000047ab9 */ /* 0x000fe20000000800 */
[----:B------:R-:W-:Y:S01]  /*2160*/  LOP3.LUT R4, R196, 0x70, R0, 0xf8, !PT ;  /* 0x00000070c4047812 */ /* 0x000fe200078ef800 */
[C---:B------:R-:W-:Y:S01]  /*2170*/  IMAD.SHL.U32 R78, R58.reuse, 0x40, RZ ;  /* 0x000000403a4e7824 */ /* 0x040fe200078e00ff */
[----:B------:R-:W-:Y:S01]  /*2180*/  SHF.R.U32.HI R34, RZ, 0x3, R196 ;  /* 0x00000003ff227819 */ /* 0x000fe200000116c4 */
[----:B------:R-:W-:Y:S01]  /*2190*/  IMAD.SHL.U32 R77, R58, 0x80, RZ ;  /* 0x000000803a4d7824 */ /* 0x000fe200078e00ff */
[----:B------:R-:W-:Y:S01]  /*21a0*/  LOP3.LUT R64, R0, 0xfffffff0, RZ, 0xc0, !PT ;  /* 0xfffffff000407812 */ /* 0x000fe200078ec0ff */
[----:B------:R-:W-:Y:S01]  /*21b0*/  IMAD.WIDE.U32 R56, R26, R58, R10 ;  /* 0x0000003a1a387225 */ /* 0x000fe200078e000a */
[----:B------:R-:W-:-:S02]  /*21c0*/  LOP3.LUT R0, R3, R76, RZ, 0x3c, !PT ;  /* 0x0000004c03007212 */ /* 0x000fc400078e3cff */
[----:B------:R-:W-:Y:S01]  /*21d0*/  IADD3 R35, R36, -R35, RZ ;  /* 0x8000002324237210 */ /* 0x000fe20007ffe0ff */
[----:B------:R-:W-:Y:S01]  /*21e0*/  IMAD R33, R33, 0xa0, RZ ;  /* 0x000000a021217824 */ /* 0x000fe200078e02ff */
[----:B------:R-:W-:Y:S01]  /*21f0*/  LOP3.LUT R5, R5, R102, RZ, 0x3c, !PT ;  /* 0x0000006605057212 */ /* 0x000fe200078e3cff */
[----:B------:R-:W-:Y:S01]  /*2200*/  IMAD.WIDE.U32 R20, R26, R32, R6 ;  /* 0x000000201a147225 */ /* 0x000fe200078e0006 */
[----:B------:R-:W-:Y:S02]  /*2210*/  ISETP.GE.AND P2, PT, R19, UR4, PT ;  /* 0x0000000413007c0c */ /* 0x000fe4000bf46270 */
[----:B------:R-:W-:Y:S01]  /*2220*/  LOP3.LUT R4, R4, R34, RZ, 0x3c, !PT ;  /* 0x0000002204047212 */ /* 0x000fe200078e3cff */
[----:B------:R-:W-:Y:S01]  /*2230*/  IMAD.WIDE.U32 R30, R26, R32, R8 ;  /* 0x000000201a1e7225 */ /* 0x000fe200078e0008 */
[----:B------:R-:W-:Y:S02]  /*2240*/  IADD3 R70, R199, R70, RZ ;  /* 0x00000046c7467210 */ /* 0x000fe40007ffe0ff */
[----:B------:R-:W-:Y:S01]  /*2250*/  ISETP.GE.AND P1, PT, R16, UR4, PT ;  /* 0x0000000410007c0c */ /* 0x000fe2000bf26270 */
[----:B------:R-:W-:Y:S01]  /*2260*/  IMAD.WIDE.U32 R52, R32, 0xa0, RZ ;  /* 0x000000a020347825 */ /* 0x000fe200078e00ff */
[----:B------:R-:W-:-:S02]  /*2270*/  P2R R89, PR, RZ, 0x4 ;  /* 0x00000004ff597803 */ /* 0x000fc40000000000 */
[----:B------:R-:W-:Y:S01]  /*2280*/  SHF.R.S32.HI R62, RZ, 0x1f, R64 ;  /* 0x0000001fff3e7819 */ /* 0x000fe20000011440 */
[----:B------:R-:W-:Y:S01]  /*2290*/  IMAD.WIDE.U32 R58, R58, 0xa0, RZ ;  /* 0x000000a03a3a7825 */ /* 0x000fe200078e00ff */
[----:B------:R-:W-:-:S03]  /*22a0*/  IADD3 R3, R203, R4, RZ ;  /* 0x00000004cb037210 */ /* 0x000fc60007ffe0ff */
[----:B------:R-:W-:Y:S02]  /*22b0*/  IMAD.IADD R61, R199, 0x1, R0 ;  /* 0x00000001c73d7824 */ /* 0x000fe400078e0200 */
[C---:B------:R-:W-:Y:S02]  /*22c0*/  IMAD.SHL.U32 R83, R32.reuse, 0x40, RZ ;  /* 0x0000004020537824 */ /* 0x040fe400078e00ff */
[----:B------:R-:W-:Y:S02]  /*22d0*/  IMAD.SHL.U32 R82, R32, 0x80, RZ ;  /* 0x0000008020527824 */ /* 0x000fe400078e00ff */
[----:B------:R-:W-:Y:S02]  /*22e0*/  IMAD R74, R35, 0x40, R190 ;  /* 0x00000040234a7824 */ /* 0x000fe400078e02be */
[----:B------:R-:W-:Y:S02]  /*22f0*/  IMAD.SHL.U32 R73, R73, 0x2, RZ ;  /* 0x0000000249497824 */ /* 0x000fe400078e00ff */
[----:B------:R-:W-:-:S02]  /*2300*/  IMAD.IADD R72, R53, 0x1, R33 ;  /* 0x0000000135487824 */ /* 0x000fc400078e0221 */
[----:B------:R-:W-:Y:S02]  /*2310*/  IMAD.IADD R71, R59, 0x1, R71 ;  /* 0x000000013b477824 */ /* 0x000fe400078e0247 */
[----:B------:R-:W-:Y:S02]  /*2320*/  IMAD.IADD R69, R21, 0x1, R15 ;  /* 0x0000000115457824 */ /* 0x000fe400078e020f */
[----:B------:R-:W-:Y:S02]  /*2330*/  IMAD.IADD R68, R15, 0x1, R31 ;  /* 0x000000010f447824 */ /* 0x000fe400078e021f */
[----:B------:R-:W-:Y:S02]  /*2340*/  IMAD.IADD R67, R55, 0x1, R13 ;  /* 0x0000000137437824 */ /* 0x000fe400078e020d */
[----:B------:R-:W-:Y:S02]  /*2350*/  IMAD.IADD R66, R13, 0x1, R57 ;  /* 0x000000010d427824 */ /* 0x000fe400078e0239 */
[----:B------:R-:W-:Y:S01]  /*2360*/  IMAD.IADD R0, R204, 0x1, R5 ;  /* 0x00000001cc007824 */ /* 0x000fe200078e0205 */
[----:B----4-:R-:W-:Y:S01]  /*2370*/  SHF.R.S32.HI R63, RZ, 0x1f, R87 ;  /* 0x0000001fff3f7819 */ /* 0x010fe20000011457 */
[----:B------:R-:W-:Y:S06]  /*2380*/  @!P6 BAR.SYNC.DEFER_BLOCKING 0x9, 0x100 ;  /* 0x024400000000eb1d */ /* 0x000fec0000010000 */
.L_x_596:
[----:B0-----:R-:W0:Y:S01]  /*2390*/  LDC R97, c[0x0][0x430] ;  /* 0x00010c00ff617b82 */ /* 0x001e220000000800 */
[----:B------:R-:W-:Y:S01]  /*23a0*/  VIADD R28, R28, 0xffffffff ;  /* 0xffffffff1c1c7836 */ /* 0x000fe20000000000 */
[----:B------:R-:W-:-:S03]  /*23b0*/  MOV R100, RZ ;  /* 0x000000ff00647202 */ /* 0x000fc60000000f00 */
[----:B------:R-:W-:-:S03]  /*23c0*/  IMAD R7, R28, 0xa0, R74 ;  /* 0x000000a01c077824 */ /* 0x000fc600078e024a */
[----:B--2---:R-:W1:Y:S01]  /*23d0*/  LDC R105, c[0x0][0x3f4] ;  /* 0x0000fd00ff697b82 */ /* 0x004e620000000800 */
[----:B------:R-:W-:-:S04]  /*23e0*/  IMAD.IADD R13, R86, 0x1, R7 ;  /* 0x00000001560d7824 */ /* 0x000fc800078e0207 */
[----:B------:R-:W-:Y:S01]  /*23f0*/  IMAD.MOV.U32 R8, RZ, RZ, R13 ;  /* 0x000000ffff087224 */ /* 0x000fe200078e000d */
[----:B0-----:R-:W-:-:S13]  /*2400*/  ISETP.NE.AND P2, PT, R97, 0x1, PT ;  /* 0x000000016100780c */ /* 0x001fda0003f45270 */
[----:B------:R-:W0:Y:S08]  /*2410*/  @P2 LDC R4, c[0x0][0x434] ;  /* 0x00010d00ff042b82 */ /* 0x000e300000000800 */
[----:B------:R-:W2:Y:S01]  /*2420*/  @P2 LDC R5, c[0x0][0x438] ;  /* 0x00010e00ff052b82 */ /* 0x000ea20000000800 */
[----:B0-----:R-:W-:-:S05]  /*2430*/  @P2 IMAD.HI.U32 R4, R13, R4, RZ ;  /* 0x000000040d042227 */ /* 0x001fca00078e00ff */
[----:B--2---:R-:W-:Y:S02]  /*2440*/  @P2 SHF.R.U32.HI R8, RZ, R5, R4 ;  /* 0x00000005ff082219 */ /* 0x004fe40000011604 */
[----:B------:R-:W-:-:S04]  /*2450*/  ISETP.GE.AND P2, PT, R7, R2, PT ;  /* 0x000000020700720c */ /* 0x000fc80003f46270 */
[----:B------:R-:W-:-:S13]  /*2460*/  ISETP.GT.OR P2, PT, R74, 0x9f, P2 ;  /* 0x0000009f4a00780c */ /* 0x000fda0001744670 */
[----:B------:R-:W0:Y:S01]  /*2470*/  @!P2 LDC.64 R6, c[0x0][0x428] ;  /* 0x00010a00ff06ab82 */ /* 0x000e220000000a00 */
[----:B------:R-:W-:-:S07]  /*2480*/  @!P2 SHF.R.S32.HI R9, RZ, 0x1f, R8 ;  /* 0x0000001fff09a819 */ /* 0x000fce0000011408 */
[----:B------:R-:W2:Y:S01]  /*2490*/  @!P2 LDC.64 R4, c[0x0][0x418] ;  /* 0x00010600ff04ab82 */ /* 0x000ea20000000a00 */
[----:B0-----:R-:W-:-:S04]  /*24a0*/  @!P2 IMAD R10, R63, R6, RZ ;  /* 0x000000063f0aa224 */ /* 0x001fc800078e02ff */
[C---:B------:R-:W-:Y:S02]  /*24b0*/  @!P2 IMAD R11, R87.reuse, R7, R10 ;  /* 0x00000007570ba224 */ /* 0x040fe400078e020a */
[----:B------:R-:W-:-:S04]  /*24c0*/  @!P2 IMAD.WIDE.U32 R6, R87, R6, R8 ;  /* 0x000000065706a225 */ /* 0x000fc800078e0008 */
[----:B------:R-:W-:Y:S01]  /*24d0*/  @!P2 IMAD.IADD R7, R7, 0x1, R11 ;  /* 0x000000010707a824 */ /* 0x000fe200078e020b */
[----:B--2---:R-:W-:-:S04]  /*24e0*/  @!P2 LEA R4, P3, R6, R4, 0x2 ;  /* 0x000000040604a211 */ /* 0x004fc800078610ff */
[----:B------:R-:W-:-:S05]  /*24f0*/  @!P2 LEA.HI.X R5, R6, R5, R7, 0x2, P3 ;  /* 0x000000050605a211 */ /* 0x000fca00018f1407 */
[----:B------:R0:W5:Y:S01]  /*2500*/  @!P2 LDG.E R100, desc[UR36][R4.64] ;  /* 0x000000240464a981 */ /* 0x000162000c1e1900 */
[----:B------:R-:W-:Y:S01]  /*2510*/  ISETP.GT.AND P2, PT, R28, R60, PT ;  /* 0x0000003c1c00720c */ /* 0x000fe20003f44270 */
[----:B------:R-:W-:Y:S01]  /*2520*/  IMAD R7, R188, 0x5000, R70 ;  /* 0x00005000bc077824 */ /* 0x000fe200078e0246 */
[----:B------:R-:W-:Y:S01]  /*2530*/  LOP3.LUT P4, RZ, R200, 0x4, RZ, 0xc0, !PT ;  /* 0x00000004c8ff7812 */ /* 0x000fe2000788c0ff */
[----:B------:R-:W-:Y:S01]  /*2540*/  IMAD.MOV R6, RZ, RZ, -R8 ;  /* 0x000000ffff067224 */ /* 0x000fe200078e0a08 */
[----:B------:R-:W-:Y:S01]  /*2550*/  P2R R90, PR, RZ, 0x4 ;  /* 0x00000004ff5a7803 */ /* 0x000fe20000000000 */
[----:B------:R-:W-:Y:S01]  /*2560*/  VIADD R91, R7, 0x40 ;  /* 0x00000040075b7836 */ /* 0x000fe20000000000 */
[----:B-1----:R-:W-:Y:S01]  /*2570*/  ISETP.GE.AND P2, PT, R105, 0x1, PT ;  /* 0x000000016900780c */ /* 0x002fe20003f46270 */
[----:B------:R-:W-:Y:S05]  /*2580*/  YIELD ;  /* 0x0000000000007946 */ /* 0x000fea0003800000 */
[----:B------:R-:W-:Y:S01]  /*2590*/  BSSY B0, `(.L_x_522) ;  /* 0x00006c7000007945 */ /* 0x000fe20003800000 */
[----:B------:R-:W-:-:S02]  /*25a0*/  IMAD R97, R97, R6, R13 ;  /* 0x0000000661617224 */ /* 0x000fc400078e020d */
[----:B------:R-:W-:Y:S02]  /*25b0*/  @P4 VIADD R91, R7, 0xffffffc0 ;  /* 0xffffffc0075b4836 */ /* 0x000fe40000000000 */
[C---:B------:R-:W-:Y:S02]  /*25c0*/  IMAD.IADD R92, R18.reuse, 0x1, R7 ;  /* 0x00000001125c7824 */ /* 0x040fe400078e0207 */
[----:B------:R-:W-:Y:S01]  /*25d0*/  IMAD.IADD R91, R18, 0x1, R91 ;  /* 0x00000001125b7824 */ /* 0x000fe200078e025b */
[----:B0--3--:R-:W-:Y:S06]  /*25e0*/  @!P2 BRA `(.L_x_523) ;  /* 0x0000006400aca947 */ /* 0x009fec0003800000 */
[----:B------:R-:W-:Y:S01]  /*25f0*/  SHF.R.S32.HI R96, RZ, 0x1f, R97 ;  /* 0x0000001fff607819 */ /* 0x000fe20000011461 */
[----:B------:R-:W-:Y:S01]  /*2600*/  ULDC.64 UR4, c[0x0][0x300] ;  /* 0x0000c00000047ab9 */ /* 0x000fe20000000a00 */
[----:B-----5:R-:W-:Y:S01]  /*2610*/  SHF.R.S32.HI R95, RZ, 0x1f, R100 ;  /* 0x0000001fff5f7819 */ /* 0x020fe20000011464 */
[----:B------:R-:W-:Y:S01]  /*2620*/  IMAD.WIDE.U32 R4, R97, UR4, RZ ;  /* 0x0000000461047c25 */ /* 0x000fe2000f8e00ff */
[----:B------:R-:W-:-:S03]  /*2630*/  ULDC.64 UR6, c[0x0][0x2e8] ;  /* 0x0000ba0000067ab9 */ /* 0x000fc60000000a00 */
[----:B------:R-:W-:Y:S02]  /*2640*/  IMAD R6, R96, UR4, RZ ;  /* 0x0000000460067c24 */ /* 0x000fe4000f8e02ff */
[----:B------:R-:W-:Y:S02]  /*2650*/  IMAD R94, R28, -0xa0, R2 ;  /* 0xffffff601c5e7824 */ /* 0x000fe400078e0202 */
[----:B------:R-:W-:Y:S01]  /*2660*/  IMAD R7, R97, UR5, R6 ;  /* 0x0000000561077c24 */ /* 0x000fe2000f8e0206 */
[----:B------:R-:W-:Y:S01]  /*2670*/  ULDC.64 UR4, c[0x0][0x310] ;  /* 0x0000c40000047ab9 */ /* 0x000fe20000000a00 */
[----:B------:R-:W-:Y:S01]  /*2680*/  IMAD R6, R71, R28, RZ ;  /* 0x0000001c47067224 */ /* 0x000fe200078e02ff */
[----:B------:R-:W-:Y:S01]  /*2690*/  VIMNMX R94, R94, 0xa0, PT ;  /* 0x000000a05e5e7848 */ /* 0x000fe20003fe0100 */
[----:B------:R-:W-:Y:S01]  /*26a0*/  IMAD R9, R95, UR4, RZ ;  /* 0x000000045f097c24 */ /* 0x000fe2000f8e02ff */
[----:B------:R-:W-:-:S03]  /*26b0*/  IADD3 R5, R5, R7, RZ ;  /* 0x0000000705057210 */ /* 0x000fc60007ffe0ff */
[C---:B------:R-:W-:Y:S02]  /*26c0*/  IMAD R9, R100.reuse, UR5, R9 ;  /* 0x0000000564097c24 */ /* 0x040fe4000f8e0209 */
[----:B------:R-:W-:Y:S01]  /*26d0*/  IMAD.WIDE.U32 R4, R100, UR4, R4 ;  /* 0x0000000464047c25 */ /* 0x000fe2000f8e0004 */
[----:B------:R-:W-:-:S03]  /*26e0*/  ULDC.64 UR4, c[0x0][0x308] ;  /* 0x0000c20000047ab9 */ /* 0x000fc60000000a00 */
[----:B------:R-:W-:Y:S02]  /*26f0*/  IMAD.IADD R5, R5, 0x1, R9 ;  /* 0x0000000105057824 */ /* 0x000fe400078e0209 */
[----:B------:R-:W-:Y:S01]  /*2700*/  IMAD.WIDE.U32 R4, R191, UR4, R4 ;  /* 0x00000004bf047c25 */ /* 0x000fe2000f8e0004 */
[----:B------:R-:W-:-:S03]  /*2710*/  ULDC.U8 UR4, c[0x0][0x410] ;  /* 0x0001040000047ab9 */ /* 0x000fc60000000000 */
[----:B------:R-:W-:Y:S01]  /*2720*/  IMAD R104, R191, UR5, R5 ;  /* 0x00000005bf687c24 */ /* 0x000fe2000f8e0205 */
[----:B------:R-:W-:Y:S01]  /*2730*/  IADD3 R103, P2, R4, UR6, RZ ;  /* 0x0000000604677c10 */ /* 0x000fe2000ff5e0ff */
[----:B------:R-:W-:Y:S01]  /*2740*/  IMAD R4, R72, R28, RZ ;  /* 0x0000001c48047224 */ /* 0x000fe200078e02ff */
[----:B------:R-:W-:Y:S02]  /*2750*/  SHF.R.S32.HI R5, RZ, 0x1f, R28 ;  /* 0x0000001fff057819 */ /* 0x000fe4000001141c */
[----:B------:R-:W-:Y:S02]  /*2760*/  IADD3.X R104, R104, UR7, RZ, P2, !PT ;  /* 0x0000000768687c10 */ /* 0x000fe400097fe4ff */
[----:B------:R-:W-:Y:S01]  /*2770*/  ISETP.NE.AND P2, PT, RZ, UR4, PT ;  /* 0x00000004ff007c0c */ /* 0x000fe2000bf45270 */
[C---:B------:R-:W-:Y:S02]  /*2780*/  IMAD R9, R5.reuse, R52, R4 ;  /* 0x0000003405097224 */ /* 0x040fe400078e0204 */
[----:B------:R-:W-:-:S02]  /*2790*/  IMAD R11, R5, R58, R6 ;  /* 0x0000003a050b7224 */ /* 0x000fc400078e0206 */
[----:B------:R-:W-:-:S04]  /*27a0*/  IMAD.WIDE.U32 R4, R52, R28, RZ ;  /* 0x0000001c34047225 */ /* 0x000fc800078e00ff */
[----:B------:R-:W-:-:S04]  /*27b0*/  IMAD.WIDE.U32 R6, R58, R28, RZ ;  /* 0x0000001c3a067225 */ /* 0x000fc800078e00ff */
[----:B------:R-:W-:Y:S02]  /*27c0*/  IMAD.IADD R88, R5, 0x1, R9 ;  /* 0x0000000105587824 */ /* 0x000fe400078e0209 */
[----:B------:R-:W-:Y:S01]  /*27d0*/  IMAD.IADD R106, R7, 0x1, R11 ;  /* 0x00000001076a7824 */ /* 0x000fe200078e020b */
[----:B------:R-:W-:Y:S06]  /*27e0*/  @!P2 BRA `(.L_x_524) ;  /* 0x000000300098a947 */ /* 0x000fec0003800000 */
[----:B------:R-:W-:Y:S01]  /*27f0*/  ISETP.GE.AND P2, PT, R190, R94, PT ;  /* 0x0000005ebe00720c */ /* 0x000fe20003f46270 */
[----:B------:R-:W-:Y:S01]  /*2800*/  BSSY B1, `(.L_x_525) ;  /* 0x000001e000017945 */ /* 0x000fe20003800000 */
        /* <DEDUP_REMOVED lines=11> */
[----:B------:R-:W-:Y:S01]  /*28c0*/  CS2R R36, SRZ ;  /* 0x0000000000247805 */ /* 0x000fe2000001ff00 */
[----:B------:R-:W-:Y:S06]  /*28d0*/  @P2 BRA `(.L_x_526) ;  /* 0x0000000000402947 */ /* 0x000fec0003800000 */
[----:B------:R-:W-:Y:S01]  /*28e0*/  ULDC.64 UR4, c[0x0][0x3e8] ;  /* 0x0000fa0000047ab9 */ /* 0x000fe20000000a00 */
[----:B------:R-:W-:Y:S02]  /*28f0*/  CS2R R50, SRZ ;  /* 0x0000000000327805 */ /* 0x000fe4000001ff00 */
[----:B------:R-:W-:Y:S02]  /*2900*/  IADD3 R10, P3, P4, R20, UR4, R4 ;  /* 0x00000004140a7c10 */ /* 0x000fe4000fc7e004 */
[----:B------:R-:W-:Y:S02]  /*2910*/  CS2R R98, SRZ ;  /* 0x0000000000627805 */ /* 0x000fe4000001ff00 */
[----:B------:R-:W-:Y:S01]  /*2920*/  IADD3.X R11, R69, UR5, R88, P3, P4 ;  /* 0x00000005450b7c10 */ /* 0x000fe20009fe8458 */
[----:B------:R-:W-:Y:S02]  /*2930*/  ULDC.64 UR4, c[0x0][0x400] ;  /* 0x0001000000047ab9 */ /* 0x000fe40000000a00 */
[----:B------:R-:W-:-:S04]  /*2940*/  IADD3 R12, P3, P4, R54, UR4, R6 ;  /* 0x00000004360c7c10 */ /* 0x000fc8000fc7e006 */
[----:B------:R-:W-:Y:S02]  /*2950*/  IADD3.X R13, R67, UR5, R106, P3, P4 ;  /* 0x00000005430d7c10 */ /* 0x000fe40009fe846a */
[----:B------:R-:W-:Y:S02]  /*2960*/  ISETP.GE.AND P3, PT, R22, R105, PT ;  /* 0x000000691600720c */ /* 0x000fe40003f66270 */
[----:B------:R-:W-:Y:S02]  /*2970*/  CS2R R46, SRZ ;  /* 0x00000000002e7805 */ /* 0x000fe4000001ff00 */
[----:B------:R-:W-:-:S09]  /*2980*/  CS2R R48, SRZ ;  /* 0x0000000000307805 */ /* 0x000fd2000001ff00 */
[----:B------:R0:W5:Y:S04]  /*2990*/  @!P3 LDG.E.64 R50, desc[UR36][R10.64] ;  /* 0x000000240a32b981 */ /* 0x000168000c1e1b00 */
[----:B------:R0:W5:Y:S01]  /*29a0*/  @!P3 LDG.E.64 R98, desc[UR36][R12.64] ;  /* 0x000000240c62b981 */ /* 0x000162000c1e1b00 */
[----:B------:R-:W-:-:S13]  /*29b0*/  ISETP.GE.AND P3, PT, R192, R105, PT ;  /* 0x00000069c000720c */ /* 0x000fda0003f66270 */
[----:B------:R0:W5:Y:S04]  /*29c0*/  @!P3 LDG.E.64 R46, desc[UR36][R10.64+0x20] ;  /* 0x000020240a2eb981 */ /* 0x000168000c1e1b00 */
[----:B------:R0:W5:Y:S02]  /*29d0*/  @!P3 LDG.E.64 R48, desc[UR36][R12.64+0x20] ;  /* 0x000020240c30b981 */ /* 0x000164000c1e1b00 */
.L_x_526:
[----:B------:R-:W-:Y:S05]  /*29e0*/  BSYNC B1 ;  /* 0x0000000000017941 */ /* 0x000fea0003800000 */
.L_x_525:
[----:B0-----:R-:W-:Y:S01]  /*29f0*/  VIADD R10, R190, 0x40 ;  /* 0x00000040be0a7836 */ /* 0x001fe20000000000 */
[----:B------:R-:W-:Y:S01]  /*2a00*/  BSSY B1, `(.L_x_527) ;  /* 0x0000019000017945 */ /* 0x000fe20003800000 */
[----:B-----5:R-:W-:Y:S01]  /*2a10*/  IMAD.MOV.U32 R113, RZ, RZ, R46 ;  /* 0x000000ffff717224 */ /* 0x020fe200078e002e */
[----:B------:R-:W-:Y:S02]  /*2a20*/  MOV R117, R50 ;  /* 0x0000003200757202 */ /* 0x000fe40000000f00 */
[----:B------:R-:W-:-:S13]  /*2a30*/  ISETP.GE.AND P3, PT, R10, R94, PT ;  /* 0x0000005e0a00720c */ /* 0x000fda0003f66270 */
[----:B------:R-:W-:Y:S05]  /*2a40*/  @P3 BRA `(.L_x_528) ;  /* 0x0000000000503947 */ /* 0x000fea0003800000 */
[----:B------:R-:W-:Y:S01]  /*2a50*/  IADD3 R10, P4, P5, R20, R4, R83 ;  /* 0x00000004140a7210 */ /* 0x000fe20007d9e053 */
[----:B------:R-:W-:Y:S01]  /*2a60*/  ULDC.64 UR4, c[0x0][0x3e8] ;  /* 0x0000fa0000047ab9 */ /* 0x000fe20000000a00 */
[----:B------:R-:W-:Y:S02]  /*2a70*/  CS2R R42, SRZ ;  /* 0x00000000002a7805 */ /* 0x000fe4000001ff00 */
[----:B------:R-:W-:Y:S02]  /*2a80*/  CS2R R44, SRZ ;  /* 0x00000000002c7805 */ /* 0x000fe4000001ff00 */
[----:B------:R-:W-:Y:S02]  /*2a90*/  IADD3.X R11, R69, R88, R85, P4, P5 ;  /* 0x00000058450b7210 */ /* 0x000fe400027ea455 */
[----:B------:R-:W-:-:S04]  /*2aa0*/  IADD3 R12, P4, P5, R54, R6, R78 ;  /* 0x00000006360c7210 */ /* 0x000fc80007d9e04e */
[----:B------:R-:W-:Y:S02]  /*2ab0*/  IADD3.X R13, R67, R106, R80, P4, P5 ;  /* 0x0000006a430d7210 */ /* 0x000fe400027ea450 */
[----:B------:R-:W-:-:S04]  /*2ac0*/  IADD3 R10, P4, R10, UR4, RZ ;  /* 0x000000040a0a7c10 */ /* 0x000fc8000ff9e0ff */
[----:B------:R-:W-:Y:S01]  /*2ad0*/  IADD3.X R11, R11, UR5, RZ, P4, !PT ;  /* 0x000000050b0b7c10 */ /* 0x000fe2000a7fe4ff */
[----:B------:R-:W-:Y:S02]  /*2ae0*/  ULDC.64 UR4, c[0x0][0x400] ;  /* 0x0001000000047ab9 */ /* 0x000fe40000000a00 */
[----:B------:R-:W-:-:S04]  /*2af0*/  IADD3 R12, P4, R12, UR4, RZ ;  /* 0x000000040c0c7c10 */ /* 0x000fc8000ff9e0ff */
[----:B------:R-:W-:Y:S02]  /*2b00*/  IADD3.X R13, R13, UR5, RZ, P4, !PT ;  /* 0x000000050d0d7c10 */ /* 0x000fe4000a7fe4ff */
        /* <DEDUP_REMOVED lines=8> */
.L_x_528:
[----:B------:R-:W-:Y:S05]  /*2b90*/  BSYNC B1 ;  /* 0x0000000000017941 */ /* 0x000fea0003800000 */
.L_x_527:
[----:B0-----:R-:W-:Y:S01]  /*2ba0*/  VIADD R10, R190, 0x80 ;  /* 0x00000080be0a7836 */ /* 0x001fe20000000000 */
[----:B------:R-:W-:Y:S04]  /*2bb0*/  BSSY B1, `(.L_x_529) ;  /* 0x0000015000017945 */ /* 0x000fe80003800000 */
[----:B------:R-:W-:-:S13]  /*2bc0*/  ISETP.GE.AND P4, PT, R10, R94, PT ;  /* 0x0000005e0a00720c */ /* 0x000fda0003f86270 */
[----:B------:R-:W-:Y:S05]  /*2bd0*/  @P4 BRA `(.L_x_530) ;  /* 0x0000000000484947 */ /* 0x000fea0003800000 */
[----:B------:R-:W-:Y:S01]  /*2be0*/  IADD3 R4, P5, P6, R20, R82, R4 ;  /* 0x0000005214047210 */ /* 0x000fe20007ebe004 */
[----:B------:R-:W-:-:S03]  /*2bf0*/  ULDC.64 UR4, c[0x0][0x3e8] ;  /* 0x0000fa0000047ab9 */ /* 0x000fc60000000a00 */
        /* <DEDUP_REMOVED lines=16> */
.L_x_530:
[----:B------:R-:W-:Y:S05]  /*2d00*/  BSYNC B1 ;  /* 0x0000000000017941 */ /* 0x000fea0003800000 */
.L_x_529:
[----:B------:R-:W-:Y:S01]  /*2d10*/  UISETP.NE.AND UP0, UPT, UR39, 0x3, UPT ;  /* 0x000000032700788c */ /* 0x000fe2000bf05270 */
[----:B------:R-:W-:Y:S01]  /*2d20*/  IMAD.MOV.U32 R116, RZ, RZ, R48 ;  /* 0x000000ffff747224 */ /* 0x000fe200078e0030 */
[----:B-----5:R-:W-:Y:S01]  /*2d30*/  MOV R112, R40 ;  /* 0x0000002800707202 */ /* 0x020fe20000000f00 */
[----:B------:R-:W-:Y:S02]  /*2d40*/  IMAD.MOV.U32 R123, RZ, RZ, R98 ;  /* 0x000000ffff7b7224 */ /* 0x000fe400078e0062 */
[----:B------:R-:W-:Y:S01]  /*2d50*/  IMAD.MOV.U32 R111, RZ, RZ, R38 ;  /* 0x000000ffff6f7224 */ /* 0x000fe200078e0026 */
[----:B------:R-:W-:Y:S01]  /*2d60*/  PLOP3.LUT P5, PT, PT, PT, UP0, 0x80, 0x0 ;  /* 0x000000000000781c */ /* 0x000fe20003faf008 */
[----:B------:R-:W-:Y:S02]  /*2d70*/  IMAD.MOV.U32 R114, RZ, RZ, R42 ;  /* 0x000000ffff727224 */ /* 0x000fe400078e002a */
[----:B------:R-:W-:Y:S02]  /*2d80*/  IMAD.MOV.U32 R115, RZ, RZ, R44 ;  /* 0x000000ffff737224 */ /* 0x000fe400078e002c */
[----:B------:R-:W-:-:S02]  /*2d90*/  IMAD.MOV.U32 R107, RZ, RZ, R8 ;  /* 0x000000ffff6b7224 */ /* 0x000fc400078e0008 */
[----:B------:R-:W-:Y:S02]  /*2da0*/  IMAD.MOV.U32 R109, RZ, RZ, R34 ;  /* 0x000000ffff6d7224 */ /* 0x000fe400078e0022 */
[----:B------:R-:W-:Y:S02]  /*2db0*/  IMAD.MOV.U32 R108, RZ, RZ, R32 ;  /* 0x000000ffff6c7224 */ /* 0x000fe400078e0020 */
[----:B------:R-:W-:Y:S02]  /*2dc0*/  IMAD.MOV.U32 R110, RZ, RZ, R36 ;  /* 0x000000ffff6e7224 */ /* 0x000fe400078e0024 */
[----:B------:R-:W-:Y:S05]  /*2dd0*/  @!P5 BRA `(.L_x_531) ;  /* 0x000000000004d947 */ /* 0x000fea0003800000 */
[----:B------:R-:W-:Y:S01]  /*2de0*/  BPT.TRAP 0x1 ;  /* 0x000000040000795c */ /* 0x000fe20000300000 */
.L_x_531:
[----:B------:R-:W-:Y:S01]  /*2df0*/  LEA R88, R188, R18, 0x3 ;  /* 0x00000012bc587211 */ /* 0x000fe200078e18ff */
[----:B------:R-:W-:Y:S01]  /*2e00*/  BSSY B1, `(.L_x_532) ;  /* 0x0000004000017945 */ /* 0x000fe20003800000 */
[----:B------:R-:W-:-:S04]  /*2e10*/  SHF.L.U32 R93, R193, 0x1f, RZ ;  /* 0x0000001fc15d7819 */ /* 0x000fc800000006ff */
[----:B------:R-:W1:Y:S02]  /*2e20*/  SYNCS.PHASECHK.TRANS64.TRYWAIT P6, [R88+URZ+0x22890], R93 ;  /* 0x0228905d580075a7 */ /* 0x000e6400080c017f */
[----:B-1----:R-:W-:Y:S05]  /*2e30*/  @!P6 BRA `(.L_x_533) ;  /* 0x000001e40038e947 */ /* 0x002fea0003800000 */
.L_x_821:
[----:B------:R-:W-:Y:S05]  /*2e40*/  BSYNC B1 ;  /* 0x0000000000017941 */ /* 0x000fea0003800000 */
.L_x_532:
[----:B------:R-:W-:-:S03]  /*2e50*/  UMOV UR4, 0xffffffff ;  /* 0xffffffff00047882 */ /* 0x000fc60000000000 */
[----:B------:R-:W-:Y:S05]  /*2e60*/  BRA.DIV UR4, `(.L_x_534) ;  /* 0x000001e604407947 */ /* 0x000fea000b800000 */
[----:B------:R2:W3:Y:S04]  /*2e70*/  SHFL.IDX PT, R106, R104, RZ, 0x1c1f ;  /* 0x001c1fff686a7589 */ /* 0x0004e800000e0000 */
[----:B------:R2:W4:Y:S02]  /*2e80*/  SHFL.IDX PT, R14, R103, RZ, 0x1c1f ;  /* 0x001c1fff670e7589 */ /* 0x00052400000e0000 */
.L_x_825:
[----:B------:R-:W-:Y:S04]  /*2e90*/  BSSY B1, `(.L_x_535) ;  /* 0x00000e5000017945 */ /* 0x000fe80003800000 */
[----:B------:R-:W-:Y:S05]  /*2ea0*/  @P2 BRA `(.L_x_536) ;  /* 0x0000000c008c2947 */ /* 0x000fea0003800000 */
[----:B------:R-:W-:Y:S04]  /*2eb0*/  BSSY B2, `(.L_x_537) ;  /* 0x0000071000027945 */ /* 0x000fe80003800000 */
[----:B------:R-:W-:Y:S05]  /*2ec0*/  @P1 BRA `(.L_x_538) ;  /* 0x0000000400bc1947 */ /* 0x000fea0003800000 */
[----:B0-----:R0:W0:Y:S01]  /*2ed0*/  LDS.128 R4, [R92+0x18400] ;  /* 0x018400005c047984 */ /* 0x0010220000000c00 */
[----:B----4-:R-:W-:Y:S01]  /*2ee0*/  IADD3 R10, P2, R16, R14, RZ ;  /* 0x0000000e100a7210 */ /* 0x010fe20007f5e0ff */
[----:B------:R-:W-:Y:S04]  /*2ef0*/  BSSY B3, `(.L_x_539) ;  /* 0x000006b000037945 */ /* 0x000fe80003800000 */
[----:B---3--:R-:W-:Y:S01]  /*2f00*/  IMAD.X R11, R106, 0x1, R17, P2 ;  /* 0x000000016a0b7824 */ /* 0x008fe200010e0611 */
[----:B------:R-:W-:-:S13]  /*2f10*/  ISETP.GE.AND P2, PT, R22, R105, PT ;  /* 0x000000691600720c */ /* 0x000fda0003f46270 */
[----:B------:R-:W-:Y:S05]  /*2f20*/  @P2 BRA `(.L_x_540) ;  /* 0x00000004009c2947 */ /* 0x000fea0003800000 */
[----:B------:R-:W-:Y:S01]  /*2f30*/  SHF.R.U32.HI R12, RZ, 0x8, R51 ;  /* 0x00000008ff0c7819 */ /* 0x000fe20000011633 */
[----:B0-----:R-:W-:Y:S01]  /*2f40*/  IMAD.MOV.U32 R13, RZ, RZ, R4 ;  /* 0x000000ffff0d7224 */ /* 0x001fe200078e0004 */
[----:B------:R-:W-:Y:S02]  /*2f50*/  SHF.R.U32.HI R50, RZ, 0x8, R99 ;  /* 0x00000008ff327819 */ /* 0x000fe40000011663 */
[----:B------:R-:W-:Y:S01]  /*2f60*/  SHF.R.U32.HI R119, RZ, 0x10, R51 ;  /* 0x00000010ff777819 */ /* 0x000fe20000011633 */
[----:B------:R-:W-:Y:S01]  /*2f70*/  IMAD.SHL.U32 R12, R12, 0x100, RZ ;  /* 0x000001000c0c7824 */ /* 0x000fe200078e00ff */
[----:B------:R-:W-:Y:S01]  /*2f80*/  LOP3.LUT R15, R51, 0xff0000ff, RZ, 0xc0, !PT ;  /* 0xff0000ff330f7812 */ /* 0x000fe200078ec0ff */
[----:B------:R-:W-:Y:S01]  /*2f90*/  IMAD.SHL.U32 R50, R50, 0x100, RZ ;  /* 0x0000010032327824 */ /* 0x000fe200078e00ff */
[----:B------:R-:W-:Y:S02]  /*2fa0*/  LOP3.LUT R51, R99, 0xff0000ff, RZ, 0xc0, !PT ;  /* 0xff0000ff63337812 */ /* 0x000fe400078ec0ff */
[----:B------:R-:W-:-:S02]  /*2fb0*/  SHF.R.U32.HI R118, RZ, 0x10, R99 ;  /* 0x00000010ff767819 */ /* 0x000fc40000011663 */
[----:B------:R-:W-:Y:S01]  /*2fc0*/  LOP3.LUT R15, R15, 0xff00, R12, 0xf8, !PT ;  /* 0x0000ff000f0f7812 */ /* 0x000fe200078ef80c */
[----:B------:R-:W-:Y:S01]  /*2fd0*/  IMAD.U32 R12, R119, 0x10000, RZ ;  /* 0x00010000770c7824 */ /* 0x000fe200078e00ff */
[----:B------:R-:W-:Y:S02]  /*2fe0*/  LOP3.LUT R98, R51, 0xff00, R50, 0xf8, !PT ;  /* 0x0000ff0033627812 */ /* 0x000fe400078ef832 */
[----:B------:R-:W-:Y:S02]  /*2ff0*/  SHF.L.U32 R51, R118, 0x10, RZ ;  /* 0x0000001076337819 */ /* 0x000fe400000006ff */
[----:B------:R-:W-:Y:S02]  /*3000*/  F2FP.F16.E4M3.UNPACK_B R4, R5 ;  /* 0x00000005ff04723e */ /* 0x000fe400020006ff */
[----:B------:R-:W-:Y:S02]  /*3010*/  F2FP.F16.E4M3.UNPACK_B R50, R123.H1 ;  /* 0x0000007bff32723e */ /* 0x000fe400030006ff */
[----:B------:R-:W-:Y:S01]  /*3020*/  LOP3.LUT R12, R15, 0xff0000, R12, 0xf8, !PT ;  /* 0x00ff00000f0c7812 */ /* 0x000fe200078ef80c */
[----:B------:R-:W-:Y:S01]  /*3030*/  HADD2.F32 R15, -RZ, R4.H1_H1 ;  /* 0x30000004ff0f7230 */ /* 0x000fe20000004100 */
[----:B------:R-:W-:Y:S01]  /*3040*/  LOP3.LUT R120, R98, 0xff0000, R51, 0xf8, !PT ;  /* 0x00ff000062787812 */ /* 0x000fe200078ef833 */
[----:B------:R-:W-:Y:S01]  /*3050*/  HADD2.F32 R118, -RZ, R50.H0_H0 ;  /* 0x20000032ff767230 */ /* 0x000fe20000004100 */
[----:B------:R-:W-:Y:S01]  /*3060*/  F2FP.F16.E4M3.UNPACK_B R98, R117.H1 ;  /* 0x00000075ff62723e */ /* 0x000fe200030006ff */
[----:B------:R-:W-:Y:S01]  /*3070*/  HADD2.F32 R4, -RZ, R4.H0_H0 ;  /* 0x20000004ff047230 */ /* 0x000fe20000004100 */
[----:B------:R-:W-:Y:S01]  /*3080*/  F2FP.F16.E4M3.UNPACK_B R5, R5.H1 ;  /* 0x00000005ff05723e */ /* 0x000fe200030006ff */
[----:B------:R-:W-:-:S02]  /*3090*/  HADD2.F32 R119, -RZ, R50.H1_H1 ;  /* 0x30000032ff777230 */ /* 0x000fc40000004100 */
[CC--:B------:R-:W-:Y:S01]  /*30a0*/  FMUL.FTZ R121, R15.reuse, R118.reuse ;  /* 0x000000760f797220 */ /* 0x0c0fe20000410000 */
[--C-:B------:R-:W-:Y:S02]  /*30b0*/  HADD2.F32 R99, -RZ, R98.reuse.H0_H0 ;  /* 0x20000062ff637230 */ /* 0x100fe40000004100 */
[C---:B------:R-:W-:Y:S01]  /*30c0*/  FMUL.FTZ R122, R4.reuse, R118 ;  /* 0x00000076047a7220 */ /* 0x040fe20000410000 */
[--C-:B------:R-:W-:Y:S01]  /*30d0*/  HADD2.F32 R51, -RZ, R5.reuse.H1_H1 ;  /* 0x30000005ff337230 */ /* 0x100fe20000004100 */
[----:B------:R-:W-:Y:S01]  /*30e0*/  F2FP.F16.E4M3.UNPACK_B R118, R123 ;  /* 0x0000007bff76723e */ /* 0x000fe200020006ff */
[----:B------:R-:W-:Y:S02]  /*30f0*/  HADD2.F32 R50, -RZ, R5.H0_H0 ;  /* 0x20000005ff327230 */ /* 0x000fe40000004100 */
[-C--:B------:R-:W-:Y:S01]  /*3100*/  FFMA.FTZ R4, R4, R99.reuse, -R121 ;  /* 0x0000006304047223 */ /* 0x080fe20000010879 */
[----:B------:R-:W-:Y:S02]  /*3110*/  HADD2.F32 R98, -RZ, R98.H1_H1 ;  /* 0x30000062ff627230 */ /* 0x000fe40000004100 */
[----:B------:R-:W-:Y:S01]  /*3120*/  FFMA.FTZ R5, R15, R99, R122 ;  /* 0x000000630f057223 */ /* 0x000fe2000001007a */
[CC--:B------:R-:W-:Y:S01]  /*3130*/  FMUL.FTZ R121, R51.reuse, R119.reuse ;  /* 0x0000007733797220 */ /* 0x0c0fe20000410000 */
[C---:B------:R-:W-:Y:S01]  /*3140*/  FMUL.FTZ R124, R50.reuse, R119 ;  /* 0x00000077327c7220 */ /* 0x040fe20000410000 */
[-C--:B------:R-:W-:Y:S01]  /*3150*/  F2FP.F16.E4M3.UNPACK_B R15, R13.reuse.H1 ;  /* 0x0000000dff0f723e */ /* 0x080fe200030006ff */
[----:B------:R-:W-:Y:S01]  /*3160*/  HADD2.F32 R99, -RZ, R118.H1_H1 ;  /* 0x30000076ff637230 */ /* 0x000fe20000004100 */
[----:B------:R-:W-:Y:S01]  /*3170*/  F2FP.F16.E4M3.UNPACK_B R13, R13 ;  /* 0x0000000dff0d723e */ /* 0x000fe200020006ff */
[-C--:B------:R-:W-:Y:S01]  /*3180*/  FFMA.FTZ R121, R50, R98.reuse, -R121 ;  /* 0x0000006232797223 */ /* 0x080fe20000010879 */
[----:B------:R-:W-:Y:S01]  /*3190*/  FFMA.FTZ R126, R51, R98, R124 ;  /* 0x00000062337e7223 */ /* 0x000fe2000001007c */
[----:B------:R-:W-:Y:S01]  /*31a0*/  F2FP.F16.E4M3.UNPACK_B R117, R117 ;  /* 0x00000075ff75723e */ /* 0x000fe200020006ff */
[----:B------:R-:W-:-:S02]  /*31b0*/  HADD2.F32 R51, -RZ, R15.H0_H0 ;  /* 0x2000000fff337230 */ /* 0x000fc40000004100 */
[----:B------:R-:W-:Y:S01]  /*31c0*/  HADD2.F32 R98, -RZ, R15.H1_H1 ;  /* 0x3000000fff627230 */ /* 0x000fe20000004100 */
[----:B------:R-:W-:Y:S01]  /*31d0*/  F2FP.SATFINITE.E4M3.F32.PACK_AB_MERGE_C R127, R126, R121, RZ ;  /* 0x000000797e7f723e */ /* 0x000fe200048070ff */
[----:B------:R-:W-:Y:S02]  /*31e0*/  HADD2.F32 R118, -RZ, R118.H0_H0 ;  /* 0x20000076ff767230 */ /* 0x000fe40000004100 */
[-C--:B------:R-:W-:Y:S01]  /*31f0*/  FMUL.FTZ R119, R51, R99.reuse ;  /* 0x0000006333777220 */ /* 0x080fe20000410000 */
[--C-:B------:R-:W-:Y:S02]  /*3200*/  HADD2.F32 R15, -RZ, R13.reuse.H0_H0 ;  /* 0x2000000dff0f7230 */ /* 0x100fe40000004100 */
[----:B------:R-:W-:Y:S01]  /*3210*/  FMUL.FTZ R124, R98, R99 ;  /* 0x00000063627c7220 */ /* 0x000fe20000410000 */
[----:B------:R-:W-:Y:S01]  /*3220*/  HADD2.F32 R50, -RZ, R13.H1_H1 ;  /* 0x3000000dff327230 */ /* 0x000fe20000004100 */
[----:B------:R-:W-:Y:S01]  /*3230*/  F2FP.SATFINITE.E4M3.F32.PACK_AB_MERGE_C R5, R5, R4, R127 ;  /* 0x000000040505723e */ /* 0x000fe2000480707f */
[----:B------:R-:W-:-:S02]  /*3240*/  HADD2.F32 R13, -RZ, R117.H1_H1 ;  /* 0x30000075ff0d7230 */ /* 0x000fc40000004100 */
[-C--:B------:R-:W-:Y:S01]  /*3250*/  FMUL.FTZ R99, R15, R118.reuse ;  /* 0x000000760f637220 */ /* 0x080fe20000410000 */
[----:B------:R-:W-:Y:S02]  /*3260*/  HADD2.F32 R117, -RZ, R117.H0_H0 ;  /* 0x20000075ff757230 */ /* 0x000fe40000004100 */
[----:B------:R-:W-:Y:S01]  /*3270*/  FMUL.FTZ R122, R50, R118 ;  /* 0x00000076327a7220 */ /* 0x000fe20000410000 */
[-C--:B------:R-:W-:Y:S01]  /*3280*/  FFMA.FTZ R51, R51, R13.reuse, -R124 ;  /* 0x0000000d33337223 */ /* 0x080fe2000001087c */
[----:B------:R-:W-:Y:S01]  /*3290*/  FFMA.FTZ R98, R98, R13, R119 ;  /* 0x0000000d62627223 */ /* 0x000fe20000010077 */
[----:B------:R-:W-:Y:S01]  /*32a0*/  FFMA.FTZ R124, R50, R117, R99 ;  /* 0x00000075327c7223 */ /* 0x000fe20000010063 */
[----:B------:R-:W-:Y:S01]  /*32b0*/  F2FP.F16.E4M3.UNPACK_B R50, R7.H1 ;  /* 0x00000007ff32723e */ /* 0x000fe200030006ff */
[----:B------:R-:W-:Y:S01]  /*32c0*/  FFMA.FTZ R13, R15, R117, -R122 ;  /* 0x000000750f0d7223 */ /* 0x000fe2000001087a */
[----:B------:R-:W-:Y:S02]  /*32d0*/  F2FP.F16.E4M3.UNPACK_B R119, R120.H1 ;  /* 0x00000078ff77723e */ /* 0x000fe400030006ff */
[----:B------:R-:W-:Y:S01]  /*32e0*/  F2FP.SATFINITE.E4M3.F32.PACK_AB_MERGE_C R126, R98, R51, RZ ;  /* 0x00000033627e723e */ /* 0x000fe200048070ff */
[--C-:B------:R-:W-:Y:S01]  /*32f0*/  HADD2.F32 R98, -RZ, R50.reuse.H1_H1 ;  /* 0x30000032ff627230 */ /* 0x100fe20000004100 */
[----:B------:R-:W-:Y:S01]  /*3300*/  F2FP.F16.E4M3.UNPACK_B R117, R12.H1 ;  /* 0x0000000cff75723e */ /* 0x000fe200030006ff */
[----:B------:R-:W-:Y:S01]  /*3310*/  HADD2.F32 R122, -RZ, R119.H1_H1 ;  /* 0x30000077ff7a7230 */ /* 0x000fe20000004100 */
[----:B------:R-:W-:Y:S01]  /*3320*/  F2FP.F16.E4M3.UNPACK_B R15, R6.H1 ;  /* 0x00000006ff0f723e */ /* 0x000fe200030006ff */
[----:B------:R-:W-:Y:S01]  /*3330*/  HADD2.F32 R51, -RZ, R50.H0_H0 ;  /* 0x20000032ff337230 */ /* 0x000fe20000004100 */
[----:B------:R-:W-:Y:S01]  /*3340*/  F2FP.F16.E4M3.UNPACK_B R120, R120 ;  /* 0x00000078ff78723e */ /* 0x000fe200020006ff */
[----:B------:R-:W-:Y:S01]  /*3350*/  HADD2.F32 R118, -RZ, R117.H1_H1 ;  /* 0x30000075ff767230 */ /* 0x000fe20000004100 */
[----:B------:R-:W-:Y:S01]  /*3360*/  F2FP.F16.E4M3.UNPACK_B R99, R12 ;  /* 0x0000000cff63723e */ /* 0x000fe200020006ff */
[----:B------:R-:W-:-:S02]  /*3370*/  HADD2.F32 R50, -RZ, R15.H1_H1 ;  /* 0x3000000fff327230 */ /* 0x000fc40000004100 */
[-C--:B------:R-:W-:Y:S01]  /*3380*/  FMUL.FTZ R12, R98, R122.reuse ;  /* 0x0000007a620c7220 */ /* 0x080fe20000410000 */
[----:B------:R-:W-:Y:S02]  /*3390*/  HADD2.F32 R121, -RZ, R120.H1_H1 ;  /* 0x30000078ff797230 */ /* 0x000fe40000004100 */
[C---:B------:R-:W-:Y:S01]  /*33a0*/  FMUL.FTZ R123, R51.reuse, R122 ;  /* 0x0000007a337b7220 */ /* 0x040fe20000410000 */
[----:B------:R-:W-:Y:S02]  /*33b0*/  HADD2.F32 R15, -RZ, R15.H0_H0 ;  /* 0x2000000fff0f7230 */ /* 0x000fe40000004100 */
[----:B------:R-:W-:Y:S01]  /*33c0*/  FFMA.FTZ R125, R51, R118, -R12 ;  /* 0x00000076337d7223 */ /* 0x000fe2000001080c */
[----:B------:R-:W-:Y:S02]  /*33d0*/  HADD2.F32 R12, -RZ, R99.H1_H1 ;  /* 0x30000063ff0c7230 */ /* 0x000fe40000004100 */
[----:B------:R-:W-:Y:S01]  /*33e0*/  FMUL.FTZ R122, R50, R121 ;  /* 0x00000079327a7220 */ /* 0x000fe20000410000 */
[----:B------:R-:W-:Y:S01]  /*33f0*/  F2FP.F16.E4M3.UNPACK_B R7, R7 ;  /* 0x00000007ff07723e */ /* 0x000fe200020006ff */
[C---:B------:R-:W-:Y:S01]  /*3400*/  FMUL.FTZ R121, R15.reuse, R121 ;  /* 0x000000790f797220 */ /* 0x040fe20000410000 */
[----:B------:R-:W-:Y:S01]  /*3410*/  F2FP.F16.E4M3.UNPACK_B R6, R6 ;  /* 0x00000006ff06723e */ /* 0x000fe200020006ff */
[----:B------:R-:W-:Y:S01]  /*3420*/  FFMA.FTZ R122, R15, R12, -R122 ;  /* 0x0000000c0f7a7223 */ /* 0x000fe2000001087a */
[----:B------:R-:W-:-:S02]  /*3430*/  HADD2.F32 R119, -RZ, R119.H0_H0 ;  /* 0x20000077ff777230 */ /* 0x000fc40000004100 */
[----:B------:R-:W-:Y:S01]  /*3440*/  FFMA.FTZ R121, R50, R12, R121 ;  /* 0x0000000c32797223 */ /* 0x000fe20000010079 */
[--C-:B------:R-:W-:Y:S02]  /*3450*/  HADD2.F32 R12, -RZ, R7.reuse.H0_H0 ;  /* 0x20000007ff0c7230 */ /* 0x100fe40000004100 */
[----:B------:R-:W-:Y:S01]  /*3460*/  FFMA.FTZ R118, R98, R118, R123 ;  /* 0x0000007662767223 */ /* 0x000fe2000001007b */
[----:B------:R-:W-:Y:S01]  /*3470*/  HADD2.F32 R15, -RZ, R7.H1_H1 ;  /* 0x30000007ff0f7230 */ /* 0x000fe20000004100 */
[----:B------:R-:W-:Y:S01]  /*3480*/  F2FP.SATFINITE.E4M3.F32.PACK_AB_MERGE_C R4, R124, R13, R126 ;  /* 0x0000000d7c04723e */ /* 0x000fe2000480707e */
[--C-:B------:R-:W-:Y:S02]  /*3490*/  HADD2.F32 R7, -RZ, R6.reuse.H0_H0 ;  /* 0x20000006ff077230 */ /* 0x100fe40000004100 */
[-C--:B------:R-:W-:Y:S01]  /*34a0*/  FMUL.FTZ R98, R12, R119.reuse ;  /* 0x000000770c627220 */ /* 0x080fe20000410000 */
[----:B------:R-:W-:Y:S02]  /*34b0*/  HADD2.F32 R6, -RZ, R6.H1_H1 ;  /* 0x30000006ff067230 */ /* 0x000fe40000004100 */
[----:B------:R-:W-:Y:S01]  /*34c0*/  FMUL.FTZ R123, R15, R119 ;  /* 0x000000770f7b7220 */ /* 0x000fe20000410000 */
[----:B------:R-:W-:Y:S01]  /*34d0*/  HADD2.F32 R120, -RZ, R120.H0_H0 ;  /* 0x20000078ff787230 */ /* 0x000fe20000004100 */
[----:B------:R-:W-:Y:S01]  /*34e0*/  F2FP.SATFINITE.E4M3.F32.PACK_AB_MERGE_C R121, R121, R122, RZ ;  /* 0x0000007a7979723e */ /* 0x000fe200048070ff */
[----:B------:R-:W-:Y:S01]  /*34f0*/  HADD2.F32 R117, -RZ, R117.H0_H0 ;  /* 0x20000075ff757230 */ /* 0x000fe20000004100 */
[----:B------:R-:W-:Y:S01]  /*3500*/  F2FP.SATFINITE.E4M3.F32.PACK_AB_MERGE_C R118, R118, R125, RZ ;  /* 0x0000007d7676723e */ /* 0x000fe200048070ff */
[----:B------:R-:W-:-:S02]  /*3510*/  HADD2.F32 R99, -RZ, R99.H0_H0 ;  /* 0x20000063ff637230 */ /* 0x000fc40000004100 */
[-C--:B------:R-:W-:Y:S01]  /*3520*/  FMUL.FTZ R50, R6, R120.reuse ;  /* 0x0000007806327220 */ /* 0x080fe20000410000 */
[----:B------:R-:W-:Y:S01]  /*3530*/  FMUL.FTZ R51, R7, R120 ;  /* 0x0000007807337220 */ /* 0x000fe20000410000 */
[-C--:B------:R-:W-:Y:S01]  /*3540*/  FFMA.FTZ R123, R12, R117.reuse, -R123 ;  /* 0x000000750c7b7223 */ /* 0x080fe2000001087b */
[----:B------:R-:W-:Y:S01]  /*3550*/  FFMA.FTZ R98, R15, R117, R98 ;  /* 0x000000750f627223 */ /* 0x000fe20000010062 */
[-C--:B------:R-:W-:Y:S01]  /*3560*/  FFMA.FTZ R50, R7, R99.reuse, -R50 ;  /* 0x0000006307327223 */ /* 0x080fe20000010832 */
[----:B------:R-:W-:-:S03]  /*3570*/  FFMA.FTZ R51, R6, R99, R51 ;  /* 0x0000006306337223 */ /* 0x000fc60000010033 */
[----:B------:R-:W-:Y:S02]  /*3580*/  F2FP.SATFINITE.E4M3.F32.PACK_AB_MERGE_C R7, R98, R123, R118 ;  /* 0x0000007b6207723e */ /* 0x000fe40004807076 */
[----:B------:R-:W-:-:S07]  /*3590*/  F2FP.SATFINITE.E4M3.F32.PACK_AB_MERGE_C R6, R51, R50, R121 ;  /* 0x000000323306723e */ /* 0x000fce0004807079 */
.L_x_540:
[----:B------:R-:W-:Y:S05]  /*35a0*/  BSYNC B3 ;  /* 0x0000000000037941 */ /* 0x000fea0003800000 */
.L_x_539:
[----:B0-----:R0:W-:Y:S02]  /*35b0*/  ST.E.128 desc[UR36][R10.64], R4 ;  /* 0x000000040a007985 */ /* 0x0011e4000c101d24 */
.L_x_538:
[----:B------:R-:W-:Y:S05]  /*35c0*/  BSYNC B2 ;  /* 0x0000000000027941 */ /* 0x000fea0003800000 */
.L_x_537:
[----:B------:R-:W-:-:S13]  /*35d0*/  ISETP.NE.AND P2, PT, R89, RZ, PT ;  /* 0x000000ff5900720c */ /* 0x000fda0003f45270 */
        /* <DEDUP_REMOVED lines=10> */
[----:B------:R-:W-:Y:S01]  /*3680*/  LOP3.LUT R13, R47, 0xff0000ff, RZ, 0xc0, !PT ;  /* 0xff0000ff2f0d7812 */ /* 0x000fe200078ec0ff */
[----:B------:R-:W-:Y:S01]  /*3690*/  IMAD.SHL.U32 R14, R14, 0x100, RZ ;  /* 0x000001000e0e7824 */ /* 0x000fe200078e00ff */
[----:B------:R-:W-:Y:S01]  /*36a0*/  SHF.R.U32.HI R48, RZ, 0x10, R47 ;  /* 0x00000010ff307819 */ /* 0x000fe2000001162f */
        /* <DEDUP_REMOVED lines=10> */
[--C-:B------:R-:W-:Y:S01]  /*3750*/  HADD2.F32 R13, -RZ, R4.reuse.H1_H1 ;  /* 0x30000004ff0d7230 */ /* 0x100fe20000004100 */
[----:B------:R-:W-:Y:S01]  /*3760*/  LOP3.LUT R51, R46, 0xff0000, R47, 0xf8, !PT ;  /* 0x00ff00002e337812 */ /* 0x000fe200078ef82f */
[--C-:B------:R-:W-:Y:S01]  /*3770*/  HADD2.F32 R49, -RZ, R15.reuse.H0_H0 ;  /* 0x2000000fff317230 */ /* 0x100fe20000004100 */
[----:B------:R-:W-:Y:S01]  /*3780*/  F2FP.F16.E4M3.UNPACK_B R46, R113.H1 ;  /* 0x00000071ff2e723e */ /* 0x000fe200030006ff */
[----:B------:R-:W-:Y:S01]  /*3790*/  HADD2.F32 R4, -RZ, R4.H0_H0 ;  /* 0x20000004ff047230 */ /* 0x000fe20000004100 */
[----:B------:R-:W-:Y:S01]  /*37a0*/  F2FP.F16.E4M3.UNPACK_B R5, R5.H1 ;  /* 0x00000005ff05723e */ /* 0x000fe200030006ff */
[----:B------:R-:W-:-:S02]  /*37b0*/  HADD2.F32 R50, -RZ, R15.H1_H1 ;  /* 0x3000000fff327230 */ /* 0x000fc40000004100 */
[CC--:B------:R-:W-:Y:S01]  /*37c0*/  FMUL.FTZ R99, R13.reuse, R49.reuse ;  /* 0x000000310d637220 */ /* 0x0c0fe20000410000 */
[--C-:B------:R-:W-:Y:S02]  /*37d0*/  HADD2.F32 R47, -RZ, R46.reuse.H0_H0 ;  /* 0x2000002eff2f7230 */ /* 0x100fe40000004100 */
[----:B------:R-:W-:Y:S01]  /*37e0*/  FMUL.FTZ R98, R4, R49 ;  /* 0x0000003104627220 */ /* 0x000fe20000410000 */
[--C-:B------:R-:W-:Y:S01]  /*37f0*/  HADD2.F32 R15, -RZ, R5.reuse.H1_H1 ;  /* 0x30000005ff0f7230 */ /* 0x100fe20000004100 */
[----:B------:R-:W-:Y:S01]  /*3800*/  F2FP.F16.E4M3.UNPACK_B R116, R116 ;  /* 0x00000074ff74723e */ /* 0x000fe200020006ff */
[----:B------:R-:W-:Y:S02]  /*3810*/  HADD2.F32 R14, -RZ, R5.H0_H0 ;  /* 0x20000005ff0e7230 */ /* 0x000fe40000004100 */
[-C--:B------:R-:W-:Y:S01]  /*3820*/  FFMA.FTZ R5, R13, R47.reuse, R98 ;  /* 0x0000002f0d057223 */ /* 0x080fe20000010062 */
[----:B------:R-:W-:Y:S02]  /*3830*/  HADD2.F32 R46, -RZ, R46.H1_H1 ;  /* 0x3000002eff2e7230 */ /* 0x000fe40000004100 */
[C---:B------:R-:W-:Y:S01]  /*3840*/  FMUL.FTZ R49, R15.reuse, R50 ;  /* 0x000000320f317220 */ /* 0x040fe20000410000 */
[----:B------:R-:W-:Y:S01]  /*3850*/  F2FP.F16.E4M3.UNPACK_B R13, R12.H1 ;  /* 0x0000000cff0d723e */ /* 0x000fe200030006ff */
[----:B------:R-:W-:Y:S01]  /*3860*/  FMUL.FTZ R50, R14, R50 ;  /* 0x000000320e327220 */ /* 0x000fe20000410000 */
[----:B------:R-:W-:Y:S01]  /*3870*/  FFMA.FTZ R4, R4, R47, -R99 ;  /* 0x0000002f04047223 */ /* 0x000fe20000010863 */
[----:B------:R-:W-:Y:S01]  /*3880*/  FFMA.FTZ R117, R14, R46, -R49 ;  /* 0x0000002e0e757223 */ /* 0x000fe20000010831 */
[----:B------:R-:W-:Y:S01]  /*3890*/  F2FP.F16.E4M3.UNPACK_B R12, R12 ;  /* 0x0000000cff0c723e */ /* 0x000fe200020006ff */
[----:B------:R-:W-:Y:S01]  /*38a0*/  FFMA.FTZ R118, R15, R46, R50 ;  /* 0x0000002e0f767223 */ /* 0x000fe20000010032 */
[----:B------:R-:W-:Y:S01]  /*38b0*/  F2FP.F16.E4M3.UNPACK_B R113, R113 ;  /* 0x00000071ff71723e */ /* 0x000fe200020006ff */
[----:B------:R-:W-:-:S02]  /*38c0*/  HADD2.F32 R47, -RZ, R116.H1_H1 ;  /* 0x30000074ff2f7230 */ /* 0x000fc40000004100 */
[--C-:B------:R-:W-:Y:S01]  /*38d0*/  HADD2.F32 R14, -RZ, R13.reuse.H0_H0 ;  /* 0x2000000dff0e7230 */ /* 0x100fe20000004100 */
[----:B------:R-:W-:Y:S01]  /*38e0*/  F2FP.SATFINITE.E4M3.F32.PACK_AB_MERGE_C R118, R118, R117, RZ ;  /* 0x000000757676723e */ /* 0x000fe200048070ff */
[----:B------:R-:W-:Y:S02]  /*38f0*/  HADD2.F32 R15, -RZ, R13.H1_H1 ;  /* 0x3000000dff0f7230 */ /* 0x000fe40000004100 */
[----:B------:R-:W-:Y:S02]  /*3900*/  HADD2.F32 R13, -RZ, R12.H0_H0 ;  /* 0x2000000cff0d7230 */ /* 0x000fe40000004100 */
[-C--:B------:R-:W-:Y:S01]  /*3910*/  FMUL.FTZ R98, R14, R47.reuse ;  /* 0x0000002f0e627220 */ /* 0x080fe20000410000 */
[----:B------:R-:W-:Y:S02]  /*3920*/  HADD2.F32 R46, -RZ, R113.H1_H1 ;  /* 0x30000071ff2e7230 */ /* 0x000fe40000004100 */
[----:B------:R-:W-:Y:S01]  /*3930*/  FMUL.FTZ R49, R15, R47 ;  /* 0x0000002f0f317220 */ /* 0x000fe20000410000 */
[----:B------:R-:W-:Y:S01]  /*3940*/  HADD2.F32 R116, -RZ, R116.H0_H0 ;  /* 0x20000074ff747230 */ /* 0x000fe20000004100 */
[----:B------:R-:W-:Y:S01]  /*3950*/  F2FP.SATFINITE.E4M3.F32.PACK_AB_MERGE_C R5, R5, R4, R118 ;  /* 0x000000040505723e */ /* 0x000fe20004807076 */
[----:B------:R-:W-:-:S02]  /*3960*/  HADD2.F32 R12, -RZ, R12.H1_H1 ;  /* 0x3000000cff0c7230 */ /* 0x000fc40000004100 */
[-C--:B------:R-:W-:Y:S01]  /*3970*/  FFMA.FTZ R49, R14, R46.reuse, -R49 ;  /* 0x0000002e0e317223 */ /* 0x080fe20000010831 */
[----:B------:R-:W-:Y:S02]  /*3980*/  HADD2.F32 R113, -RZ, R113.H0_H0 ;  /* 0x20000071ff717230 */ /* 0x000fe40000004100 */
[----:B------:R-:W-:Y:S01]  /*3990*/  FFMA.FTZ R98, R15, R46, R98 ;  /* 0x0000002e0f627223 */ /* 0x000fe20000010062 */
[CC--:B------:R-:W-:Y:S01]  /*39a0*/  FMUL.FTZ R47, R13.reuse, R116.reuse ;  /* 0x000000740d2f7220 */ /* 0x0c0fe20000410000 */
[----:B------:R-:W-:Y:S01]  /*39b0*/  FMUL.FTZ R50, R12, R116 ;  /* 0x000000740c327220 */ /* 0x000fe20000410000 */
[----:B------:R-:W-:Y:S02]  /*39c0*/  F2FP.F16.E4M3.UNPACK_B R46, R48.H1 ;  /* 0x00000030ff2e723e */ /* 0x000fe400030006ff */
[----:B------:R-:W-:Y:S01]  /*39d0*/  F2FP.SATFINITE.E4M3.F32.PACK_AB_MERGE_C R117, R98, R49, RZ ;  /* 0x000000316275723e */ /* 0x000fe200048070ff */
[----:B------:R-:W-:Y:S01]  /*39e0*/  FFMA.FTZ R99, R13, R113, -R50 ;  /* 0x000000710d637223 */ /* 0x000fe20000010832 */
[----:B------:R-:W-:Y:S01]  /*39f0*/  F2FP.F16.E4M3.UNPACK_B R13, R7.H1 ;  /* 0x00000007ff0d723e */ /* 0x000fe200030006ff */
[----:B------:R-:W-:Y:S01]  /*3a00*/  FFMA.FTZ R106, R12, R113, R47 ;  /* 0x000000710c6a7223 */ /* 0x000fe2000001002f */
[-C--:B------:R-:W-:Y:S01]  /*3a10*/  F2FP.F16.E4M3.UNPACK_B R49, R51.reuse.H1 ;  /* 0x00000033ff31723e */ /* 0x080fe200030006ff */
[----:B------:R-:W-:Y:S01]  /*3a20*/  HADD2.F32 R47, -RZ, R46.H1_H1 ;  /* 0x3000002eff2f7230 */ /* 0x000fe20000004100 */
[----:B------:R-:W-:Y:S01]  /*3a30*/  F2FP.F16.E4M3.UNPACK_B R12, R6.H1 ;  /* 0x00000006ff0c723e */ /* 0x000fe200030006ff */
[----:B------:R-:W-:Y:S01]  /*3a40*/  HADD2.F32 R15, -RZ, R13.H1_H1 ;  /* 0x3000000dff0f7230 */ /* 0x000fe20000004100 */
[----:B------:R-:W-:Y:S01]  /*3a50*/  F2FP.F16.E4M3.UNPACK_B R51, R51 ;  /* 0x00000033ff33723e */ /* 0x000fe200020006ff */
[----:B------:R-:W-:Y:S01]  /*3a60*/  HADD2.F32 R98, -RZ, R49.H1_H1 ;  /* 0x30000031ff627230 */ /* 0x000fe20000004100 */
[----:B------:R-:W-:Y:S01]  /*3a70*/  F2FP.F16.E4M3.UNPACK_B R48, R48 ;  /* 0x00000030ff30723e */ /* 0x000fe200020006ff */
[----:B------:R-:W-:Y:S01]  /*3a80*/  HADD2.F32 R14, -RZ, R13.H0_H0 ;  /* 0x2000000dff0e7230 */ /* 0x000fe20000004100 */
[----:B------:R-:W-:Y:S01]  /*3a90*/  F2FP.F16.E4M3.UNPACK_B R7, R7 ;  /* 0x00000007ff07723e */ /* 0x000fe200020006ff */
[----:B------:R-:W-:-:S02]  /*3aa0*/  HADD2.F32 R13, -RZ, R12.H1_H1 ;  /* 0x3000000cff0d7230 */ /* 0x000fc40000004100 */
[-C--:B------:R-:W-:Y:S01]  /*3ab0*/  FMUL.FTZ R113, R15, R98.reuse ;  /* 0x000000620f717220 */ /* 0x080fe20000410000 */
[--C-:B------:R-:W-:Y:S02]  /*3ac0*/  HADD2.F32 R50, -RZ, R51.reuse.H1_H1 ;  /* 0x30000033ff327230 */ /* 0x100fe40000004100 */
[C---:B------:R-:W-:Y:S01]  /*3ad0*/  FMUL.FTZ R98, R14.reuse, R98 ;  /* 0x000000620e627220 */ /* 0x040fe20000410000 */
[----:B------:R-:W-:Y:S02]  /*3ae0*/  HADD2.F32 R12, -RZ, R12.H0_H0 ;  /* 0x2000000cff0c7230 */ /* 0x000fe40000004100 */
[----:B------:R-:W-:Y:S01]  /*3af0*/  FFMA.FTZ R116, R14, R47, -R113 ;  /* 0x0000002f0e747223 */ /* 0x000fe20000010871 */
[----:B------:R-:W-:Y:S02]  /*3b00*/  HADD2.F32 R14, -RZ, R48.H1_H1 ;  /* 0x30000030ff0e7230 */ /* 0x000fe40000004100 */
[----:B------:R-:W-:Y:S01]  /*3b10*/  FMUL.FTZ R113, R13, R50 ;  /* 0x000000320d717220 */ /* 0x000fe20000410000 */
[----:B------:R-:W-:Y:S01]  /*3b20*/  F2FP.F16.E4M3.UNPACK_B R6, R6 ;  /* 0x00000006ff06723e */ /* 0x000fe200020006ff */
[----:B------:R-:W-:Y:S01]  /*3b30*/  FMUL.FTZ R50, R12, R50 ;  /* 0x000000320c327220 */ /* 0x000fe20000410000 */
[----:B------:R-:W-:-:S02]  /*3b40*/  HADD2.F32 R51, -RZ, R51.H0_H0 ;  /* 0x20000033ff337230 */ /* 0x000fc40000004100 */
[-C--:B------:R-:W-:Y:S01]  /*3b50*/  FFMA.FTZ R113, R12, R14.reuse, -R113 ;  /* 0x0000000e0c717223 */ /* 0x080fe20000010871 */
[--C-:B------:R-:W-:Y:S02]  /*3b60*/  HADD2.F32 R12, -RZ, R7.reuse.H0_H0 ;  /* 0x20000007ff0c7230 */ /* 0x100fe40000004100 */
[----:B------:R-:W-:Y:S01]  /*3b70*/  FFMA.FTZ R50, R13, R14, R50 ;  /* 0x0000000e0d327223 */ /* 0x000fe20000010032 */
[----:B------:R-:W-:Y:S02]  /*3b80*/  HADD2.F32 R13, -RZ, R7.H1_H1 ;  /* 0x30000007ff0d7230 */ /* 0x000fe40000004100 */
[----:B------:R-:W-:Y:S01]  /*3b90*/  FFMA.FTZ R47, R15, R47, R98 ;  /* 0x0000002f0f2f7223 */ /* 0x000fe20000010062 */
[--C-:B------:R-:W-:Y:S01]  /*3ba0*/  HADD2.F32 R7, -RZ, R6.reuse.H0_H0 ;  /* 0x20000006ff077230 */ /* 0x100fe20000004100 */
[----:B------:R-:W-:Y:S01]  /*3bb0*/  F2FP.SATFINITE.E4M3.F32.PACK_AB_MERGE_C R4, R106, R99, R117 ;  /* 0x000000636a04723e */ /* 0x000fe20004807075 */
[----:B------:R-:W-:Y:S01]  /*3bc0*/  HADD2.F32 R6, -RZ, R6.H1_H1 ;  /* 0x30000006ff067230 */ /* 0x000fe20000004100 */
[----:B------:R-:W-:Y:S01]  /*3bd0*/  F2FP.SATFINITE.E4M3.F32.PACK_AB_MERGE_C R50, R50, R113, RZ ;  /* 0x000000713232723e */ /* 0x000fe200048070ff */
[----:B------:R-:W-:Y:S01]  /*3be0*/  HADD2.F32 R49, -RZ, R49.H0_H0 ;  /* 0x20000031ff317230 */ /* 0x000fe20000004100 */
[----:B------:R-:W-:Y:S01]  /*3bf0*/  F2FP.SATFINITE.E4M3.F32.PACK_AB_MERGE_C R47, R47, R116, RZ ;  /* 0x000000742f2f723e */ /* 0x000fe200048070ff */
[----:B------:R-:W-:-:S02]  /*3c00*/  HADD2.F32 R46, -RZ, R46.H0_H0 ;  /* 0x2000002eff2e7230 */ /* 0x000fc40000004100 */
[----:B------:R-:W-:Y:S01]  /*3c10*/  FMUL.FTZ R14, R6, R51 ;  /* 0x00000033060e7220 */ /* 0x000fe20000410000 */
[----:B------:R-:W-:Y:S02]  /*3c20*/  HADD2.F32 R48, -RZ, R48.H0_H0 ;  /* 0x20000030ff307230 */ /* 0x000fe40000004100 */
[-C--:B------:R-:W-:Y:S01]  /*3c30*/  FMUL.FTZ R15, R13, R49.reuse ;  /* 0x000000310d0f7220 */ /* 0x080fe20000410000 */
[C---:B------:R-:W-:Y:S01]  /*3c40*/  FMUL.FTZ R98, R12.reuse, R49 ;  /* 0x000000310c627220 */ /* 0x040fe20000410000 */
[----:B------:R-:W-:Y:S02]  /*3c50*/  FMUL.FTZ R51, R7, R51 ;  /* 0x0000003307337220 */ /* 0x000fe40000410000 */
[-C--:B------:R-:W-:Y:S01]  /*3c60*/  FFMA.FTZ R15, R12, R46.reuse, -R15 ;  /* 0x0000002e0c0f7223 */ /* 0x080fe2000001080f */
[----:B------:R-:W-:Y:S01]  /*3c70*/  FFMA.FTZ R98, R13, R46, R98 ;  /* 0x0000002e0d627223 */ /* 0x000fe20000010062 */
[-C--:B------:R-:W-:Y:S01]  /*3c80*/  FFMA.FTZ R14, R7, R48.reuse, -R14 ;  /* 0x00000030070e7223 */ /* 0x080fe2000001080e */
[----:B------:R-:W-:-:S03]  /*3c90*/  FFMA.FTZ R51, R6, R48, R51 ;  /* 0x0000003006337223 */ /* 0x000fc60000010033 */
[----:B------:R-:W-:Y:S02]  /*3ca0*/  F2FP.SATFINITE.E4M3.F32.PACK_AB_MERGE_C R7, R98, R15, R47 ;  /* 0x0000000f6207723e */ /* 0x000fe4000480702f */
[----:B------:R-:W-:-:S07]  /*3cb0*/  F2FP.SATFINITE.E4M3.F32.PACK_AB_MERGE_C R6, R51, R14, R50 ;  /* 0x0000000e3306723e */ /* 0x000fce0004807032 */
.L_x_542:
[----:B------:R-:W-:Y:S05]  /*3cc0*/  BSYNC B2 ;  /* 0x0000000000027941 */ /* 0x000fea0003800000 */
.L_x_541:
[----:B0-----:R0:W-:Y:S02]  /*3cd0*/  ST.E.128 desc[UR36][R10.64], R4 ;  /* 0x000000040a007985 */ /* 0x0011e4000c101d24 */
.L_x_536:
[----:B------:R-:W-:Y:S05]  /*3ce0*/  BSYNC B1 ;  /* 0x0000000000017941 */ /* 0x000fea0003800000 */
.L_x_535:
[----:B------:R-:W-:-:S03]  /*3cf0*/  UMOV UR4, 0xffffffff ;  /* 0xffffffff00047882 */ /* 0x000fc60000000000 */
[----:B------:R-:W-:Y:S05]  /*3d00*/  BRA.DIV UR4, `(.L_x_543) ;  /* 0x000001d604e07947 */ /* 0x000fea000b800000 */
[----:B------:R0:W0:Y:S04]  /*3d10*/  SHFL.IDX PT, R46, R104, 0x1, 0x1c1f ;  /* 0x003c1f00682e7f89 */ /* 0x00002800000e0000 */
[----:B----4-:R4:W0:Y:S02]  /*3d20*/  SHFL.IDX PT, R14, R103, 0x1, 0x1c1f ;  /* 0x003c1f00670e7f89 */ /* 0x01082400000e0000 */
.L_x_829:
[----:B------:R-:W-:Y:S04]  /*3d30*/  BSSY B1, `(.L_x_544) ;  /* 0x00000e5000017945 */ /* 0x000fe80003800000 */
[----:B------:R-:W-:Y:S05]  /*3d40*/  @P3 BRA `(.L_x_545) ;  /* 0x0000000c008c3947 */ /* 0x000fea0003800000 */
[----:B------:R-:W-:Y:S04]  /*3d50*/  BSSY B2, `(.L_x_546) ;  /* 0x0000071000027945 */ /* 0x000fe80003800000 */
[----:B------:R-:W-:Y:S05]  /*3d60*/  @P1 BRA `(.L_x_547) ;  /* 0x0000000400bc1947 */ /* 0x000fea0003800000 */
[----:B0-----:R0:W0:Y:S01]  /*3d70*/  LDS.128 R4, [R92+0x1a400] ;  /* 0x01a400005c047984 */ /* 0x0010220000000c00 */
[----:B------:R-:W-:Y:S01]  /*3d80*/  IADD3 R10, P2, R16, R14, RZ ;  /* 0x0000000e100a7210 */ /* 0x000fe20007f5e0ff */
[----:B------:R-:W-:Y:S04]  /*3d90*/  BSSY B3, `(.L_x_548) ;  /* 0x000006b000037945 */ /* 0x000fe80003800000 */
[----:B------:R-:W-:Y:S01]  /*3da0*/  IMAD.X R11, R46, 0x1, R17, P2 ;  /* 0x000000012e0b7824 */ /* 0x000fe200010e0611 */
        /* <DEDUP_REMOVED lines=26> */
[----:B------:R-:W-:Y:S02]  /*3f50*/  HADD2.F32 R44, -RZ, R43.H0_H0 ;  /* 0x2000002bff2c7230 */ /* 0x000fe40000004100 */
[----:B------:R-:W-:Y:S01]  /*3f60*/  FMUL.FTZ R50, R4, R47 ;  /* 0x0000002f04327220 */ /* 0x000fe20000410000 */
[--C-:B------:R-:W-:Y:S01]  /*3f70*/  HADD2.F32 R42, -RZ, R5.reuse.H1_H1 ;  /* 0x30000005ff2a7230 */ /* 0x100fe20000004100 */
[----:B------:R-:W-:Y:S01]  /*3f80*/  F2FP.F16.E4M3.UNPACK_B R115, R115 ;  /* 0x00000073ff73723e */ /* 0x000fe200020006ff */
[----:B------:R-:W-:Y:S02]  /*3f90*/  HADD2.F32 R15, -RZ, R5.H0_H0 ;  /* 0x20000005ff0f7230 */ /* 0x000fe40000004100 */
[----:B------:R-:W-:Y:S01]  /*3fa0*/  FFMA.FTZ R5, R13, R44, R50 ;  /* 0x0000002c0d057223 */ /* 0x000fe20000010032 */
[----:B------:R-:W-:Y:S02]  /*3fb0*/  HADD2.F32 R43, -RZ, R43.H1_H1 ;  /* 0x3000002bff2b7230 */ /* 0x000fe40000004100 */
[----:B------:R-:W-:Y:S01]  /*3fc0*/  FMUL.FTZ R98, R42, R48 ;  /* 0x000000302a627220 */ /* 0x000fe20000410000 */
[----:B------:R-:W-:Y:S01]  /*3fd0*/  F2FP.F16.E4M3.UNPACK_B R13, R12.H1 ;  /* 0x0000000cff0d723e */ /* 0x000fe200030006ff */
[C---:B------:R-:W-:Y:S01]  /*3fe0*/  FMUL.FTZ R47, R15.reuse, R48 ;  /* 0x000000300f2f7220 */ /* 0x040fe20000410000 */
[----:B------:R-:W-:Y:S01]  /*3ff0*/  FFMA.FTZ R4, R4, R44, -R51 ;  /* 0x0000002c04047223 */ /* 0x000fe20000010833 */
[-C--:B------:R-:W-:Y:S01]  /*4000*/  FFMA.FTZ R98, R15, R43.reuse, -R98 ;  /* 0x0000002b0f627223 */ /* 0x080fe20000010862 */
[----:B------:R-:W-:Y:S01]  /*4010*/  F2FP.F16.E4M3.UNPACK_B R12, R12 ;  /* 0x0000000cff0c723e */ /* 0x000fe200020006ff */
[----:B------:R-:W-:Y:S01]  /*4020*/  FFMA.FTZ R99, R42, R43, R47 ;  /* 0x0000002b2a637223 */ /* 0x000fe2000001002f */
[----:B------:R-:W-:Y:S01]  /*4030*/  F2FP.F16.E4M3.UNPACK_B R114, R114 ;  /* 0x00000072ff72723e */ /* 0x000fe200020006ff */
[----:B------:R-:W-:-:S02]  /*4040*/  HADD2.F32 R44, -RZ, R115.H1_H1 ;  /* 0x30000073ff2c7230 */ /* 0x000fc40000004100 */
[--C-:B------:R-:W-:Y:S02]  /*4050*/  HADD2.F32 R15, -RZ, R13.reuse.H0_H0 ;  /* 0x2000000dff0f7230 */ /* 0x100fe40000004100 */
[----:B------:R-:W-:Y:S02]  /*4060*/  HADD2.F32 R42, -RZ, R13.H1_H1 ;  /* 0x3000000dff2a7230 */ /* 0x000fe40000004100 */
[----:B------:R-:W-:Y:S02]  /*4070*/  HADD2.F32 R13, -RZ, R12.H0_H0 ;  /* 0x2000000cff0d7230 */ /* 0x000fe40000004100 */
[-C--:B------:R-:W-:Y:S01]  /*4080*/  FMUL.FTZ R47, R15, R44.reuse ;  /* 0x0000002c0f2f7220 */ /* 0x080fe20000410000 */
[----:B------:R-:W-:Y:S02]  /*4090*/  HADD2.F32 R43, -RZ, R114.H1_H1 ;  /* 0x30000072ff2b7230 */ /* 0x000fe40000004100 */
[----:B------:R-:W-:Y:S01]  /*40a0*/  FMUL.FTZ R48, R42, R44 ;  /* 0x0000002c2a307220 */ /* 0x000fe20000410000 */
[----:B------:R-:W-:-:S02]  /*40b0*/  HADD2.F32 R115, -RZ, R115.H0_H0 ;  /* 0x20000073ff737230 */ /* 0x000fc40000004100 */
[----:B------:R-:W-:Y:S02]  /*40c0*/  HADD2.F32 R12, -RZ, R12.H1_H1 ;  /* 0x3000000cff0c7230 */ /* 0x000fe40000004100 */
[-C--:B------:R-:W-:Y:S01]  /*40d0*/  FFMA.FTZ R48, R15, R43.reuse, -R48 ;  /* 0x0000002b0f307223 */ /* 0x080fe20000010830 */
[----:B------:R-:W-:Y:S02]  /*40e0*/  HADD2.F32 R114, -RZ, R114.H0_H0 ;  /* 0x20000072ff727230 */ /* 0x000fe40000004100 */
[----:B------:R-:W-:Y:S01]  /*40f0*/  FFMA.FTZ R47, R42, R43, R47 ;  /* 0x0000002b2a2f7223 */ /* 0x000fe2000001002f */
[----:B------:R-:W-:Y:S01]  /*4100*/  F2FP.F16.E4M3.UNPACK_B R43, R45.H1 ;  /* 0x0000002dff2b723e */ /* 0x000fe200030006ff */
[CC--:B------:R-:W-:Y:S01]  /*4110*/  FMUL.FTZ R44, R12.reuse, R115.reuse ;  /* 0x000000730c2c7220 */ /* 0x0c0fe20000410000 */
[C---:B------:R-:W-:Y:S01]  /*4120*/  FMUL.FTZ R115, R13.reuse, R115 ;  /* 0x000000730d737220 */ /* 0x040fe20000410000 */
[----:B------:R-:W-:Y:S02]  /*4130*/  F2FP.F16.E4M3.UNPACK_B R45, R45 ;  /* 0x0000002dff2d723e */ /* 0x000fe400020006ff */
[----:B------:R-:W-:Y:S01]  /*4140*/  FFMA.FTZ R51, R13, R114, -R44 ;  /* 0x000000720d337223 */ /* 0x000fe2000001082c */
[----:B---3--:R-:W-:Y:S01]  /*4150*/  F2FP.SATFINITE.E4M3.F32.PACK_AB_MERGE_C R106, R47, R48, RZ ;  /* 0x000000302f6a723e */ /* 0x008fe200048070ff */
[----:B------:R-:W-:Y:S01]  /*4160*/  FFMA.FTZ R114, R12, R114, R115 ;  /* 0x000000720c727223 */ /* 0x000fe20000010073 */
[----:B------:R-:W-:Y:S01]  /*4170*/  F2FP.F16.E4M3.UNPACK_B R13, R7.H1 ;  /* 0x00000007ff0d723e */ /* 0x000fe200030006ff */
[--C-:B------:R-:W-:Y:S01]  /*4180*/  HADD2.F32 R44, -RZ, R43.reuse.H1_H1 ;  /* 0x3000002bff2c7230 */ /* 0x100fe20000004100 */
[-C--:B------:R-:W-:Y:S01]  /*4190*/  F2FP.F16.E4M3.UNPACK_B R47, R49.reuse.H1 ;  /* 0x00000031ff2f723e */ /* 0x080fe200030006ff */
[----:B------:R-:W-:Y:S01]  /*41a0*/  HADD2.F32 R43, -RZ, R43.H0_H0 ;  /* 0x2000002bff2b7230 */ /* 0x000fe20000004100 */
[----:B------:R-:W-:Y:S01]  /*41b0*/  F2FP.F16.E4M3.UNPACK_B R12, R6.H1 ;  /* 0x00000006ff0c723e */ /* 0x000fe200030006ff */
[----:B------:R-:W-:Y:S01]  /*41c0*/  HADD2.F32 R42, -RZ, R13.H1_H1 ;  /* 0x3000000dff2a7230 */ /* 0x000fe20000004100 */
[----:B------:R-:W-:Y:S01]  /*41d0*/  F2FP.F16.E4M3.UNPACK_B R49, R49 ;  /* 0x00000031ff31723e */ /* 0x000fe200020006ff */
[----:B------:R-:W-:Y:S01]  /*41e0*/  HADD2.F32 R50, -RZ, R47.H1_H1 ;  /* 0x3000002fff327230 */ /* 0x000fe20000004100 */
[----:B------:R-:W-:Y:S01]  /*41f0*/  F2FP.SATFINITE.E4M3.F32.PACK_AB_MERGE_C R115, R99, R98, RZ ;  /* 0x000000626373723e */ /* 0x000fe200048070ff */
[----:B------:R-:W-:Y:S01]  /*4200*/  HADD2.F32 R15, -RZ, R13.H0_H0 ;  /* 0x2000000dff0f7230 */ /* 0x000fe20000004100 */
        /* <DEDUP_REMOVED lines=24> */
[-C--:B------:R-:W-:Y:S01]  /*4390*/  FMUL.FTZ R42, R6, R49.reuse ;  /* 0x00000031062a7220 */ /* 0x080fe20000410000 */
[----:B------:R-:W-:Y:S01]  /*43a0*/  FMUL.FTZ R49, R7, R49 ;  /* 0x0000003107317220 */ /* 0x000fe20000410000 */
[-C--:B------:R-:W-:Y:S01]  /*43b0*/  FMUL.FTZ R15, R13, R47.reuse ;  /* 0x0000002f0d0f7220 */ /* 0x080fe20000410000 */
[----:B------:R-:W-:Y:S01]  /*43c0*/  FMUL.FTZ R44, R12, R47 ;  /* 0x0000002f0c2c7220 */ /* 0x000fe20000410000 */
[-C--:B------:R-:W-:Y:S01]  /*43d0*/  FFMA.FTZ R42, R7, R45.reuse, -R42 ;  /* 0x0000002d072a7223 */ /* 0x080fe2000001082a */
[----:B------:R-:W-:Y:S01]  /*43e0*/  FFMA.FTZ R49, R6, R45, R49 ;  /* 0x0000002d06317223 */ /* 0x000fe20000010031 */
[-C--:B------:R-:W-:Y:S01]  /*43f0*/  FFMA.FTZ R15, R12, R43.reuse, -R15 ;  /* 0x0000002b0c0f7223 */ /* 0x080fe2000001080f */
[----:B------:R-:W-:Y:S01]  /*4400*/  FFMA.FTZ R44, R13, R43, R44 ;  /* 0x0000002b0d2c7223 */ /* 0x000fe2000001002c */
[----:B------:R-:W-:Y:S02]  /*4410*/  F2FP.SATFINITE.E4M3.F32.PACK_AB_MERGE_C R4, R114, R51, R106 ;  /* 0x000000337204723e */ /* 0x000fe4000480706a */
[----:B------:R-:W-:-:S02]  /*4420*/  F2FP.SATFINITE.E4M3.F32.PACK_AB_MERGE_C R6, R49, R42, R48 ;  /* 0x0000002a3106723e */ /* 0x000fc40004807030 */
[----:B------:R-:W-:-:S07]  /*4430*/  F2FP.SATFINITE.E4M3.F32.PACK_AB_MERGE_C R7, R44, R15, R98 ;  /* 0x0000000f2c07723e */ /* 0x000fce0004807062 */
.L_x_549:
[----:B------:R-:W-:Y:S05]  /*4440*/  BSYNC B3 ;  /* 0x0000000000037941 */ /* 0x000fea0003800000 */
.L_x_548:
[----:B0-----:R0:W-:Y:S02]  /*4450*/  ST.E.128 desc[UR36][R10.64], R4 ;  /* 0x000000040a007985 */ /* 0x0011e4000c101d24 */
.L_x_547:
[----:B------:R-:W-:Y:S05]  /*4460*/  BSYNC B2 ;  /* 0x0000000000027941 */ /* 0x000fea0003800000 */
.L_x_546:
[----:B------:R-:W-:-:S13]  /*4470*/  ISETP.NE.AND P2, PT, R89, RZ, PT ;  /* 0x000000ff5900720c */ /* 0x000fda0003f45270 */
        /* <DEDUP_REMOVED lines=110> */
.L_x_551:
[----:B------:R-:W-:Y:S05]  /*4b60*/  BSYNC B2 ;  /* 0x0000000000027941 */ /* 0x000fea0003800000 */
.L_x_550:
[----:B0-----:R0:W-:Y:S02]  /*4b70*/  ST.E.128 desc[UR36][R10.64], R4 ;  /* 0x000000040a007985 */ /* 0x0011e4000c101d24 */
.L_x_545:
[----:B------:R-:W-:Y:S05]  /*4b80*/  BSYNC B1 ;  /* 0x0000000000017941 */ /* 0x000fea0003800000 */
.L_x_544:
[----:B------:R-:W-:-:S03]  /*4b90*/  UMOV UR4, 0xffffffff ;  /* 0xffffffff00047882 */ /* 0x000fc60000000000 */
[----:B------:R-:W-:Y:S05]  /*4ba0*/  BRA.DIV UR4, `(.L_x_552) ;  /* 0x000001ca04807947 */ /* 0x000fea000b800000 */
[----:B0-2---:R-:W0:Y:S04]  /*4bb0*/  SHFL.IDX PT, R104, R104, 0x2, 0x1c1f ;  /* 0x005c1f0068687f89 */ /* 0x005e2800000e0000 */
[----:B------:R2:W0:Y:S02]  /*4bc0*/  SHFL.IDX PT, R14, R103, 0x2, 0x1c1f ;  /* 0x005c1f00670e7f89 */ /* 0x00042400000e0000 */
.L_x_833:
[----:B------:R-:W-:Y:S05]  /*4bd0*/  @P4 BRA `(.L_x_553) ;  /* 0x0000004400884947 */ /* 0x000fea0003800000 */
[----:B------:R-:W-:Y:S04]  /*4be0*/  BSSY B1, `(.L_x_554) ;  /* 0x0000072000017945 */ /* 0x000fe80003800000 */
[----:B------:R-:W-:Y:S05]  /*4bf0*/  @P1 BRA `(.L_x_555) ;  /* 0x0000000400c01947 */ /* 0x000fea0003800000 */
[----:B------:R1:W1:Y:S01]  /*4c00*/  LDS.128 R4, [R92+0x1c400] ;  /* 0x01c400005c047984 */ /* 0x0002620000000c00 */
[----:B0-----:R-:W-:Y:S01]  /*4c10*/  IADD3 R10, P2, R16, R14, RZ ;  /* 0x0000000e100a7210 */ /* 0x001fe20007f5e0ff */
[----:B------:R-:W-:Y:S04]  /*4c20*/  BSSY B2, `(.L_x_556) ;  /* 0x000006c000027945 */ /* 0x000fe80003800000 */
[----:B------:R-:W-:Y:S01]  /*4c30*/  IMAD.X R11, R104, 0x1, R17, P2 ;  /* 0x00000001680b7824 */ /* 0x000fe200010e0611 */
[----:B------:R-:W-:-:S13]  /*4c40*/  ISETP.GE.AND P2, PT, R22, R105, PT ;  /* 0x000000691600720c */ /* 0x000fda0003f46270 */
[----:B------:R-:W-:Y:S05]  /*4c50*/  @P2 BRA `(.L_x_557) ;  /* 0x0000000400a02947 */ /* 0x000fea0003800000 */
[----:B------:R-:W-:Y:S01]  /*4c60*/  SHF.R.U32.HI R34, RZ, 0x8, R37 ;  /* 0x00000008ff227819 */ /* 0x000fe20000011625 */
[----:B-1----:R-:W-:Y:S01]  /*4c70*/  IMAD.MOV.U32 R15, RZ, RZ, R7 ;  /* 0x000000ffff0f7224 */ /* 0x002fe200078e0007 */
[--C-:B------:R-:W-:Y:S01]  /*4c80*/  SHF.R.U32.HI R12, RZ, 0x8, R35.reuse ;  /* 0x00000008ff0c7819 */ /* 0x100fe20000011623 */
[----:B------:R-:W-:Y:S01]  /*4c90*/  IMAD.MOV.U32 R7, RZ, RZ, R4 ;  /* 0x000000ffff077224 */ /* 0x000fe200078e0004 */
[----:B------:R-:W-:Y:S01]  /*4ca0*/  SHF.R.U32.HI R38, RZ, 0x10, R35 ;  /* 0x00000010ff267819 */ /* 0x000fe20000011623 */
[----:B------:R-:W-:Y:S01]  /*4cb0*/  IMAD.SHL.U32 R34, R34, 0x100, RZ ;  /* 0x0000010022227824 */ /* 0x000fe200078e00ff */
[----:B------:R-:W-:Y:S01]  /*4cc0*/  LOP3.LUT R13, R35, 0xff0000ff, RZ, 0xc0, !PT ;  /* 0xff0000ff230d7812 */ /* 0x000fe200078ec0ff */
[----:B------:R-:W-:Y:S01]  /*4cd0*/  IMAD.SHL.U32 R12, R12, 0x100, RZ ;  /* 0x000001000c0c7824 */ /* 0x000fe200078e00ff */
[----:B------:R-:W-:Y:S02]  /*4ce0*/  SHF.R.U32.HI R36, RZ, 0x10, R37 ;  /* 0x00000010ff247819 */ /* 0x000fe40000011625 */
[----:B------:R-:W-:-:S02]  /*4cf0*/  LOP3.LUT R35, R37, 0xff0000ff, RZ, 0xc0, !PT ;  /* 0xff0000ff25237812 */ /* 0x000fc400078ec0ff */
[----:B------:R-:W-:Y:S02]  /*4d00*/  LOP3.LUT R13, R13, 0xff00, R12, 0xf8, !PT ;  /* 0x0000ff000d0d7812 */ /* 0x000fe400078ef80c */
[----:B------:R-:W-:Y:S01]  /*4d10*/  LOP3.LUT R37, R35, 0xff00, R34, 0xf8, !PT ;  /* 0x0000ff0023257812 */ /* 0x000fe200078ef822 */
[----:B------:R-:W-:Y:S01]  /*4d20*/  IMAD.U32 R34, R36, 0x10000, RZ ;  /* 0x0001000024227824 */ /* 0x000fe200078e00ff */
[-C--:B------:R-:W-:Y:S02]  /*4d30*/  F2FP.F16.E4M3.UNPACK_B R4, R5.reuse ;  /* 0x00000005ff04723e */ /* 0x080fe400020006ff */
[----:B------:R-:W-:Y:S02]  /*4d40*/  SHF.L.U32 R12, R38, 0x10, RZ ;  /* 0x00000010260c7819 */ /* 0x000fe400000006ff */
[----:B------:R-:W-:Y:S02]  /*4d50*/  F2FP.F16.E4M3.UNPACK_B R35, R110.H1 ;  /* 0x0000006eff23723e */ /* 0x000fe400030006ff */
[----:B------:R-:W-:-:S02]  /*4d60*/  F2FP.F16.E4M3.UNPACK_B R5, R5.H1 ;  /* 0x00000005ff05723e */ /* 0x000fc400030006ff */
[----:B------:R-:W-:Y:S01]  /*4d70*/  LOP3.LUT R39, R37, 0xff0000, R34, 0xf8, !PT ;  /* 0x00ff000025277812 */ /* 0x000fe200078ef822 */
[--C-:B------:R-:W-:Y:S01]  /*4d80*/  HADD2.F32 R38, -RZ, R35.reuse.H1_H1 ;  /* 0x30000023ff267230 */ /* 0x100fe20000004100 */
[-C--:B------:R-:W-:Y:S01]  /*4d90*/  F2FP.F16.E4M3.UNPACK_B R34, R109.reuse.H1 ;  /* 0x0000006dff22723e */ /* 0x080fe200030006ff */
[----:B------:R-:W-:Y:S01]  /*4da0*/  HADD2.F32 R37, -RZ, R35.H0_H0 ;  /* 0x20000023ff257230 */ /* 0x000fe20000004100 */
[----:B------:R-:W-:Y:S01]  /*4db0*/  LOP3.LUT R36, R13, 0xff0000, R12, 0xf8, !PT ;  /* 0x00ff00000d247812 */ /* 0x000fe200078ef80c */
[--C-:B------:R-:W-:Y:S01]  /*4dc0*/  HADD2.F32 R13, -RZ, R5.reuse.H1_H1 ;  /* 0x30000005ff0d7230 */ /* 0x100fe20000004100 */
[----:B------:R-:W-:Y:S01]  /*4dd0*/  F2FP.F16.E4M3.UNPACK_B R110, R110 ;  /* 0x0000006eff6e723e */ /* 0x000fe200020006ff */
[----:B------:R-:W-:Y:S01]  /*4de0*/  HADD2.F32 R35, -RZ, R34.H0_H0 ;  /* 0x20000022ff237230 */ /* 0x000fe20000004100 */
[----:B------:R-:W-:Y:S01]  /*4df0*/  F2FP.F16.E4M3.UNPACK_B R109, R109 ;  /* 0x0000006dff6d723e */ /* 0x000fe200020006ff */
[----:B------:R-:W-:Y:S02]  /*4e00*/  HADD2.F32 R12, -RZ, R4.H1_H1 ;  /* 0x30000004ff0c7230 */ /* 0x000fe40000004100 */
[----:B------:R-:W-:Y:S01]  /*4e10*/  FMUL.FTZ R40, R13, R38 ;  /* 0x000000260d287220 */ /* 0x000fe20000410000 */
[----:B------:R-:W-:-:S02]  /*4e20*/  HADD2.F32 R5, -RZ, R5.H0_H0 ;  /* 0x20000005ff057230 */ /* 0x000fc40000004100 */
[----:B------:R-:W-:Y:S02]  /*4e30*/  HADD2.F32 R34, -RZ, R34.H1_H1 ;  /* 0x30000022ff227230 */ /* 0x000fe40000004100 */
[----:B------:R-:W-:Y:S01]  /*4e40*/  FMUL.FTZ R41, R12, R37 ;  /* 0x000000250c297220 */ /* 0x000fe20000410000 */
[----:B------:R-:W-:Y:S02]  /*4e50*/  HADD2.F32 R4, -RZ, R4.H0_H0 ;  /* 0x20000004ff047230 */ /* 0x000fe40000004100 */
[C---:B------:R-:W-:Y:S01]  /*4e60*/  FMUL.FTZ R38, R5.reuse, R38 ;  /* 0x0000002605267220 */ /* 0x040fe20000410000 */
[-C--:B------:R-:W-:Y:S01]  /*4e70*/  FFMA.FTZ R42, R5, R34.reuse, -R40 ;  /* 0x00000022052a7223 */ /* 0x080fe20000010828 */
[----:B------:R-:W-:Y:S01]  /*4e80*/  F2FP.F16.E4M3.UNPACK_B R5, R7.H1 ;  /* 0x00000007ff05723e */ /* 0x000fe200030006ff */
[C---:B------:R-:W-:Y:S01]  /*4e90*/  FMUL.FTZ R37, R4.reuse, R37 ;  /* 0x0000002504257220 */ /* 0x040fe20000410000 */
[----:B------:R-:W-:Y:S01]  /*4ea0*/  F2FP.F16.E4M3.UNPACK_B R7, R7 ;  /* 0x00000007ff07723e */ /* 0x000fe200020006ff */
[----:B------:R-:W-:Y:S01]  /*4eb0*/  FFMA.FTZ R45, R13, R34, R38 ;  /* 0x000000220d2d7223 */ /* 0x000fe20000010026 */
[-C--:B------:R-:W-:Y:S01]  /*4ec0*/  FFMA.FTZ R4, R4, R35.reuse, -R41 ;  /* 0x0000002304047223 */ /* 0x080fe20000010829 */
[----:B------:R-:W-:Y:S01]  /*4ed0*/  FFMA.FTZ R43, R12, R35, R37 ;  /* 0x000000230c2b7223 */ /* 0x000fe20000010025 */
[----:B------:R-:W-:-:S02]  /*4ee0*/  HADD2.F32 R12, -RZ, R5.H0_H0 ;  /* 0x20000005ff0c7230 */ /* 0x000fc40000004100 */
[----:B------:R-:W-:Y:S01]  /*4ef0*/  HADD2.F32 R13, -RZ, R5.H1_H1 ;  /* 0x30000005ff0d7230 */ /* 0x000fe20000004100 */
[----:B------:R-:W-:Y:S01]  /*4f00*/  F2FP.SATFINITE.E4M3.F32.PACK_AB_MERGE_C R47, R45, R42, RZ ;  /* 0x0000002a2d2f723e */ /* 0x000fe200048070ff */
[--C-:B------:R-:W-:Y:S02]  /*4f10*/  HADD2.F32 R37, -RZ, R110.reuse.H1_H1 ;  /* 0x3000006eff257230 */ /* 0x100fe40000004100 */
[--C-:B------:R-:W-:Y:S02]  /*4f20*/  HADD2.F32 R5, -RZ, R7.reuse.H0_H0 ;  /* 0x20000007ff057230 */ /* 0x100fe40000004100 */
[----:B------:R-:W-:Y:S02]  /*4f30*/  HADD2.F32 R110, -RZ, R110.H0_H0 ;  /* 0x2000006eff6e7230 */ /* 0x000fe40000004100 */
[-C--:B------:R-:W-:Y:S01]  /*4f40*/  FMUL.FTZ R41, R13, R37.reuse ;  /* 0x000000250d297220 */ /* 0x080fe20000410000 */
[----:B------:R-:W-:Y:S02]  /*4f50*/  HADD2.F32 R7, -RZ, R7.H1_H1 ;  /* 0x30000007ff077230 */ /* 0x000fe40000004100 */
[----:B------:R-:W-:Y:S01]  /*4f60*/  FMUL.FTZ R40, R12, R37 ;  /* 0x000000250c287220 */ /* 0x000fe20000410000 */
[--C-:B------:R-:W-:Y:S01]  /*4f70*/  HADD2.F32 R35, -RZ, R109.reuse.H1_H1 ;  /* 0x3000006dff237230 */ /* 0x100fe20000004100 */
[----:B------:R-:W-:Y:S01]  /*4f80*/  F2FP.F16.E4M3.UNPACK_B R37, R39.H1 ;  /* 0x00000027ff25723e */ /* 0x000fe200030006ff */
[----:B------:R-:W-:-:S02]  /*4f90*/  HADD2.F32 R34, -RZ, R109.H0_H0 ;  /* 0x2000006dff227230 */ /* 0x000fc40000004100 */
[-C--:B------:R-:W-:Y:S01]  /*4fa0*/  FMUL.FTZ R38, R7, R110.reuse ;  /* 0x0000006e07267220 */ /* 0x080fe20000410000 */
[----:B------:R-:W-:Y:S01]  /*4fb0*/  FMUL.FTZ R110, R5, R110 ;  /* 0x0000006e056e7220 */ /* 0x000fe20000410000 */
[-C--:B------:R-:W-:Y:S01]  /*4fc0*/  FFMA.FTZ R12, R12, R35.reuse, -R41 ;  /* 0x000000230c0c7223 */ /* 0x080fe20000010829 */
[----:B------:R-:W-:Y:S01]  /*4fd0*/  FFMA.FTZ R13, R13, R35, R40 ;  /* 0x000000230d0d7223 */ /* 0x000fe20000010028 */
[-C--:B------:R-:W-:Y:S01]  /*4fe0*/  FFMA.FTZ R41, R5, R34.reuse, -R38 ;  /* 0x0000002205297223 */ /* 0x080fe20000010826 */
[----:B------:R-:W-:Y:S01]  /*4ff0*/  FFMA.FTZ R110, R7, R34, R110 ;  /* 0x00000022076e7223 */ /* 0x000fe2000001006e */
[----:B------:R-:W-:Y:S01]  /*5000*/  F2FP.F16.E4M3.UNPACK_B R7, R15.H1 ;  /* 0x0000000fff07723e */ /* 0x000fe200030006ff */
[----:B------:R-:W-:Y:S01]  /*5010*/  HADD2.F32 R40, -RZ, R37.H1_H1 ;  /* 0x30000025ff287230 */ /* 0x000fe20000004100 */
[----:B------:R-:W-:Y:S02]  /*5020*/  F2FP.SATFINITE.E4M3.F32.PACK_AB_MERGE_C R46, R13, R12, RZ ;  /* 0x0000000c0d2e723e */ /* 0x000fe400048070ff */
[----:B------:R-:W-:Y:S01]  /*5030*/  F2FP.F16.E4M3.UNPACK_B R34, R36.H1 ;  /* 0x00000024ff22723e */ /* 0x000fe200030006ff */
[--C-:B------:R-:W-:Y:S01]  /*5040*/  HADD2.F32 R13, -RZ, R7.reuse.H1_H1 ;  /* 0x30000007ff0d7230 */ /* 0x100fe20000004100 */
        /* <DEDUP_REMOVED lines=12> */
[-C--:B------:R-:W-:Y:S01]  /*5110*/  FMUL.FTZ R40, R7, R38.reuse ;  /* 0x0000002607287220 */ /* 0x080fe20000410000 */
[----:B------:R-:W-:Y:S01]  /*5120*/  F2FP.F16.E4M3.UNPACK_B R15, R15 ;  /* 0x0000000fff0f723e */ /* 0x000fe200020006ff */
[----:B------:R-:W-:Y:S01]  /*5130*/  FMUL.FTZ R38, R5, R38 ;  /* 0x0000002605267220 */ /* 0x000fe20000410000 */
[----:B------:R-:W-:Y:S01]  /*5140*/  F2FP.F16.E4M3.UNPACK_B R6, R6 ;  /* 0x00000006ff06723e */ /* 0x000fe200020006ff */
[----:B------:R-:W-:Y:S01]  /*5150*/  FFMA.FTZ R44, R13, R35, R42 ;  /* 0x000000230d2c7223 */ /* 0x000fe2000001002a */
[-C--:B------:R-:W-:Y:S01]  /*5160*/  FFMA.FTZ R40, R5, R12.reuse, -R40 ;  /* 0x0000000c05287223 */ /* 0x080fe20000010828 */
[----:B------:R-:W-:Y:S01]  /*5170*/  FFMA.FTZ R13, R7, R12, R38 ;  /* 0x0000000c070d7223 */ /* 0x000fe20000010026 */
[----:B------:R-:W-:-:S02]  /*5180*/  HADD2.F32 R7, -RZ, R15.H0_H0 ;  /* 0x2000000fff077230 */ /* 0x000fc40000004100 */
[----:B------:R-:W-:Y:S01]  /*5190*/  HADD2.F32 R15, -RZ, R15.H1_H1 ;  /* 0x3000000fff0f7230 */ /* 0x000fe20000004100 */
[----:B------:R-:W-:Y:S01]  /*51a0*/  F2FP.SATFINITE.E4M3.F32.PACK_AB_MERGE_C R44, R44, R45, RZ ;  /* 0x0000002d2c2c723e */ /* 0x000fe200048070ff */
[----:B------:R-:W-:Y:S01]  /*51b0*/  HADD2.F32 R12, -RZ, R37.H0_H0 ;  /* 0x20000025ff0c7230 */ /* 0x000fe20000004100 */
[----:B------:R-:W-:Y:S01]  /*51c0*/  F2FP.SATFINITE.E4M3.F32.PACK_AB_MERGE_C R13, R13, R40, RZ ;  /* 0x000000280d0d723e */ /* 0x000fe200048070ff */
[--C-:B------:R-:W-:Y:S02]  /*51d0*/  HADD2.F32 R5, -RZ, R6.reuse.H0_H0 ;  /* 0x20000006ff057230 */ /* 0x100fe40000004100 */
[----:B------:R-:W-:Y:S02]  /*51e0*/  HADD2.F32 R6, -RZ, R6.H1_H1 ;  /* 0x30000006ff067230 */ /* 0x000fe40000004100 */
[-C--:B------:R-:W-:Y:S01]  /*51f0*/  FMUL.FTZ R38, R15, R12.reuse ;  /* 0x0000000c0f267220 */ /* 0x080fe20000410000 */
[----:B------:R-:W-:Y:S02]  /*5200*/  HADD2.F32 R39, -RZ, R39.H0_H0 ;  /* 0x20000027ff277230 */ /* 0x000fe40000004100 */
[----:B------:R-:W-:Y:S01]  /*5210*/  FMUL.FTZ R42, R7, R12 ;  /* 0x0000000c072a7220 */ /* 0x000fe20000410000 */
[----:B------:R-:W-:-:S02]  /*5220*/  HADD2.F32 R34, -RZ, R34.H0_H0 ;  /* 0x20000022ff227230 */ /* 0x000fc40000004100 */
[----:B------:R-:W-:Y:S02]  /*5230*/  HADD2.F32 R36, -RZ, R36.H0_H0 ;  /* 0x20000024ff247230 */ /* 0x000fe40000004100 */
[CC--:B------:R-:W-:Y:S01]  /*5240*/  FMUL.FTZ R12, R6.reuse, R39.reuse ;  /* 0x00000027060c7220 */ /* 0x0c0fe20000410000 */
[----:B------:R-:W-:Y:S01]  /*5250*/  FMUL.FTZ R39, R5, R39 ;  /* 0x0000002705277220 */ /* 0x000fe20000410000 */
[-C--:B------:R-:W-:Y:S01]  /*5260*/  FFMA.FTZ R38, R7, R34.reuse, -R38 ;  /* 0x0000002207267223 */ /* 0x080fe20000010826 */
[----:B------:R-:W-:Y:S01]  /*5270*/  FFMA.FTZ R15, R15, R34, R42 ;  /* 0x000000220f0f7223 */ /* 0x000fe2000001002a */
[-C--:B------:R-:W-:Y:S01]  /*5280*/  FFMA.FTZ R12, R5, R36.reuse, -R12 ;  /* 0x00000024050c7223 */ /* 0x080fe2000001080c */
[----:B------:R-:W-:Y:S01]  /*5290*/  FFMA.FTZ R39, R6, R36, R39 ;  /* 0x0000002406277223 */ /* 0x000fe20000010027 */
[----:B------:R-:W-:Y:S02]  /*52a0*/  F2FP.SATFINITE.E4M3.F32.PACK_AB_MERGE_C R5, R43, R4, R47 ;  /* 0x000000042b05723e */ /* 0x000fe4000480702f */
[----:B------:R-:W-:-:S02]  /*52b0*/  F2FP.SATFINITE.E4M3.F32.PACK_AB_MERGE_C R4, R110, R41, R46 ;  /* 0x000000296e04723e */ /* 0x000fc4000480702e */
[----:B------:R-:W-:Y:S02]  /*52c0*/  F2FP.SATFINITE.E4M3.F32.PACK_AB_MERGE_C R6, R39, R12, R13 ;  /* 0x0000000c2706723e */ /* 0x000fe4000480700d */
[----:B------:R-:W-:-:S07]  /*52d0*/  F2FP.SATFINITE.E4M3.F32.PACK_AB_MERGE_C R7, R15, R38, R44 ;  /* 0x000000260f07723e */ /* 0x000fce000480702c */
.L_x_557:
[----:B------:R-:W-:Y:S05]  /*52e0*/  BSYNC B2 ;  /* 0x0000000000027941 */ /* 0x000fea0003800000 */
.L_x_556:
[----:B-1----:R0:W-:Y:S02]  /*52f0*/  ST.E.128 desc[UR36][R10.64], R4 ;  /* 0x000000040a007985 */ /* 0x0021e4000c101d24 */
.L_x_555:
[----:B------:R-:W-:Y:S05]  /*5300*/  BSYNC B1 ;  /* 0x0000000000017941 */ /* 0x000fea0003800000 */
.L_x_554:
        /* <DEDUP_REMOVED lines=14> */
[----:B------:R-:W-:Y:S01]  /*53f0*/  IMAD.MOV.U32 R9, RZ, RZ, R6 ;  /* 0x000000ffff097224 */ /* 0x000fe200078e0006 */
[----:B------:R-:W-:Y:S02]  /*5400*/  SHF.R.U32.HI R32, RZ, 0x10, R33 ;  /* 0x00000010ff207819 */ /* 0x000fe40000011621 */
[----:B------:R-:W-:-:S02]  /*5410*/  LOP3.LUT R13, R33, 0xff0000ff, RZ, 0xc0, !PT ;  /* 0xff0000ff210d7812 */ /* 0x000fc400078ec0ff */
[----:B------:R-:W-:Y:S01]  /*5420*/  SHF.L.U32 R6, R14, 0x8, RZ ;  /* 0x000000080e067819 */ /* 0x000fe200000006ff */
[----:B------:R-:W-:Y:S01]  /*5430*/  IMAD.U32 R32, R32, 0x10000, RZ ;  /* 0x0001000020207824 */ /* 0x000fe200078e00ff */
[----:B------:R-:W-:Y:S01]  /*5440*/  LOP3.LUT R7, R8, 0xff00, R7, 0xf8, !PT ;  /* 0x0000ff0008077812 */ /* 0x000fe200078ef807 */
[----:B------:R-:W-:Y:S01]  /*5450*/  IMAD.U32 R8, R15, 0x10000, RZ ;  /* 0x000100000f087824 */ /* 0x000fe200078e00ff */
[----:B------:R-:W-:Y:S02]  /*5460*/  LOP3.LUT R13, R13, 0xff00, R6, 0xf8, !PT ;  /* 0x0000ff000d0d7812 */ /* 0x000fe400078ef806 */
[----:B------:R-:W-:Y:S02]  /*5470*/  F2FP.F16.E4M3.UNPACK_B R14, R108.H1 ;  /* 0x0000006cff0e723e */ /* 0x000fe400030006ff */
[----:B------:R-:W-:Y:S02]  /*5480*/  F2FP.F16.E4M3.UNPACK_B R6, R5 ;  /* 0x00000005ff06723e */ /* 0x000fe400020006ff */
[----:B------:R-:W-:Y:S01]  /*5490*/  LOP3.LUT R34, R13, 0xff0000, R32, 0xf8, !PT ;  /* 0x00ff00000d227812 */ /* 0x000fe200078ef820 */
[----:B------:R-:W-:Y:S01]  /*54a0*/  HADD2.F32 R32, -RZ, R14.H0_H0 ;  /* 0x2000000eff207230 */ /* 0x000fe20000004100 */
[----:B------:R-:W-:Y:S01]  /*54b0*/  LOP3.LUT R15, R7, 0xff0000, R8, 0xf8, !PT ;  /* 0x00ff0000070f7812 */ /* 0x000fe200078ef808 */
[----:B------:R-:W-:Y:S01]  /*54c0*/  HADD2.F32 R7, -RZ, R6.H1_H1 ;  /* 0x30000006ff077230 */ /* 0x000fe20000004100 */
[----:B------:R-:W-:Y:S01]  /*54d0*/  F2FP.F16.E4M3.UNPACK_B R13, R107.H1 ;  /* 0x0000006bff0d723e */ /* 0x000fe200030006ff */
[----:B------:R-:W-:Y:S01]  /*54e0*/  HADD2.F32 R33, -RZ, R14.H1_H1 ;  /* 0x3000000eff217230 */ /* 0x000fe20000004100 */
[----:B------:R-:W-:Y:S01]  /*54f0*/  F2FP.F16.E4M3.UNPACK_B R5, R5.H1 ;  /* 0x00000005ff05723e */ /* 0x000fe200030006ff */
[----:B------:R-:W-:-:S02]  /*5500*/  HADD2.F32 R6, -RZ, R6.H0_H0 ;  /* 0x20000006ff067230 */ /* 0x000fc40000004100 */
[C---:B------:R-:W-:Y:S01]  /*5510*/  FMUL.FTZ R35, R7.reuse, R32 ;  /* 0x0000002007237220 */ /* 0x040fe20000410000 */
[----:B------:R-:W-:Y:S01]  /*5520*/  HADD2.F32 R14, -RZ, R13.H0_H0 ;  /* 0x2000000dff0e7230 */ /* 0x000fe20000004100 */
[----:B------:R-:W-:Y:S01]  /*5530*/  F2FP.F16.E4M3.UNPACK_B R108, R108 ;  /* 0x0000006cff6c723e */ /* 0x000fe200020006ff */
[--C-:B------:R-:W-:Y:S02]  /*5540*/  HADD2.F32 R8, -RZ, R5.reuse.H1_H1 ;  /* 0x30000005ff087230 */ /* 0x100fe40000004100 */
[C---:B------:R-:W-:Y:S01]  /*5550*/  FMUL.FTZ R32, R6.reuse, R32 ;  /* 0x0000002006207220 */ /* 0x040fe20000410000 */
[----:B------:R-:W-:Y:S02]  /*5560*/  HADD2.F32 R5, -RZ, R5.H0_H0 ;  /* 0x20000005ff057230 */ /* 0x000fe40000004100 */
[-C--:B------:R-:W-:Y:S01]  /*5570*/  FFMA.FTZ R37, R6, R14.reuse, -R35 ;  /* 0x0000000e06257223 */ /* 0x080fe20000010823 */
[----:B------:R-:W-:Y:S02]  /*5580*/  HADD2.F32 R13, -RZ, R13.H1_H1 ;  /* 0x3000000dff0d7230 */ /* 0x000fe40000004100 */
[CC--:B------:R-:W-:Y:S01]  /*5590*/  FMUL.FTZ R6, R8.reuse, R33.reuse ;  /* 0x0000002108067220 */ /* 0x0c0fe20000410000 */
[----:B------:R-:W-:Y:S01]  /*55a0*/  FFMA.FTZ R38, R7, R14, R32 ;  /* 0x0000000e07267223 */ /* 0x000fe20000010020 */
[C---:B------:R-:W-:Y:S01]  /*55b0*/  FMUL.FTZ R33, R5.reuse, R33 ;  /* 0x0000002105217220 */ /* 0x040fe20000410000 */
[----:B------:R-:W-:Y:S01]  /*55c0*/  F2FP.F16.E4M3.UNPACK_B R107, R107 ;  /* 0x0000006bff6b723e */ /* 0x000fe200020006ff */
[-C--:B------:R-:W-:Y:S01]  /*55d0*/  FFMA.FTZ R39, R5, R13.reuse, -R6 ;  /* 0x0000000d05277223 */ /* 0x080fe20000010806 */
[-C--:B------:R-:W-:Y:S01]  /*55e0*/  F2FP.F16.E4M3.UNPACK_B R5, R4.reuse.H1 ;  /* 0x00000004ff05723e */ /* 0x080fe200030006ff */
        /* <DEDUP_REMOVED lines=8> */
[----:B------:R-:W-:Y:S02]  /*5670*/  HADD2.F32 R108, -RZ, R108.H0_H0 ;  /* 0x2000006cff6c7230 */ /* 0x000fe40000004100 */
[----:B------:R-:W-:Y:S01]  /*5680*/  FMUL.FTZ R33, R7, R13 ;  /* 0x0000000d07217220 */ /* 0x000fe20000410000 */
[----:B------:R-:W-:-:S02]  /*5690*/  HADD2.F32 R4, -RZ, R4.H1_H1 ;  /* 0x30000004ff047230 */ /* 0x000fc40000004100 */
[--C-:B------:R-:W-:Y:S02]  /*56a0*/  HADD2.F32 R8, -RZ, R107.reuse.H1_H1 ;  /* 0x3000006bff087230 */ /* 0x100fe40000004100 */
[-C--:B------:R-:W-:Y:S01]  /*56b0*/  FMUL.FTZ R13, R5, R108.reuse ;  /* 0x0000006c050d7220 */ /* 0x080fe20000410000 */
[----:B------:R-:W-:Y:S02]  /*56c0*/  HADD2.F32 R107, -RZ, R107.H0_H0 ;  /* 0x2000006bff6b7230 */ /* 0x000fe40000004100 */
[----:B------:R-:W-:Y:S01]  /*56d0*/  FMUL.FTZ R14, R4, R108 ;  /* 0x0000006c040e7220 */ /* 0x000fe20000410000 */
[-C--:B------:R-:W-:Y:S01]  /*56e0*/  FFMA.FTZ R33, R6, R8.reuse, -R33 ;  /* 0x0000000806217223 */ /* 0x080fe20000010821 */
[----:B------:R-:W-:Y:S02]  /*56f0*/  FFMA.FTZ R32, R7, R8, R32 ;  /* 0x0000000807207223 */ /* 0x000fe40000010020 */
[-C--:B------:R-:W-:Y:S01]  /*5700*/  FFMA.FTZ R35, R5, R107.reuse, -R14 ;  /* 0x0000006b05237223 */ /* 0x080fe2000001080e */
[----:B------:R-:W-:Y:S01]  /*5710*/  F2FP.F16.E4M3.UNPACK_B R5, R12.H1 ;  /* 0x0000000cff05723e */ /* 0x000fe200030006ff */
[----:B------:R-:W-:Y:S01]  /*5720*/  FFMA.FTZ R36, R4, R107, R13 ;  /* 0x0000006b04247223 */ /* 0x000fe2000001000d */
[----:B------:R-:W-:-:S02]  /*5730*/  F2FP.F16.E4M3.UNPACK_B R14, R34.H1 ;  /* 0x00000022ff0e723e */ /* 0x000fc400030006ff */
        /* <DEDUP_REMOVED lines=9> */
[----:B------:R-:W-:Y:S01]  /*57d0*/  FMUL.FTZ R39, R7, R33 ;  /* 0x0000002107277220 */ /* 0x000fe20000410000 */
[----:B------:R-:W-:-:S02]  /*57e0*/  HADD2.F32 R5, -RZ, R4.H1_H1 ;  /* 0x30000004ff057230 */ /* 0x000fc40000004100 */
[C---:B------:R-:W-:Y:S01]  /*57f0*/  FMUL.FTZ R40, R6.reuse, R33 ;  /* 0x0000002106287220 */ /* 0x040fe20000410000 */
[----:B------:R-:W-:Y:S02]  /*5800*/  HADD2.F32 R32, -RZ, R34.H1_H1 ;  /* 0x30000022ff207230 */ /* 0x000fe40000004100 */
[----:B------:R-:W-:Y:S01]  /*5810*/  FFMA.FTZ R39, R6, R13, -R39 ;  /* 0x0000000d06277223 */ /* 0x000fe20000010827 */
[----:B------:R-:W-:Y:S01]  /*5820*/  HADD2.F32 R4, -RZ, R4.H0_H0 ;  /* 0x20000004ff047230 */ /* 0x000fe20000004100 */
[----:B------:R-:W-:Y:S01]  /*5830*/  F2FP.F16.E4M3.UNPACK_B R9, R9 ;  /* 0x00000009ff09723e */ /* 0x000fe200020006ff */
        /* <DEDUP_REMOVED lines=10> */
[--C-:B------:R-:W-:Y:S02]  /*58e0*/  HADD2.F32 R5, -RZ, R12.reuse.H0_H0 ;  /* 0x2000000cff057230 */ /* 0x100fe40000004100 */
[----:B------:R-:W-:Y:S02]  /*58f0*/  HADD2.F32 R12, -RZ, R12.H1_H1 ;  /* 0x3000000cff0c7230 */ /* 0x000fe40000004100 */
[----:B------:R-:W-:Y:S01]  /*5900*/  FMUL.FTZ R7, R9, R34 ;  /* 0x0000002209077220 */ /* 0x000fe20000410000 */
[----:B------:R-:W-:-:S02]  /*5910*/  HADD2.F32 R14, -RZ, R14.H0_H0 ;  /* 0x2000000eff0e7230 */ /* 0x000fc40000004100 */
[----:B------:R-:W-:Y:S01]  /*5920*/  FMUL.FTZ R34, R4, R34 ;  /* 0x0000002204227220 */ /* 0x000fe20000410000 */
[----:B------:R-:W-:Y:S01]  /*5930*/  HADD2.F32 R15, -RZ, R15.H0_H0 ;  /* 0x2000000fff0f7230 */ /* 0x000fe20000004100 */
[----:B------:R-:W-:Y:S01]  /*5940*/  F2FP.SATFINITE.E4M3.F32.PACK_AB_MERGE_C R32, R32, R33, RZ ;  /* 0x000000212020723e */ /* 0x000fe200048070ff */
[----:B------:R-:W-:Y:S02]  /*5950*/  HADD2.F32 R8, -RZ, R8.H0_H0 ;  /* 0x20000008ff087230 */ /* 0x000fe40000004100 */
[-C--:B------:R-:W-:Y:S01]  /*5960*/  FMUL.FTZ R6, R12, R14.reuse ;  /* 0x0000000e0c067220 */ /* 0x080fe20000410000 */
[----:B------:R-:W-:Y:S01]  /*5970*/  FMUL.FTZ R13, R5, R14 ;  /* 0x0000000e050d7220 */ /* 0x000fe20000410000 */
[-C--:B------:R-:W-:Y:S01]  /*5980*/  FFMA.FTZ R7, R4, R15.reuse, -R7 ;  /* 0x0000000f04077223 */ /* 0x080fe20000010807 */
[----:B------:R-:W-:Y:S01]  /*5990*/  FFMA.FTZ R34, R9, R15, R34 ;  /* 0x0000000f09227223 */ /* 0x000fe20000010022 */
[-C--:B------:R-:W-:Y:S01]  /*59a0*/  FFMA.FTZ R6, R5, R8.reuse, -R6 ;  /* 0x0000000805067223 */ /* 0x080fe20000010806 */
[----:B------:R-:W-:Y:S01]  /*59b0*/  FFMA.FTZ R13, R12, R8, R13 ;  /* 0x000000080c0d7223 */ /* 0x000fe2000001000d */
[----:B------:R-:W-:-:S02]  /*59c0*/  F2FP.SATFINITE.E4M3.F32.PACK_AB_MERGE_C R39, R40, R39, RZ ;  /* 0x000000272827723e */ /* 0x000fc400048070ff */
[----:B------:R-:W-:Y:S02]  /*59d0*/  F2FP.SATFINITE.E4M3.F32.PACK_AB_MERGE_C R32, R34, R7, R32 ;  /* 0x000000072220723e */ /* 0x000fe40004807020 */
[----:B------:R-:W-:Y:S02]  /*59e0*/  F2FP.SATFINITE.E4M3.F32.PACK_AB_MERGE_C R7, R13, R6, R39 ;  /* 0x000000060d07723e */ /* 0x000fe40004807027 */
[----:B------:R-:W-:Y:S01]  /*59f0*/  F2FP.SATFINITE.E4M3.F32.PACK_AB_MERGE_C R5, R38, R37, R42 ;  /* 0x000000252605723e */ /* 0x000fe2000480702a */
[----:B------:R-:W-:Y:S01]  /*5a00*/  IMAD.MOV.U32 R6, RZ, RZ, R32 ;  /* 0x000000ffff067224 */ /* 0x000fe200078e0020 */
[----:B------:R-:W-:-:S07]  /*5a10*/  F2FP.SATFINITE.E4M3.F32.PACK_AB_MERGE_C R4, R36, R35, R41 ;  /* 0x000000232404723e */ /* 0x000fce0004807029 */
.L_x_559:
[----:B------:R-:W-:Y:S05]  /*5a20*/  BSYNC B1 ;  /* 0x0000000000017941 */ /* 0x000fea0003800000 */
.L_x_558:
[----:B0-----:R0:W-:Y:S01]  /*5a30*/  ST.E.128 desc[UR36][R10.64], R4 ;  /* 0x000000040a007985 */ /* 0x0011e2000c101d24 */
[----:B------:R-:W-:Y:S05]  /*5a40*/  BRA `(.L_x_553) ;  /* 0x0000003400ec7947 */ /* 0x000fea0003800000 */
.L_x_524:
[----:B------:R-:W-:Y:S01]  /*5a50*/  VIADD R8, R190, 0x40 ;  /* 0x00000040be087836 */ /* 0x000fe20000000000 */
[----:B------:R-:W-:Y:S02]  /*5a60*/  CS2R R34, SRZ ;  /* 0x0000000000227805 */ /* 0x000fe4000001ff00 */
[----:B------:R-:W-:Y:S02]  /*5a70*/  CS2R R32, SRZ ;  /* 0x0000000000207805 */ /* 0x000fe4000001ff00 */
[----:B------:R-:W-:Y:S01]  /*5a80*/  ISETP.GE.AND P3, PT, R8, R94, PT ;  /* 0x0000005e0800720c */ /* 0x000fe20003f66270 */
[----:B------:R-:W-:-:S03]  /*5a90*/  VIADD R8, R190, 0x80 ;  /* 0x00000080be087836 */ /* 0x000fc60000000000 */
[----:B------:R-:W-:-:S13]  /*5aa0*/  ISETP.GE.OR P3, PT, R16, R105, P3 ;  /* 0x000000691000720c */ /* 0x000fda0001f66670 */
[----:B------:R-:W-:Y:S01]  /*5ab0*/  @!P3 IADD3 R11, P2, P4, R30, R4, R83 ;  /* 0x000000041e0bb210 */ /* 0x000fe20007c5e053 */
[----:B------:R-:W0:Y:S03]  /*5ac0*/  @!P3 LDC.64 R12, c[0x0][0x3e8] ;  /* 0x0000fa00ff0cbb82 */ /* 0x000e260000000a00 */
[----:B------:R-:W-:Y:S02]  /*5ad0*/  @!P3 IADD3.X R14, R68, R88, R85, P2, P4 ;  /* 0x00000058440eb210 */ /* 0x000fe400017e8455 */
[----:B------:R-:W-:-:S04]  /*5ae0*/  ISETP.GE.AND P4, PT, R190, R94, PT ;  /* 0x0000005ebe00720c */ /* 0x000fc80003f86270 */
[----:B------:R-:W-:-:S13]  /*5af0*/  ISETP.GE.OR P4, PT, R16, R105, P4 ;  /* 0x000000691000720c */ /* 0x000fda0002786670 */
[----:B------:R-:W1:Y:S08]  /*5b00*/  @!P4 LDC.64 R36, c[0x0][0x3e8] ;  /* 0x0000fa00ff24cb82 */ /* 0x000e700000000a00 */
[----:B------:R-:W2:Y:S01]  /*5b10*/  @!P4 LDC.64 R38, c[0x0][0x400] ;  /* 0x00010000ff26cb82 */ /* 0x000ea20000000a00 */
[----:B-1----:R-:W-:-:S04]  /*5b20*/  @!P4 IADD3 R36, P2, P5, R30, R36, R4 ;  /* 0x000000241e24c210 */ /* 0x002fc80007d5e004 */
[----:B------:R-:W-:Y:S02]  /*5b30*/  @!P4 IADD3.X R37, R68, R37, R88, P2, P5 ;  /* 0x000000254425c210 */ /* 0x000fe400017ea458 */
[----:B--2---:R-:W-:-:S04]  /*5b40*/  @!P4 IADD3 R38, P2, P5, R56, R38, R6 ;  /* 0x000000263826c210 */ /* 0x004fc80007d5e006 */
[----:B------:R-:W-:Y:S02]  /*5b50*/  @!P4 IADD3.X R39, R66, R39, R106, P2, P5 ;  /* 0x000000274227c210 */ /* 0x000fe400017ea46a */
[----:B------:R-:W-:Y:S02]  /*5b60*/  ISETP.GE.AND P2, PT, R8, R94, PT ;  /* 0x0000005e0800720c */ /* 0x000fe40003f46270 */
[----:B------:R-:W-:Y:S02]  /*5b70*/  CS2R R42, SRZ ;  /* 0x00000000002a7805 */ /* 0x000fe4000001ff00 */
[----:B------:R-:W-:Y:S01]  /*5b80*/  CS2R R40, SRZ ;  /* 0x0000000000287805 */ /* 0x000fe2000001ff00 */
[----:B------:R1:W2:Y:S01]  /*5b90*/  @!P4 LDG.E.128 R32, desc[UR36][R38.64] ;  /* 0x000000242620c981 */ /* 0x0002a2000c1e1d00 */
[----:B------:R-:W-:-:S13]  /*5ba0*/  ISETP.GE.OR P2, PT, R16, R105, P2 ;  /* 0x000000691000720c */ /* 0x000fda0001746670 */
[----:B------:R-:W-:-:S04]  /*5bb0*/  @!P2 IADD3 R5, P5, P6, R30, R82, R4 ;  /* 0x000000521e05a210 */ /* 0x000fc80007ebe004 */
[----:B------:R-:W-:Y:S02]  /*5bc0*/  @!P2 IADD3.X R10, R68, R84, R88, P5, P6 ;  /* 0x00000054440aa210 */ /* 0x000fe40002fec458 */
[----:B------:R-:W-:-:S04]  /*5bd0*/  @!P3 IADD3 R9, P5, P6, R56, R6, R78 ;  /* 0x000000063809b210 */ /* 0x000fc80007ebe04e */
[----:B------:R-:W-:Y:S02]  /*5be0*/  @!P3 IADD3.X R8, R66, R106, R80, P5, P6 ;  /* 0x0000006a4208b210 */ /* 0x000fe40002fec450 */
[----:B------:R-:W-:-:S04]  /*5bf0*/  @!P2 IADD3 R7, P5, P6, R56, R77, R6 ;  /* 0x0000004d3807a210 */ /* 0x000fc80007ebe006 */
[----:B------:R-:W-:Y:S02]  /*5c00*/  @!P2 IADD3.X R4, R66, R79, R106, P5, P6 ;  /* 0x0000004f4204a210 */ /* 0x000fe40002fec46a */
[----:B0-----:R-:W-:-:S04]  /*5c10*/  @!P3 IADD3 R12, P5, R11, R12, RZ ;  /* 0x0000000c0b0cb210 */ /* 0x001fc80007fbe0ff */
[----:B------:R-:W-:Y:S02]  /*5c20*/  @!P3 IADD3.X R13, R14, R13, RZ, P5, !PT ;  /* 0x0000000d0e0db210 */ /* 0x000fe40002ffe4ff */
[----:B------:R-:W0:Y:S02]  /*5c30*/  @!P3 LDC.64 R14, c[0x0][0x400] ;  /* 0x00010000ff0ebb82 */ /* 0x000e240000000a00 */
[----:B0-----:R-:W-:-:S05]  /*5c40*/  @!P3 IADD3 R14, P5, R9, R14, RZ ;  /* 0x0000000e090eb210 */ /* 0x001fca0007fbe0ff */
[----:B------:R-:W-:Y:S02]  /*5c50*/  @!P3 IMAD.X R15, R8, 0x1, R15, P5 ;  /* 0x00000001080fb824 */ /* 0x000fe400028e060f */
[----:B------:R-:W0:Y:S01]  /*5c60*/  @!P2 LDC.64 R8, c[0x0][0x3e8] ;  /* 0x0000fa00ff08ab82 */ /* 0x000e220000000a00 */
[----:B-1----:R-:W-:Y:S02]  /*5c70*/  CS2R R38, SRZ ;  /* 0x0000000000267805 */ /* 0x002fe4000001ff00 */
[----:B------:R-:W-:Y:S02]  /*5c80*/  CS2R R46, SRZ ;  /* 0x00000000002e7805 */ /* 0x000fe4000001ff00 */
[----:B------:R-:W-:Y:S02]  /*5c90*/  CS2R R44, SRZ ;  /* 0x00000000002c7805 */ /* 0x000fe4000001ff00 */
[----:B------:R-:W-:Y:S02]  /*5ca0*/  CS2R R50, SRZ ;  /* 0x0000000000327805 */ /* 0x000fe4000001ff00 */
[----:B------:R-:W-:Y:S01]  /*5cb0*/  CS2R R48, SRZ ;  /* 0x0000000000307805 */ /* 0x000fe2000001ff00 */
[----:B------:R-:W3:Y:S01]  /*5cc0*/  @!P3 LDG.E.128 R40, desc[UR36][R14.64] ;  /* 0x000000240e28b981 */ /* 0x000ee2000c1e1d00 */
[----:B0-----:R-:W-:-:S05]  /*5cd0*/  @!P2 IADD3 R8, P5, R5, R8, RZ ;  /* 0x000000080508a210 */ /* 0x001fca0007fbe0ff */
[----:B------:R-:W-:Y:S02]  /*5ce0*/  @!P2 IMAD.X R9, R10, 0x1, R9, P5 ;  /* 0x000000010a09a824 */ /* 0x000fe400028e0609 */
[----:B------:R-:W0:Y:S03]  /*5cf0*/  @!P2 LDC.64 R10, c[0x0][0x400] ;  /* 0x00010000ff0aab82 */ /* 0x000e260000000a00 */
[----:B------:R-:W4:Y:S01]  /*5d00*/  @!P2 LDG.E.128 R44, desc[UR36][R8.64] ;  /* 0x00000024082ca981 */ /* 0x000f22000c1e1d00 */
[----:B0-----:R-:W-:Y:S02]  /*5d10*/  @!P2 IADD3 R10, P5, R7, R10, RZ ;  /* 0x0000000a070aa210 */ /* 0x001fe40007fbe0ff */
[----:B------:R-:W-:-:S03]  /*5d20*/  CS2R R6, SRZ ;  /* 0x0000000000067805 */ /* 0x000fc6000001ff00 */
[----:B------:R-:W-:Y:S01]  /*5d30*/  @!P2 IMAD.X R11, R4, 0x1, R11, P5 ;  /* 0x00000001040ba824 */ /* 0x000fe200028e060b */
[----:B------:R-:W-:-:S04]  /*5d40*/  CS2R R4, SRZ ;  /* 0x0000000000047805 */ /* 0x000fc8000001ff00 */
[----:B------:R-:W5:Y:S04]  /*5d50*/  @!P2 LDG.E.128 R48, desc[UR36][R10.64] ;  /* 0x000000240a30a981 */ /* 0x000f68000c1e1d00 */
[----:B------:R0:W5:Y:S02]  /*5d60*/  @!P4 LDG.E.128 R4, desc[UR36][R36.64] ;  /* 0x000000242404c981 */ /* 0x000164000c1e1d00 */
[----:B0-----:R-:W-:-:S06]  /*5d70*/  CS2R R36, SRZ ;  /* 0x0000000000247805 */ /* 0x001fcc000001ff00 */
[----:B------:R-:W5:Y:S01]  /*5d80*/  @!P3 LDG.E.128 R36, desc[UR36][R12.64] ;  /* 0x000000240c24b981 */ /* 0x000f62000c1e1d00 */
[----:B------:R-:W-:-:S06]  /*5d90*/  UISETP.NE.AND UP0, UPT, UR39, 0x3, UPT ;  /* 0x000000032700788c */ /* 0x000fcc000bf05270 */
[----:B------:R-:W-:Y:S02]  /*5da0*/  PLOP3.LUT P5, PT, PT, PT, UP0, 0x80, 0x0 ;  /* 0x000000000000781c */ /* 0x000fe40003faf008 */
[----:B------:R-:W-:Y:S02]  /*5db0*/  ISETP.GE.AND P2, PT, R16, R105, PT ;  /* 0x000000691000720c */ /* 0x000fe40003f46270 */
[----:B--2---:R-:W-:Y:S01]  /*5dc0*/  MOV R119, R34 ;  /* 0x0000002200777202 */ /* 0x004fe20000000f00 */
[----:B------:R-:W-:Y:S02]  /*5dd0*/  IMAD.MOV.U32 R121, RZ, RZ, R32 ;  /* 0x000000ffff797224 */ /* 0x000fe400078e0020 */
[----:B---3--:R-:W-:Y:S02]  /*5de0*/  IMAD.MOV.U32 R115, RZ, RZ, R42 ;  /* 0x000000ffff737224 */ /* 0x008fe400078e002a */
[----:B------:R-:W-:Y:S01]  /*5df0*/  IMAD.MOV.U32 R116, RZ, RZ, R40 ;  /* 0x000000ffff747224 */ /* 0x000fe200078e0028 */
[----:B----4-:R-:W-:Y:S01]  /*5e00*/  MOV R106, R46 ;  /* 0x0000002e006a7202 */ /* 0x010fe20000000f00 */
[----:B------:R-:W-:-:S02]  /*5e10*/  IMAD.MOV.U32 R108, RZ, RZ, R44 ;  /* 0x000000ffff6c7224 */ /* 0x000fc400078e002c */
[----:B-----5:R-:W-:Y:S02]  /*5e20*/  IMAD.MOV.U32 R109, RZ, RZ, R50 ;  /* 0x000000ffff6d7224 */ /* 0x020fe400078e0032 */
[----:B------:R-:W-:Y:S02]  /*5e30*/  IMAD.MOV.U32 R110, RZ, RZ, R48 ;  /* 0x000000ffff6e7224 */ /* 0x000fe400078e0030 */
[----:B------:R-:W-:Y:S02]  /*5e40*/  IMAD.MOV.U32 R117, RZ, RZ, R6 ;  /* 0x000000ffff757224 */ /* 0x000fe400078e0006 */
[----:B------:R-:W-:Y:S02]  /*5e50*/  IMAD.MOV.U32 R120, RZ, RZ, R4 ;  /* 0x000000ffff787224 */ /* 0x000fe400078e0004 */
[----:B------:R-:W-:Y:S02]  /*5e60*/  IMAD.MOV.U32 R111, RZ, RZ, R38 ;  /* 0x000000ffff6f7224 */ /* 0x000fe400078e0026 */
[----:B------:R-:W-:Y:S01]  /*5e70*/  IMAD.MOV.U32 R113, RZ, RZ, R36 ;  /* 0x000000ffff717224 */ /* 0x000fe200078e0024 */
[----:B------:R-:W-:Y:S06]  /*5e80*/  @!P5 BRA `(.L_x_560) ;  /* 0x000000000004d947 */ /* 0x000fec0003800000 */
[----:B------:R-:W-:Y:S01]  /*5e90*/  BPT.TRAP 0x1 ;  /* 0x000000040000795c */ /* 0x000fe20000300000 */
.L_x_560:
[----:B------:R-:W-:Y:S01]  /*5ea0*/  IMAD R88, R188, 0x8, R18 ;  /* 0x00000008bc587824 */ /* 0x000fe200078e0212 */
[----:B------:R-:W-:Y:S01]  /*5eb0*/  SHF.L.U32 R93, R193, 0x1f, RZ ;  /* 0x0000001fc15d7819 */ /* 0x000fe200000006ff */
[----:B------:R-:W0:Y:S01]  /*5ec0*/  LDC R112, c[0x0][0x2f4] ;  /* 0x0000bd00ff707b82 */ /* 0x000e220000000800 */
[----:B------:R-:W-:Y:S02]  /*5ed0*/  BSSY B1, `(.L_x_561) ;  /* 0x0000003000017945 */ /* 0x000fe40003800000 */
[----:B------:R-:W1:Y:S02]  /*5ee0*/  SYNCS.PHASECHK.TRANS64.TRYWAIT P3, [R88+URZ+0x22890], R93 ;  /* 0x0228905d580075a7 */ /* 0x000e64000806017f */
[----:B-1----:R-:W-:Y:S05]  /*5ef0*/  @!P3 BRA `(.L_x_562) ;  /* 0x000001b400f4b947 */ /* 0x002fea0003800000 */
.L_x_834:
[----:B------:R-:W-:Y:S05]  /*5f00*/  BSYNC B1 ;  /* 0x0000000000017941 */ /* 0x000fea0003800000 */
.L_x_561:
[----:B------:R-:W-:Y:S01]  /*5f10*/  UMOV UR4, 0xffffffff ;  /* 0xffffffff00047882 */ /* 0x000fe20000000000 */
[----:B0-----:R-:W-:Y:S02]  /*5f20*/  IMAD.IADD R114, R112, 0x1, -R73 ;  /* 0x0000000170727824 */ /* 0x001fe400078e0a49 */
[----:B------:R-:W-:Y:S05]  /*5f30*/  BRA.DIV UR4, `(.L_x_563) ;  /* 0x000001b604f87947 */ /* 0x000fea000b800000 */
[----:B------:R0:W2:Y:S04]  /*5f40*/  SHFL.IDX PT, R105, R104, RZ, 0x1c1f ;  /* 0x001c1fff68697589 */ /* 0x0000a800000e0000 */
[----:B------:R0:W3:Y:S02]  /*5f50*/  SHFL.IDX PT, R107, R103, RZ, 0x1c1f ;  /* 0x001c1fff676b7589 */ /* 0x0000e400000e0000 */
.L_x_838:
[----:B------:R-:W-:Y:S01]  /*5f60*/  ISETP.GE.OR P3, PT, R190, R94, P1 ;  /* 0x0000005ebe00720c */ /* 0x000fe20000f66670 */
[----:B------:R-:W-:-:S12]  /*5f70*/  BSSY B1, `(.L_x_564) ;  /* 0x00000e8000017945 */ /* 0x000fd80003800000 */
[----:B------:R-:W-:Y:S05]  /*5f80*/  @P3 BRA `(.L_x_565) ;  /* 0x0000000c00983947 */ /* 0x000fea0003800000 */
[----:B------:R-:W-:Y:S01]  /*5f90*/  SEL R8, R73, R114, !P0 ;  /* 0x0000007249087207 */ /* 0x000fe20004000000 */
[----:B------:R-:W-:Y:S01]  /*5fa0*/  BSSY B2, `(.L_x_566) ;  /* 0x00000df000027945 */ /* 0x000fe20003800000 */
[----:B---3--:R-:W-:Y:S02]  /*5fb0*/  IADD3 R98, P3, R64, R107, RZ ;  /* 0x0000006b40627210 */ /* 0x008fe40007f7e0ff */
[----:B------:R-:W-:Y:S02]  /*5fc0*/  SHF.R.S32.HI R9, RZ, 0x1f, R8 ;  /* 0x0000001fff097819 */ /* 0x000fe40000011408 */
[----:B--2---:R-:W-:Y:S02]  /*5fd0*/  IADD3.X R99, R105, R62, RZ, P3, !PT ;  /* 0x0000003e69637210 */ /* 0x004fe40001ffe4ff */
[----:B------:R-:W-:-:S04]  /*5fe0*/  LEA.HI R8, R9, R8, RZ, 0x5 ;  /* 0x0000000809087211 */ /* 0x000fc800078f28ff */
[----:B------:R-:W-:-:S05]  /*5ff0*/  LEA.HI.SX32 R8, R8, R65, 0x1b ;  /* 0x0000004108087211 */ /* 0x000fca00078fdaff */
[----:B------:R-:W-:-:S05]  /*6000*/  IMAD.SHL.U32 R118, R8, 0x10, RZ ;  /* 0x0000001008767824 */ /* 0x000fca00078e00ff */
[----:B------:R-:W-:-:S04]  /*6010*/  LOP3.LUT R9, R81, 0x70, R118, 0xf8, !PT ;  /* 0x0000007051097812 */ /* 0x000fc800078ef876 */
[----:B------:R-:W-:Y:S01]  /*6020*/  LOP3.LUT R8, R9, R76, RZ, 0x3c, !PT ;  /* 0x0000004c09087212 */ /* 0x000fe200078e3cff */
[----:B------:R-:W-:-:S04]  /*6030*/  IMAD R9, R188, 0x5000, R61 ;  /* 0x00005000bc097824 */ /* 0x000fc800078e023d */
[----:B------:R-:W-:Y:S02]  /*6040*/  IMAD.IADD R11, R199, 0x1, R8 ;  /* 0x00000001c70b7824 */ /* 0x000fe400078e0208 */
[----:B------:R-:W-:Y:S02]  /*6050*/  IMAD.IADD R9, R18, 0x1, R9 ;  /* 0x0000000112097824 */ /* 0x000fe400078e0209 */
[----:B------:R-:W-:-:S04]  /*6060*/  IMAD R11, R188, 0x5000, R11 ;  /* 0x00005000bc0b7824 */ /* 0x000fc800078e020b */
[----:B------:R-:W-:Y:S02]  /*6070*/  IMAD.IADD R12, R18, 0x1, R11 ;  /* 0x00000001120c7824 */ /* 0x000fe400078e020b */
[----:B------:R-:W2:Y:S04]  /*6080*/  LDS.128 R8, [R9+0x18400] ;  /* 0x0184000009087984 */ /* 0x000ea80000000c00 */
[----:B------:R-:W3:Y:S01]  /*6090*/  LDS.128 R12, [R12+0x18400] ;  /* 0x018400000c0c7984 */ /* 0x000ee20000000c00 */
[----:B------:R-:W-:Y:S05]  /*60a0*/  @P2 BRA `(.L_x_567) ;  /* 0x0000000c00382947 */ /* 0x000fea0003800000 */
[--C-:B------:R-:W-:Y:S01]  /*60b0*/  SHF.R.U32.HI R131, RZ, 0x8, R5.reuse ;  /* 0x00000008ff837819 */ /* 0x100fe20000011605 */
[----:B--2---:R-:W-:Y:S01]  /*60c0*/  IMAD.MOV.U32 R32, RZ, RZ, R8 ;  /* 0x000000ffff207224 */ /* 0x004fe200078e0008 */
[----:B------:R-:W-:Y:S02]  /*60d0*/  LOP3.LUT R4, R5, 0xff0000ff, RZ, 0xc0, !PT ;  /* 0xff0000ff05047812 */ /* 0x000fe400078ec0ff */
[----:B------:R-:W-:Y:S01]  /*60e0*/  SHF.R.U32.HI R130, RZ, 0x10, R5 ;  /* 0x00000010ff827819 */ /* 0x000fe20000011605 */
[----:B------:R-:W-:Y:S01]  /*60f0*/  IMAD.SHL.U32 R5, R131, 0x100, RZ ;  /* 0x0000010083057824 */ /* 0x000fe200078e00ff */
[----:B------:R-:W-:Y:S02]  /*6100*/  SHF.R.U32.HI R125, RZ, 0x8, R33 ;  /* 0x00000008ff7d7819 */ /* 0x000fe40000011621 */
[----:B------:R-:W-:Y:S02]  /*6110*/  SHF.R.U32.HI R126, RZ, 0x8, R7 ;  /* 0x00000008ff7e7819 */ /* 0x000fe40000011607 */
[----:B------:R-:W-:-:S02]  /*6120*/  LOP3.LUT R122, R33, 0xff0000ff, RZ, 0xc0, !PT ;  /* 0xff0000ff217a7812 */ /* 0x000fc400078ec0ff */
[----:B------:R-:W-:Y:S01]  /*6130*/  SHF.R.U32.HI R128, RZ, 0x10, R33 ;  /* 0x00000010ff807819 */ /* 0x000fe20000011621 */
[----:B------:R-:W-:Y:S01]  /*6140*/  IMAD.SHL.U32 R33, R125, 0x100, RZ ;  /* 0x000001007d217824 */ /* 0x000fe200078e00ff */
[----:B------:R-:W-:Y:S02]  /*6150*/  SHF.R.U32.HI R124, RZ, 0x8, R35 ;  /* 0x00000008ff7c7819 */ /* 0x000fe40000011623 */
[----:B------:R-:W-:Y:S02]  /*6160*/  LOP3.LUT R6, R7, 0xff0000ff, RZ, 0xc0, !PT ;  /* 0xff0000ff07067812 */ /* 0x000fe400078ec0ff */
[----:B------:R-:W-:Y:S01]  /*6170*/  SHF.R.U32.HI R129, RZ, 0x10, R7 ;  /* 0x00000010ff817819 */ /* 0x000fe20000011607 */
[----:B------:R-:W-:Y:S01]  /*6180*/  IMAD.SHL.U32 R7, R126, 0x100, RZ ;  /* 0x000001007e077824 */ /* 0x000fe200078e00ff */
[----:B------:R-:W-:Y:S01]  /*6190*/  LOP3.LUT R4, R4, 0xff00, R5, 0xf8, !PT ;  /* 0x0000ff0004047812 */ /* 0x000fe200078ef805 */
[----:B------:R-:W-:Y:S01]  /*61a0*/  IMAD.U32 R5, R130, 0x10000, RZ ;  /* 0x0001000082057824 */ /* 0x000fe200078e00ff */
[----:B---3--:R-:W-:Y:S01]  /*61b0*/  MOV R34, R12 ;  /* 0x0000000c00227202 */ /* 0x008fe20000000f00 */
[----:B------:R-:W-:Y:S01]  /*61c0*/  IMAD.SHL.U32 R8, R124, 0x100, RZ ;  /* 0x000001007c087824 */ /* 0x000fe200078e00ff */
[----:B------:R-:W-:-:S02]  /*61d0*/  LOP3.LUT R123, R35, 0xff0000ff, RZ, 0xc0, !PT ;  /* 0xff0000ff237b7812 */ /* 0x000fc400078ec0ff */
[----:B------:R-:W-:Y:S02]  /*61e0*/  SHF.R.U32.HI R127, RZ, 0x10, R35 ;  /* 0x00000010ff7f7819 */ /* 0x000fe40000011623 */
[----:B------:R-:W-:Y:S02]  /*61f0*/  LOP3.LUT R124, R122, 0xff00, R33, 0xf8, !PT ;  /* 0x0000ff007a7c7812 */ /* 0x000fe400078ef821 */
[----:B------:R-:W-:Y:S01]  /*6200*/  LOP3.LUT R7, R6, 0xff00, R7, 0xf8, !PT ;  /* 0x0000ff0006077812 */ /* 0x000fe200078ef807 */
[----:B------:R-:W-:Y:S01]  /*6210*/  IMAD.U32 R127, R127, 0x10000, RZ ;  /* 0x000100007f7f7824 */ /* 0x000fe200078e00ff */
[----:B------:R-:W-:Y:S02]  /*6220*/  F2FP.F16.E4M3.UNPACK_B R125, R121.H1 ;  /* 0x00000079ff7d723e */ /* 0x000fe400030006ff */
[----:B------:R-:W-:Y:S02]  /*6230*/  F2FP.F16.E4M3.UNPACK_B R35, R34.H1 ;  /* 0x00000022ff23723e */ /* 0x000fe400030006ff */
[----:B------:R-:W-:-:S02]  /*6240*/  F2FP.F16.E4M3.UNPACK_B R33, R32.H1 ;  /* 0x00000020ff21723e */ /* 0x000fc400030006ff */
[----:B------:R-:W-:Y:S01]  /*6250*/  LOP3.LUT R6, R4, 0xff0000, R5, 0xf8, !PT ;  /* 0x00ff000004067812 */ /* 0x000fe200078ef805 */
[----:B------:R-:W-:Y:S01]  /*6260*/  HADD2.F32 R5, -RZ, R125.H0_H0 ;  /* 0x2000007dff057230 */ /* 0x000fe20000004100 */
[----:B------:R-:W-:Y:S01]  /*6270*/  SHF.L.U32 R4, R129, 0x10, RZ ;  /* 0x0000001081047819 */ /* 0x000fe200000006ff */
[----:B------:R-:W-:Y:S01]  /*6280*/  HADD2.F32 R12, -RZ, R35.H0_H0 ;  /* 0x20000023ff0c7230 */ /* 0x000fe20000004100 */
[----:B------:R-:W-:Y:S01]  /*6290*/  LOP3.LUT R126, R123, 0xff00, R8, 0xf8, !PT ;  /* 0x0000ff007b7e7812 */ /* 0x000fe200078ef808 */
[----:B------:R-:W-:Y:S01]  /*62a0*/  HADD2.F32 R8, -RZ, R33.H0_H0 ;  /* 0x20000021ff087230 */ /* 0x000fe20000004100 */
[----:B------:R-:W-:Y:S01]  /*62b0*/  F2FP.F16.E4M3.UNPACK_B R122, R120.H1 ;  /* 0x00000078ff7a723e */ /* 0x000fe200030006ff */
[----:B------:R-:W-:Y:S01]  /*62c0*/  HADD2.F32 R35, -RZ, R35.H1_H1 ;  /* 0x30000023ff237230 */ /* 0x000fe20000004100 */
[----:B------:R-:W-:Y:S01]  /*62d0*/  LOP3.LUT R4, R7, 0xff0000, R4, 0xf8, !PT ;  /* 0x00ff000007047812 */ /* 0x000fe200078ef804 */
[----:B------:R-:W-:Y:S02]  /*62e0*/  IMAD.U32 R7, R128, 0x10000, RZ ;  /* 0x0001000080077824 */ /* 0x000fe400078e00ff */
[----:B------:R-:W-:Y:S01]  /*62f0*/  FMUL.FTZ R129, R12, R5 ;  /* 0x000000050c817220 */ /* 0x000fe20000410000 */
[----:B------:R-:W-:-:S02]  /*6300*/  HADD2.F32 R123, -RZ, R122.H0_H0 ;  /* 0x2000007aff7b7230 */ /* 0x000fc40000004100 */
[----:B------:R-:W-:Y:S01]  /*6310*/  FMUL.FTZ R131, R8, R5 ;  /* 0x0000000508837220 */ /* 0x000fe20000410000 */
[----:B------:R-:W-:Y:S01]  /*6320*/  LOP3.LUT R5, R126, 0xff0000, R127, 0xf8, !PT ;  /* 0x00ff00007e057812 */ /* 0x000fe200078ef87f */
[----:B------:R-:W-:Y:S01]  /*6330*/  HADD2.F32 R126, -RZ, R125.H1_H1 ;  /* 0x3000007dff7e7230 */ /* 0x000fe20000004100 */
[----:B------:R-:W-:Y:S01]  /*6340*/  LOP3.LUT R7, R124, 0xff0000, R7, 0xf8, !PT ;  /* 0x00ff00007c077812 */ /* 0x000fe200078ef807 */
[----:B------:R-:W-:Y:S02]  /*6350*/  HADD2.F32 R124, -RZ, R122.H1_H1 ;  /* 0x3000007aff7c7230 */ /* 0x000fe40000004100 */
[-C--:B------:R-:W-:Y:S01]  /*6360*/  FFMA.FTZ R8, R8, R123.reuse, -R129 ;  /* 0x0000007b08087223 */ /* 0x080fe20000010881 */
[----:B------:R-:W-:Y:S01]  /*6370*/  FFMA.FTZ R12, R12, R123, R131 ;  /* 0x0000007b0c0c7223 */ /* 0x000fe20000010083 */
[----:B------:R-:W-:Y:S01]  /*6380*/  F2FP.F16.E4M3.UNPACK_B R122, R120 ;  /* 0x00000078ff7a723e */ /* 0x000fe200020006ff */
[----:B------:R-:W-:Y:S01]  /*6390*/  HADD2.F32 R33, -RZ, R33.H1_H1 ;  /* 0x30000021ff217230 */ /* 0x000fe20000004100 */
[----:B------:R-:W-:Y:S01]  /*63a0*/  F2FP.F16.E4M3.UNPACK_B R123, R121 ;  /* 0x00000079ff7b723e */ /* 0x000fe200020006ff */
[----:B------:R-:W-:Y:S01]  /*63b0*/  FMUL.FTZ R128, R35, R126 ;  /* 0x0000007e23807220 */ /* 0x000fe20000410000 */
[----:B------:R-:W-:-:S02]  /*63c0*/  F2FP.F16.E4M3.UNPACK_B R34, R34 ;  /* 0x00000022ff22723e */ /* 0x000fc400020006ff */
[----:B------:R-:W-:Y:S01]  /*63d0*/  F2FP.F16.E4M3.UNPACK_B R120, R32 ;  /* 0x00000020ff78723e */ /* 0x000fe200020006ff */
[----:B------:R-:W-:Y:S02]  /*63e0*/  HADD2.F32 R125, -RZ, R123.H0_H0 ;  /* 0x2000007bff7d7230 */ /* 0x000fe40000004100 */
[C---:B------:R-:W-:Y:S01]  /*63f0*/  FMUL.FTZ R126, R33.reuse, R126 ;  /* 0x0000007e217e7220 */ /* 0x040fe20000410000 */
[----:B------:R-:W-:Y:S02]  /*6400*/  HADD2.F32 R121, -RZ, R34.H0_H0 ;  /* 0x20000022ff797230 */ /* 0x000fe40000004100 */
[-C--:B------:R-:W-:Y:S01]  /*6410*/  FFMA.FTZ R33, R33, R124.reuse, -R128 ;  /* 0x0000007c21217223 */ /* 0x080fe20000010880 */
[----:B------:R-:W-:Y:S02]  /*6420*/  HADD2.F32 R32, -RZ, R120.H0_H0 ;  /* 0x20000078ff207230 */ /* 0x000fe40000004100 */
[----:B------:R-:W-:Y:S01]  /*6430*/  FFMA.FTZ R35, R35, R124, R126 ;  /* 0x0000007c23237223 */ /* 0x000fe2000001007e */
[----:B------:R-:W-:-:S02]  /*6440*/  HADD2.F32 R124, -RZ, R122.H0_H0 ;  /* 0x2000007aff7c7230 */ /* 0x000fc40000004100 */
[CC--:B------:R-:W-:Y:S01]  /*6450*/  FMUL.FTZ R127, R121.reuse, R125.reuse ;  /* 0x0000007d797f7220 */ /* 0x0c0fe20000410000 */
[----:B------:R-:W-:Y:S02]  /*6460*/  HADD2.F32 R120, -RZ, R120.H1_H1 ;  /* 0x30000078ff787230 */ /* 0x000fe40000004100 */
[C---:B------:R-:W-:Y:S01]  /*6470*/  FMUL.FTZ R126, R32.reuse, R125 ;  /* 0x0000007d207e7220 */ /* 0x040fe20000410000 */
[----:B------:R-:W-:Y:S02]  /*6480*/  HADD2.F32 R125, -RZ, R123.H1_H1 ;  /* 0x3000007bff7d7230 */ /* 0x000fe40000004100 */
[-C--:B------:R-:W-:Y:S01]  /*6490*/  FFMA.FTZ R32, R32, R124.reuse, -R127 ;  /* 0x0000007c20207223 */ /* 0x080fe2000001087f */
[----:B------:R-:W-:Y:S02]  /*64a0*/  HADD2.F32 R123, -RZ, R34.H1_H1 ;  /* 0x30000022ff7b7230 */ /* 0x000fe40000004100 */
[----:B------:R-:W-:Y:S01]  /*64b0*/  FFMA.FTZ R34, R121, R124, R126 ;  /* 0x0000007c79227223 */ /* 0x000fe2000001007e */
[----:B------:R-:W-:Y:S01]  /*64c0*/  HADD2.F32 R122, -RZ, R122.H1_H1 ;  /* 0x3000007aff7a7230 */ /* 0x000fe20000004100 */
[----:B------:R-:W-:Y:S01]  /*64d0*/  F2FP.F16.E4M3.UNPACK_B R127, R119.H1 ;  /* 0x00000077ff7f723e */ /* 0x000fe200030006ff */
[-C--:B------:R-:W-:Y:S01]  /*64e0*/  FMUL.FTZ R130, R120, R125.reuse ;  /* 0x0000007d78827220 */ /* 0x080fe20000410000 */
[----:B------:R-:W-:Y:S01]  /*64f0*/  FMUL.FTZ R121, R123, R125 ;  /* 0x0000007d7b797220 */ /* 0x000fe20000410000 */
[----:B------:R-:W-:-:S02]  /*6500*/  F2FP.F16.E4M3.UNPACK_B R124, R14.H1 ;  /* 0x0000000eff7c723e */ /* 0x000fc400030006ff */
[----:B------:R-:W-:Y:S01]  /*6510*/  F2FP.F16.E4M3.UNPACK_B R126, R117.H1 ;  /* 0x00000075ff7e723e */ /* 0x000fe200030006ff */
[----:B------:R-:W-:Y:S01]  /*6520*/  FFMA.FTZ R121, R120, R122, -R121 ;  /* 0x0000007a78797223 */ /* 0x000fe20000010879 */
[----:B------:R-:W-:Y:S01]  /*6530*/  F2FP.F16.E4M3.UNPACK_B R120, R10.H1 ;  /* 0x0000000aff78723e */ /* 0x000fe200030006ff */
[--C-:B------:R-:W-:Y:S02]  /*6540*/  HADD2.F32 R128, -RZ, R127.reuse.H0_H0 ;  /* 0x2000007fff807230 */ /* 0x100fe40000004100 */
[----:B------:R-:W-:Y:S01]  /*6550*/  FFMA.FTZ R123, R123, R122, R130 ;  /* 0x0000007a7b7b7223 */ /* 0x000fe20000010082 */
[----:B------:R-:W-:Y:S01]  /*6560*/  HADD2.F32 R125, -RZ, R124.H0_H0 ;  /* 0x2000007cff7d7230 */ /* 0x000fe20000004100 */
[----:B------:R-:W-:Y:S01]  /*6570*/  F2FP.F16.E4M3.UNPACK_B R10, R10 ;  /* 0x0000000aff0a723e */ /* 0x000fe200020006ff */
[----:B------:R-:W-:Y:S01]  /*6580*/  HADD2.F32 R131, -RZ, R127.H1_H1 ;  /* 0x3000007fff837230 */ /* 0x000fe20000004100 */
[----:B------:R-:W-:Y:S01]  /*6590*/  F2FP.SATFINITE.E4M3.F32.PACK_AB_MERGE_C R8, R33, R8, RZ ;  /* 0x000000082108723e */ /* 0x000fe200048070ff */
[----:B------:R-:W-:-:S02]  /*65a0*/  HADD2.F32 R122, -RZ, R120.H0_H0 ;  /* 0x20000078ff7a7230 */ /* 0x000fc40000004100 */
[----:B------:R-:W-:Y:S01]  /*65b0*/  FMUL.FTZ R129, R125, R128 ;  /* 0x000000807d817220 */ /* 0x000fe20000410000 */
[----:B------:R-:W-:Y:S01]  /*65c0*/  HADD2.F32 R127, -RZ, R126.H0_H0 ;  /* 0x2000007eff7f7230 */ /* 0x000fe20000004100 */
[----:B------:R-:W-:Y:S01]  /*65d0*/  F2FP.SATFINITE.E4M3.F32.PACK_AB_MERGE_C R12, R35, R12, RZ ;  /* 0x0000000c230c723e */ /* 0x000fe200048070ff */
[----:B------:R-:W-:Y:S02]  /*65e0*/  HADD2.F32 R124, -RZ, R124.H1_H1 ;  /* 0x3000007cff7c7230 */ /* 0x000fe40000004100 */
[C---:B------:R-:W-:Y:S01]  /*65f0*/  FMUL.FTZ R130, R122.reuse, R128 ;  /* 0x000000807a827220 */ /* 0x040fe20000410000 */
[----:B------:R-:W-:Y:S02]  /*6600*/  HADD2.F32 R120, -RZ, R120.H1_H1 ;  /* 0x30000078ff787230 */ /* 0x000fe40000004100 */
[----:B------:R-:W-:Y:S01]  /*6610*/  FFMA.FTZ R128, R122, R127, -R129 ;  /* 0x0000007f7a807223 */ /* 0x000fe20000010881 */
[----:B------:R-:W-:Y:S02]  /*6620*/  HADD2.F32 R129, -RZ, R126.H1_H1 ;  /* 0x3000007eff817230 */ /* 0x000fe40000004100 */
[----:B------:R-:W-:Y:S01]  /*6630*/  FMUL.FTZ R133, R124, R131 ;  /* 0x000000837c857220 */ /* 0x000fe20000410000 */
[----:B------:R-:W-:Y:S01]  /*6640*/  F2FP.F16.E4M3.UNPACK_B R122, R119 ;  /* 0x00000077ff7a723e */ /* 0x000fe200020006ff */
[C---:B------:R-:W-:Y:S01]  /*6650*/  FMUL.FTZ R131, R120.reuse, R131 ;  /* 0x0000008378837220 */ /* 0x040fe20000410000 */
[----:B------:R-:W-:Y:S01]  /*6660*/  F2FP.F16.E4M3.UNPACK_B R119, R14 ;  /* 0x0000000eff77723e */ /* 0x000fe200020006ff */
[----:B------:R-:W-:Y:S01]  /*6670*/  FFMA.FTZ R133, R120, R129, -R133 ;  /* 0x0000008178857223 */ /* 0x000fe20000010885 */
[----:B------:R-:W-:Y:S01]  /*6680*/  F2FP.F16.E4M3.UNPACK_B R120, R117 ;  /* 0x00000075ff78723e */ /* 0x000fe200020006ff */
[----:B------:R-:W-:Y:S01]  /*6690*/  FFMA.FTZ R131, R124, R129, R131 ;  /* 0x000000817c837223 */ /* 0x000fe20000010083 */
[----:B------:R-:W-:-:S02]  /*66a0*/  HADD2.F32 R124, -RZ, R122.H0_H0 ;  /* 0x2000007aff7c7230 */ /* 0x000fc40000004100 */
[----:B------:R-:W-:Y:S01]  /*66b0*/  FFMA.FTZ R130, R125, R127, R130 ;  /* 0x0000007f7d827223 */ /* 0x000fe20000010082 */
[--C-:B------:R-:W-:Y:S01]  /*66c0*/  HADD2.F32 R117, -RZ, R119.reuse.H0_H0 ;  /* 0x20000077ff757230 */ /* 0x100fe20000004100 */
[----:B------:R-:W-:Y:S01]  /*66d0*/  F2FP.F16.E4M3.UNPACK_B R35, R13 ;  /* 0x0000000dff23723e */ /* 0x000fe200020006ff */
[----:B------:R-:W-:Y:S01]  /*66e0*/  HADD2.F32 R14, -RZ, R10.H0_H0 ;  /* 0x2000000aff0e7230 */ /* 0x000fe20000004100 */
[----:B------:R-:W-:Y:S01]  /*66f0*/  F2FP.F16.E4M3.UNPACK_B R33, R9 ;  /* 0x00000009ff21723e */ /* 0x000fe200020006ff */
[----:B------:R-:W-:Y:S02]  /*6700*/  HADD2.F32 R125, -RZ, R122.H1_H1 ;  /* 0x3000007aff7d7230 */ /* 0x000fe40000004100 */
[-C--:B------:R-:W-:Y:S01]  /*6710*/  FMUL.FTZ R127, R117, R124.reuse ;  /* 0x0000007c757f7220 */ /* 0x080fe20000410000 */
[----:B------:R-:W-:Y:S02]  /*6720*/  HADD2.F32 R122, -RZ, R120.H0_H0 ;  /* 0x20000078ff7a7230 */ /* 0x000fe40000004100 */
[----:B------:R-:W-:Y:S01]  /*6730*/  FMUL.FTZ R124, R14, R124 ;  /* 0x0000007c0e7c7220 */ /* 0x000fe20000410000 */
[----:B------:R-:W-:Y:S01]  /*6740*/  HADD2.F32 R10, -RZ, R10.H1_H1 ;  /* 0x3000000aff0a7230 */ /* 0x000fe20000004100 */
[----:B------:R-:W-:Y:S01]  /*6750*/  F2FP.SATFINITE.E4M3.F32.PACK_AB_MERGE_C R8, R121, R32, R8 ;  /* 0x000000207908723e */ /* 0x000fe20004807008 */
[----:B------:R-:W-:-:S02]  /*6760*/  HADD2.F32 R119, -RZ, R119.H1_H1 ;  /* 0x30000077ff777230 */ /* 0x000fc40000004100 */
[-C--:B------:R-:W-:Y:S01]  /*6770*/  FFMA.FTZ R127, R14, R122.reuse, -R127 ;  /* 0x0000007a0e7f7223 */ /* 0x080fe2000001087f */
[----:B------:R-:W-:Y:S02]  /*6780*/  HADD2.F32 R120, -RZ, R120.H1_H1 ;  /* 0x30000078ff787230 */ /* 0x000fe40000004100 */
[CC--:B------:R-:W-:Y:S01]  /*6790*/  FMUL.FTZ R126, R10.reuse, R125.reuse ;  /* 0x0000007d0a7e7220 */ /* 0x0c0fe20000410000 */
[----:B------:R-:W-:Y:S01]  /*67a0*/  FFMA.FTZ R14, R117, R122, R124 ;  /* 0x0000007a750e7223 */ /* 0x000fe2000001007c */
[C---:B------:R-:W-:Y:S01]  /*67b0*/  FMUL.FTZ R129, R119.reuse, R125 ;  /* 0x0000007d77817220 */ /* 0x040fe20000410000 */
[----:B------:R-:W-:Y:S01]  /*67c0*/  F2FP.F16.E4M3.UNPACK_B R122, R7 ;  /* 0x00000007ff7a723e */ /* 0x000fe200020006ff */
[----:B------:R-:W-:Y:S01]  /*67d0*/  FFMA.FTZ R119, R119, R120, R126 ;  /* 0x0000007877777223 */ /* 0x000fe2000001007e */
[----:B------:R-:W-:Y:S01]  /*67e0*/  F2FP.SATFINITE.E4M3.F32.PACK_AB_MERGE_C R12, R123, R34, R12 ;  /* 0x000000227b0c723e */ /* 0x000fe2000480700c */
[----:B------:R-:W-:Y:S01]  /*67f0*/  FFMA.FTZ R10, R10, R120, -R129 ;  /* 0x000000780a0a7223 */ /* 0x000fe20000010881 */
[----:B------:R-:W-:Y:S01]  /*6800*/  F2FP.F16.E4M3.UNPACK_B R120, R6 ;  /* 0x00000006ff78723e */ /* 0x000fe200020006ff */
[----:B------:R-:W-:Y:S01]  /*6810*/  HADD2.F32 R117, -RZ, R35.H0_H0 ;  /* 0x20000023ff757230 */ /* 0x000fe20000004100 */
[----:B------:R-:W-:Y:S01]  /*6820*/  F2FP.SATFINITE.E4M3.F32.PACK_AB_MERGE_C R130, R131, R130, RZ ;  /* 0x000000828382723e */ /* 0x000fe200048070ff */
[----:B------:R-:W-:Y:S01]  /*6830*/  HADD2.F32 R34, -RZ, R122.H0_H0 ;  /* 0x2000007aff227230 */ /* 0x000fe20000004100 */
[----:B------:R-:W-:Y:S01]  /*6840*/  F2FP.F16.E4M3.UNPACK_B R13, R13.H1 ;  /* 0x0000000dff0d723e */ /* 0x000fe200030006ff */
[----:B------:R-:W-:Y:S01]  /*6850*/  HADD2.F32 R32, -RZ, R33.H0_H0 ;  /* 0x20000021ff207230 */ /* 0x000fe20000004100 */
[----:B------:R-:W-:Y:S01]  /*6860*/  F2FP.SATFINITE.E4M3.F32.PACK_AB_MERGE_C R14, R119, R14, R130 ;  /* 0x0000000e770e723e */ /* 0x000fe20004807082 */
        /* <DEDUP_REMOVED lines=8> */
[----:B------:R-:W-:-:S02]  /*68f0*/  HADD2.F32 R120, -RZ, R120.H1_H1 ;  /* 0x30000078ff787230 */ /* 0x000fc40000004100 */
[CC--:B------:R-:W-:Y:S01]  /*6900*/  FMUL.FTZ R117, R119.reuse, R122.reuse ;  /* 0x0000007a77757220 */ /* 0x0c0fe20000410000 */
[----:B------:R-:W-:Y:S01]  /*6910*/  F2FP.F16.E4M3.UNPACK_B R35, R9.H1 ;  /* 0x00000009ff23723e */ /* 0x000fe200030006ff */
[C---:B------:R-:W-:Y:S01]  /*6920*/  FMUL.FTZ R122, R34.reuse, R122 ;  /* 0x0000007a227a7220 */ /* 0x040fe20000410000 */
[----:B------:R-:W-:Y:S01]  /*6930*/  F2FP.F16.E4M3.UNPACK_B R121, R7.H1 ;  /* 0x00000007ff79723e */ /* 0x000fe200030006ff */
[----:B------:R-:W-:Y:S01]  /*6940*/  FFMA.FTZ R9, R34, R120, -R117 ;  /* 0x0000007822097223 */ /* 0x000fe20000010875 */
[----:B------:R-:W-:Y:S01]  /*6950*/  F2FP.F16.E4M3.UNPACK_B R6, R6.H1 ;  /* 0x00000006ff06723e */ /* 0x000fe200030006ff */
[----:B------:R-:W-:Y:S01]  /*6960*/  FFMA.FTZ R34, R119, R120, R122 ;  /* 0x0000007877227223 */ /* 0x000fe2000001007a */
[----:B------:R-:W-:Y:S01]  /*6970*/  F2FP.SATFINITE.E4M3.F32.PACK_AB_MERGE_C R128, R133, R128, RZ ;  /* 0x000000808580723e */ /* 0x000fe200048070ff */
[----:B------:R-:W-:Y:S01]  /*6980*/  HADD2.F32 R7, -RZ, R35.H0_H0 ;  /* 0x20000023ff077230 */ /* 0x000fe20000004100 */
[----:B------:R-:W-:Y:S01]  /*6990*/  F2FP.F16.E4M3.UNPACK_B R125, R5.H1 ;  /* 0x00000005ff7d723e */ /* 0x000fe200030006ff */
[----:B------:R-:W-:Y:S01]  /*69a0*/  HADD2.F32 R117, -RZ, R13.H0_H0 ;  /* 0x2000000dff757230 */ /* 0x000fe20000004100 */
[----:B------:R-:W-:Y:S01]  /*69b0*/  F2FP.SATFINITE.E4M3.F32.PACK_AB_MERGE_C R10, R10, R127, R128 ;  /* 0x0000007f0a0a723e */ /* 0x000fe20004807080 */
[----:B------:R-:W-:-:S02]  /*69c0*/  HADD2.F32 R122, -RZ, R121.H0_H0 ;  /* 0x20000079ff7a7230 */ /* 0x000fc40000004100 */
[----:B------:R-:W-:Y:S01]  /*69d0*/  HADD2.F32 R119, -RZ, R13.H1_H1 ;  /* 0x3000000dff777230 */ /* 0x000fe20000004100 */
[----:B------:R-:W-:Y:S01]  /*69e0*/  F2FP.F16.E4M3.UNPACK_B R13, R11 ;  /* 0x0000000bff0d723e */ /* 0x000fe200020006ff */
[----:B------:R-:W-:Y:S02]  /*69f0*/  HADD2.F32 R124, -RZ, R121.H1_H1 ;  /* 0x30000079ff7c7230 */ /* 0x000fe40000004100 */
[-C--:B------:R-:W-:Y:S01]  /*6a00*/  FMUL.FTZ R126, R117, R122.reuse ;  /* 0x0000007a757e7220 */ /* 0x080fe20000410000 */
[----:B------:R-:W-:Y:S02]  /*6a10*/  HADD2.F32 R35, -RZ, R35.H1_H1 ;  /* 0x30000023ff237230 */ /* 0x000fe40000004100 */
[----:B------:R-:W-:Y:S01]  /*6a20*/  FMUL.FTZ R128, R7, R122 ;  /* 0x0000007a07807220 */ /* 0x000fe20000410000 */
[--C-:B------:R-:W-:Y:S02]  /*6a30*/  HADD2.F32 R120, -RZ, R6.reuse.H0_H0 ;  /* 0x20000006ff787230 */ /* 0x100fe40000004100 */
[----:B------:R-:W-:Y:S01]  /*6a40*/  FMUL.FTZ R130, R119, R124 ;  /* 0x0000007c77827220 */ /* 0x000fe20000410000 */
[----:B------:R-:W-:-:S02]  /*6a50*/  HADD2.F32 R122, -RZ, R6.H1_H1 ;  /* 0x30000006ff7a7230 */ /* 0x000fc40000004100 */
[----:B------:R-:W-:Y:S01]  /*6a60*/  FMUL.FTZ R124, R35, R124 ;  /* 0x0000007c237c7220 */ /* 0x000fe20000410000 */
[----:B------:R-:W-:Y:S01]  /*6a70*/  F2FP.F16.E4M3.UNPACK_B R11, R11.H1 ;  /* 0x0000000bff0b723e */ /* 0x000fe200030006ff */
[-C--:B------:R-:W-:Y:S01]  /*6a80*/  FFMA.FTZ R6, R7, R120.reuse, -R126 ;  /* 0x0000007807067223 */ /* 0x080fe2000001087e */
[----:B------:R-:W-:Y:S01]  /*6a90*/  FFMA.FTZ R7, R117, R120, R128 ;  /* 0x0000007875077223 */ /* 0x000fe20000010080 */
[-C--:B------:R-:W-:Y:S01]  /*6aa0*/  FFMA.FTZ R128, R119, R122.reuse, R124 ;  /* 0x0000007a77807223 */ /* 0x080fe2000001007c */
[----:B------:R-:W-:Y:S01]  /*6ab0*/  F2FP.F16.E4M3.UNPACK_B R117, R15 ;  /* 0x0000000fff75723e */ /* 0x000fe200020006ff */
[----:B------:R-:W-:Y:S01]  /*6ac0*/  FFMA.FTZ R129, R35, R122, -R130 ;  /* 0x0000007a23817223 */ /* 0x000fe20000010882 */
[----:B------:R-:W-:Y:S01]  /*6ad0*/  F2FP.F16.E4M3.UNPACK_B R124, R5 ;  /* 0x00000005ff7c723e */ /* 0x000fe200020006ff */
[----:B------:R-:W-:Y:S01]  /*6ae0*/  HADD2.F32 R127, -RZ, R125.H0_H0 ;  /* 0x2000007dff7f7230 */ /* 0x000fe20000004100 */
[----:B------:R-:W-:Y:S01]  /*6af0*/  F2FP.F16.E4M3.UNPACK_B R119, R15.H1 ;  /* 0x0000000fff77723e */ /* 0x000fe200030006ff */
[----:B------:R-:W-:Y:S01]  /*6b00*/  HADD2.F32 R15, -RZ, R13.H0_H0 ;  /* 0x2000000dff0f7230 */ /* 0x000fe20000004100 */
[-C--:B------:R-:W-:Y:S01]  /*6b10*/  F2FP.F16.E4M3.UNPACK_B R5, R4.reuse ;  /* 0x00000004ff05723e */ /* 0x080fe200020006ff */
[----:B------:R-:W-:Y:S01]  /*6b20*/  HADD2.F32 R120, -RZ, R117.H0_H0 ;  /* 0x20000075ff787230 */ /* 0x000fe20000004100 */
[----:B------:R-:W-:Y:S01]  /*6b30*/  F2FP.F16.E4M3.UNPACK_B R121, R4.H1 ;  /* 0x00000004ff79723e */ /* 0x000fe200030006ff */
[----:B------:R-:W-:Y:S01]  /*6b40*/  HADD2.F32 R126, -RZ, R124.H0_H0 ;  /* 0x2000007cff7e7230 */ /* 0x000fe20000004100 */
[----:B------:R-:W-:Y:S01]  /*6b50*/  F2FP.SATFINITE.E4M3.F32.PACK_AB_MERGE_C R6, R129, R6, RZ ;  /* 0x000000068106723e */ /* 0x000fe200048070ff */
[----:B------:R-:W-:Y:S01]  /*6b60*/  HADD2.F32 R122, -RZ, R5.H0_H0 ;  /* 0x20000005ff7a7230 */ /* 0x000fe20000004100 */
[----:B------:R-:W-:Y:S01]  /*6b70*/  F2FP.SATFINITE.E4M3.F32.PACK_AB_MERGE_C R7, R128, R7, RZ ;  /* 0x000000078007723e */ /* 0x000fe200048070ff */
[----:B------:R-:W-:-:S02]  /*6b80*/  HADD2.F32 R4, -RZ, R119.H0_H0 ;  /* 0x20000077ff047230 */ /* 0x000fc40000004100 */
[CC--:B------:R-:W-:Y:S01]  /*6b90*/  FMUL.FTZ R130, R120.reuse, R126.reuse ;  /* 0x0000007e78827220 */ /* 0x0c0fe20000410000 */
[----:B------:R-:W-:Y:S01]  /*6ba0*/  FMUL.FTZ R131, R15, R126 ;  /* 0x0000007e0f837220 */ /* 0x000fe20000410000 */
[----:B------:R-:W-:Y:S01]  /*6bb0*/  HADD2.F32 R35, -RZ, R11.H0_H0 ;  /* 0x2000000bff237230 */ /* 0x000fe20000004100 */
[----:B------:R-:W-:Y:S01]  /*6bc0*/  F2FP.SATFINITE.E4M3.F32.PACK_AB_MERGE_C R9, R9, R32, R6 ;  /* 0x000000200909723e */ /* 0x000fe20004807006 */
[-C--:B------:R-:W-:Y:S01]  /*6bd0*/  FFMA.FTZ R130, R15, R122.reuse, -R130 ;  /* 0x0000007a0f827223 */ /* 0x080fe20000010882 */
[----:B------:R-:W-:Y:S01]  /*6be0*/  FFMA.FTZ R131, R120, R122, R131 ;  /* 0x0000007a78837223 */ /* 0x000fe20000010083 */
[----:B------:R-:W-:Y:S02]  /*6bf0*/  HADD2.F32 R119, -RZ, R119.H1_H1 ;  /* 0x30000077ff777230 */ /* 0x000fe40000004100 */
[-C--:B------:R-:W-:Y:S01]  /*6c00*/  FMUL.FTZ R126, R4, R127.reuse ;  /* 0x0000007f047e7220 */ /* 0x080fe20000410000 */
[----:B------:R-:W-:Y:S02]  /*6c10*/  HADD2.F32 R122, -RZ, R125.H1_H1 ;  /* 0x3000007dff7a7230 */ /* 0x000fe40000004100 */
[----:B------:R-:W-:Y:S01]  /*6c20*/  FMUL.FTZ R127, R35, R127 ;  /* 0x0000007f237f7220 */ /* 0x000fe20000410000 */
[----:B------:R-:W-:-:S02]  /*6c30*/  HADD2.F32 R11, -RZ, R11.H1_H1 ;  /* 0x3000000bff0b7230 */ /* 0x000fc40000004100 */
[----:B------:R-:W-:Y:S02]  /*6c40*/  HADD2.F32 R123, -RZ, R121.H0_H0 ;  /* 0x20000079ff7b7230 */ /* 0x000fe40000004100 */
[-C--:B------:R-:W-:Y:S01]  /*6c50*/  FMUL.FTZ R132, R119, R122.reuse ;  /* 0x0000007a77847220 */ /* 0x080fe20000410000 */
[----:B------:R-:W-:Y:S02]  /*6c60*/  HADD2.F32 R117, -RZ, R117.H1_H1 ;  /* 0x30000075ff757230 */ /* 0x000fe40000004100 */
[----:B------:R-:W-:Y:S01]  /*6c70*/  FMUL.FTZ R134, R11, R122 ;  /* 0x0000007a0b867220 */ /* 0x000fe20000410000 */
[----:B------:R-:W-:Y:S02]  /*6c80*/  HADD2.F32 R124, -RZ, R124.H1_H1 ;  /* 0x3000007cff7c7230 */ /* 0x000fe40000004100 */
[-C--:B------:R-:W-:Y:S01]  /*6c90*/  FFMA.FTZ R127, R4, R123.reuse, R127 ;  /* 0x0000007b047f7223 */ /* 0x080fe2000001007f */
[----:B------:R-:W-:Y:S02]  /*6ca0*/  HADD2.F32 R120, -RZ, R121.H1_H1 ;  /* 0x30000079ff787230 */ /* 0x000fe40000004100 */
[----:B------:R-:W-:Y:S01]  /*6cb0*/  FFMA.FTZ R126, R35, R123, -R126 ;  /* 0x0000007b237e7223 */ /* 0x000fe2000001087e */
[----:B------:R-:W-:-:S02]  /*6cc0*/  HADD2.F32 R13, -RZ, R13.H1_H1 ;  /* 0x3000000dff0d7230 */ /* 0x000fc40000004100 */
[----:B------:R-:W-:Y:S01]  /*6cd0*/  FMUL.FTZ R122, R117, R124 ;  /* 0x0000007c757a7220 */ /* 0x000fe20000410000 */
[----:B------:R-:W-:Y:S02]  /*6ce0*/  HADD2.F32 R4, -RZ, R5.H1_H1 ;  /* 0x30000005ff047230 */ /* 0x000fe40000004100 */
[-C--:B------:R-:W-:Y:S01]  /*6cf0*/  FFMA.FTZ R11, R11, R120.reuse, -R132 ;  /* 0x000000780b0b7223 */ /* 0x080fe20000010884 */
[----:B------:R-:W-:Y:S01]  /*6d00*/  FFMA.FTZ R134, R119, R120, R134 ;  /* 0x0000007877867223 */ /* 0x000fe20000010086 */
[C---:B------:R-:W-:Y:S01]  /*6d10*/  FMUL.FTZ R124, R13.reuse, R124 ;  /* 0x0000007c0d7c7220 */ /* 0x040fe20000410000 */
[----:B------:R-:W-:Y:S02]  /*6d20*/  FFMA.FTZ R13, R13, R4, -R122 ;  /* 0x000000040d0d7223 */ /* 0x000fe4000001087a */
[----:B------:R-:W-:Y:S01]  /*6d30*/  F2FP.SATFINITE.E4M3.F32.PACK_AB_MERGE_C R11, R11, R126, RZ ;  /* 0x0000007e0b0b723e */ /* 0x000fe200048070ff */
[----:B------:R-:W-:Y:S01]  /*6d40*/  FFMA.FTZ R124, R117, R4, R124 ;  /* 0x00000004757c7223 */ /* 0x000fe2000001007c */
[----:B------:R-:W-:-:S02]  /*6d50*/  F2FP.SATFINITE.E4M3.F32.PACK_AB_MERGE_C R127, R134, R127, RZ ;  /* 0x0000007f867f723e */ /* 0x000fc400048070ff */
[----:B------:R-:W-:Y:S02]  /*6d60*/  F2FP.SATFINITE.E4M3.F32.PACK_AB_MERGE_C R11, R13, R130, R11 ;  /* 0x000000820d0b723e */ /* 0x000fe4000480700b */
[----:B------:R-:W-:Y:S02]  /*6d70*/  F2FP.SATFINITE.E4M3.F32.PACK_AB_MERGE_C R13, R34, R33, R7 ;  /* 0x00000021220d723e */ /* 0x000fe40004807007 */
[----:B------:R-:W-:-:S07]  /*6d80*/  F2FP.SATFINITE.E4M3.F32.PACK_AB_MERGE_C R15, R124, R131, R127 ;  /* 0x000000837c0f723e */ /* 0x000fce000480707f */
.L_x_567:
[----:B------:R-:W-:Y:S05]  /*6d90*/  BSYNC B2 ;  /* 0x0000000000027941 */ /* 0x000fea0003800000 */
.L_x_566:
[----:B------:R-:W-:Y:S01]  /*6da0*/  ISETP.GE.AND P3, PT, R118, R112, PT ;  /* 0x000000707600720c */ /* 0x000fe20003f66270 */
[----:B--2---:R4:W-:-:S12]  /*6db0*/  ST.E.128 desc[UR36][R98.64], R8 ;  /* 0x0000000862007985 */ /* 0x0049d8000c101d24 */
[----:B------:R-:W-:-:S04]  /*6dc0*/  @!P3 IADD3 R4, P4, R107, R118, RZ ;  /* 0x000000766b04b210 */ /* 0x000fc80007f9e0ff */
[----:B------:R-:W-:-:S05]  /*6dd0*/  @!P3 LEA.HI.X.SX32 R5, R118, R105, 0x1, P4 ;  /* 0x000000697605b211 */ /* 0x000fca00020f0eff */
[----:B---3--:R4:W-:Y:S04]  /*6de0*/  @!P3 ST.E.128 desc[UR36][R4.64], R12 ;  /* 0x0000000c0400b985 */ /* 0x0089e8000c101d24 */
.L_x_565:
[----:B------:R-:W-:Y:S05]  /*6df0*/  BSYNC B1 ;  /* 0x0000000000017941 */ /* 0x000fea0003800000 */
.L_x_564:
[----:B------:R-:W-:-:S03]  /*6e00*/  UMOV UR4, 0xffffffff ;  /* 0xffffffff00047882 */ /* 0x000fc60000000000 */
[----:B------:R-:W-:Y:S05]  /*6e10*/  BRA.DIV UR4, `(.L_x_568) ;  /* 0x000001aa048c7947 */ /* 0x000fea000b800000 */
[----:B------:R0:W0:Y:S04]  /*6e20*/  SHFL.IDX PT, R33, R104, 0x1, 0x1c1f ;  /* 0x003c1f0068217f89 */ /* 0x00002800000e0000 */
[----:B----4-:R4:W0:Y:S02]  /*6e30*/  SHFL.IDX PT, R14, R103, 0x1, 0x1c1f ;  /* 0x003c1f00670e7f89 */ /* 0x01082400000e0000 */
.L_x_842:
[----:B------:R-:W-:Y:S01]  /*6e40*/  VIADD R4, R190, 0x40 ;  /* 0x00000040be047836 */ /* 0x000fe20000000000 */
[----:B------:R-:W-:Y:S04]  /*6e50*/  BSSY B1, `(.L_x_569) ;  /* 0x00000ef000017945 */ /* 0x000fe80003800000 */
[----:B------:R-:W-:-:S13]  /*6e60*/  ISETP.GE.OR P3, PT, R4, R94, P1 ;  /* 0x0000005e0400720c */ /* 0x000fda0000f66670 */
[----:B------:R-:W-:Y:S05]  /*6e70*/  @P3 BRA `(.L_x_570) ;  /* 0x0000000c00b03947 */ /* 0x000fea0003800000 */
[----:B------:R-:W-:Y:S01]  /*6e80*/  SEL R4, R73, R114, !P0 ;  /* 0x0000007249047207 */ /* 0x000fe20004000000 */
[----:B------:R-:W-:Y:S01]  /*6e90*/  BSSY B2, `(.L_x_571) ;  /* 0x00000e5000027945 */ /* 0x000fe20003800000 */
[----:B------:R-:W-:Y:S02]  /*6ea0*/  SHF.R.U32.HI R6, RZ, 0x3, R196 ;  /* 0x00000003ff067819 */ /* 0x000fe400000116c4 */
[----:B------:R-:W-:Y:S02]  /*6eb0*/  SHF.R.S32.HI R5, RZ, 0x1f, R4 ;  /* 0x0000001fff057819 */ /* 0x000fe40000011404 */
[----:B0-----:R-:W-:Y:S02]  /*6ec0*/  IADD3 R12, P3, R64, R14, RZ ;  /* 0x0000000e400c7210 */ /* 0x001fe40007f7e0ff */
[----:B------:R-:W-:Y:S01]  /*6ed0*/  LEA.HI R4, R5, R4, RZ, 0x5 ;  /* 0x0000000405047211 */ /* 0x000fe200078f28ff */
[----:B------:R-:W-:Y:S02]  /*6ee0*/  IMAD R5, R188, 0x5000, R3 ;  /* 0x00005000bc057824 */ /* 0x000fe400078e0203 */
[----:B------:R-:W-:Y:S01]  /*6ef0*/  IMAD.X R13, R33, 0x1, R62, P3 ;  /* 0x00000001210d7824 */ /* 0x000fe200018e063e */
[----:B------:R-:W-:Y:S01]  /*6f00*/  LEA.HI.SX32 R4, R4, R65, 0x1b ;  /* 0x0000004104047211 */ /* 0x000fe200078fdaff */
[----:B------:R-:W-:-:S04]  /*6f10*/  IMAD.IADD R5, R18, 0x1, R5 ;  /* 0x0000000112057824 */ /* 0x000fc800078e0205 */
[----:B------:R-:W-:-:S05]  /*6f20*/  IMAD.SHL.U32 R15, R4, 0x10, RZ ;  /* 0x00000010040f7824 */ /* 0x000fca00078e00ff */
[----:B------:R-:W-:-:S04]  /*6f30*/  LOP3.LUT R4, R196, 0x70, R15, 0xf8, !PT ;  /* 0x00000070c4047812 */ /* 0x000fc800078ef80f */
[----:B------:R-:W-:-:S04]  /*6f40*/  LOP3.LUT R4, R4, R6, RZ, 0x3c, !PT ;  /* 0x0000000604047212 */ /* 0x000fc800078e3cff */
[----:B------:R-:W-:-:S05]  /*6f50*/  IADD3 R7, R203, R4, RZ ;  /* 0x00000004cb077210 */ /* 0x000fca0007ffe0ff */
[----:B------:R-:W-:-:S04]  /*6f60*/  IMAD R7, R188, 0x5000, R7 ;  /* 0x00005000bc077824 */ /* 0x000fc800078e0207 */
[----:B------:R-:W-:Y:S02]  /*6f70*/  IMAD.IADD R8, R18, 0x1, R7 ;  /* 0x0000000112087824 */ /* 0x000fe400078e0207 */
[----:B------:R-:W0:Y:S04]  /*6f80*/  LDS.128 R4, [R5+0x18400] ;  /* 0x0184000005047984 */ /* 0x000e280000000c00 */
[----:B------:R-:W0:Y:S01]  /*6f90*/  LDS.128 R8, [R8+0x18400] ;  /* 0x0184000008087984 */ /* 0x000e220000000c00 */
[----:B------:R-:W-:Y:S05]  /*6fa0*/  @P2 BRA `(.L_x_572) ;  /* 0x0000000c004c2947 */ /* 0x000fea0003800000 */
[----:B------:R-:W-:Y:S01]  /*6fb0*/  SHF.R.U32.HI R34, RZ, 0x8, R37 ;  /* 0x00000008ff227819 */ /* 0x000fe20000011625 */
[----:B0-----:R-:W-:Y:S01]  /*6fc0*/  IMAD.MOV.U32 R32, RZ, RZ, R5 ;  /* 0x000000ffff207224 */ /* 0x001fe200078e0005 */
[----:B------:R-:W-:Y:S02]  /*6fd0*/  SHF.R.U32.HI R117, RZ, 0x10, R37 ;  /* 0x00000010ff757819 */ /* 0x000fe40000011625 */
[----:B------:R-:W-:Y:S01]  /*6fe0*/  LOP3.LUT R35, R37, 0xff0000ff, RZ, 0xc0, !PT ;  /* 0xff0000ff25237812 */ /* 0x000fe200078ec0ff */
[----:B------:R-:W-:Y:S01]  /*6ff0*/  IMAD.MOV.U32 R37, RZ, RZ, R4 ;  /* 0x000000ffff257224 */ /* 0x000fe200078e0004 */
[----:B--2---:R-:W-:Y:S02]  /*7000*/  SHF.R.U32.HI R105, RZ, 0x8, R39 ;  /* 0x00000008ff697819 */ /* 0x004fe40000011627 */
[----:B------:R-:W-:Y:S01]  /*7010*/  SHF.L.U32 R4, R34, 0x8, RZ ;  /* 0x0000000822047819 */ /* 0x000fe200000006ff */
[----:B------:R-:W-:Y:S01]  /*7020*/  IMAD.MOV.U32 R34, RZ, RZ, R6 ;  /* 0x000000ffff227224 */ /* 0x000fe200078e0006 */
[----:B------:R-:W-:Y:S01]  /*7030*/  SHF.R.U32.HI R40, RZ, 0x8, R41 ;  /* 0x00000008ff287819 */ /* 0x000fe20000011629 */
[----:B------:R-:W-:Y:S01]  /*7040*/  IMAD.U32 R6, R117, 0x10000, RZ ;  /* 0x0001000075067824 */ /* 0x000fe200078e00ff */
[----:B------:R-:W-:Y:S01]  /*7050*/  LOP3.LUT R35, R35, 0xff00, R4, 0xf8, !PT ;  /* 0x0000ff0023237812 */ /* 0x000fe200078ef804 */
[----:B------:R-:W-:Y:S01]  /*7060*/  IMAD.SHL.U32 R4, R105, 0x100, RZ ;  /* 0x0000010069047824 */ /* 0x000fe200078e00ff */
[----:B------:R-:W-:Y:S01]  /*7070*/  SHF.R.U32.HI R38, RZ, 0x8, R43 ;  /* 0x00000008ff267819 */ /* 0x000fe2000001162b */
[----:B------:R-:W-:Y:S01]  /*7080*/  IMAD.SHL.U32 R5, R40, 0x100, RZ ;  /* 0x0000010028057824 */ /* 0x000fe200078e00ff */
[----:B---3--:R-:W-:-:S02]  /*7090*/  SHF.R.U32.HI R107, RZ, 0x10, R39 ;  /* 0x00000010ff6b7819 */ /* 0x008fc40000011627 */
[----:B------:R-:W-:Y:S01]  /*70a0*/  LOP3.LUT R99, R39, 0xff0000ff, RZ, 0xc0, !PT ;  /* 0xff0000ff27637812 */ /* 0x000fe200078ec0ff */
[----:B------:R-:W-:Y:S01]  /*70b0*/  IMAD.MOV.U32 R39, RZ, RZ, R8 ;  /* 0x000000ffff277224 */ /* 0x000fe200078e0008 */
[----:B------:R-:W-:Y:S01]  /*70c0*/  LOP3.LUT R36, R41, 0xff0000ff, RZ, 0xc0, !PT ;  /* 0xff0000ff29247812 */ /* 0x000fe200078ec0ff */
[----:B------:R-:W-:Y:S01]  /*70d0*/  IMAD.SHL.U32 R8, R38, 0x100, RZ ;  /* 0x0000010026087824 */ /* 0x000fe200078e00ff */
[----:B------:R-:W-:Y:S02]  /*70e0*/  SHF.R.U32.HI R42, RZ, 0x10, R41 ;  /* 0x00000010ff2a7819 */ /* 0x000fe40000011629 */
[----:B------:R-:W-:Y:S02]  /*70f0*/  LOP3.LUT R4, R99, 0xff00, R4, 0xf8, !PT ;  /* 0x0000ff0063047812 */ /* 0x000fe400078ef804 */
[----:B------:R-:W-:Y:S02]  /*7100*/  SHF.R.U32.HI R98, RZ, 0x10, R43 ;  /* 0x00000010ff627819 */ /* 0x000fe4000001162b */
[----:B------:R-:W-:-:S02]  /*7110*/  LOP3.LUT R41, R43, 0xff0000ff, RZ, 0xc0, !PT ;  /* 0xff0000ff2b297812 */ /* 0x000fc400078ec0ff */
[----:B------:R-:W-:Y:S01]  /*7120*/  LOP3.LUT R99, R36, 0xff00, R5, 0xf8, !PT ;  /* 0x0000ff0024637812 */ /* 0x000fe200078ef805 */
[----:B------:R-:W-:Y:S01]  /*7130*/  IMAD.U32 R98, R98, 0x10000, RZ ;  /* 0x0001000062627824 */ /* 0x000fe200078e00ff */
[----:B------:R-:W-:Y:S02]  /*7140*/  SHF.L.U32 R5, R107, 0x10, RZ ;  /* 0x000000106b057819 */ /* 0x000fe400000006ff */
[-C--:B------:R-:W-:Y:S02]  /*7150*/  F2FP.F16.E4M3.UNPACK_B R43, R116.reuse.H1 ;  /* 0x00000074ff2b723e */ /* 0x080fe400030006ff */
[----:B------:R-:W-:Y:S02]  /*7160*/  F2FP.F16.E4M3.UNPACK_B R40, R39.H1 ;  /* 0x00000027ff28723e */ /* 0x000fe400030006ff */
[----:B------:R-:W-:Y:S02]  /*7170*/  F2FP.F16.E4M3.UNPACK_B R38, R37.H1 ;  /* 0x00000025ff26723e */ /* 0x000fe400030006ff */
[----:B------:R-:W-:Y:S01]  /*7180*/  LOP3.LUT R105, R41, 0xff00, R8, 0xf8, !PT ;  /* 0x0000ff0029697812 */ /* 0x000fe200078ef808 */
[----:B------:R-:W-:Y:S01]  /*7190*/  HADD2.F32 R36, -RZ, R40.H0_H0 ;  /* 0x20000028ff247230 */ /* 0x000fe20000004100 */
[----:B------:R-:W-:Y:S01]  /*71a0*/  LOP3.LUT R6, R35, 0xff0000, R6, 0xf8, !PT ;  /* 0x00ff000023067812 */ /* 0x000fe200078ef806 */
[--C-:B------:R-:W-:Y:S01]  /*71b0*/  HADD2.F32 R35, -RZ, R38.reuse.H0_H0 ;  /* 0x20000026ff237230 */ /* 0x100fe20000004100 */
[----:B------:R-:W-:Y:S01]  /*71c0*/  LOP3.LUT R5, R4, 0xff0000, R5, 0xf8, !PT ;  /* 0x00ff000004057812 */ /* 0x000fe200078ef805 */
[----:B------:R-:W-:Y:S01]  /*71d0*/  HADD2.F32 R4, -RZ, R43.H0_H0 ;  /* 0x2000002bff047230 */ /* 0x000fe20000004100 */
[----:B------:R-:W-:Y:S01]  /*71e0*/  F2FP.F16.E4M3.UNPACK_B R41, R113.H1 ;  /* 0x00000071ff29723e */ /* 0x000fe200030006ff */
[----:B------:R-:W-:Y:S01]  /*71f0*/  IMAD.U32 R8, R42, 0x10000, RZ ;  /* 0x000100002a087824 */ /* 0x000fe200078e00ff */
[----:B------:R-:W-:Y:S01]  /*7200*/  F2FP.F16.E4M3.UNPACK_B R116, R116 ;  /* 0x00000074ff74723e */ /* 0x000fe200020006ff */
[----:B------:R-:W-:-:S02]  /*7210*/  HADD2.F32 R38, -RZ, R38.H1_H1 ;  /* 0x30000026ff267230 */ /* 0x000fc40000004100 */
[CC--:B------:R-:W-:Y:S01]  /*7220*/  FMUL.FTZ R118, R36.reuse, R4.reuse ;  /* 0x0000000424767220 */ /* 0x0c0fe20000410000 */
[--C-:B------:R-:W-:Y:S02]  /*7230*/  HADD2.F32 R42, -RZ, R41.reuse.H0_H0 ;  /* 0x20000029ff2a7230 */ /* 0x100fe40000004100 */
[----:B------:R-:W-:Y:S01]  /*7240*/  FMUL.FTZ R107, R35, R4 ;  /* 0x00000004236b7220 */ /* 0x000fe20000410000 */
[----:B------:R-:W-:Y:S01]  /*7250*/  LOP3.LUT R4, R105, 0xff0000, R98, 0xf8, !PT ;  /* 0x00ff000069047812 */ /* 0x000fe200078ef862 */
[----:B------:R-:W-:Y:S01]  /*7260*/  HADD2.F32 R98, -RZ, R41.H1_H1 ;  /* 0x30000029ff627230 */ /* 0x000fe20000004100 */
[----:B------:R-:W-:Y:S01]  /*7270*/  F2FP.F16.E4M3.UNPACK_B R41, R37 ;  /* 0x00000025ff29723e */ /* 0x000fe200020006ff */
[-C--:B------:R-:W-:Y:S01]  /*7280*/  FFMA.FTZ R35, R35, R42.reuse, -R118 ;  /* 0x0000002a23237223 */ /* 0x080fe20000010876 */
[----:B------:R-:W-:Y:S01]  /*7290*/  FFMA.FTZ R36, R36, R42, R107 ;  /* 0x0000002a24247223 */ /* 0x000fe2000001006b */
[----:B------:R-:W-:Y:S01]  /*72a0*/  HADD2.F32 R42, -RZ, R43.H1_H1 ;  /* 0x3000002bff2a7230 */ /* 0x000fe20000004100 */
[----:B------:R-:W-:Y:S01]  /*72b0*/  LOP3.LUT R8, R99, 0xff0000, R8, 0xf8, !PT ;  /* 0x00ff000063087812 */ /* 0x000fe200078ef808 */
[----:B------:R-:W-:Y:S01]  /*72c0*/  HADD2.F32 R43, -RZ, R40.H1_H1 ;  /* 0x30000028ff2b7230 */ /* 0x000fe20000004100 */
[----:B------:R-:W-:Y:S01]  /*72d0*/  F2FP.F16.E4M3.UNPACK_B R40, R39 ;  /* 0x00000027ff28723e */ /* 0x000fe200020006ff */
[----:B------:R-:W-:-:S02]  /*72e0*/  HADD2.F32 R99, -RZ, R116.H0_H0 ;  /* 0x20000074ff637230 */ /* 0x000fc40000004100 */
[CC--:B------:R-:W-:Y:S01]  /*72f0*/  FMUL.FTZ R118, R38.reuse, R42.reuse ;  /* 0x0000002a26767220 */ /* 0x0c0fe20000410000 */
[----:B------:R-:W-:Y:S01]  /*7300*/  F2FP.F16.E4M3.UNPACK_B R113, R113 ;  /* 0x00000071ff71723e */ /* 0x000fe200020006ff */
[C---:B------:R-:W-:Y:S01]  /*7310*/  FMUL.FTZ R37, R43.reuse, R42 ;  /* 0x0000002a2b257220 */ /* 0x040fe20000410000 */
[----:B------:R-:W-:Y:S01]  /*7320*/  HADD2.F32 R42, -RZ, R40.H0_H0 ;  /* 0x20000028ff2a7230 */ /* 0x000fe20000004100 */
[----:B------:R-:W-:Y:S01]  /*7330*/  F2FP.F16.E4M3.UNPACK_B R107, R115.H1 ;  /* 0x00000073ff6b723e */ /* 0x000fe200030006ff */
[----:B------:R-:W-:Y:S02]  /*7340*/  HADD2.F32 R39, -RZ, R41.H0_H0 ;  /* 0x20000029ff277230 */ /* 0x000fe40000004100 */
[-C--:B------:R-:W-:Y:S01]  /*7350*/  FFMA.FTZ R38, R38, R98.reuse, -R37 ;  /* 0x0000006226267223 */ /* 0x080fe20000010825 */
[----:B------:R-:W-:Y:S01]  /*7360*/  FFMA.FTZ R37, R43, R98, R118 ;  /* 0x000000622b257223 */ /* 0x000fe20000010076 */
[----:B------:R-:W-:Y:S02]  /*7370*/  HADD2.F32 R98, -RZ, R113.H0_H0 ;  /* 0x20000071ff627230 */ /* 0x000fe40000004100 */
[-C--:B------:R-:W-:Y:S01]  /*7380*/  FMUL.FTZ R118, R42, R99.reuse ;  /* 0x000000632a767220 */ /* 0x080fe20000410000 */
[----:B------:R-:W-:Y:S01]  /*7390*/  FMUL.FTZ R99, R39, R99 ;  /* 0x0000006327637220 */ /* 0x000fe20000410000 */
[----:B------:R-:W-:Y:S01]  /*73a0*/  HADD2.F32 R116, -RZ, R116.H1_H1 ;  /* 0x30000074ff747230 */ /* 0x000fe20000004100 */
[----:B------:R-:W-:Y:S01]  /*73b0*/  F2FP.F16.E4M3.UNPACK_B R105, R111.H1 ;  /* 0x0000006fff69723e */ /* 0x000fe200030006ff */
[----:B------:R-:W-:-:S02]  /*73c0*/  HADD2.F32 R43, -RZ, R40.H1_H1 ;  /* 0x30000028ff2b7230 */ /* 0x000fc40000004100 */
[-C--:B------:R-:W-:Y:S01]  /*73d0*/  FFMA.FTZ R40, R42, R98.reuse, R99 ;  /* 0x000000622a287223 */ /* 0x080fe20000010063 */
[----:B------:R-:W-:Y:S01]  /*73e0*/  FFMA.FTZ R39, R39, R98, -R118 ;  /* 0x0000006227277223 */ /* 0x000fe20000010876 */
[----:B------:R-:W-:Y:S01]  /*73f0*/  HADD2.F32 R41, -RZ, R41.H1_H1 ;  /* 0x30000029ff297230 */ /* 0x000fe20000004100 */
[----:B------:R-:W-:Y:S01]  /*7400*/  F2FP.F16.E4M3.UNPACK_B R98, R10.H1 ;  /* 0x0000000aff62723e */ /* 0x000fe200030006ff */
[----:B------:R-:W-:Y:S02]  /*7410*/  HADD2.F32 R42, -RZ, R113.H1_H1 ;  /* 0x30000071ff2a7230 */ /* 0x000fe40000004100 */
[-C--:B------:R-:W-:Y:S01]  /*7420*/  FMUL.FTZ R118, R43, R116.reuse ;  /* 0x000000742b767220 */ /* 0x080fe20000410000 */
[----:B------:R-:W-:Y:S02]  /*7430*/  HADD2.F32 R113, -RZ, R107.H0_H0 ;  /* 0x2000006bff717230 */ /* 0x000fe40000004100 */
[----:B------:R-:W-:Y:S01]  /*7440*/  FMUL.FTZ R116, R41, R116 ;  /* 0x0000007429747220 */ /* 0x000fe20000410000 */
[----:B------:R-:W-:-:S02]  /*7450*/  HADD2.F32 R99, -RZ, R98.H0_H0 ;  /* 0x20000062ff637230 */ /* 0x000fc40000004100 */
[----:B------:R-:W-:Y:S01]  /*7460*/  FFMA.FTZ R118, R41, R42, -R118 ;  /* 0x0000002a29767223 */ /* 0x000fe20000010876 */
[----:B------:R-:W-:Y:S01]  /*7470*/  F2FP.F16.E4M3.UNPACK_B R41, R34.H1 ;  /* 0x00000022ff29723e */ /* 0x000fe200030006ff */
[----:B------:R-:W-:Y:S01]  /*7480*/  FFMA.FTZ R117, R43, R42, R116 ;  /* 0x0000002a2b757223 */ /* 0x000fe20000010074 */
[----:B------:R-:W-:Y:S02]  /*7490*/  HADD2.F32 R43, -RZ, R105.H0_H0 ;  /* 0x20000069ff2b7230 */ /* 0x000fe40000004100 */
[----:B------:R-:W-:Y:S01]  /*74a0*/  FMUL.FTZ R119, R99, R113 ;  /* 0x0000007163777220 */ /* 0x000fe20000410000 */
[----:B------:R-:W-:Y:S01]  /*74b0*/  HADD2.F32 R107, -RZ, R107.H1_H1 ;  /* 0x3000006bff6b7230 */ /* 0x000fe20000004100 */
[----:B------:R-:W-:Y:S01]  /*74c0*/  F2FP.F16.E4M3.UNPACK_B R115, R115 ;  /* 0x00000073ff73723e */ /* 0x000fe200020006ff */
[--C-:B------:R-:W-:Y:S01]  /*74d0*/  HADD2.F32 R42, -RZ, R41.reuse.H0_H0 ;  /* 0x20000029ff2a7230 */ /* 0x100fe20000004100 */
[----:B------:R-:W-:Y:S01]  /*74e0*/  F2FP.F16.E4M3.UNPACK_B R34, R34 ;  /* 0x00000022ff22723e */ /* 0x000fe200020006ff */
[----:B------:R-:W-:Y:S01]  /*74f0*/  HADD2.F32 R98, -RZ, R98.H1_H1 ;  /* 0x30000062ff627230 */ /* 0x000fe20000004100 */
[----:B------:R-:W-:Y:S01]  /*7500*/  F2FP.F16.E4M3.UNPACK_B R111, R111 ;  /* 0x0000006fff6f723e */ /* 0x000fe200020006ff */
[----:B------:R-:W-:-:S02]  /*7510*/  HADD2.F32 R41, -RZ, R41.H1_H1 ;  /* 0x30000029ff297230 */ /* 0x000fc40000004100 */
[C---:B------:R-:W-:Y:S01]  /*7520*/  FMUL.FTZ R116, R42.reuse, R113 ;  /* 0x000000712a747220 */ /* 0x040fe20000410000 */
[----:B------:R-:W-:Y:S01]  /*7530*/  FFMA.FTZ R119, R42, R43, -R119 ;  /* 0x0000002b2a777223 */ /* 0x000fe20000010877 */
[----:B------:R-:W-:Y:S02]  /*7540*/  HADD2.F32 R105, -RZ, R105.H1_H1 ;  /* 0x30000069ff697230 */ /* 0x000fe40000004100 */
[-C--:B------:R-:W-:Y:S01]  /*7550*/  FMUL.FTZ R42, R98, R107.reuse ;  /* 0x0000006b622a7220 */ /* 0x080fe20000410000 */
[----:B------:R-:W-:Y:S01]  /*7560*/  FMUL.FTZ R107, R41, R107 ;  /* 0x0000006b296b7220 */ /* 0x000fe20000410000 */
[----:B------:R-:W-:Y:S01]  /*7570*/  FFMA.FTZ R116, R99, R43, R116 ;  /* 0x0000002b63747223 */ /* 0x000fe20000010074 */
[--C-:B------:R-:W-:Y:S02]  /*7580*/  HADD2.F32 R99, -RZ, R115.reuse.H0_H0 ;  /* 0x20000073ff637230 */ /* 0x100fe40000004100 */
[----:B------:R-:W-:Y:S01]  /*7590*/  FFMA.FTZ R120, R41, R105, -R42 ;  /* 0x0000006929787223 */ /* 0x000fe2000001082a */
[----:B------:R-:W-:Y:S01]  /*75a0*/  F2FP.F16.E4M3.UNPACK_B R41, R10 ;  /* 0x0000000aff29723e */ /* 0x000fe200020006ff */
[----:B------:R-:W-:-:S02]  /*75b0*/  HADD2.F32 R115, -RZ, R115.H1_H1 ;  /* 0x30000073ff737230 */ /* 0x000fc40000004100 */
[----:B------:R-:W-:Y:S01]  /*75c0*/  FFMA.FTZ R113, R98, R105, R107 ;  /* 0x0000006962717223 */ /* 0x000fe2000001006b */
[--C-:B------:R-:W-:Y:S01]  /*75d0*/  HADD2.F32 R10, -RZ, R34.reuse.H0_H0 ;  /* 0x20000022ff0a7230 */ /* 0x100fe20000004100 */
[----:B------:R-:W-:Y:S01]  /*75e0*/  F2FP.SATFINITE.E4M3.F32.PACK_AB_MERGE_C R35, R38, R35, RZ ;  /* 0x000000232623723e */ /* 0x000fe200048070ff */
[--C-:B------:R-:W-:Y:S01]  /*75f0*/  HADD2.F32 R42, -RZ, R41.reuse.H0_H0 ;  /* 0x20000029ff2a7230 */ /* 0x100fe20000004100 */
[----:B------:R-:W-:Y:S01]  /*7600*/  F2FP.SATFINITE.E4M3.F32.PACK_AB_MERGE_C R37, R37, R36, RZ ;  /* 0x000000242525723e */ /* 0x000fe200048070ff */
[----:B------:R-:W-:Y:S01]  /*7610*/  HADD2.F32 R41, -RZ, R41.H1_H1 ;  /* 0x30000029ff297230 */ /* 0x000fe20000004100 */
[----:B------:R-:W-:Y:S01]  /*7620*/  F2FP.F16.E4M3.UNPACK_B R38, R32 ;  /* 0x00000020ff26723e */ /* 0x000fe200020006ff */
[----:B------:R-:W-:Y:S02]  /*7630*/  HADD2.F32 R34, -RZ, R34.H1_H1 ;  /* 0x30000022ff227230 */ /* 0x000fe40000004100 */
[----:B------:R-:W-:Y:S01]  /*7640*/  FMUL.FTZ R105, R42, R99 ;  /* 0x000000632a697220 */ /* 0x000fe20000410000 */
[----:B------:R-:W-:-:S02]  /*7650*/  HADD2.F32 R43, -RZ, R111.H0_H0 ;  /* 0x2000006fff2b7230 */ /* 0x000fc40000004100 */
[C---:B------:R-:W-:Y:S01]  /*7660*/  FMUL.FTZ R107, R41.reuse, R115 ;  /* 0x00000073296b7220 */ /* 0x040fe20000410000 */
[----:B------:R-:W-:Y:S02]  /*7670*/  HADD2.F32 R111, -RZ, R111.H1_H1 ;  /* 0x3000006fff6f7230 */ /* 0x000fe40000004100 */
[----:B------:R-:W-:Y:S01]  /*7680*/  FMUL.FTZ R99, R10, R99 ;  /* 0x000000630a637220 */ /* 0x000fe20000410000 */
[----:B------:R-:W-:Y:S01]  /*7690*/  FMUL.FTZ R98, R34, R115 ;  /* 0x0000007322627220 */ /* 0x000fe20000410000 */
[----:B------:R-:W-:Y:S01]  /*76a0*/  FFMA.FTZ R105, R10, R43, -R105 ;  /* 0x0000002b0a697223 */ /* 0x000fe20000010869 */
[----:B------:R-:W-:Y:S01]  /*76b0*/  F2FP.SATFINITE.E4M3.F32.PACK_AB_MERGE_C R36, R118, R39, R35 ;  /* 0x000000277624723e */ /* 0x000fe20004807023 */
[----:B------:R-:W-:Y:S01]  /*76c0*/  FFMA.FTZ R34, R34, R111, -R107 ;  /* 0x0000006f22227223 */ /* 0x000fe2000001086b */
[----:B------:R-:W-:Y:S01]  /*76d0*/  FFMA.FTZ R10, R42, R43, R99 ;  /* 0x0000002b2a0a7223 */ /* 0x000fe20000010063 */
[----:B------:R-:W-:Y:S01]  /*76e0*/  FFMA.FTZ R111, R41, R111, R98 ;  /* 0x0000006f296f7223 */ /* 0x000fe20000010062 */
[----:B------:R-:W-:-:S02]  /*76f0*/  F2FP.F16.E4M3.UNPACK_B R41, R9 ;  /* 0x00000009ff29723e */ /* 0x000fc400020006ff */
[----:B------:R-:W-:Y:S02]  /*7700*/  F2FP.F16.E4M3.UNPACK_B R99, R8 ;  /* 0x00000008ff63723e */ /* 0x000fe400020006ff */
[----:B------:R-:W-:Y:S01]  /*7710*/  F2FP.SATFINITE.E4M3.F32.PACK_AB_MERGE_C R35, R117, R40, R37 ;  /* 0x000000287523723e */ /* 0x000fe20004807025 */
[----:B------:R-:W-:Y:S01]  /*7720*/  HADD2.F32 R39, -RZ, R41.H0_H0 ;  /* 0x20000029ff277230 */ /* 0x000fe20000004100 */
[----:B------:R-:W-:Y:S01]  /*7730*/  F2FP.F16.E4M3.UNPACK_B R43, R6 ;  /* 0x00000006ff2b723e */ /* 0x000fe200020006ff */
[----:B------:R-:W-:Y:S01]  /*7740*/  HADD2.F32 R40, -RZ, R99.H0_H0 ;  /* 0x20000063ff287230 */ /* 0x000fe20000004100 */
[----:B------:R-:W-:Y:S01]  /*7750*/  F2FP.SATFINITE.E4M3.F32.PACK_AB_MERGE_C R113, R113, R116, RZ ;  /* 0x000000747171723e */ /* 0x000fe200048070ff */
[----:B------:R-:W-:Y:S01]  /*7760*/  HADD2.F32 R37, -RZ, R38.H0_H0 ;  /* 0x20000026ff257230 */ /* 0x000fe20000004100 */
[----:B------:R-:W-:Y:S01]  /*7770*/  F2FP.SATFINITE.E4M3.F32.PACK_AB_MERGE_C R119, R120, R119, RZ ;  /* 0x000000777877723e */ /* 0x000fe200048070ff */
[----:B------:R-:W-:Y:S02]  /*7780*/  HADD2.F32 R98, -RZ, R43.H0_H0 ;  /* 0x2000002bff627230 */ /* 0x000fe40000004100 */
[----:B------:R-:W-:Y:S01]  /*7790*/  FMUL.FTZ R116, R39, R40 ;  /* 0x0000002827747220 */ /* 0x000fe20000410000 */
[----:B------:R-:W-:-:S02]  /*77a0*/  HADD2.F32 R42, -RZ, R41.H1_H1 ;  /* 0x30000029ff2a7230 */ /* 0x000fc40000004100 */
[C---:B------:R-:W-:Y:S01]  /*77b0*/  FMUL.FTZ R118, R37.reuse, R40 ;  /* 0x0000002825767220 */ /* 0x040fe20000410000 */
[----:B------:R-:W-:Y:S01]  /*77c0*/  HADD2.F32 R99, -RZ, R99.H1_H1 ;  /* 0x30000063ff637230 */ /* 0x000fe20000004100 */
[----:B------:R-:W-:Y:S01]  /*77d0*/  F2FP.SATFINITE.E4M3.F32.PACK_AB_MERGE_C R34, R34, R105, R119 ;  /* 0x000000692222723e */ /* 0x000fe20004807077 */
[----:B------:R-:W-:Y:S02]  /*77e0*/  HADD2.F32 R40, -RZ, R38.H1_H1 ;  /* 0x30000026ff287230 */ /* 0x000fe40000004100 */
[-C--:B------:R-:W-:Y:S01]  /*77f0*/  FFMA.FTZ R37, R37, R98.reuse, -R116 ;  /* 0x0000006225257223 */ /* 0x080fe20000010874 */
[----:B------:R-:W-:Y:S01]  /*7800*/  FFMA.FTZ R38, R39, R98, R118 ;  /* 0x0000006227267223 */ /* 0x000fe20000010076 */
[----:B------:R-:W-:Y:S02]  /*7810*/  HADD2.F32 R43, -RZ, R43.H1_H1 ;  /* 0x3000002bff2b7230 */ /* 0x000fe40000004100 */
[-C--:B------:R-:W-:Y:S01]  /*7820*/  FMUL.FTZ R105, R42, R99.reuse ;  /* 0x000000632a697220 */ /* 0x080fe20000410000 */
[----:B------:R-:W-:Y:S01]  /*7830*/  FMUL.FTZ R99, R40, R99 ;  /* 0x0000006328637220 */ /* 0x000fe20000410000 */
[----:B------:R-:W-:-:S02]  /*7840*/  F2FP.F16.E4M3.UNPACK_B R41, R9.H1 ;  /* 0x00000009ff29723e */ /* 0x000fc400030006ff */
[----:B------:R-:W-:Y:S01]  /*7850*/  F2FP.F16.E4M3.UNPACK_B R98, R8.H1 ;  /* 0x00000008ff62723e */ /* 0x000fe200030006ff */
[-C--:B------:R-:W-:Y:S01]  /*7860*/  FFMA.FTZ R9, R42, R43.reuse, R99 ;  /* 0x0000002b2a097223 */ /* 0x080fe20000010063 */
[----:B------:R-:W-:Y:S01]  /*7870*/  F2FP.F16.E4M3.UNPACK_B R39, R32.H1 ;  /* 0x00000020ff27723e */ /* 0x000fe200030006ff */
[----:B------:R-:W-:Y:S01]  /*7880*/  FFMA.FTZ R32, R40, R43, -R105 ;  /* 0x0000002b28207223 */ /* 0x000fe20000010869 */
[----:B------:R-:W-:Y:S01]  /*7890*/  HADD2.F32 R40, -RZ, R41.H0_H0 ;  /* 0x20000029ff287230 */ /* 0x000fe20000004100 */
[----:B------:R-:W-:Y:S01]  /*78a0*/  F2FP.F16.E4M3.UNPACK_B R6, R6.H1 ;  /* 0x00000006ff06723e */ /* 0x000fe200030006ff */
[----:B------:R-:W-:Y:S01]  /*78b0*/  HADD2.F32 R99, -RZ, R98.H0_H0 ;  /* 0x20000062ff637230 */ /* 0x000fe20000004100 */
[----:B------:R-:W-:Y:S01]  /*78c0*/  F2FP.SATFINITE.E4M3.F32.PACK_AB_MERGE_C R10, R111, R10, R113 ;  /* 0x0000000a6f0a723e */ /* 0x000fe20004807071 */
[----:B------:R-:W-:Y:S02]  /*78d0*/  HADD2.F32 R8, -RZ, R39.H0_H0 ;  /* 0x20000027ff087230 */ /* 0x000fe40000004100 */
[----:B------:R-:W-:-:S02]  /*78e0*/  HADD2.F32 R41, -RZ, R41.H1_H1 ;  /* 0x30000029ff297230 */ /* 0x000fc40000004100 */
[-C--:B------:R-:W-:Y:S01]  /*78f0*/  FMUL.FTZ R105, R40, R99.reuse ;  /* 0x0000006328697220 */ /* 0x080fe20000410000 */
[----:B------:R-:W-:Y:S02]  /*7900*/  HADD2.F32 R98, -RZ, R98.H1_H1 ;  /* 0x30000062ff627230 */ /* 0x000fe40000004100 */
[----:B------:R-:W-:Y:S01]  /*7910*/  FMUL.FTZ R99, R8, R99 ;  /* 0x0000006308637220 */ /* 0x000fe20000410000 */
[----:B------:R-:W-:Y:S02]  /*7920*/  HADD2.F32 R39, -RZ, R39.H1_H1 ;  /* 0x30000027ff277230 */ /* 0x000fe40000004100 */
[--C-:B------:R-:W-:Y:S02]  /*7930*/  HADD2.F32 R43, -RZ, R6.reuse.H0_H0 ;  /* 0x20000006ff2b7230 */ /* 0x100fe40000004100 */
[----:B------:R-:W-:Y:S02]  /*7940*/  HADD2.F32 R42, -RZ, R6.H1_H1 ;  /* 0x30000006ff2a7230 */ /* 0x000fe40000004100 */
[-C--:B------:R-:W-:Y:S01]  /*7950*/  FMUL.FTZ R6, R41, R98.reuse ;  /* 0x0000006229067220 */ /* 0x080fe20000410000 */
[C---:B------:R-:W-:Y:S01]  /*7960*/  FMUL.FTZ R98, R39.reuse, R98 ;  /* 0x0000006227627220 */ /* 0x040fe20000410000 */
[----:B------:R-:W-:Y:S01]  /*7970*/  FFMA.FTZ R115, R40, R43, R99 ;  /* 0x0000002b28737223 */ /* 0x000fe20000010063 */
[----:B------:R-:W-:Y:S01]  /*7980*/  F2FP.F16.E4M3.UNPACK_B R99, R4 ;  /* 0x00000004ff63723e */ /* 0x000fe200020006ff */
[-C--:B------:R-:W-:Y:S01]  /*7990*/  FFMA.FTZ R116, R39, R42.reuse, -R6 ;  /* 0x0000002a27747223 */ /* 0x080fe20000010806 */
[----:B------:R-:W-:Y:S01]  /*79a0*/  F2FP.F16.E4M3.UNPACK_B R39, R11 ;  /* 0x0000000bff27723e */ /* 0x000fe200020006ff */
[----:B------:R-:W-:Y:S01]  /*79b0*/  FFMA.FTZ R113, R8, R43, -R105 ;  /* 0x0000002b08717223 */ /* 0x000fe20000010869 */
[----:B------:R-:W-:Y:S01]  /*79c0*/  FFMA.FTZ R118, R41, R42, R98 ;  /* 0x0000002a29767223 */ /* 0x000fe20000010062 */
[----:B------:R-:W-:Y:S01]  /*79d0*/  F2FP.F16.E4M3.UNPACK_B R6, R7 ;  /* 0x00000007ff06723e */ /* 0x000fe200020006ff */
[----:B------:R-:W-:Y:S01]  /*79e0*/  HADD2.F32 R107, -RZ, R99.H0_H0 ;  /* 0x20000063ff6b7230 */ /* 0x000fe20000004100 */
[----:B------:R-:W-:Y:S01]  /*79f0*/  F2FP.F16.E4M3.UNPACK_B R40, R11.H1 ;  /* 0x0000000bff28723e */ /* 0x000fe200030006ff */
[----:B------:R-:W-:Y:S01]  /*7a00*/  HADD2.F32 R41, -RZ, R39.H0_H0 ;  /* 0x20000027ff297230 */ /* 0x000fe20000004100 */
[----:B------:R-:W-:Y:S01]  /*7a10*/  F2FP.F16.E4M3.UNPACK_B R105, R4.H1 ;  /* 0x00000004ff69723e */ /* 0x000fe200030006ff */
[----:B------:R-:W-:Y:S01]  /*7a20*/  HADD2.F32 R8, -RZ, R6.H0_H0 ;  /* 0x20000006ff087230 */ /* 0x000fe20000004100 */
[----:B------:R-:W-:Y:S01]  /*7a30*/  F2FP.F16.E4M3.UNPACK_B R42, R5 ;  /* 0x00000005ff2a723e */ /* 0x000fe200020006ff */
[----:B------:R-:W-:Y:S01]  /*7a40*/  HADD2.F32 R4, -RZ, R40.H0_H0 ;  /* 0x20000028ff047230 */ /* 0x000fe20000004100 */
[----:B------:R-:W-:Y:S01]  /*7a50*/  F2FP.F16.E4M3.UNPACK_B R7, R7.H1 ;  /* 0x00000007ff07723e */ /* 0x000fe200030006ff */
[----:B------:R-:W-:Y:S01]  /*7a60*/  HADD2.F32 R111, -RZ, R105.H0_H0 ;  /* 0x20000069ff6f7230 */ /* 0x000fe20000004100 */
[----:B------:R-:W-:Y:S01]  /*7a70*/  F2FP.F16.E4M3.UNPACK_B R5, R5.H1 ;  /* 0x00000005ff05723e */ /* 0x000fe200030006ff */
[----:B------:R-:W-:-:S02]  /*7a80*/  HADD2.F32 R43, -RZ, R42.H0_H0 ;  /* 0x2000002aff2b7230 */ /* 0x000fc40000004100 */
[-C--:B------:R-:W-:Y:S01]  /*7a90*/  FMUL.FTZ R117, R41, R107.reuse ;  /* 0x0000006b29757220 */ /* 0x080fe20000410000 */
[----:B------:R-:W-:Y:S02]  /*7aa0*/  HADD2.F32 R11, -RZ, R7.H0_H0 ;  /* 0x20000007ff0b7230 */ /* 0x000fe40000004100 */
[----:B------:R-:W-:Y:S01]  /*7ab0*/  FMUL.FTZ R120, R8, R107 ;  /* 0x0000006b08787220 */ /* 0x000fe20000410000 */
[----:B------:R-:W-:Y:S02]  /*7ac0*/  HADD2.F32 R40, -RZ, R40.H1_H1 ;  /* 0x30000028ff287230 */ /* 0x000fe40000004100 */
[----:B------:R-:W-:Y:S01]  /*7ad0*/  FMUL.FTZ R122, R4, R111 ;  /* 0x0000006f047a7220 */ /* 0x000fe20000410000 */
[----:B------:R-:W-:Y:S02]  /*7ae0*/  HADD2.F32 R105, -RZ, R105.H1_H1 ;  /* 0x30000069ff697230 */ /* 0x000fe40000004100 */
[----:B------:R-:W-:Y:S01]  /*7af0*/  FFMA.FTZ R117, R8, R43, -R117 ;  /* 0x0000002b08757223 */ /* 0x000fe20000010875 */
[----:B------:R-:W-:-:S02]  /*7b00*/  HADD2.F32 R7, -RZ, R7.H1_H1 ;  /* 0x30000007ff077230 */ /* 0x000fc40000004100 */
[----:B------:R-:W-:Y:S01]  /*7b10*/  FMUL.FTZ R111, R11, R111 ;  /* 0x0000006f0b6f7220 */ /* 0x000fe20000410000 */
[----:B------:R-:W-:Y:S02]  /*7b20*/  HADD2.F32 R98, -RZ, R5.H0_H0 ;  /* 0x20000005ff627230 */ /* 0x000fe40000004100 */
[-C--:B------:R-:W-:Y:S01]  /*7b30*/  FMUL.FTZ R8, R40, R105.reuse ;  /* 0x0000006928087220 */ /* 0x080fe20000410000 */
[----:B------:R-:W-:Y:S02]  /*7b40*/  HADD2.F32 R39, -RZ, R39.H1_H1 ;  /* 0x30000027ff277230 */ /* 0x000fe40000004100 */
[----:B------:R-:W-:Y:S01]  /*7b50*/  FMUL.FTZ R105, R7, R105 ;  /* 0x0000006907697220 */ /* 0x000fe20000410000 */
[----:B------:R-:W-:Y:S02]  /*7b60*/  HADD2.F32 R99, -RZ, R99.H1_H1 ;  /* 0x30000063ff637230 */ /* 0x000fe40000004100 */
[----:B------:R-:W-:Y:S01]  /*7b70*/  FFMA.FTZ R122, R11, R98, -R122 ;  /* 0x000000620b7a7223 */ /* 0x000fe2000001087a */
[----:B------:R-:W-:-:S02]  /*7b80*/  HADD2.F32 R5, -RZ, R5.H1_H1 ;  /* 0x30000005ff057230 */ /* 0x000fc40000004100 */
[----:B------:R-:W-:Y:S01]  /*7b90*/  FFMA.FTZ R111, R4, R98, R111 ;  /* 0x00000062046f7223 */ /* 0x000fe2000001006f */
[----:B------:R-:W-:Y:S02]  /*7ba0*/  HADD2.F32 R6, -RZ, R6.H1_H1 ;  /* 0x30000006ff067230 */ /* 0x000fe40000004100 */
[----:B------:R-:W-:Y:S01]  /*7bb0*/  FMUL.FTZ R11, R39, R99 ;  /* 0x00000063270b7220 */ /* 0x000fe20000410000 */
[----:B------:R-:W-:Y:S02]  /*7bc0*/  HADD2.F32 R42, -RZ, R42.H1_H1 ;  /* 0x3000002aff2a7230 */ /* 0x000fe40000004100 */
[-C--:B------:R-:W-:Y:S01]  /*7bd0*/  FFMA.FTZ R7, R7, R5.reuse, -R8 ;  /* 0x0000000507077223 */ /* 0x080fe20000010808 */
[----:B------:R-:W-:Y:S01]  /*7be0*/  FFMA.FTZ R40, R40, R5, R105 ;  /* 0x0000000528287223 */ /* 0x000fe20000010069 */
[C---:B------:R-:W-:Y:S01]  /*7bf0*/  FMUL.FTZ R4, R6.reuse, R99 ;  /* 0x0000006306047220 */ /* 0x040fe20000410000 */
[----:B------:R-:W-:Y:S01]  /*7c00*/  FFMA.FTZ R120, R41, R43, R120 ;  /* 0x0000002b29787223 */ /* 0x000fe20000010078 */
[----:B------:R-:W-:Y:S01]  /*7c10*/  FFMA.FTZ R6, R6, R42, -R11 ;  /* 0x0000002a06067223 */ /* 0x000fe2000001080b */
[----:B------:R-:W-:Y:S01]  /*7c20*/  F2FP.SATFINITE.E4M3.F32.PACK_AB_MERGE_C R7, R7, R122, RZ ;  /* 0x0000007a0707723e */ /* 0x000fe200048070ff */
[----:B------:R-:W-:Y:S01]  /*7c30*/  FFMA.FTZ R39, R39, R42, R4 ;  /* 0x0000002a27277223 */ /* 0x000fe20000010004 */
[----:B------:R-:W-:Y:S01]  /*7c40*/  F2FP.SATFINITE.E4M3.F32.PACK_AB_MERGE_C R113, R116, R113, RZ ;  /* 0x000000717471723e */ /* 0x000fe200048070ff */
[----:B------:R-:W-:Y:S01]  /*7c50*/  IMAD.MOV.U32 R4, RZ, RZ, R36 ;  /* 0x000000ffff047224 */ /* 0x000fe200078e0024 */
[----:B------:R-:W-:Y:S01]  /*7c60*/  F2FP.SATFINITE.E4M3.F32.PACK_AB_MERGE_C R115, R118, R115, RZ ;  /* 0x000000737673723e */ /* 0x000fe200048070ff */
[----:B------:R-:W-:Y:S01]  /*7c70*/  IMAD.MOV.U32 R8, RZ, RZ, R35 ;  /* 0x000000ffff087224 */ /* 0x000fe200078e0023 */
[----:B------:R-:W-:-:S02]  /*7c80*/  F2FP.SATFINITE.E4M3.F32.PACK_AB_MERGE_C R40, R40, R111, RZ ;  /* 0x0000006f2828723e */ /* 0x000fc400048070ff */
[----:B------:R-:W-:Y:S01]  /*7c90*/  F2FP.SATFINITE.E4M3.F32.PACK_AB_MERGE_C R7, R6, R117, R7 ;  /* 0x000000750607723e */ /* 0x000fe20004807007 */
[----:B------:R-:W-:Y:S01]  /*7ca0*/  IMAD.MOV.U32 R6, RZ, RZ, R34 ;  /* 0x000000ffff067224 */ /* 0x000fe200078e0022 */
[----:B------:R-:W-:Y:S02]  /*7cb0*/  F2FP.SATFINITE.E4M3.F32.PACK_AB_MERGE_C R5, R32, R37, R113 ;  /* 0x000000252005723e */ /* 0x000fe40004807071 */
[----:B------:R-:W-:Y:S02]  /*7cc0*/  F2FP.SATFINITE.E4M3.F32.PACK_AB_MERGE_C R9, R9, R38, R115 ;  /* 0x000000260909723e */ /* 0x000fe40004807073 */
[----:B------:R-:W-:-:S07]  /*7cd0*/  F2FP.SATFINITE.E4M3.F32.PACK_AB_MERGE_C R11, R39, R120, R40 ;  /* 0x00000078270b723e */ /* 0x000fce0004807028 */
.L_x_572:
[----:B------:R-:W-:Y:S05]  /*7ce0*/  BSYNC B2 ;  /* 0x0000000000027941 */ /* 0x000fea0003800000 */
.L_x_571:
[----:B------:R-:W-:Y:S01]  /*7cf0*/  ISETP.GE.AND P3, PT, R15, R112, PT ;  /* 0x000000700f00720c */ /* 0x000fe20003f66270 */
[----:B0-----:R0:W-:-:S12]  /*7d00*/  ST.E.128 desc[UR36][R12.64], R4 ;  /* 0x000000040c007985 */ /* 0x0011d8000c101d24 */
[----:B------:R-:W-:-:S04]  /*7d10*/  @!P3 IADD3 R14, P4, R15, R14, RZ ;  /* 0x0000000e0f0eb210 */ /* 0x000fc80007f9e0ff */
[----:B------:R-:W-:-:S05]  /*7d20*/  @!P3 LEA.HI.X.SX32 R15, R15, R33, 0x1, P4 ;  /* 0x000000210f0fb211 */ /* 0x000fca00020f0eff */
[----:B------:R0:W-:Y:S04]  /*7d30*/  @!P3 ST.E.128 desc[UR36][R14.64], R8 ;  /* 0x000000080e00b985 */ /* 0x0001e8000c101d24 */
.L_x_570:
[----:B------:R-:W-:Y:S05]  /*7d40*/  BSYNC B1 ;  /* 0x0000000000017941 */ /* 0x000fea0003800000 */
.L_x_569:
[----:B------:R-:W-:-:S03]  /*7d50*/  UMOV UR4, 0xffffffff ;  /* 0xffffffff00047882 */ /* 0x000fc60000000000 */
[----:B------:R-:W-:Y:S05]  /*7d60*/  BRA.DIV UR4, `(.L_x_573) ;  /* 0x0000019e04007947 */ /* 0x000fea000b800000 */
[----:B0-----:R0:W0:Y:S04]  /*7d70*/  SHFL.IDX PT, R33, R104, 0x2, 0x1c1f ;  /* 0x005c1f0068217f89 */ /* 0x00102800000e0000 */
[----:B------:R0:W0:Y:S02]  /*7d80*/  SHFL.IDX PT, R14, R103, 0x2, 0x1c1f ;  /* 0x005c1f00670e7f89 */ /* 0x00002400000e0000 */
.L_x_846:
[----:B------:R-:W-:-:S04]  /*7d90*/  IADD3 R4, R190, 0x80, RZ ;  /* 0x00000080be047810 */ /* 0x000fc80007ffe0ff */
[----:B------:R-:W-:-:S13]  /*7da0*/  ISETP.GE.OR P3, PT, R4, R94, P1 ;  /* 0x0000005e0400720c */ /* 0x000fda0000f66670 */
[----:B------:R-:W-:Y:S05]  /*7db0*/  @P3 BRA `(.L_x_553) ;  /* 0x0000001400103947 */ /* 0x000fea0003800000 */
[----:B------:R-:W-:Y:S01]  /*7dc0*/  SEL R114, R73, R114, !P0 ;  /* 0x0000007249727207 */ /* 0x000fe20004000000 */
[----:B------:R-:W-:Y:S01]  /*7dd0*/  BSSY B1, `(.L_x_574) ;  /* 0x00000e5000017945 */ /* 0x000fe20003800000 */
[----:B0-----:R-:W-:Y:S02]  /*7de0*/  IADD3 R12, P3, R64, R14, RZ ;  /* 0x0000000e400c7210 */ /* 0x001fe40007f7e0ff */
[----:B------:R-:W-:-:S03]  /*7df0*/  SHF.R.S32.HI R5, RZ, 0x1f, R114 ;  /* 0x0000001fff057819 */ /* 0x000fc60000011472 */
[----:B------:R-:W-:Y:S01]  /*7e00*/  IMAD.X R13, R33, 0x1, R62, P3 ;  /* 0x00000001210d7824 */ /* 0x000fe200018e063e */
[----:B------:R-:W-:-:S04]  /*7e10*/  LEA.HI R114, R5, R114, RZ, 0x5 ;  /* 0x0000007205727211 */ /* 0x000fc800078f28ff */
[----:B------:R-:W-:-:S05]  /*7e20*/  LEA.HI.SX32 R15, R114, R65, 0x1b ;  /* 0x00000041720f7211 */ /* 0x000fca00078fdaff */
[----:B------:R-:W-:-:S05]  /*7e30*/  IMAD.SHL.U32 R15, R15, 0x10, RZ ;  /* 0x000000100f0f7824 */ /* 0x000fca00078e00ff */
[----:B------:R-:W-:-:S04]  /*7e40*/  LOP3.LUT R5, R197, 0x70, R15, 0xf8, !PT ;  /* 0x00000070c5057812 */ /* 0x000fc800078ef80f */
[----:B------:R-:W-:-:S05]  /*7e50*/  LOP3.LUT R5, R5, R102, RZ, 0x3c, !PT ;  /* 0x0000006605057212 */ /* 0x000fca00078e3cff */
[----:B------:R-:W-:Y:S02]  /*7e60*/  IMAD.IADD R7, R204, 0x1, R5 ;  /* 0x00000001cc077824 */ /* 0x000fe400078e0205 */
[C---:B------:R-:W-:Y:S02]  /*7e70*/  IMAD R5, R188.reuse, 0x5000, R0 ;  /* 0x00005000bc057824 */ /* 0x040fe400078e0200 */
[----:B------:R-:W-:Y:S02]  /*7e80*/  IMAD R7, R188, 0x5000, R7 ;  /* 0x00005000bc077824 */ /* 0x000fe400078e0207 */
[C---:B------:R-:W-:Y:S02]  /*7e90*/  IMAD.IADD R5, R18.reuse, 0x1, R5 ;  /* 0x0000000112057824 */ /* 0x040fe400078e0205 */
[----:B------:R-:W-:-:S04]  /*7ea0*/  IMAD.IADD R8, R18, 0x1, R7 ;  /* 0x0000000112087824 */ /* 0x000fc800078e0207 */
[----:B------:R-:W0:Y:S04]  /*7eb0*/  LDS.128 R4, [R5+0x18400] ;  /* 0x0184000005047984 */ /* 0x000e280000000c00 */
[----:B------:R-:W0:Y:S01]  /*7ec0*/  LDS.128 R8, [R8+0x18400] ;  /* 0x0184000008087984 */ /* 0x000e220000000c00 */
[----:B------:R-:W-:Y:S05]  /*7ed0*/  @P2 BRA `(.L_x_575) ;  /* 0x0000000c00502947 */ /* 0x000fea0003800000 */
[--C-:B------:R-:W-:Y:S01]  /*7ee0*/  SHF.R.U32.HI R32, RZ, 0x8, R45.reuse ;  /* 0x00000008ff207819 */ /* 0x100fe2000001162d */
[----:B0-----:R-:W-:Y:S01]  /*7ef0*/  IMAD.MOV.U32 R40, RZ, RZ, R8 ;  /* 0x000000ffff287224 */ /* 0x001fe200078e0008 */
[----:B------:R-:W-:Y:S01]  /*7f00*/  MOV R37, R4 ;  /* 0x0000000400257202 */ /* 0x000fe20000000f00 */
[----:B------:R-:W-:Y:S01]  /*7f10*/  IMAD.MOV.U32 R34, RZ, RZ, R10 ;  /* 0x000000ffff227224 */ /* 0x000fe200078e000a */
[----:B------:R-:W-:Y:S01]  /*7f20*/  LOP3.LUT R35, R45, 0xff0000ff, RZ, 0xc0, !PT ;  /* 0xff0000ff2d237812 */ /* 0x000fe200078ec0ff */
[----:B------:R-:W-:Y:S01]  /*7f30*/  IMAD.SHL.U32 R4, R32, 0x100, RZ ;  /* 0x0000010020047824 */ /* 0x000fe200078e00ff */
[----:B------:R-:W-:Y:S01]  /*7f40*/  SHF.R.U32.HI R45, RZ, 0x10, R45 ;  /* 0x00000010ff2d7819 */ /* 0x000fe2000001162d */
[----:B------:R-:W-:Y:S01]  /*7f50*/  IMAD.MOV.U32 R32, RZ, RZ, R6 ;  /* 0x000000ffff207224 */ /* 0x000fe200078e0006 */
[----:B------:R-:W-:Y:S02]  /*7f60*/  SHF.R.U32.HI R39, RZ, 0x8, R47 ;  /* 0x00000008ff277819 */ /* 0x000fe4000001162f */
[----:B------:R-:W-:-:S02]  /*7f70*/  SHF.R.U32.HI R41, RZ, 0x8, R49 ;  /* 0x00000008ff297819 */ /* 0x000fc40000011631 */
[----:B------:R-:W-:Y:S01]  /*7f80*/  LOP3.LUT R4, R35, 0xff00, R4, 0xf8, !PT ;  /* 0x0000ff0023047812 */ /* 0x000fe200078ef804 */
[----:B------:R-:W-:Y:S01]  /*7f90*/  IMAD.U32 R35, R45, 0x10000, RZ ;  /* 0x000100002d237824 */ /* 0x000fe200078e00ff */
[----:B------:R-:W-:Y:S01]  /*7fa0*/  SHF.R.U32.HI R44, RZ, 0x10, R47 ;  /* 0x00000010ff2c7819 */ /* 0x000fe2000001162f */
[----:B------:R-:W-:Y:S01]  /*7fb0*/  IMAD.SHL.U32 R39, R39, 0x100, RZ ;  /* 0x0000010027277824 */ /* 0x000fe200078e00ff */
[----:B------:R-:W-:Y:S02]  /*7fc0*/  LOP3.LUT R38, R49, 0xff0000ff, RZ, 0xc0, !PT ;  /* 0xff0000ff31267812 */ /* 0x000fe400078ec0ff */
[----:B------:R-:W-:Y:S02]  /*7fd0*/  SHF.L.U32 R41, R41, 0x8, RZ ;  /* 0x0000000829297819 */ /* 0x000fe400000006ff */
[----:B------:R-:W-:Y:S02]  /*7fe0*/  LOP3.LUT R36, R47, 0xff0000ff, RZ, 0xc0, !PT ;  /* 0xff0000ff2f247812 */ /* 0x000fe400078ec0ff */
[----:B------:R-:W-:-:S02]  /*7ff0*/  SHF.R.U32.HI R43, RZ, 0x8, R51 ;  /* 0x00000008ff2b7819 */ /* 0x000fc40000011633 */
[----:B------:R-:W-:Y:S01]  /*8000*/  LOP3.LUT R8, R4, 0xff0000, R35, 0xf8, !PT ;  /* 0x00ff000004087812 */ /* 0x000fe200078ef823 */
[----:B------:R-:W-:Y:S01]  /*8010*/  IMAD.U32 R35, R44, 0x10000, RZ ;  /* 0x000100002c237824 */ /* 0x000fe200078e00ff */
[----:B------:R-:W-:Y:S01]  /*8020*/  LOP3.LUT R10, R38, 0xff00, R41, 0xf8, !PT ;  /* 0x0000ff00260a7812 */ /* 0x000fe200078ef829 */
[----:B------:R-:W-:Y:S01]  /*8030*/  IMAD.SHL.U32 R43, R43, 0x100, RZ ;  /* 0x000001002b2b7824 */ /* 0x000fe200078e00ff */
[----:B------:R-:W-:Y:S02]  /*8040*/  LOP3.LUT R36, R36, 0xff00, R39, 0xf8, !PT ;  /* 0x0000ff0024247812 */ /* 0x000fe400078ef827 */
[----:B------:R-:W-:Y:S02]  /*8050*/  F2FP.F16.E4M3.UNPACK_B R44, R110.H1 ;  /* 0x0000006eff2c723e */ /* 0x000fe400030006ff */
[----:B------:R-:W-:Y:S02]  /*8060*/  F2FP.F16.E4M3.UNPACK_B R41, R40.H1 ;  /* 0x00000028ff29723e */ /* 0x000fe400030006ff */
[----:B------:R-:W-:Y:S01]  /*8070*/  F2FP.F16.E4M3.UNPACK_B R38, R37.H1 ;  /* 0x00000025ff26723e */ /* 0x000fe200030006ff */
[----:B------:R-:W-:Y:S01]  /*8080*/  HADD2.F32 R6, -RZ, R44.H0_H0 ;  /* 0x2000002cff067230 */ /* 0x000fe20000004100 */
[----:B------:R-:W-:-:S02]  /*8090*/  SHF.R.U32.HI R47, RZ, 0x10, R49 ;  /* 0x00000010ff2f7819 */ /* 0x000fc40000011631 */
[----:B------:R-:W-:Y:S02]  /*80a0*/  LOP3.LUT R42, R51, 0xff0000ff, RZ, 0xc0, !PT ;  /* 0xff0000ff332a7812 */ /* 0x000fe400078ec0ff */
[----:B------:R-:W-:Y:S02]  /*80b0*/  SHF.R.U32.HI R46, RZ, 0x10, R51 ;  /* 0x00000010ff2e7819 */ /* 0x000fe40000011633 */
[----:B------:R-:W-:Y:S01]  /*80c0*/  LOP3.LUT R4, R36, 0xff0000, R35, 0xf8, !PT ;  /* 0x00ff000024047812 */ /* 0x000fe200078ef823 */
[----:B------:R-:W-:Y:S01]  /*80d0*/  HADD2.F32 R36, -RZ, R41.H0_H0 ;  /* 0x20000029ff247230 */ /* 0x000fe20000004100 */
[----:B------:R-:W-:Y:S01]  /*80e0*/  F2FP.F16.E4M3.UNPACK_B R39, R108.H1 ;  /* 0x0000006cff27723e */ /* 0x000fe200030006ff */
[----:B------:R-:W-:Y:S01]  /*80f0*/  HADD2.F32 R35, -RZ, R38.H0_H0 ;  /* 0x20000026ff237230 */ /* 0x000fe20000004100 */
[----:B------:R-:W-:Y:S01]  /*8100*/  LOP3.LUT R45, R42, 0xff00, R43, 0xf8, !PT ;  /* 0x0000ff002a2d7812 */ /* 0x000fe200078ef82b */
[----:B------:R-:W-:Y:S02]  /*8110*/  IMAD.U32 R43, R47, 0x10000, RZ ;  /* 0x000100002f2b7824 */ /* 0x000fe400078e00ff */
[----:B------:R-:W-:Y:S01]  /*8120*/  FMUL.FTZ R48, R36, R6 ;  /* 0x0000000624307220 */ /* 0x000fe20000410000 */
[----:B------:R-:W-:-:S02]  /*8130*/  IMAD.U32 R46, R46, 0x10000, RZ ;  /* 0x000100002e2e7824 */ /* 0x000fc400078e00ff */
[----:B------:R-:W-:Y:S01]  /*8140*/  FMUL.FTZ R47, R35, R6 ;  /* 0x00000006232f7220 */ /* 0x000fe20000410000 */
[--C-:B------:R-:W-:Y:S01]  /*8150*/  HADD2.F32 R42, -RZ, R39.reuse.H0_H0 ;  /* 0x20000027ff2a7230 */ /* 0x100fe20000004100 */
[----:B------:R-:W-:Y:S01]  /*8160*/  LOP3.LUT R10, R10, 0xff0000, R43, 0xf8, !PT ;  /* 0x00ff00000a0a7812 */ /* 0x000fe200078ef82b */
[----:B------:R-:W-:Y:S01]  /*8170*/  HADD2.F32 R43, -RZ, R39.H1_H1 ;  /* 0x30000027ff2b7230 */ /* 0x000fe20000004100 */
[----:B------:R-:W-:Y:S01]  /*8180*/  LOP3.LUT R6, R45, 0xff0000, R46, 0xf8, !PT ;  /* 0x00ff00002d067812 */ /* 0x000fe200078ef82e */
[----:B------:R-:W-:Y:S02]  /*8190*/  HADD2.F32 R45, -RZ, R44.H1_H1 ;  /* 0x3000002cff2d7230 */ /* 0x000fe40000004100 */
[-C--:B------:R-:W-:Y:S01]  /*81a0*/  FFMA.FTZ R35, R35, R42.reuse, -R48 ;  /* 0x0000002a23237223 */ /* 0x080fe20000010830 */
[----:B------:R-:W-:Y:S01]  /*81b0*/  FFMA.FTZ R36, R36, R42, R47 ;  /* 0x0000002a24247223 */ /* 0x000fe2000001002f */
[----:B------:R-:W-:Y:S01]  /*81c0*/  HADD2.F32 R42, -RZ, R41.H1_H1 ;  /* 0x30000029ff2a7230 */ /* 0x000fe20000004100 */
[----:B------:R-:W-:Y:S01]  /*81d0*/  F2FP.F16.E4M3.UNPACK_B R110, R110 ;  /* 0x0000006eff6e723e */ /* 0x000fe200020006ff */
[----:B------:R-:W-:Y:S01]  /*81e0*/  HADD2.F32 R39, -RZ, R38.H1_H1 ;  /* 0x30000026ff277230 */ /* 0x000fe20000004100 */
[----:B------:R-:W-:-:S02]  /*81f0*/  F2FP.F16.E4M3.UNPACK_B R40, R40 ;  /* 0x00000028ff28723e */ /* 0x000fc400020006ff */
[----:B------:R-:W-:Y:S01]  /*8200*/  F2FP.F16.E4M3.UNPACK_B R37, R37 ;  /* 0x00000025ff25723e */ /* 0x000fe200020006ff */
[CC--:B------:R-:W-:Y:S01]  /*8210*/  FMUL.FTZ R46, R42.reuse, R45.reuse ;  /* 0x0000002d2a2e7220 */ /* 0x0c0fe20000410000 */
        /* <DEDUP_REMOVED lines=17> */
[-C--:B------:R-:W-:Y:S01]  /*8330*/  F2FP.F16.E4M3.UNPACK_B R38, R109.reuse.H1 ;  /* 0x0000006dff26723e */ /* 0x080fe200030006ff */
[C---:B------:R-:W-:Y:S01]  /*8340*/  FMUL.FTZ R47, R37.reuse, R110 ;  /* 0x0000006e252f7220 */ /* 0x040fe20000410000 */
[----:B------:R-:W-:Y:S01]  /*8350*/  F2FP.F16.E4M3.UNPACK_B R39, R34.H1 ;  /* 0x00000022ff27723e */ /* 0x000fe200030006ff */
[----:B------:R-:W-:Y:S01]  /*8360*/  FFMA.FTZ R48, R37, R108, -R42 ;  /* 0x0000006c25307223 */ /* 0x000fe2000001082a */
[----:B------:R-:W-:Y:S01]  /*8370*/  F2FP.F16.E4M3.UNPACK_B R42, R106.H1 ;  /* 0x0000006aff2a723e */ /* 0x000fe200030006ff */
[--C-:B------:R-:W-:Y:S01]  /*8380*/  HADD2.F32 R43, -RZ, R38.reuse.H0_H0 ;  /* 0x20000026ff2b7230 */ /* 0x100fe20000004100 */
[----:B------:R-:W-:Y:S01]  /*8390*/  F2FP.F16.E4M3.UNPACK_B R37, R32.H1 ;  /* 0x00000020ff25723e */ /* 0x000fe200030006ff */
[----:B------:R-:W-:Y:S02]  /*83a0*/  HADD2.F32 R41, -RZ, R39.H0_H0 ;  /* 0x20000027ff297230 */ /* 0x000fe40000004100 */
[----:B------:R-:W-:Y:S01]  /*83b0*/  FFMA.FTZ R47, R40, R108, R47 ;  /* 0x0000006c282f7223 */ /* 0x000fe2000001002f */
[----:B------:R-:W-:Y:S01]  /*83c0*/  HADD2.F32 R44, -RZ, R38.H1_H1 ;  /* 0x30000026ff2c7230 */ /* 0x000fe20000004100 */
[----:B------:R-:W-:Y:S01]  /*83d0*/  F2FP.F16.E4M3.UNPACK_B R109, R109 ;  /* 0x0000006dff6d723e */ /* 0x000fe200020006ff */
[----:B------:R-:W-:-:S02]  /*83e0*/  HADD2.F32 R38, -RZ, R37.H0_H0 ;  /* 0x20000025ff267230 */ /* 0x000fc40000004100 */
[-C--:B------:R-:W-:Y:S01]  /*83f0*/  FMUL.FTZ R51, R41, R43.reuse ;  /* 0x0000002b29337220 */ /* 0x080fe20000410000 */
[--C-:B------:R-:W-:Y:S01]  /*8400*/  HADD2.F32 R40, -RZ, R42.reuse.H0_H0 ;  /* 0x2000002aff287230 */ /* 0x100fe20000004100 */
[----:B------:R-:W-:Y:S01]  /*8410*/  F2FP.F16.E4M3.UNPACK_B R32, R32 ;  /* 0x00000020ff20723e */ /* 0x000fe200020006ff */
[----:B------:R-:W-:Y:S02]  /*8420*/  HADD2.F32 R39, -RZ, R39.H1_H1 ;  /* 0x30000027ff277230 */ /* 0x000fe40000004100 */
[C---:B------:R-:W-:Y:S01]  /*8430*/  FMUL.FTZ R104, R38.reuse, R43 ;  /* 0x0000002b26687220 */ /* 0x040fe20000410000 */
[----:B------:R-:W-:Y:S02]  /*8440*/  HADD2.F32 R37, -RZ, R37.H1_H1 ;  /* 0x30000025ff257230 */ /* 0x000fe40000004100 */
[----:B------:R-:W-:Y:S01]  /*8450*/  FFMA.FTZ R98, R38, R40, -R51 ;  /* 0x0000002826627223 */ /* 0x000fe20000010833 */
[----:B------:R-:W-:Y:S02]  /*8460*/  HADD2.F32 R42, -RZ, R42.H1_H1 ;  /* 0x3000002aff2a7230 */ /* 0x000fe40000004100 */
[----:B------:R-:W-:Y:S01]  /*8470*/  FMUL.FTZ R38, R39, R44 ;  /* 0x0000002c27267220 */ /* 0x000fe20000410000 */
[----:B------:R-:W-:Y:S01]  /*8480*/  FFMA.FTZ R104, R41, R40, R104 ;  /* 0x0000002829687223 */ /* 0x000fe20000010068 */
[----:B------:R-:W-:Y:S01]  /*8490*/  FMUL.FTZ R44, R37, R44 ;  /* 0x0000002c252c7220 */ /* 0x000fe20000410000 */
[----:B------:R-:W-:-:S02]  /*84a0*/  HADD2.F32 R41, -RZ, R109.H0_H0 ;  /* 0x2000006dff297230 */ /* 0x000fc40000004100 */
[----:B------:R-:W-:Y:S01]  /*84b0*/  FFMA.FTZ R99, R37, R42, -R38 ;  /* 0x0000002a25637223 */ /* 0x000fe20000010826 */
[----:B------:R-:W-:Y:S01]  /*84c0*/  F2FP.F16.E4M3.UNPACK_B R37, R34 ;  /* 0x00000022ff25723e */ /* 0x000fe200020006ff */
[----:B------:R-:W-:Y:S01]  /*84d0*/  HADD2.F32 R34, -RZ, R32.H0_H0 ;  /* 0x20000020ff227230 */ /* 0x000fe20000004100 */
[----:B------:R-:W-:Y:S01]  /*84e0*/  F2FP.F16.E4M3.UNPACK_B R106, R106 ;  /* 0x0000006aff6a723e */ /* 0x000fe200020006ff */
[----:B----4-:R-:W-:Y:S01]  /*84f0*/  FFMA.FTZ R103, R39, R42, R44 ;  /* 0x0000002a27677223 */ /* 0x010fe2000001002c */
[----:B------:R-:W-:Y:S01]  /*8500*/  HADD2.F32 R109, -RZ, R109.H1_H1 ;  /* 0x3000006dff6d7230 */ /* 0x000fe20000004100 */
[----:B------:R-:W-:Y:S01]  /*8510*/  F2FP.SATFINITE.E4M3.F32.PACK_AB_MERGE_C R35, R50, R35, RZ ;  /* 0x000000233223723e */ /* 0x000fe200048070ff */
[--C-:B------:R-:W-:Y:S01]  /*8520*/  HADD2.F32 R38, -RZ, R37.reuse.H0_H0 ;  /* 0x20000025ff267230 */ /* 0x100fe20000004100 */
[----:B------:R-:W-:Y:S01]  /*8530*/  F2FP.F16.E4M3.UNPACK_B R44, R10 ;  /* 0x0000000aff2c723e */ /* 0x000fe200020006ff */
[----:B------:R-:W-:Y:S01]  /*8540*/  HADD2.F32 R37, -RZ, R37.H1_H1 ;  /* 0x30000025ff257230 */ /* 0x000fe20000004100 */
[----:B------:R-:W-:Y:S01]  /*8550*/  F2FP.SATFINITE.E4M3.F32.PACK_AB_MERGE_C R49, R49, R36, RZ ;  /* 0x000000243131723e */ /* 0x000fe200048070ff */
[----:B------:R-:W-:-:S02]  /*8560*/  HADD2.F32 R39, -RZ, R106.H0_H0 ;  /* 0x2000006aff277230 */ /* 0x000fc40000004100 */
[-C--:B------:R-:W-:Y:S01]  /*8570*/  FMUL.FTZ R43, R38, R41.reuse ;  /* 0x00000029262b7220 */ /* 0x080fe20000410000 */
[----:B------:R-:W-:Y:S02]  /*8580*/  HADD2.F32 R32, -RZ, R32.H1_H1 ;  /* 0x30000020ff207230 */ /* 0x000fe40000004100 */
[C---:B------:R-:W-:Y:S01]  /*8590*/  FMUL.FTZ R41, R34.reuse, R41 ;  /* 0x0000002922297220 */ /* 0x040fe20000410000 */
[----:B------:R-:W-:Y:S02]  /*85a0*/  HADD2.F32 R106, -RZ, R106.H1_H1 ;  /* 0x3000006aff6a7230 */ /* 0x000fe40000004100 */
[C---:B------:R-:W-:Y:S01]  /*85b0*/  FMUL.FTZ R51, R37.reuse, R109 ;  /* 0x0000006d25337220 */ /* 0x040fe20000410000 */
[-C--:B------:R-:W-:Y:S01]  /*85c0*/  FFMA.FTZ R34, R34, R39.reuse, -R43 ;  /* 0x0000002722227223 */ /* 0x080fe2000001082b */
[----:B------:R-:W-:Y:S01]  /*85d0*/  FFMA.FTZ R41, R38, R39, R41 ;  /* 0x0000002726297223 */ /* 0x000fe20000010029 */
[C---:B------:R-:W-:Y:S01]  /*85e0*/  FMUL.FTZ R40, R32.reuse, R109 ;  /* 0x0000006d20287220 */ /* 0x040fe20000410000 */
[----:B------:R-:W-:Y:S01]  /*85f0*/  F2FP.F16.E4M3.UNPACK_B R39, R9 ;  /* 0x00000009ff27723e */ /* 0x000fe200020006ff */
[-C--:B------:R-:W-:Y:S01]  /*8600*/  FFMA.FTZ R51, R32, R106.reuse, -R51 ;  /* 0x0000006a20337223 */ /* 0x080fe20000010833 */
[----:B------:R-:W-:Y:S01]  /*8610*/  F2FP.F16.E4M3.UNPACK_B R38, R5 ;  /* 0x00000005ff26723e */ /* 0x000fe200020006ff */
[----:B------:R-:W-:Y:S01]  /*8620*/  FFMA.FTZ R32, R37, R106, R40 ;  /* 0x0000006a25207223 */ /* 0x000fe20000010028 */
[----:B------:R-:W-:Y:S01]  /*8630*/  F2FP.SATFINITE.E4M3.F32.PACK_AB_MERGE_C R36, R48, R45, R35 ;  /* 0x0000002d3024723e */ /* 0x000fe20004807023 */
[--C-:B------:R-:W-:Y:S01]  /*8640*/  HADD2.F32 R40, -RZ, R39.reuse.H0_H0 ;  /* 0x20000027ff287230 */ /* 0x100fe20000004100 */
[----:B------:R-:W-:Y:S01]  /*8650*/  F2FP.F16.E4M3.UNPACK_B R42, R8 ;  /* 0x00000008ff2a723e */ /* 0x000fe200020006ff */
[----:B------:R-:W-:Y:S01]  /*8660*/  HADD2.F32 R45, -RZ, R44.H0_H0 ;  /* 0x2000002cff2d7230 */ /* 0x000fe20000004100 */
[----:B------:R-:W-:Y:S01]  /*8670*/  F2FP.SATFINITE.E4M3.F32.PACK_AB_MERGE_C R103, R103, R104, RZ ;  /* 0x000000686767723e */ /* 0x000fe200048070ff */
[----:B------:R-:W-:Y:S01]  /*8680*/  HADD2.F32 R37, -RZ, R38.H0_H0 ;  /* 0x20000026ff257230 */ /* 0x000fe20000004100 */
[----:B------:R-:W-:Y:S01]  /*8690*/  F2FP.SATFINITE.E4M3.F32.PACK_AB_MERGE_C R35, R47, R46, R49 ;  /* 0x0000002e2f23723e */ /* 0x000fe20004807031 */
[----:B------:R-:W-:Y:S01]  /*86a0*/  HADD2.F32 R43, -RZ, R42.H0_H0 ;  /* 0x2000002aff2b7230 */ /* 0x000fe20000004100 */
[----:B------:R-:W-:Y:S01]  /*86b0*/  F2FP.SATFINITE.E4M3.F32.PACK_AB_MERGE_C R32, R32, R41, R103 ;  /* 0x000000292020723e */ /* 0x000fe20004807067 */
[----:B------:R-:W-:Y:S01]  /*86c0*/  FMUL.FTZ R46, R40, R45 ;  /* 0x0000002d282e7220 */ /* 0x000fe20000410000 */
[----:B------:R-:W-:-:S02]  /*86d0*/  HADD2.F32 R41, -RZ, R39.H1_H1 ;  /* 0x30000027ff297230 */ /* 0x000fc40000004100 */
[C---:B------:R-:W-:Y:S01]  /*86e0*/  FMUL.FTZ R45, R37.reuse, R45 ;  /* 0x0000002d252d7220 */ /* 0x040fe20000410000 */
[----:B------:R-:W-:Y:S02]  /*86f0*/  HADD2.F32 R44, -RZ, R44.H1_H1 ;  /* 0x3000002cff2c7230 */ /* 0x000fe40000004100 */
[-C--:B------:R-:W-:Y:S01]  /*8700*/  FFMA.FTZ R37, R37, R43.reuse, -R46 ;  /* 0x0000002b25257223 */ /* 0x080fe2000001082e */
[----:B------:R-:W-:Y:S02]  /*8710*/  HADD2.F32 R38, -RZ, R38.H1_H1 ;  /* 0x30000026ff267230 */ /* 0x000fe40000004100 */
[----:B------:R-:W-:Y:S01]  /*8720*/  FFMA.FTZ R46, R40, R43, R45 ;  /* 0x0000002b282e7223 */ /* 0x000fe2000001002d */
[----:B------:R-:W-:Y:S02]  /*8730*/  HADD2.F32 R42, -RZ, R42.H1_H1 ;  /* 0x3000002aff2a7230 */ /* 0x000fe40000004100 */
[CC--:B------:R-:W-:Y:S01]  /*8740*/  FMUL.FTZ R43, R41.reuse, R44.reuse ;  /* 0x0000002c292b7220 */ /* 0x0c0fe20000410000 */
[----:B------:R-:W-:Y:S01]  /*8750*/  F2FP.F16.E4M3.UNPACK_B R5, R5.H1 ;  /* 0x00000005ff05723e */ /* 0x000fe200030006ff */
[C---:B------:R-:W-:Y:S01]  /*8760*/  FMUL.FTZ R44, R38.reuse, R44 ;  /* 0x0000002c262c7220 */ /* 0x040fe20000410000 */
[----:B------:R-:W-:Y:S01]  /*8770*/  F2FP.F16.E4M3.UNPACK_B R39, R9.H1 ;  /* 0x00000009ff27723e */ /* 0x000fe200030006ff */
[----:B------:R-:W-:Y:S01]  /*8780*/  FFMA.FTZ R48, R38, R42, -R43 ;  /* 0x0000002a26307223 */ /* 0x000fe2000001082b */
[----:B------:R-:W-:Y:S01]  /*8790*/  F2FP.F16.E4M3.UNPACK_B R38, R10.H1 ;  /* 0x0000000aff26723e */ /* 0x000fe200030006ff */
[----:B------:R-:W-:Y:S01]  /*87a0*/  FFMA.FTZ R47, R41, R42, R44 ;  /* 0x0000002a292f7223 */ /* 0x000fe2000001002c */
[----:B------:R-:W-:Y:S01]  /*87b0*/  HADD2.F32 R9, -RZ, R5.H0_H0 ;  /* 0x20000005ff097230 */ /* 0x000fe20000004100 */
[----:B------:R-:W-:Y:S01]  /*87c0*/  F2FP.F16.E4M3.UNPACK_B R8, R8.H1 ;  /* 0x00000008ff08723e */ /* 0x000fe200030006ff */
[--C-:B------:R-:W-:Y:S01]  /*87d0*/  HADD2.F32 R10, -RZ, R39.reuse.H0_H0 ;  /* 0x20000027ff0a7230 */ /* 0x100fe20000004100 */
[----:B------:R-:W-:Y:S01]  /*87e0*/  F2FP.SATFINITE.E4M3.F32.PACK_AB_MERGE_C R98, R99, R98, RZ ;  /* 0x000000626362723e */ /* 0x000fe200048070ff */
[--C-:B------:R-:W-:Y:S01]  /*87f0*/  HADD2.F32 R40, -RZ, R38.reuse.H0_H0 ;  /* 0x20000026ff287230 */ /* 0x100fe20000004100 */
[----:B------:R-:W-:Y:S01]  /*8800*/  F2FP.F16.E4M3.UNPACK_B R43, R6.H1 ;  /* 0x00000006ff2b723e */ /* 0x000fe200030006ff */
[----:B------:R-:W-:Y:S01]  /*8810*/  HADD2.F32 R39, -RZ, R39.H1_H1 ;  /* 0x30000027ff277230 */ /* 0x000fe20000004100 */
[----:B------:R-:W-:Y:S01]  /*8820*/  F2FP.SATFINITE.E4M3.F32.PACK_AB_MERGE_C R34, R51, R34, R98 ;  /* 0x000000223322723e */ /* 0x000fe20004807062 */
[----:B------:R-:W-:-:S02]  /*8830*/  HADD2.F32 R42, -RZ, R38.H1_H1 ;  /* 0x30000026ff2a7230 */ /* 0x000fc40000004100 */
[CC--:B------:R-:W-:Y:S01]  /*8840*/  FMUL.FTZ R44, R10.reuse, R40.reuse ;  /* 0x000000280a2c7220 */ /* 0x0c0fe20000410000 */
[----:B------:R-:W-:Y:S02]  /*8850*/  HADD2.F32 R5, -RZ, R5.H1_H1 ;  /* 0x30000005ff057230 */ /* 0x000fe40000004100 */
[----:B------:R-:W-:Y:S01]  /*8860*/  FMUL.FTZ R41, R9, R40 ;  /* 0x0000002809297220 */ /* 0x000fe20000410000 */
[--C-:B------:R-:W-:Y:S02]  /*8870*/  HADD2.F32 R38, -RZ, R8.reuse.H0_H0 ;  /* 0x20000008ff267230 */ /* 0x100fe40000004100 */
[-C--:B------:R-:W-:Y:S01]  /*8880*/  FMUL.FTZ R40, R39, R42.reuse ;  /* 0x0000002a27287220 */ /* 0x080fe20000410000 */
[----:B------:R-:W-:Y:S02]  /*8890*/  HADD2.F32 R8, -RZ, R8.H1_H1 ;  /* 0x30000008ff087230 */ /* 0x000fe40000004100 */
[----:B------:R-:W-:Y:S01]  /*88a0*/  FMUL.FTZ R42, R5, R42 ;  /* 0x0000002a052a7220 */ /* 0x000fe20000410000 */
[----:B------:R-:W-:Y:S01]  /*88b0*/  FFMA.FTZ R50, R10, R38, R41 ;  /* 0x000000260a327223 */ /* 0x000fe20000010029 */
[----:B------:R-:W-:-:S02]  /*88c0*/  F2FP.F16.E4M3.UNPACK_B R10, R11 ;  /* 0x0000000bff0a723e */ /* 0x000fc400020006ff */
[----:B------:R-:W-:Y:S01]  /*88d0*/  FFMA.FTZ R51, R39, R8, R42 ;  /* 0x0000000827337223 */ /* 0x000fe2000001002a */
[----:B------:R-:W-:Y:S01]  /*88e0*/  F2FP.F16.E4M3.UNPACK_B R42, R6 ;  /* 0x00000006ff2a723e */ /* 0x000fe200020006ff */
[----:B------:R-:W-:Y:S01]  /*88f0*/  FFMA.FTZ R98, R5, R8, -R40 ;  /* 0x0000000805627223 */ /* 0x000fe20000010828 */
[-C--:B------:R-:W-:Y:S01]  /*8900*/  F2FP.F16.E4M3.UNPACK_B R5, R7.reuse ;  /* 0x00000007ff05723e */ /* 0x080fe200020006ff */
[----:B------:R-:W-:Y:S01]  /*8910*/  FFMA.FTZ R49, R9, R38, -R44 ;  /* 0x0000002609317223 */ /* 0x000fe2000001082c */
[----:B------:R-:W-:Y:S01]  /*8920*/  F2FP.F16.E4M3.UNPACK_B R7, R7.H1 ;  /* 0x00000007ff07723e */ /* 0x000fe200030006ff */
[----:B------:R-:W-:Y:S01]  /*8930*/  HADD2.F32 R38, -RZ, R10.H0_H0 ;  /* 0x2000000aff267230 */ /* 0x000fe20000004100 */
[-C--:B------:R-:W-:Y:S01]  /*8940*/  F2FP.F16.E4M3.UNPACK_B R6, R4.reuse ;  /* 0x00000004ff06723e */ /* 0x080fe200020006ff */
        /* <DEDUP_REMOVED lines=8> */
[----:B------:R-:W-:Y:S01]  /*89d0*/  HADD2.F32 R41, -RZ, R6.H0_H0 ;  /* 0x20000006ff297230 */ /* 0x000fe20000004100 */
[----:B------:R-:W-:Y:S01]  /*89e0*/  F2FP.SATFINITE.E4M3.F32.PACK_AB_MERGE_C R49, R98, R49, RZ ;  /* 0x000000316231723e */ /* 0x000fe200048070ff */
[----:B------:R-:W-:Y:S02]  /*89f0*/  HADD2.F32 R4, -RZ, R11.H0_H0 ;  /* 0x2000000bff047230 */ /* 0x000fe40000004100 */
[----:B------:R-:W-:Y:S01]  /*8a00*/  FMUL.FTZ R103, R9, R44 ;  /* 0x0000002c09677220 */ /* 0x000fe20000410000 */
[----:B------:R-:W-:Y:S02]  /*8a10*/  HADD2.F32 R40, -RZ, R39.H0_H0 ;  /* 0x20000027ff287230 */ /* 0x000fe40000004100 */
[----:B------:R-:W-:Y:S01]  /*8a20*/  FFMA.FTZ R99, R8, R41, -R99 ;  /* 0x0000002908637223 */ /* 0x000fe20000010863 */
[----:B------:R-:W-:-:S02]  /*8a30*/  HADD2.F32 R11, -RZ, R11.H1_H1 ;  /* 0x3000000bff0b7230 */ /* 0x000fc40000004100 */
[C---:B------:R-:W-:Y:S01]  /*8a40*/  FMUL.FTZ R104, R4.reuse, R44 ;  /* 0x0000002c04687220 */ /* 0x040fe20000410000 */
[----:B------:R-:W-:Y:S02]  /*8a50*/  HADD2.F32 R8, -RZ, R43.H1_H1 ;  /* 0x3000002bff087230 */ /* 0x000fe40000004100 */
[-C--:B------:R-:W-:Y:S01]  /*8a60*/  FFMA.FTZ R103, R4, R40.reuse, R103 ;  /* 0x0000002804677223 */ /* 0x080fe20000010067 */
[----:B------:R-:W-:Y:S02]  /*8a70*/  HADD2.F32 R7, -RZ, R7.H1_H1 ;  /* 0x30000007ff077230 */ /* 0x000fe40000004100 */
[----:B------:R-:W-:Y:S01]  /*8a80*/  FFMA.FTZ R45, R38, R41, R45 ;  /* 0x00000029262d7223 */ /* 0x000fe2000001002d */
[----:B------:R-:W-:Y:S02]  /*8a90*/  HADD2.F32 R10, -RZ, R10.H1_H1 ;  /* 0x3000000aff0a7230 */ /* 0x000fe40000004100 */
[----:B------:R-:W-:Y:S01]  /*8aa0*/  FFMA.FTZ R104, R9, R40, -R104 ;  /* 0x0000002809687223 */ /* 0x000fe20000010868 */
[----:B------:R-:W-:-:S02]  /*8ab0*/  HADD2.F32 R42, -RZ, R42.H1_H1 ;  /* 0x3000002aff2a7230 */ /* 0x000fc40000004100 */
[-C--:B------:R-:W-:Y:S01]  /*8ac0*/  FMUL.FTZ R38, R11, R8.reuse ;  /* 0x000000080b267220 */ /* 0x080fe20000410000 */
[----:B------:R-:W-:Y:S02]  /*8ad0*/  HADD2.F32 R5, -RZ, R5.H1_H1 ;  /* 0x30000005ff057230 */ /* 0x000fe40000004100 */
[----:B------:R-:W-:Y:S01]  /*8ae0*/  FMUL.FTZ R40, R7, R8 ;  /* 0x0000000807287220 */ /* 0x000fe20000410000 */
[----:B------:R-:W-:Y:S02]  /*8af0*/  HADD2.F32 R4, -RZ, R39.H1_H1 ;  /* 0x30000027ff047230 */ /* 0x000fe40000004100 */
[CC--:B------:R-:W-:Y:S01]  /*8b00*/  FMUL.FTZ R8, R10.reuse, R42.reuse ;  /* 0x0000002a0a087220 */ /* 0x0c0fe20000410000 */
[----:B------:R-:W-:Y:S02]  /*8b10*/  HADD2.F32 R6, -RZ, R6.H1_H1 ;  /* 0x30000006ff067230 */ /* 0x000fe40000004100 */
[----:B------:R-:W-:Y:S01]  /*8b20*/  FMUL.FTZ R9, R5, R42 ;  /* 0x0000002a05097220 */ /* 0x000fe20000410000 */
[----:B------:R-:W-:Y:S01]  /*8b30*/  F2FP.SATFINITE.E4M3.F32.PACK_AB_MERGE_C R50, R51, R50, RZ ;  /* 0x000000323332723e */ /* 0x000fe200048070ff */
[-C--:B------:R-:W-:Y:S01]  /*8b40*/  FFMA.FTZ R7, R7, R4.reuse, -R38 ;  /* 0x0000000407077223 */ /* 0x080fe20000010826 */
[----:B------:R-:W-:Y:S01]  /*8b50*/  FFMA.FTZ R40, R11, R4, R40 ;  /* 0x000000040b287223 */ /* 0x000fe20000010028 */
[-C--:B------:R-:W-:Y:S01]  /*8b60*/  FFMA.FTZ R8, R5, R6.reuse, -R8 ;  /* 0x0000000605087223 */ /* 0x080fe20000010808 */
[----:B------:R-:W-:Y:S01]  /*8b70*/  FFMA.FTZ R6, R10, R6, R9 ;  /* 0x000000060a067223 */ /* 0x000fe20000010009 */
[----:B------:R-:W-:Y:S01]  /*8b80*/  F2FP.SATFINITE.E4M3.F32.PACK_AB_MERGE_C R5, R48, R37, R49 ;  /* 0x000000253005723e */ /* 0x000fe20004807031 */
[----:B------:R-:W-:Y:S01]  /*8b90*/  IMAD.MOV.U32 R10, RZ, RZ, R32 ;  /* 0x000000ffff0a7224 */ /* 0x000fe200078e0020 */
[----:B------:R-:W-:-:S02]  /*8ba0*/  F2FP.SATFINITE.E4M3.F32.PACK_AB_MERGE_C R7, R7, R104, RZ ;  /* 0x000000680707723e */ /* 0x000fc400048070ff */
[----:B------:R-:W-:Y:S02]  /*8bb0*/  F2FP.SATFINITE.E4M3.F32.PACK_AB_MERGE_C R40, R40, R103, RZ ;  /* 0x000000672828723e */ /* 0x000fe400048070ff */
[----:B------:R-:W-:Y:S01]  /*8bc0*/  F2FP.SATFINITE.E4M3.F32.PACK_AB_MERGE_C R7, R8, R99, R7 ;  /* 0x000000630807723e */ /* 0x000fe20004807007 */
[----:B------:R-:W-:Y:S01]  /*8bd0*/  IMAD.MOV.U32 R8, RZ, RZ, R35 ;  /* 0x000000ffff087224 */ /* 0x000fe200078e0023 */
[----:B------:R-:W-:Y:S01]  /*8be0*/  F2FP.SATFINITE.E4M3.F32.PACK_AB_MERGE_C R11, R6, R45, R40 ;  /* 0x0000002d060b723e */ /* 0x000fe20004807028 */
[----:B------:R-:W-:Y:S01]  /*8bf0*/  IMAD.MOV.U32 R6, RZ, RZ, R34 ;  /* 0x000000ffff067224 */ /* 0x000fe200078e0022 */
[----:B------:R-:W-:Y:S02]  /*8c00*/  F2FP.SATFINITE.E4M3.F32.PACK_AB_MERGE_C R9, R47, R46, R50 ;  /* 0x0000002e2f09723e */ /* 0x000fe40004807032 */
[----:B------:R-:W-:-:S07]  /*8c10*/  MOV R4, R36 ;  /* 0x0000002400047202 */ /* 0x000fce0000000f00 */
.L_x_575:
[----:B------:R-:W-:Y:S05]  /*8c20*/  BSYNC B1 ;  /* 0x0000000000017941 */ /* 0x000fea0003800000 */
.L_x_574:
[----:B0-----:R0:W-:Y:S01]  /*8c30*/  ST.E.128 desc[UR36][R12.64], R4 ;  /* 0x000000040c007985 */ /* 0x0011e2000c101d24 */
[----:B------:R-:W-:-:S13]  /*8c40*/  ISETP.GE.AND P2, PT, R15, R112, PT ;  /* 0x000000700f00720c */ /* 0x000fda0003f46270 */
[----:B------:R-:W-:Y:S05]  /*8c50*/  @P2 BRA `(.L_x_553) ;  /* 0x0000000400682947 */ /* 0x000fea0003800000 */
[----:B0-----:R-:W-:-:S04]  /*8c60*/  IADD3 R4, P2, R15, R14, RZ ;  /* 0x0000000e0f047210 */ /* 0x001fc80007f5e0ff */
[----:B------:R-:W-:-:S05]  /*8c70*/  LEA.HI.X.SX32 R5, R15, R33, 0x1, P2 ;  /* 0x000000210f057211 */ /* 0x000fca00010f0eff */
[----:B------:R0:W-:Y:S01]  /*8c80*/  ST.E.128 desc[UR36][R4.64], R8 ;  /* 0x0000000804007985 */ /* 0x0001e2000c101d24 */
[----:B------:R-:W-:Y:S05]  /*8c90*/  BRA `(.L_x_553) ;  /* 0x0000000400587947 */ /* 0x000fea0003800000 */
.L_x_523:
[----:B------:R-:W-:-:S06]  /*8ca0*/  UISETP.NE.AND UP0, UPT, UR39, 0x3, UPT ;  /* 0x000000032700788c */ /* 0x000fcc000bf05270 */
[----:B------:R-:W-:-:S13]  /*8cb0*/  PLOP3.LUT P5, PT, PT, PT, UP0, 0x80, 0x0 ;  /* 0x000000000000781c */ /* 0x000fda0003faf008 */
[----:B------:R-:W-:Y:S05]  /*8cc0*/  @!P5 BRA `(.L_x_576) ;  /* 0x000000000004d947 */ /* 0x000fea0003800000 */
[----:B------:R-:W-:Y:S01]  /*8cd0*/  BPT.TRAP 0x1 ;  /* 0x000000040000795c */ /* 0x000fe20000300000 */
.L_x_576:
[----:B------:R-:W-:Y:S01]  /*8ce0*/  IMAD R88, R188, 0x8, R18 ;  /* 0x00000008bc587824 */ /* 0x000fe200078e0212 */
[----:B------:R-:W-:Y:S01]  /*8cf0*/  SHF.L.U32 R93, R193, 0x1f, RZ ;  /* 0x0000001fc15d7819 */ /* 0x000fe200000006ff */
[----:B------:R-:W-:Y:S01]  /*8d00*/  BSSY B1, `(.L_x_577) ;  /* 0x0000004000017945 */ /* 0x000fe20003800000 */
[----:B------:R-:W-:Y:S02]  /*8d10*/  SHF.R.S32.HI R96, RZ, 0x1f, R97 ;  /* 0x0000001fff607819 */ /* 0x000fe40000011461 */
[----:B------:R-:W0:Y:S02]  /*8d20*/  SYNCS.PHASECHK.TRANS64.TRYWAIT P2, [R88+URZ+0x22890], R93 ;  /* 0x0228905d580075a7 */ /* 0x000e24000804017f */
[----:B0-----:R-:W-:Y:S05]  /*8d30*/  @!P2 BRA `(.L_x_578) ;  /* 0x0000018c0054a947 */ /* 0x001fea0003800000 */
.L_x_847:
[----:B------:R-:W-:Y:S05]  /*8d40*/  BSYNC B1 ;  /* 0x0000000000017941 */ /* 0x000fea0003800000 */
.L_x_577:
[----:B------:R-:W-:Y:S01]  /*8d50*/  ULDC.64 UR4, c[0x0][0x300] ;  /* 0x0000c00000047ab9 */ /* 0x000fe20000000a00 */
[----:B-----5:R-:W-:Y:S01]  /*8d60*/  SHF.R.S32.HI R95, RZ, 0x1f, R100 ;  /* 0x0000001fff5f7819 */ /* 0x020fe20000011464 */
[----:B------:R-:W-:Y:S01]  /*8d70*/  IMAD R6, R96, UR4, RZ ;  /* 0x0000000460067c24 */ /* 0x000fe2000f8e02ff */
[----:B------:R-:W-:Y:S01]  /*8d80*/  ULDC.64 UR6, c[0x0][0x2e8] ;  /* 0x0000ba0000067ab9 */ /* 0x000fe20000000a00 */
[----:B------:R-:W-:-:S04]  /*8d90*/  IMAD.WIDE.U32 R4, R97, UR4, RZ ;  /* 0x0000000461047c25 */ /* 0x000fc8000f8e00ff */
[----:B------:R-:W-:Y:S01]  /*8da0*/  IMAD R7, R97, UR5, R6 ;  /* 0x0000000561077c24 */ /* 0x000fe2000f8e0206 */
[----:B------:R-:W-:Y:S01]  /*8db0*/  ULDC.64 UR4, c[0x0][0x310] ;  /* 0x0000c40000047ab9 */ /* 0x000fe20000000a00 */
[----:B------:R-:W-:Y:S02]  /*8dc0*/  IMAD R94, R28, -0xa0, R2 ;  /* 0xffffff601c5e7824 */ /* 0x000fe400078e0202 */
[----:B------:R-:W-:Y:S02]  /*8dd0*/  IMAD R9, R95, UR4, RZ ;  /* 0x000000045f097c24 */ /* 0x000fe4000f8e02ff */
[----:B------:R-:W-:Y:S01]  /*8de0*/  IMAD.IADD R5, R5, 0x1, R7 ;  /* 0x0000000105057824 */ /* 0x000fe200078e0207 */
[----:B------:R-:W-:Y:S01]  /*8df0*/  VIMNMX R94, R94, 0xa0, PT ;  /* 0x000000a05e5e7848 */ /* 0x000fe20003fe0100 */
[C---:B------:R-:W-:Y:S02]  /*8e00*/  IMAD R9, R100.reuse, UR5, R9 ;  /* 0x0000000564097c24 */ /* 0x040fe4000f8e0209 */
[----:B------:R-:W-:Y:S01]  /*8e10*/  IMAD.WIDE.U32 R4, R100, UR4, R4 ;  /* 0x0000000464047c25 */ /* 0x000fe2000f8e0004 */
[----:B------:R-:W-:-:S03]  /*8e20*/  ULDC.64 UR4, c[0x0][0x308] ;  /* 0x0000c20000047ab9 */ /* 0x000fc60000000a00 */
[----:B------:R-:W-:Y:S01]  /*8e30*/  IMAD.IADD R34, R94, 0x1, -R190 ;  /* 0x000000015e227824 */ /* 0x000fe200078e0abe */
[----:B------:R-:W-:-:S03]  /*8e40*/  IADD3 R5, R5, R9, RZ ;  /* 0x0000000905057210 */ /* 0x000fc60007ffe0ff */
[----:B------:R-:W-:Y:S01]  /*8e50*/  IMAD.WIDE.U32 R4, R191, UR4, R4 ;  /* 0x00000004bf047c25 */ /* 0x000fe2000f8e0004 */
[----:B------:R-:W-:-:S03]  /*8e60*/  UMOV UR4, 0xffffffff ;  /* 0xffffffff00047882 */ /* 0x000fc60000000000 */
[----:B------:R-:W-:Y:S01]  /*8e70*/  IMAD R33, R191, UR5, R5 ;  /* 0x00000005bf217c24 */ /* 0x000fe2000f8e0205 */
[----:B------:R-:W-:-:S04]  /*8e80*/  IADD3 R32, P2, R4, UR6, RZ ;  /* 0x0000000604207c10 */ /* 0x000fc8000ff5e0ff */
[----:B------:R-:W-:Y:S02]  /*8e90*/  IADD3.X R33, R33, UR7, RZ, P2, !PT ;  /* 0x0000000721217c10 */ /* 0x000fe400097fe4ff */
[----:B------:R-:W-:Y:S01]  /*8ea0*/  ISETP.GE.AND P2, PT, R34, 0x1, PT ;  /* 0x000000012200780c */ /* 0x000fe20003f46270 */
[----:B------:R-:W-:-:S12]  /*8eb0*/  BRA.DIV UR4, `(.L_x_579) ;  /* 0x0000018e04087947 */ /* 0x000fd8000b800000 */
[----:B------:R1:W2:Y:S04]  /*8ec0*/  SHFL.IDX PT, R4, R33, RZ, 0x1c1f ;  /* 0x001c1fff21047589 */ /* 0x0002a800000e0000 */
[----:B------:R1:W3:Y:S02]  /*8ed0*/  SHFL.IDX PT, R14, R32, RZ, 0x1c1f ;  /* 0x001c1fff200e7589 */ /* 0x0002e400000e0000 */
.L_x_851:
[----:B------:R-:W-:Y:S04]  /*8ee0*/  BSSY B1, `(.L_x_580) ;  /* 0x000000d000017945 */ /* 0x000fe80003800000 */
[----:B------:R-:W-:Y:S05]  /*8ef0*/  @!P2 BRA `(.L_x_581) ;  /* 0x00000000002ca947 */ /* 0x000fea0003800000 */
[----:B------:R-:W-:Y:S02]  /*8f00*/  ULDC UR4, c[0x0][0x2f4] ;  /* 0x0000bd0000047ab9 */ /* 0x000fe40000000800 */
[----:B------:R-:W-:-:S13]  /*8f10*/  ISETP.GE.AND P2, PT, R16, UR4, PT ;  /* 0x0000000410007c0c */ /* 0x000fda000bf46270 */
[----:B---3--:R-:W-:-:S05]  /*8f20*/  @!P2 IADD3 R10, P3, R16, R14, RZ ;  /* 0x0000000e100aa210 */ /* 0x008fca0007f7e0ff */
[----:B--2---:R-:W-:Y:S01]  /*8f30*/  @!P2 IMAD.X R11, R4, 0x1, R17, P3 ;  /* 0x00000001040ba824 */ /* 0x004fe200018e0611 */
[----:B------:R-:W-:-:S13]  /*8f40*/  ISETP.GE.AND P3, PT, R19, UR4, PT ;  /* 0x0000000413007c0c */ /* 0x000fda000bf66270 */
[----:B------:R-:W-:-:S05]  /*8f50*/  @!P3 IADD3 R8, P4, R19, R14, RZ ;  /* 0x0000000e1308b210 */ /* 0x000fca0007f9e0ff */
[----:B------:R-:W-:Y:S02]  /*8f60*/  @!P3 IMAD.X R9, R4, 0x1, R189, P4 ;  /* 0x000000010409b824 */ /* 0x000fe400020e06bd */
[----:B------:R-:W2:Y:S04]  /*8f70*/  @!P2 LDS.128 R4, [R92+0x18400] ;  /* 0x018400005c04a984 */ /* 0x000ea80000000c00 */
[----:B--2---:R-:W-:Y:S04]  /*8f80*/  @!P2 ST.E.128 desc[UR36][R10.64], R4 ;  /* 0x000000040a00a985 */ /* 0x004fe8000c101d24 */
[----:B------:R-:W2:Y:S04]  /*8f90*/  @!P3 LDS.128 R4, [R91+0x18400] ;  /* 0x018400005b04b984 */ /* 0x000ea80000000c00 */
[----:B--2---:R4:W-:Y:S02]  /*8fa0*/  @!P3 ST.E.128 desc[UR36][R8.64], R4 ;  /* 0x000000040800b985 */ /* 0x0049e4000c101d24 */
.L_x_581:
[----:B------:R-:W-:Y:S05]  /*8fb0*/  BSYNC B1 ;  /* 0x0000000000017941 */ /* 0x000fea0003800000 */
.L_x_580:
[----:B------:R-:W-:-:S03]  /*8fc0*/  UMOV UR4, 0xffffffff ;  /* 0xffffffff00047882 */ /* 0x000fc60000000000 */
[----:B------:R-:W-:Y:S05]  /*8fd0*/  BRA.DIV UR4, `(.L_x_582) ;  /* 0x0000018e04087947 */ /* 0x000fea000b800000 */
[----:B--2-4-:R2:W4:Y:S04]  /*8fe0*/  SHFL.IDX PT, R4, R33, 0x1, 0x1c1f ;  /* 0x003c1f0021047f89 */ /* 0x01452800000e0000 */
[----:B---3--:R2:W3:Y:S02]  /*8ff0*/  SHFL.IDX PT, R14, R32, 0x1, 0x1c1f ;  /* 0x003c1f00200e7f89 */ /* 0x0084e400000e0000 */
.L_x_855:
[----:B------:R-:W-:Y:S01]  /*9000*/  ISETP.GE.AND P2, PT, R34, 0x41, PT ;  /* 0x000000412200780c */ /* 0x000fe20003f46270 */
[----:B------:R-:W-:-:S12]  /*9010*/  BSSY B1, `(.L_x_583) ;  /* 0x000000d000017945 */ /* 0x000fd80003800000 */
[----:B------:R-:W-:Y:S05]  /*9020*/  @!P2 BRA `(.L_x_584) ;  /* 0x00000000002ca947 */ /* 0x000fea0003800000 */
[----:B------:R-:W-:Y:S02]  /*9030*/  ULDC UR4, c[0x0][0x2f4] ;  /* 0x0000bd0000047ab9 */ /* 0x000fe40000000800 */
[----:B------:R-:W-:-:S13]  /*9040*/  ISETP.GE.AND P2, PT, R16, UR4, PT ;  /* 0x0000000410007c0c */ /* 0x000fda000bf46270 */
[----:B---3--:R-:W-:-:S05]  /*9050*/  @!P2 IADD3 R10, P3, R16, R14, RZ ;  /* 0x0000000e100aa210 */ /* 0x008fca0007f7e0ff */
[----:B----4-:R-:W-:Y:S01]  /*9060*/  @!P2 IMAD.X R11, R4, 0x1, R17, P3 ;  /* 0x00000001040ba824 */ /* 0x010fe200018e0611 */
[----:B------:R-:W-:-:S13]  /*9070*/  ISETP.GE.AND P3, PT, R19, UR4, PT ;  /* 0x0000000413007c0c */ /* 0x000fda000bf66270 */
[----:B------:R-:W-:-:S05]  /*9080*/  @!P3 IADD3 R8, P4, R19, R14, RZ ;  /* 0x0000000e1308b210 */ /* 0x000fca0007f9e0ff */
[----:B------:R-:W-:Y:S02]  /*9090*/  @!P3 IMAD.X R9, R4, 0x1, R189, P4 ;  /* 0x000000010409b824 */ /* 0x000fe400020e06bd */
[----:B------:R-:W3:Y:S04]  /*90a0*/  @!P2 LDS.128 R4, [R92+0x1a400] ;  /* 0x01a400005c04a984 */ /* 0x000ee80000000c00 */
[----:B---3--:R-:W-:Y:S04]  /*90b0*/  @!P2 ST.E.128 desc[UR36][R10.64], R4 ;  /* 0x000000040a00a985 */ /* 0x008fe8000c101d24 */
[----:B------:R-:W3:Y:S04]  /*90c0*/  @!P3 LDS.128 R4, [R91+0x1a400] ;  /* 0x01a400005b04b984 */ /* 0x000ee80000000c00 */
[----:B---3--:R3:W-:Y:S02]  /*90d0*/  @!P3 ST.E.128 desc[UR36][R8.64], R4 ;  /* 0x000000040800b985 */ /* 0x0087e4000c101d24 */
.L_x_584:
[----:B------:R-:W-:Y:S05]  /*90e0*/  BSYNC B1 ;  /* 0x0000000000017941 */ /* 0x000fea0003800000 */
.L_x_583:
[----:B------:R-:W-:-:S03]  /*90f0*/  UMOV UR4, 0xffffffff ;  /* 0xffffffff00047882 */ /* 0x000fc60000000000 */
[----:B------:R-:W-:Y:S05]  /*9100*/  BRA.DIV UR4, `(.L_x_585) ;  /* 0x0000018e04047947 */ /* 0x000fea000b800000 */
[----:B---34-:R3:W4:Y:S04]  /*9110*/  SHFL.IDX PT, R4, R33, 0x2, 0x1c1f ;  /* 0x005c1f0021047f89 */ /* 0x01872800000e0000 */
[----:B------:R3:W0:Y:S02]  /*9120*/  SHFL.IDX PT, R14, R32, 0x2, 0x1c1f ;  /* 0x005c1f00200e7f89 */ /* 0x00062400000e0000 */
.L_x_859:
[----:B------:R-:W-:-:S13]  /*9130*/  ISETP.GE.AND P2, PT, R34, 0x81, PT ;  /* 0x000000812200780c */ /* 0x000fda0003f46270 */
[----:B------:R-:W-:Y:S05]  /*9140*/  @!P2 BRA `(.L_x_553) ;  /* 0x00000000002ca947 */ /* 0x000fea0003800000 */
[----:B------:R-:W-:Y:S02]  /*9150*/  ULDC UR4, c[0x0][0x2f4] ;  /* 0x0000bd0000047ab9 */ /* 0x000fe40000000800 */
[----:B------:R-:W-:-:S13]  /*9160*/  ISETP.GE.AND P2, PT, R16, UR4, PT ;  /* 0x0000000410007c0c */ /* 0x000fda000bf46270 */
[----:B0-----:R-:W-:-:S04]  /*9170*/  @!P2 IADD3 R10, P3, R16, R14, RZ ;  /* 0x0000000e100aa210 */ /* 0x001fc80007f7e0ff */
[----:B----4-:R-:W-:Y:S02]  /*9180*/  @!P2 IADD3.X R11, R4, R17, RZ, P3, !PT ;  /* 0x00000011040ba210 */ /* 0x010fe40001ffe4ff */
[----:B------:R-:W-:-:S13]  /*9190*/  ISETP.GE.AND P3, PT, R19, UR4, PT ;  /* 0x0000000413007c0c */ /* 0x000fda000bf66270 */
[----:B------:R-:W-:-:S05]  /*91a0*/  @!P3 IADD3 R8, P4, R19, R14, RZ ;  /* 0x0000000e1308b210 */ /* 0x000fca0007f9e0ff */
[----:B------:R-:W-:Y:S02]  /*91b0*/  @!P3 IMAD.X R9, R4, 0x1, R189, P4 ;  /* 0x000000010409b824 */ /* 0x000fe400020e06bd */
[----:B------:R-:W0:Y:S04]  /*91c0*/  @!P2 LDS.128 R4, [R92+0x1c400] ;  /* 0x01c400005c04a984 */ /* 0x000e280000000c00 */
[----:B0-----:R-:W-:Y:S04]  /*91d0*/  @!P2 ST.E.128 desc[UR36][R10.64], R4 ;  /* 0x000000040a00a985 */ /* 0x001fe8000c101d24 */
[----:B------:R-:W0:Y:S04]  /*91e0*/  @!P3 LDS.128 R4, [R91+0x1c400] ;  /* 0x01c400005b04b984 */ /* 0x000e280000000c00 */
[----:B0-----:R0:W-:Y:S02]  /*91f0*/  @!P3 ST.E.128 desc[UR36][R8.64], R4 ;  /* 0x000000040800b985 */ /* 0x0011e4000c101d24 */
.L_x_553:
[----:B------:R-:W-:Y:S05]  /*9200*/  BSYNC B0 ;  /* 0x0000000000007941 */ /* 0x000fea0003800000 */
.L_x_522:
[----:B0---4-:R-:W0:Y:S01]  /*9210*/  S2R R4, SR_TID.X ;  /* 0x0000000000047919 */ /* 0x011e220000002100 */
[----:B------:R-:W-:Y:S01]  /*9220*/  @!PT LDS RZ, [RZ] ;  /* 0x00000000fffff984 */ /* 0x000fe20000000800 */
[----:B------:R-:W-:Y:S01]  /*9230*/  @!PT LDS RZ, [RZ] ;  /* 0x00000000fffff984 */ /* 0x000fe20000000800 */
[----:B------:R-:W-:Y:S01]  /*9240*/  @!PT LDS RZ, [RZ] ;  /* 0x00000000fffff984 */ /* 0x000fe20000000800 */
[----:B------:R-:W-:Y:S01]  /*9250*/  @!PT LDS RZ, [RZ] ;  /* 0x00000000fffff984 */ /* 0x000fe20000000800 */
[----:B------:R4:W-:Y:S06]  /*9260*/  MEMBAR.ALL.CTA ;  /* 0x0000000000007992 */ /* 0x0009ec0000008000 */
[----:B----4-:R-:W4:Y:S01]  /*9270*/  FENCE.VIEW.ASYNC.S ;  /* 0x00000000000073c6 */ /* 0x010f220000000000 */
[----:B------:R-:W-:Y:S05]  /*9280*/  WARPSYNC.ALL ;  /* 0x0000000000007948 */ /* 0x000fea0003800000 */
[----:B------:R-:W-:Y:S01]  /*9290*/  BSSY B0, `(.L_x_586) ;  /* 0x0000008000007945 */ /* 0x000fe20003800000 */
[----:B----4-:R4:W-:Y:S01]  /*92a0*/  BAR.SYNC.DEFER_BLOCKING R75, 0x80 ;  /* 0x0002004b0000751d */ /* 0x0109e20000010000 */
[----:B0-----:R-:W-:-:S13]  /*92b0*/  LOP3.LUT P2, RZ, R4, 0x7f, RZ, 0xc0, !PT ;  /* 0x0000007f04ff7812 */ /* 0x001fda000784c0ff */
[----:B------:R-:W-:-:S05]  /*92c0*/  @!P2 VIADD R4, R88, 0x228a0 ;  /* 0x000228a05804a836 */ /* 0x000fca0000000000 */
[----:B------:R-:W-:-:S04]  /*92d0*/  @!P2 PRMT R4, RZ, 0x654, R4 ;  /* 0x00000654ff04a816 */ /* 0x000fc80000000004 */
[----:B------:R4:W-:Y:S01]  /*92e0*/  @!P2 SYNCS.ARRIVE.TRANS64.RED.A1T0 RZ, [R4+URZ], RZ ;  /* 0x000000ff04ffa9a7 */ /* 0x0009e2000810043f */
[----:B------:R-:W-:Y:S05]  /*92f0*/  @!P5 BRA `(.L_x_587) ;  /* 0x000000000004d947 */ /* 0x000fea0003800000 */
[----:B------:R-:W-:Y:S01]  /*9300*/  BPT.TRAP 0x1 ;  /* 0x000000040000795c */ /* 0x000fe20000300000 */
.L_x_587:
[----:B------:R-:W-:Y:S05]  /*9310*/  BSYNC B0 ;  /* 0x0000000000007941 */ /* 0x000fea0003800000 */
.L_x_586:
[----:B------:R-:W0:Y:S01]  /*9320*/  SYNCS.PHASECHK.TRANS64.TRYWAIT P3, [R88+URZ+0x228b0], R93 ;  /* 0x0228b05d580075a7 */ /* 0x000e22000806017f */
[----:B------:R-:W-:Y:S01]  /*9330*/  ULDC UR60, c[0x0][0x2f4] ;  /* 0x0000bd00003c7ab9 */ /* 0x000fe20000000800 */
[----:B------:R-:W-:Y:S04]  /*9340*/  BSSY B0, `(.L_x_588) ;  /* 0x0000002000007945 */ /* 0x000fe80003800000 */
[----:B0-----:R-:W-:Y:S05]  /*9350*/  @!P3 BRA `(.L_x_589) ;  /* 0x0000018800b8b947 */ /* 0x001fea0003800000 */
.L_x_860:
[----:B------:R-:W-:Y:S05]  /*9360*/  BSYNC B0 ;  /* 0x0000000000007941 */ /* 0x000fea0003800000 */
.L_x_588:
[----:B------:R-:W-:Y:S01]  /*9370*/  ULDC.64 UR4, c[0x0][0x328] ;  /* 0x0000ca0000047ab9 */ /* 0x000fe20000000a00 */
[----:B------:R-:W-:Y:S01]  /*9380*/  ULDC.64 UR6, c[0x0][0x318] ;  /* 0x0000c60000067ab9 */ /* 0x000fe20000000a00 */
[----:B------:R-:W-:Y:S01]  /*9390*/  IMAD R96, R96, UR4, RZ ;  /* 0x0000000460607c24 */ /* 0x000fe2000f8e02ff */
[----:B------:R-:W-:Y:S01]  /*93a0*/  BSSY B0, `(.L_x_590) ;  /* 0x000001d000007945 */ /* 0x000fe20003800000 */
[----:B----4-:R-:W-:-:S04]  /*93b0*/  IMAD.WIDE.U32 R4, R97, UR4, RZ ;  /* 0x0000000461047c25 */ /* 0x010fc8000f8e00ff */
[----:B------:R-:W-:Y:S01]  /*93c0*/  IMAD R97, R97, UR5, R96 ;  /* 0x0000000561617c24 */ /* 0x000fe2000f8e0260 */
[----:B------:R-:W-:Y:S01]  /*93d0*/  ULDC.64 UR4, c[0x0][0x338] ;  /* 0x0000ce0000047ab9 */ /* 0x000fe20000000a00 */
[----:B------:R-:W-:Y:S02]  /*93e0*/  IMAD.IADD R94, R94, 0x1, -R190 ;  /* 0x000000015e5e7824 */ /* 0x000fe400078e0abe */
[----:B------:R-:W-:Y:S02]  /*93f0*/  IMAD R95, R95, UR4, RZ ;  /* 0x000000045f5f7c24 */ /* 0x000fe4000f8e02ff */
[----:B------:R-:W-:Y:S02]  /*9400*/  IMAD.IADD R5, R5, 0x1, R97 ;  /* 0x0000000105057824 */ /* 0x000fe400078e0261 */
[C---:B------:R-:W-:Y:S02]  /*9410*/  IMAD R95, R100.reuse, UR5, R95 ;  /* 0x00000005645f7c24 */ /* 0x040fe4000f8e025f */
[----:B------:R-:W-:Y:S01]  /*9420*/  IMAD.WIDE.U32 R4, R100, UR4, R4 ;  /* 0x0000000464047c25 */ /* 0x000fe2000f8e0004 */
[----:B------:R-:W-:-:S03]  /*9430*/  ULDC.64 UR4, c[0x0][0x330] ;  /* 0x0000cc0000047ab9 */ /* 0x000fc60000000a00 */
[----:B------:R-:W-:Y:S02]  /*9440*/  IMAD.IADD R5, R5, 0x1, R95 ;  /* 0x0000000105057824 */ /* 0x000fe400078e025f */
[----:B------:R-:W-:-:S04]  /*9450*/  IMAD.WIDE.U32 R4, R191, UR4, R4 ;  /* 0x00000004bf047c25 */ /* 0x000fc8000f8e0004 */
[----:B------:R-:W-:Y:S01]  /*9460*/  IMAD R5, R191, UR5, R5 ;  /* 0x00000005bf057c24 */ /* 0x000fe2000f8e0205 */
[----:B------:R-:W-:-:S04]  /*9470*/  IADD3 R12, P3, R4, UR6, RZ ;  /* 0x00000006040c7c10 */ /* 0x000fc8000ff7e0ff */
[----:B------:R-:W-:Y:S01]  /*9480*/  IADD3.X R13, R5, UR7, RZ, P3, !PT ;  /* 0x00000007050d7c10 */ /* 0x000fe20009ffe4ff */
[----:B------:R0:W4:Y:S01]  /*9490*/  SHFL.IDX PT, R8, R12, RZ, 0x1c1f ;  /* 0x001c1fff0c087589 */ /* 0x00012200000e0000 */
[----:B------:R-:W-:-:S03]  /*94a0*/  ISETP.GE.AND P3, PT, R94, 0x1, PT ;  /* 0x000000015e00780c */ /* 0x000fc60003f66270 */
[----:B------:R0:W0:Y:S10]  /*94b0*/  SHFL.IDX PT, R4, R13, RZ, 0x1c1f ;  /* 0x001c1fff0d047589 */ /* 0x00003400000e0000 */
[----:B------:R-:W-:Y:S05]  /*94c0*/  @!P3 BRA `(.L_x_591) ;  /* 0x000000000028b947 */ /* 0x000fea0003800000 */
[----:B------:R-:W-:-:S13]  /*94d0*/  ISETP.GE.AND P3, PT, R16, UR60, PT ;  /* 0x0000003c10007c0c */ /* 0x000fda000bf66270 */
[----:B----4-:R-:W-:-:S04]  /*94e0*/  @!P3 IADD3 R10, P4, R16, R8, RZ ;  /* 0x00000008100ab210 */ /* 0x010fc80007f9e0ff */
[----:B0-----:R-:W-:Y:S02]  /*94f0*/  @!P3 IADD3.X R11, R4, R17, RZ, P4, !PT ;  /* 0x00000011040bb210 */ /* 0x001fe400027fe4ff */
[----:B------:R-:W-:-:S13]  /*9500*/  ISETP.GE.AND P4, PT, R19, UR60, PT ;  /* 0x0000003c13007c0c */ /* 0x000fda000bf86270 */
[----:B------:R-:W-:-:S05]  /*9510*/  @!P4 IADD3 R8, P5, R19, R8, RZ ;  /* 0x000000081308c210 */ /* 0x000fca0007fbe0ff */
[----:B------:R-:W-:Y:S02]  /*9520*/  @!P4 IMAD.X R9, R4, 0x1, R189, P5 ;  /* 0x000000010409c824 */ /* 0x000fe400028e06bd */
[----:B------:R-:W0:Y:S04]  /*9530*/  @!P3 LDS.128 R4, [R92+0xa400] ;  /* 0x00a400005c04b984 */ /* 0x000e280000000c00 */
[----:B0-----:R-:W-:Y:S04]  /*9540*/  @!P3 ST.E.128 desc[UR36][R10.64], R4 ;  /* 0x000000040a00b985 */ /* 0x001fe8000c101d24 */
[----:B------:R-:W0:Y:S04]  /*9550*/  @!P4 LDS.128 R4, [R91+0xa400] ;  /* 0x00a400005b04c984 */ /* 0x000e280000000c00 */
[----:B0-----:R0:W-:Y:S02]  /*9560*/  @!P4 ST.E.128 desc[UR36][R8.64], R4 ;  /* 0x000000040800c985 */ /* 0x0011e4000c101d24 */
.L_x_591:
[----:B------:R-:W-:Y:S05]  /*9570*/  BSYNC B0 ;  /* 0x0000000000007941 */ /* 0x000fea0003800000 */
.L_x_590:
[----:B------:R-:W-:Y:S01]  /*9580*/  ISETP.GE.AND P3, PT, R94, 0x41, PT ;  /* 0x000000415e00780c */ /* 0x000fe20003f66270 */
[----:B0-----:R0:W0:Y:S01]  /*9590*/  SHFL.IDX PT, R4, R13, 0x1, 0x1c1f ;  /* 0x003c1f000d047f89 */ /* 0x00102200000e0000 */
[----:B------:R-:W-:Y:S03]  /*95a0*/  BSSY B0, `(.L_x_592) ;  /* 0x000000d000007945 */ /* 0x000fe60003800000 */
[----:B----4-:R4:W0:Y:S08]  /*95b0*/  SHFL.IDX PT, R8, R12, 0x1, 0x1c1f ;  /* 0x003c1f000c087f89 */ /* 0x01083000000e0000 */
[----:B----4-:R-:W-:Y:S05]  /*95c0*/  @!P3 BRA `(.L_x_593) ;  /* 0x000000000028b947 */ /* 0x010fea0003800000 */
[----:B------:R-:W-:-:S13]  /*95d0*/  ISETP.GE.AND P3, PT, R16, UR60, PT ;  /* 0x0000003c10007c0c */ /* 0x000fda000bf66270 */
[----:B0-----:R-:W-:-:S05]  /*95e0*/  @!P3 IADD3 R10, P4, R16, R8, RZ ;  /* 0x00000008100ab210 */ /* 0x001fca0007f9e0ff */
[----:B------:R-:W-:Y:S01]  /*95f0*/  @!P3 IMAD.X R11, R4, 0x1, R17, P4 ;  /* 0x00000001040bb824 */ /* 0x000fe200020e0611 */
[----:B------:R-:W-:-:S13]  /*9600*/  ISETP.GE.AND P4, PT, R19, UR60, PT ;  /* 0x0000003c13007c0c */ /* 0x000fda000bf86270 */
[----:B------:R-:W-:-:S05]  /*9610*/  @!P4 IADD3 R8, P5, R19, R8, RZ ;  /* 0x000000081308c210 */ /* 0x000fca0007fbe0ff */
[----:B------:R-:W-:Y:S02]  /*9620*/  @!P4 IMAD.X R9, R4, 0x1, R189, P5 ;  /* 0x000000010409c824 */ /* 0x000fe400028e06bd */
[----:B------:R-:W0:Y:S04]  /*9630*/  @!P3 LDS.128 R4, [R92+0xc400] ;  /* 0x00c400005c04b984 */ /* 0x000e280000000c00 */
[----:B0-----:R-:W-:Y:S04]  /*9640*/  @!P3 ST.E.128 desc[UR36][R10.64], R4 ;  /* 0x000000040a00b985 */ /* 0x001fe8000c101d24 */
[----:B------:R-:W0:Y:S04]  /*9650*/  @!P4 LDS.128 R4, [R91+0xc400] ;  /* 0x00c400005b04c984 */ /* 0x000e280000000c00 */
[----:B0-----:R4:W-:Y:S02]  /*9660*/  @!P4 ST.E.128 desc[UR36][R8.64], R4 ;  /* 0x000000040800c985 */ /* 0x0019e4000c101d24 */
.L_x_593:
[----:B------:R-:W-:Y:S05]  /*9670*/  BSYNC B0 ;  /* 0x0000000000007941 */ /* 0x000fea0003800000 */
.L_x_592:
[----:B------:R-:W-:Y:S01]  /*9680*/  ISETP.GE.AND P3, PT, R94, 0x81, PT ;  /* 0x000000815e00780c */ /* 0x000fe20003f66270 */
[----:B0-----:R-:W0:Y:S01]  /*9690*/  SHFL.IDX PT, R13, R13, 0x2, 0x1c1f ;  /* 0x005c1f000d0d7f89 */ /* 0x001e2200000e0000 */
[----:B------:R-:W-:Y:S03]  /*96a0*/  BSSY B0, `(.L_x_594) ;  /* 0x000000d000007945 */ /* 0x000fe60003800000 */
[----:B----4-:R4:W0:Y:S08]  /*96b0*/  SHFL.IDX PT, R8, R12, 0x2, 0x1c1f ;  /* 0x005c1f000c087f89 */ /* 0x01083000000e0000 */
[----:B----4-:R-:W-:Y:S05]  /*96c0*/  @!P3 BRA `(.L_x_595) ;  /* 0x000000000028b947 */ /* 0x010fea0003800000 */
[----:B------:R-:W-:-:S13]  /*96d0*/  ISETP.GE.AND P3, PT, R16, UR60, PT ;  /* 0x0000003c10007c0c */ /* 0x000fda000bf66270 */
[----:B------:R-:W4:Y:S01]  /*96e0*/  @!P3 LDS.128 R4, [R92+0xe400] ;  /* 0x00e400005c04b984 */ /* 0x000f220000000c00 */
[----:B0-----:R-:W-:-:S05]  /*96f0*/  @!P3 IADD3 R10, P4, R16, R8, RZ ;  /* 0x00000008100ab210 */ /* 0x001fca0007f9e0ff */
[----:B------:R-:W-:Y:S01]  /*9700*/  @!P3 IMAD.X R11, R13, 0x1, R17, P4 ;  /* 0x000000010d0bb824 */ /* 0x000fe200020e0611 */
[----:B------:R-:W-:-:S13]  /*9710*/  ISETP.GE.AND P4, PT, R19, UR60, PT ;  /* 0x0000003c13007c0c */ /* 0x000fda000bf86270 */
[----:B------:R-:W-:-:S05]  /*9720*/  @!P4 IADD3 R8, P5, R19, R8, RZ ;  /* 0x000000081308c210 */ /* 0x000fca0007fbe0ff */
[----:B------:R-:W-:Y:S01]  /*9730*/  @!P4 IMAD.X R9, R13, 0x1, R189, P5 ;  /* 0x000000010d09c824 */ /* 0x000fe200028e06bd */
[----:B----4-:R-:W-:Y:S04]  /*9740*/  @!P3 ST.E.128 desc[UR36][R10.64], R4 ;  /* 0x000000040a00b985 */ /* 0x010fe8000c101d24 */
[----:B------:R-:W0:Y:S04]  /*9750*/  @!P4 LDS.128 R4, [R91+0xe400] ;  /* 0x00e400005b04c984 */ /* 0x000e280000000c00 */
[----:B0-----:R4:W-:Y:S02]  /*9760*/  @!P4 ST.E.128 desc[UR36][R8.64], R4 ;  /* 0x000000040800c985 */ /* 0x0019e4000c101d24 */
.L_x_595:
[----:B------:R-:W-:Y:S05]  /*9770*/  BSYNC B0 ;  /* 0x0000000000007941 */ /* 0x000fea0003800000 */
.L_x_594:
[----:B------:R-:W-:Y:S01]  /*9780*/  @!PT LDS RZ, [RZ] ;  /* 0x00000000fffff984 */ /* 0x000fe20000000800 */
[----:B------:R-:W-:Y:S01]  /*9790*/  @!PT LDS RZ, [RZ] ;  /* 0x00000000fffff984 */ /* 0x000fe20000000800 */
[----:B------:R-:W-:Y:S01]  /*97a0*/  @!PT LDS RZ, [RZ] ;  /* 0x00000000fffff984 */ /* 0x000fe20000000800 */
[----:B------:R-:W-:Y:S01]  /*97b0*/  @!PT LDS RZ, [RZ] ;  /* 0x00000000fffff984 */ /* 0x000fe20000000800 */
[----:B------:R5:W-:Y:S06]  /*97c0*/  MEMBAR.ALL.CTA ;  /* 0x0000000000007992 */ /* 0x000bec0000008000 */
[----:B-----5:R-:W5:Y:S01]  /*97d0*/  FENCE.VIEW.ASYNC.S ;  /* 0x00000000000073c6 */ /* 0x020f620000000000 */
[----:B-1----:R-:W-:Y:S01]  /*97e0*/  @!P2 IADD3 R88, R88, 0x228c0, RZ ;  /* 0x000228c05858a810 */ /* 0x002fe20007ffe0ff */
[----:B------:R-:W-:Y:S01]  /*97f0*/  VIADD R188, R188, 0x1 ;  /* 0x00000001bcbc7836 */ /* 0x000fe20000000000 */
[----:B-----5:R1:W-:Y:S01]  /*9800*/  BAR.SYNC.DEFER_BLOCKING R75, 0x80 ;  /* 0x0002004b0000751d */ /* 0x0203e20000010000 */
[----:B------:R-:W-:-:S02]  /*9810*/  ISETP.NE.AND P3, PT, R90, RZ, PT ;  /* 0x000000ff5a00720c */ /* 0x000fc40003f65270 */
[----:B------:R-:W-:-:S04]  /*9820*/  @!P2 PRMT R88, RZ, 0x654, R88 ;  /* 0x00000654ff58a816 */ /* 0x000fc80000000058 */
[----:B------:R1:W-:Y:S01]  /*9830*/  @!P2 SYNCS.ARRIVE.TRANS64.RED.A1T0 RZ, [R88+URZ], RZ ;  /* 0x000000ff58ffa9a7 */ /* 0x0003e2000810043f */
[----:B------:R-:W-:-:S04]  /*9840*/  ISETP.NE.AND P2, PT, R188, 0x2, PT ;  /* 0x00000002bc00780c */ /* 0x000fc80003f45270 */
[----:B----4-:R-:W-:Y:S02]  /*9850*/  SEL R4, RZ, 0x1, P2 ;  /* 0x00000001ff047807 */ /* 0x010fe40001000000 */
[----:B------:R-:W-:Y:S02]  /*9860*/  SEL R188, R188, RZ, P2 ;  /* 0x000000ffbcbc7207 */ /* 0x000fe40001000000 */
[----:B------:R-:W-:Y:S01]  /*9870*/  LOP3.LUT R193, R193, R4, RZ, 0x3c, !PT ;  /* 0x00000004c1c17212 */ /* 0x000fe200078e3cff */
[----:B-1----:R-:W-:Y:S06]  /*9880*/  @P3 BRA `(.L_x_596) ;  /* 0xffffff8800c03947 */ /* 0x002fec000383ffff */
[----:B------:R-:W1:Y:S01]  /*9890*/  S2R R5, SR_TID.X ;  /* 0x0000000000057919 */ /* 0x000e620000002100 */
[----:B------:R-:W-:Y:S02]  /*98a0*/  PLOP3.LUT P0, PT, PT, PT, PT, 0x8, 0x0 ;  /* 0x000000000000781c */ /* 0x000fe40003f0e170 */
[----:B-1----:R-:W-:-:S04]  /*98b0*/  SHF.R.U32.HI R5, RZ, 0x7, R5 ;  /* 0x00000007ff057819 */ /* 0x002fc80000011605 */
[----:B------:R-:W-:-:S13]  /*98c0*/  ISETP.NE.AND P3, PT, R5, 0x1, PT ;  /* 0x000000010500780c */ /* 0x000fda0003f65270 */
[----:B------:R-:W-:Y:S06]  /*98d0*/  @!P3 BAR.ARV 0x9, 0x100 ;  /* 0x024400000000bb1d */ /* 0x000fec0000002000 */
.L_x_517:
[----:B------:R-:W-:Y:S05]  /*98e0*/  @P0 BRA `(.L_x_597) ;  /* 0x00000000000c0947 */ /* 0x000fea0003800000 */
[----:B------:R-:W1:Y:S01]  /*98f0*/  FENCE.VIEW.ASYNC.G ;  /* 0x00000000000073c6 */ /* 0x000e620000000100 */
[----:B------:R-:W-:Y:S05]  /*9900*/  WARPSYNC.ALL ;  /* 0x0000000000007948 */ /* 0x000fea0003800000 */
[----:B-1----:R-:W-:Y:S06]  /*9910*/  BAR.ARV 0xc, 0x180 ;  /* 0x0306000000007b1d */ /* 0x002fec0000002000 */
.L_x_597:
[----:B------:R-:W-:Y:S01]  /*9920*/  ULDC.64 UR6, c[0x0][0x998] ;  /* 0x0002660000067ab9 */ /* 0x000fe20000000a00 */
[----:B------:R-:W-:Y:S01]  /*9930*/  ULDC.64 UR4, c[0x0][0x990] ;  /* 0x0002640000047ab9 */ /* 0x000fe20000000a00 */
[----:B------:R-:W-:Y:S02]  /*9940*/  ISETP.NE.U32.AND P1, PT, RZ, UR6, PT ;  /* 0x00000006ff007c0c */ /* 0x000fe4000bf25070 */
[----:B------:R-:W-:Y:S02]  /*9950*/  ISETP.NE.U32.AND P0, PT, RZ, UR4, PT ;  /* 0x00000004ff007c0c */ /* 0x000fe4000bf05070 */
[----:B------:R-:W-:Y:S02]  /*9960*/  ISETP.NE.AND.EX P1, PT, RZ, UR7, PT, P1 ;  /* 0x00000007ff007c0c */ /* 0x000fe4000bf25310 */
[----:B------:R-:W-:Y:S02]  /*9970*/  ISETP.NE.AND.EX P0, PT, RZ, UR5, PT, P0 ;  /* 0x00000005ff007c0c */ /* 0x000fe4000bf05300 */
[----:B------:R-:W-:-:S09]  /*9980*/  ISETP.NE.AND P4, PT, R101, RZ, PT ;  /* 0x000000ff6500720c */ /* 0x000fd20003f85270 */
[----:B0-----:R-:W0:Y:S08]  /*9990*/  @P1 LDC.64 R8, c[0x0][0x9b8] ;  /* 0x00026e00ff081b82 */ /* 0x001e300000000a00 */
[----:B------:R-:W1:Y:S08]  /*99a0*/  @P0 LDC.64 R6, c[0x0][0x9a8] ;  /* 0x00026a00ff060b82 */ /* 0x000e700000000a00 */
[----:B------:R-:W4:Y:S08]  /*99b0*/  @P0 LDC.64 R10, c[0x0][0x9b0] ;  /* 0x00026c00ff0a0b82 */ /* 0x000f300000000a00 */
[----:B------:R-:W2:Y:S01]  /*99c0*/  @P1 LDC.64 R12, c[0x0][0x9c0] ;  /* 0x00027000ff0c1b82 */ /* 0x000ea20000000a00 */
[----:B0-----:R-:W-:-:S02]  /*99d0*/  @P1 IMAD R2, R212, R8, RZ ;  /* 0x00000008d4021224 */ /* 0x001fc400078e02ff */
[----:B------:R-:W-:-:S04]  /*99e0*/  @P1 IMAD.WIDE.U32 R4, R205, R8, RZ ;  /* 0x00000008cd041225 */ /* 0x000fc800078e00ff */
[C---:B------:R-:W-:Y:S02]  /*99f0*/  @P1 IMAD R9, R205.reuse, R9, R2 ;  /* 0x00000009cd091224 */ /* 0x040fe400078e0202 */
[-C--:B-1----:R-:W-:Y:S02]  /*9a00*/  @P0 IMAD R0, R212, R6.reuse, RZ ;  /* 0x00000006d4000224 */ /* 0x082fe400078e02ff */
[----:B------:R-:W-:-:S04]  /*9a10*/  @P0 IMAD.WIDE.U32 R2, R205, R6, RZ ;  /* 0x00000006cd020225 */ /* 0x000fc800078e00ff */
[----:B------:R-:W-:Y:S02]  /*9a20*/  @P0 IMAD R7, R205, R7, R0 ;  /* 0x00000007cd070224 */ /* 0x000fe400078e0200 */
[----:B------:R-:W-:Y:S02]  /*9a30*/  @P1 IMAD.IADD R5, R5, 0x1, R9 ;  /* 0x0000000105051824 */ /* 0x000fe400078e0209 */
[----:B------:R-:W-:Y:S02]  /*9a40*/  @P0 IMAD.IADD R3, R3, 0x1, R7 ;  /* 0x0000000103030824 */ /* 0x000fe400078e0207 */
[----:B------:R-:W-:Y:S02]  /*9a50*/  IMAD.MOV.U32 R0, RZ, RZ, 0x3f800000 ;  /* 0x3f800000ff007424 */ /* 0x000fe400078e00ff */
[----:B----4-:R-:W-:-:S04]  /*9a60*/  @P0 IMAD.WIDE.U32 R2, R191, R10, R2 ;  /* 0x0000000abf020225 */ /* 0x010fc800078e0002 */
[C---:B--2---:R-:W-:Y:S01]  /*9a70*/  @P1 IMAD.WIDE.U32 R6, R191.reuse, R12, R4 ;  /* 0x0000000cbf061225 */ /* 0x044fe200078e0004 */
[----:B------:R-:W-:Y:S01]  /*9a80*/  @P0 LEA R4, P2, R2, UR4, 0x2 ;  /* 0x0000000402040c11 */ /* 0x000fe2000f8410ff */
[----:B------:R-:W-:Y:S02]  /*9a90*/  ULDC UR4, c[0x0][0x988] ;  /* 0x0002620000047ab9 */ /* 0x000fe40000000800 */
[C---:B------:R-:W-:Y:S01]  /*9aa0*/  @P0 IMAD R5, R191.reuse, R11, R3 ;  /* 0x0000000bbf050224 */ /* 0x040fe200078e0203 */
[----:B------:R-:W-:Y:S01]  /*9ab0*/  @P1 LEA R8, P3, R6, UR6, 0x2 ;  /* 0x0000000606081c11 */ /* 0x000fe2000f8610ff */
[----:B------:R-:W-:-:S03]  /*9ac0*/  @P1 IMAD R3, R191, R13, R7 ;  /* 0x0000000dbf031224 */ /* 0x000fc600078e0207 */
[----:B------:R-:W-:Y:S02]  /*9ad0*/  @P0 LEA.HI.X R5, R2, UR5, R5, 0x2, P2 ;  /* 0x0000000502050c11 */ /* 0x000fe400090f1405 */
[----:B------:R-:W-:Y:S01]  /*9ae0*/  @P1 LEA.HI.X R9, R6, UR7, R3, 0x2, P3 ;  /* 0x0000000706091c11 */ /* 0x000fe200098f1403 */
[----:B------:R-:W-:-:S04]  /*9af0*/  IMAD.MOV.U32 R3, RZ, RZ, 0x3f800000 ;  /* 0x3f800000ff037424 */ /* 0x000fc800078e00ff */
[----:B------:R-:W2:Y:S04]  /*9b00*/  @P1 LDG.E R0, desc[UR36][R8.64] ;  /* 0x0000002408001981 */ /* 0x000ea8000c1e1900 */
[----:B------:R-:W2:Y:S01]  /*9b10*/  @P0 LDG.E R3, desc[UR36][R4.64] ;  /* 0x0000002404030981 */ /* 0x000ea2000c1e1900 */
[----:B------:R-:W-:Y:S01]  /*9b20*/  BSSY B0, `(.L_x_598) ;  /* 0x0000022000007945 */ /* 0x000fe20003800000 */
[----:B------:R-:W-:Y:S01]  /*9b30*/  MOV R6, RZ ;  /* 0x000000ff00067202 */ /* 0x000fe20000000f00 */
[----:B--2---:R-:W-:-:S04]  /*9b40*/  FMUL.FTZ R0, R3, R0 ;  /* 0x0000000003007220 */ /* 0x004fc80000410000 */
[----:B------:R-:W-:Y:S01]  /*9b50*/  FMUL.FTZ R2, R0, UR4 ;  /* 0x0000000400027c20 */ /* 0x000fe20008410000 */
[----:B------:R-:W-:Y:S06]  /*9b60*/  @!P4 BRA `(.L_x_599) ;  /* 0x000000000074c947 */ /* 0x000fec0003800000 */
[----:B------:R-:W-:Y:S01]  /*9b70*/  ISETP.NE.AND P0, PT, R208, RZ, PT ;  /* 0x000000ffd000720c */ /* 0x000fe20003f05270 */
[----:B------:R-:W-:-:S03]  /*9b80*/  ULDC UR4, c[0x0][0x9f0] ;  /* 0x00027c0000047ab9 */ /* 0x000fc60000000800 */
[----:B------:R-:W-:-:S04]  /*9b90*/  SEL R9, R208, UR4, P0 ;  /* 0x00000004d0097c07 */ /* 0x000fc80008000000 */
[-C--:B------:R-:W-:Y:S02]  /*9ba0*/  IABS R6, R9.reuse ;  /* 0x0000000900067213 */ /* 0x080fe40000000000 */
[----:B------:R-:W-:Y:S02]  /*9bb0*/  IADD3 R0, R27, -0x1, R9 ;  /* 0xffffffff1b007810 */ /* 0x000fe40007ffe009 */
[----:B------:R-:W0:Y:S01]  /*9bc0*/  I2F.RP R3, R6 ;  /* 0x0000000600037306 */ /* 0x000e220000209400 */
[-C--:B------:R-:W-:Y:S02]  /*9bd0*/  IABS R10, R9.reuse ;  /* 0x00000009000a7213 */ /* 0x080fe40000000000 */
[----:B------:R-:W-:Y:S02]  /*9be0*/  IABS R8, R0 ;  /* 0x0000000000087213 */ /* 0x000fe40000000000 */
[----:B------:R-:W-:-:S04]  /*9bf0*/  LOP3.LUT R0, R0, R9, RZ, 0x3c, !PT ;  /* 0x0000000900007212 */ /* 0x000fc800078e3cff */
[----:B------:R-:W-:Y:S01]  /*9c00*/  ISETP.GE.AND P2, PT, R0, RZ, PT ;  /* 0x000000ff0000720c */ /* 0x000fe20003f46270 */
[----:B0-----:R-:W0:Y:S02]  /*9c10*/  MUFU.RCP R3, R3 ;  /* 0x0000000300037308 */ /* 0x001e240000001000 */
[----:B0-----:R-:W-:Y:S02]  /*9c20*/  VIADD R4, R3, 0xffffffe ;  /* 0x0ffffffe03047836 */ /* 0x001fe40000000000 */
[----:B------:R-:W-:-:S04]  /*9c30*/  IMAD.MOV R3, RZ, RZ, -R10 ;  /* 0x000000ffff037224 */ /* 0x000fc800078e0a0a */
        /* <DEDUP_REMOVED lines=8> */
[----:B------:R-:W-:Y:S01]  /*9cc0*/  @!P1 IMAD.IADD R3, R3, 0x1, -R6 ;  /* 0x0000000103039824 */ /* 0x000fe200078e0a06 */
[----:B------:R-:W-:Y:S02]  /*9cd0*/  @!P1 IADD3 R5, R5, 0x1, RZ ;  /* 0x0000000105059810 */ /* 0x000fe40007ffe0ff */
[----:B------:R-:W-:Y:S02]  /*9ce0*/  ISETP.NE.AND P1, PT, R9, RZ, PT ;  /* 0x000000ff0900720c */ /* 0x000fe40003f25270 */
[----:B------:R-:W-:-:S13]  /*9cf0*/  ISETP.GE.U32.AND P0, PT, R3, R6, PT ;  /* 0x000000060300720c */ /* 0x000fda0003f06070 */
[----:B------:R-:W-:-:S04]  /*9d00*/  @P0 VIADD R5, R5, 0x1 ;  /* 0x0000000105050836 */ /* 0x000fc80000000000 */
[----:B------:R-:W-:Y:S01]  /*9d10*/  @!P2 IMAD.MOV R5, RZ, RZ, -R5 ;  /* 0x000000ffff05a224 */ /* 0x000fe200078e0a05 */
[----:B------:R-:W-:-:S05]  /*9d20*/  @!P1 LOP3.LUT R5, RZ, R9, RZ, 0x33, !PT ;  /* 0x00000009ff059212 */ /* 0x000fca00078e33ff */
[----:B------:R-:W-:-:S07]  /*9d30*/  IMAD.MOV.U32 R6, RZ, RZ, R5 ;  /* 0x000000ffff067224 */ /* 0x000fce00078e0005 */
.L_x_599:
[----:B------:R-:W-:Y:S05]  /*9d40*/  BSYNC B0 ;  /* 0x0000000000007941 */ /* 0x000fea0003800000 */
.L_x_598:
[-C--:B------:R-:W-:Y:S01]  /*9d50*/  IMAD R201, R214, R6.reuse, RZ ;  /* 0x00000006d6c97224 */ /* 0x080fe200078e02ff */
[----:B------:R-:W-:Y:S02]  /*9d60*/  PLOP3.LUT P0, PT, PT, PT, PT, 0x80, 0x0 ;  /* 0x000000000000781c */ /* 0x000fe40003f0f070 */
[----:B------:R-:W-:Y:S02]  /*9d70*/  CS2R R14, SRZ ;  /* 0x00000000000e7805 */ /* 0x000fe4000001ff00 */
[----:B------:R-:W-:Y:S02]  /*9d80*/  CS2R R88, SRZ ;  /* 0x0000000000587805 */ /* 0x000fe4000001ff00 */
[----:B------:R-:W-:Y:S02]  /*9d90*/  CS2R R10, SRZ ;  /* 0x00000000000a7805 */ /* 0x000fe4000001ff00 */
[----:B------:R-:W-:Y:S01]  /*9da0*/  VIADDMNMX R27, R201, R6, R27, PT ;  /* 0x00000006c91b7246 */ /* 0x000fe2000380011b */
[----:B------:R-:W-:Y:S01]  /*9db0*/  IMAD.MOV.U32 R58, RZ, RZ, RZ ;  /* 0x000000ffff3a7224 */ /* 0x000fe200078e00ff */
[----:B------:R-:W-:Y:S01]  /*9dc0*/  CS2R R44, SRZ ;  /* 0x00000000002c7805 */ /* 0x000fe2000001ff00 */
[----:B------:R-:W-:Y:S01]  /*9dd0*/  IMAD.MOV.U32 R85, RZ, RZ, RZ ;  /* 0x000000ffff557224 */ /* 0x000fe200078e00ff */
[----:B------:R-:W-:-:S02]  /*9de0*/  ISETP.GT.AND P1, PT, R27, R201, PT ;  /* 0x000000c91b00720c */ /* 0x000fc40003f24270 */
        /* <DEDUP_REMOVED lines=9> */
[----:B------:R-:W-:Y:S01]  /*9e80*/  MOV R0, RZ ;  /* 0x000000ff00007202 */ /* 0x000fe20000000f00 */
[----:B------:R-:W-:Y:S01]  /*9e90*/  IMAD.MOV.U32 R55, RZ, RZ, RZ ;  /* 0x000000ffff377224 */ /* 0x000fe200078e00ff */
[----:B------:R-:W-:Y:S01]  /*9ea0*/  CS2R R98, SRZ ;  /* 0x0000000000627805 */ /* 0x000fe2000001ff00 */
[----:B------:R-:W-:Y:S01]  /*9eb0*/  IMAD.MOV.U32 R40, RZ, RZ, RZ ;  /* 0x000000ffff287224 */ /* 0x000fe200078e00ff */
[----:B------:R-:W-:-:S02]  /*9ec0*/  CS2R R72, SRZ ;  /* 0x0000000000487805 */ /* 0x000fc4000001ff00 */
[----:B------:R-:W-:Y:S02]  /*9ed0*/  CS2R R38, SRZ ;  /* 0x0000000000267805 */ /* 0x000fe4000001ff00 */
[----:B------:R-:W-:Y:S01]  /*9ee0*/  CS2R R92, SRZ ;  /* 0x00000000005c7805 */ /* 0x000fe2000001ff00 */
[----:B------:R-:W-:Y:S01]  /*9ef0*/  IMAD.MOV.U32 R119, RZ, RZ, RZ ;  /* 0x000000ffff777224 */ /* 0x000fe200078e00ff */
[----:B------:R-:W-:Y:S02]  /*9f00*/  CS2R R36, SRZ ;  /* 0x0000000000247805 */ /* 0x000fe4000001ff00 */
[----:B---3--:R-:W-:Y:S02]  /*9f10*/  CS2R R32, SRZ ;  /* 0x0000000000207805 */ /* 0x008fe4000001ff00 */
[----:B------:R-:W-:Y:S02]  /*9f20*/  CS2R R56, SRZ ;  /* 0x0000000000387805 */ /* 0x000fe4000001ff00 */
[----:B------:R-:W-:Y:S01]  /*9f30*/  CS2R R70, SRZ ;  /* 0x0000000000467805 */ /* 0x000fe2000001ff00 */
[----:B------:R-:W-:Y:S01]  /*9f40*/  IMAD.MOV.U32 R48, RZ, RZ, RZ ;  /* 0x000000ffff307224 */ /* 0x000fe200078e00ff */
[----:B------:R-:W-:Y:S01]  /*9f50*/  MOV R121, RZ ;  /* 0x000000ff00797202 */ /* 0x000fe20000000f00 */
[----:B------:R-:W-:Y:S01]  /*9f60*/  IMAD.MOV.U32 R111, RZ, RZ, RZ ;  /* 0x000000ffff6f7224 */ /* 0x000fe200078e00ff */
[----:B------:R-:W-:Y:S01]  /*9f70*/  CS2R R64, SRZ ;  /* 0x0000000000407805 */ /* 0x000fe2000001ff00 */
        /* <DEDUP_REMOVED lines=9> */
[----:B------:R-:W-:Y:S06]  /*a010*/  @!P1 BRA `(.L_x_600) ;  /* 0x000000ac00d09947 */ /* 0x000fec0003800000 */
[----:B------:R-:W-:-:S03]  /*a020*/  UMOV UR4, 0xffffffff ;  /* 0xffffffff00047882 */ /* 0x000fc60000000000 */
[----:B------:R-:W-:Y:S05]  /*a030*/  BRA.DIV UR4, `(.L_x_601) ;  /* 0x0000017e04947947 */ /* 0x000fea000b800000 */
[----:B------:R-:W0:Y:S02]  /*a040*/  S2R R0, SR_TID.X ;  /* 0x0000000000007919 */ /* 0x000e240000002100 */
[----:B0-----:R-:W-:-:S04]  /*a050*/  IADD3 R3, R0, -0x80, RZ ;  /* 0xffffff8000037810 */ /* 0x001fc80007ffe0ff */
[----:B------:R-:W-:-:S04]  /*a060*/  SHF.R.S32.HI R0, RZ, 0x1f, R3 ;  /* 0x0000001fff007819 */ /* 0x000fc80000011403 */
[----:B------:R-:W-:-:S04]  /*a070*/  LEA.HI R0, R0, R3, RZ, 0x7 ;  /* 0x0000000300007211 */ /* 0x000fc800078f38ff */
[----:B------:R-:W-:-:S05]  /*a080*/  SHF.R.S32.HI R0, RZ, 0x7, R0 ;  /* 0x00000007ff007819 */ /* 0x000fca0000011400 */
[----:B------:R0:W1:Y:S02]  /*a090*/  SHFL.IDX PT, R202, R0, RZ, 0x1f ;  /* 0x00001fff00ca7589 */ /* 0x00006400000e0000 */
.L_x_863:
[----:B01----:R-:W-:Y:S01]  /*a0a0*/  LEA.HI R0, R202, R202, RZ, 0x1 ;  /* 0x000000caca007211 */ /* 0x003fe200078f08ff */
[----:B------:R-:W-:Y:S01]  /*a0b0*/  VIADD R28, R18, 0x14400 ;  /* 0x00014400121c7836 */ /* 0x000fe20000000000 */
[----:B------:R-:W-:Y:S02]  /*a0c0*/  BSSY B6, `(.L_x_602) ;  /* 0x0000018000067945 */ /* 0x000fe40003800000 */
[----:B------:R-:W-:Y:S02]  /*a0d0*/  LOP3.LUT R3, R0, 0x1e, RZ, 0xc0, !PT ;  /* 0x0000001e00037812 */ /* 0x000fe400078ec0ff */
[----:B------:R-:W-:-:S03]  /*a0e0*/  LOP3.LUT P0, RZ, R28, 0x9f, RZ, 0xc0, !PT ;  /* 0x0000009f1cff7812 */ /* 0x000fc6000780c0ff */
[----:B------:R-:W-:-:S04]  /*a0f0*/  IMAD.IADD R3, R202, 0x1, -R3 ;  /* 0x00000001ca037824 */ /* 0x000fc800078e0a03 */
[----:B------:R-:W-:-:S05]  /*a100*/  IMAD R3, R3, 0x2000, R28 ;  /* 0x0000200003037824 */ /* 0x000fca00078e021c */
[----:B------:R-:W-:-:S04]  /*a110*/  SHF.R.U32.HI R3, RZ, 0x4, R3 ;  /* 0x00000004ff037819 */ /* 0x000fc80000011603 */
[----:B------:R-:W-:Y:S01]  /*a120*/  LOP3.LUT R34, R3, 0x3fff, RZ, 0xc0, !PT ;  /* 0x00003fff03227812 */ /* 0x000fe200078ec0ff */
[----:B------:R-:W-:Y:S06]  /*a130*/  @!P0 BRA `(.L_x_603) ;  /* 0x0000000000408947 */ /* 0x000fec0003800000 */
        /* <DEDUP_REMOVED lines=8> */
[----:B------:R-:W-:Y:S01]  /*a1c0*/  IMAD.U32 R7, RZ, RZ, UR7 ;  /* 0x00000007ff077e24 */ /* 0x000fe2000f8e00ff */
[----:B------:R-:W-:Y:S01]  /*a1d0*/  MOV R13, RZ ;  /* 0x000000ff000d7202 */ /* 0x000fe20000000f00 */
[----:B------:R-:W-:-:S02]  /*a1e0*/  IMAD.U32 R10, RZ, RZ, UR4 ;  /* 0x00000004ff0a7e24 */ /* 0x000fc4000f8e00ff */
[----:B------:R-:W-:Y:S02]  /*a1f0*/  IMAD.U32 R11, RZ, RZ, UR5 ;  /* 0x00000005ff0b7e24 */ /* 0x000fe4000f8e00ff */
[----:B------:R-:W-:Y:S02]  /*a200*/  IMAD.MOV.U32 R8, RZ, RZ, 0x70 ;  /* 0x00000070ff087424 */ /* 0x000fe400078e00ff */
[----:B0-----:R-:W-:-:S07]  /*a210*/  IMAD.MOV.U32 R12, RZ, RZ, 0x1 ;  /* 0x00000001ff0c7424 */ /* 0x001fce00078e00ff */
[----:B------:R-:W-:-:S07]  /*a220*/  LEPC R20, `(.L_x_603) ;  /* 0x000000001014794e */ /* 0x000fce0000000000 */
[----:B-1---5:R-:W-:Y:S05]  /*a230*/  CALL.ABS.NOINC R14 ;  /* 0x000000000e007343 */ /* 0x022fea0003c00000 */
.L_x_603:
[----:B------:R-:W-:Y:S05]  /*a240*/  BSYNC B6 ;  /* 0x0000000000067941 */ /* 0x000fea0003800000 */
.L_x_602:
[----:B------:R-:W-:Y:S02]  /*a250*/  ULDC UR4, c[0x0][0x3f4] ;  /* 0x0000fd0000047ab9 */ /* 0x000fe40000000800 */
[----:B------:R-:W-:-:S13]  /*a260*/  ISETP.LT.AND P0, PT, RZ, UR4, PT ;  /* 0x00000004ff007c0c */ /* 0x000fda000bf01270 */
[----:B------:R-:W-:Y:S05]  /*a270*/  @P0 BRA `(.L_x_604) ;  /* 0x0000000000400947 */ /* 0x000fea0003800000 */
[----:B------:R-:W-:-:S04]  /*a280*/  ULEA.HI UR4, UR61, UR61, URZ, 0x1 ;  /* 0x0000003d3d047291 */ /* 0x000fc8000f8f083f */
[----:B------:R-:W-:-:S04]  /*a290*/  ULOP3.LUT UR4, UR4, 0xfffffffe, URZ, 0xc0, !UPT ;  /* 0xfffffffe04047892 */ /* 0x000fc8000f8ec03f */
[----:B------:R-:W-:-:S06]  /*a2a0*/  UIADD3 UR4, UR61, -UR4, URZ ;  /* 0x800000043d047290 */ /* 0x000fcc000fffe03f */
[----:B------:R-:W-:-:S05]  /*a2b0*/  IMAD.U32 R3, RZ, RZ, UR4 ;  /* 0x00000004ff037e24 */ /* 0x000fca000f8e00ff */
[----:B------:R-:W-:-:S04]  /*a2c0*/  SHF.L.U32 R3, R3, 0x1f, RZ ;  /* 0x0000001f03037819 */ /* 0x000fc800000006ff */
[----:B------:R0:W1:Y:S03]  /*a2d0*/  SYNCS.PHASECHK.TRANS64.TRYWAIT P0, [R18+URZ+0x22800], R3 ;  /* 0x02280003120075a7 */ /* 0x000066000800017f */
[----:B-1----:R-:W-:Y:S05]  /*a2e0*/  @!P0 NANOSLEEP.SYNCS 0x989680 ;  /* 0x009896800000895d */ /* 0x002fea0003900000 */
[----:B------:R-:W1:Y:S01]  /*a2f0*/  @!P0 SYNCS.PHASECHK.TRANS64 P0, [R18+URZ+0x22800], R3 ;  /* 0x02280003120085a7 */ /* 0x000e62000800007f */
[----:B------:R-:W-:Y:S04]  /*a300*/  BSSY B0, `(.L_x_605) ;  /* 0x0000006000007945 */ /* 0x000fe80003800000 */
[----:B-1----:R-:W-:Y:S05]  /*a310*/  @P0 BRA `(.L_x_606) ;  /* 0x0000000000100947 */ /* 0x002fea0003800000 */
.L_x_607:
[----:B-1----:R1:W2:Y:S02]  /*a320*/  SYNCS.PHASECHK.TRANS64.TRYWAIT P0, [R18+URZ+0x22800], R3 ;  /* 0x02280003120075a7 */ /* 0x0022a4000800017f */
[----:B--2---:R-:W-:Y:S05]  /*a330*/  @!P0 NANOSLEEP.SYNCS 0x989680 ;  /* 0x009896800000895d */ /* 0x004fea0003900000 */
[----:B------:R-:W2:Y:S02]  /*a340*/  @!P0 SYNCS.PHASECHK.TRANS64 P0, [R18+URZ+0x22800], R3 ;  /* 0x02280003120085a7 */ /* 0x000ea4000800007f */
[----:B--2---:R-:W-:Y:S05]  /*a350*/  @!P0 BRA `(.L_x_607) ;  /* 0xfffffffc00f08947 */ /* 0x004fea000383ffff */
.L_x_606:
[----:B------:R-:W-:Y:S05]  /*a360*/  BSYNC B0 ;  /* 0x0000000000007941 */ /* 0x000fea0003800000 */
.L_x_605:
[----:B------:R-:W-:Y:S05]  /*a370*/  BRA `(.L_x_608) ;  /* 0x0000003c00f47947 */ /* 0x000fea0003800000 */
.L_x_604:
[----:B------:R-:W0:Y:S01]  /*a380*/  LDC.64 R30, c[0x0][0x3e8] ;  /* 0x0000fa00ff1e7b82 */ /* 0x000e220000000a00 */
[----:B------:R-:W-:Y:S01]  /*a390*/  LOP3.LUT P0, RZ, R28, 0x3ff, RZ, 0xc0, !PT ;  /* 0x000003ff1cff7812 */ /* 0x000fe2000780c0ff */
[----:B------:R-:W-:Y:S01]  /*a3a0*/  ULDC.64 UR4, c[0x0][0x3f8] ;  /* 0x0000fe0000047ab9 */ /* 0x000fe20000000a00 */
[----:B-----5:R-:W-:Y:S01]  /*a3b0*/  SHF.R.S32.HI R0, RZ, 0x1f, R26 ;  /* 0x0000001fff007819 */ /* 0x020fe2000001141a */
[----:B------:R-:W-:Y:S01]  /*a3c0*/  ULDC.64 UR6, c[0x0][0x408] ;  /* 0x0001020000067ab9 */ /* 0x000fe20000000a00 */
[----:B------:R-:W-:Y:S03]  /*a3d0*/  BSSY B6, `(.L_x_609) ;  /* 0x000001b000067945 */ /* 0x000fe60003800000 */
[----:B------:R-:W1:Y:S01]  /*a3e0*/  LDC.64 R32, c[0x0][0x400] ;  /* 0x00010000ff207b82 */ /* 0x000e620000000a00 */
[C---:B------:R-:W-:Y:S02]  /*a3f0*/  IMAD R3, R0.reuse, UR4, RZ ;  /* 0x0000000400037c24 */ /* 0x040fe4000f8e02ff */
[----:B------:R-:W-:-:S02]  /*a400*/  IMAD R5, R0, UR6, RZ ;  /* 0x0000000600057c24 */ /* 0x000fc4000f8e02ff */
[C---:B------:R-:W-:Y:S02]  /*a410*/  IMAD R3, R26.reuse, UR5, R3 ;  /* 0x000000051a037c24 */ /* 0x040fe4000f8e0203 */
[C---:B------:R-:W-:Y:S02]  /*a420*/  IMAD R5, R26.reuse, UR7, R5 ;  /* 0x000000071a057c24 */ /* 0x040fe4000f8e0205 */
[----:B0-----:R-:W-:-:S04]  /*a430*/  IMAD.WIDE.U32 R30, R26, UR4, R30 ;  /* 0x000000041a1e7c25 */ /* 0x001fc8000f8e001e */
[----:B-1----:R-:W-:-:S04]  /*a440*/  IMAD.WIDE.U32 R32, R26, UR6, R32 ;  /* 0x000000061a207c25 */ /* 0x002fc8000f8e0020 */
[----:B------:R-:W-:Y:S02]  /*a450*/  IMAD.IADD R26, R3, 0x1, R31 ;  /* 0x00000001031a7824 */ /* 0x000fe400078e021f */
[----:B------:R-:W-:Y:S01]  /*a460*/  IMAD.IADD R28, R5, 0x1, R33 ;  /* 0x00000001051c7824 */ /* 0x000fe200078e0221 */
        /* <DEDUP_REMOVED lines=16> */
[----:B-1----:R-:W-:Y:S05]  /*a570*/  CALL.ABS.NOINC R14 ;  /* 0x000000000e007343 */ /* 0x002fea0003c00000 */
.L_x_610:
[----:B------:R-:W-:Y:S05]  /*a580*/  BSYNC B6 ;  /* 0x0000000000067941 */ /* 0x000fea0003800000 */
.L_x_609:
[----:B------:R-:W-:Y:S01]  /*a590*/  ULDC.U8 UR4, c[0x0][0x410] ;  /* 0x0001040000047ab9 */ /* 0x000fe20000000000 */
[----:B------:R-:W-:Y:S01]  /*a5a0*/  BSSY B0, `(.L_x_611) ;  /* 0x00003d2000007945 */ /* 0x000fe20003800000 */
[----:B------:R-:W-:Y:S01]  /*a5b0*/  ISETP.NE.AND P0, PT, RZ, UR4, PT ;  /* 0x00000004ff007c0c */ /* 0x000fe2000bf05270 */
[----:B------:R-:W-:-:S12]  /*a5c0*/  IMAD R5, R29, 0x80, R190 ;  /* 0x000000801d057824 */ /* 0x000fd800078e02be */
[----:B------:R-:W-:Y:S05]  /*a5d0*/  @!P0 BRA `(.L_x_612) ;  /* 0x0000001c00c08947 */ /* 0x000fea0003800000 */
[----:B------:R-:W-:-:S03]  /*a5e0*/  UMOV UR4, 0xffffffff ;  /* 0xffffffff00047882 */ /* 0x000fc60000000000 */
[----:B------:R-:W-:Y:S05]  /*a5f0*/  BRA.DIV UR4, `(.L_x_613) ;  /* 0x0000017a04647947 */ /* 0x000fea000b800000 */
[----:B------:R0:W1:Y:S04]  /*a600*/  SHFL.IDX PT, R3, R30, RZ, 0x1c1f ;  /* 0x001c1fff1e037589 */ /* 0x00006800000e0000 */
[----:B------:R0:W2:Y:S04]  /*a610*/  SHFL.IDX PT, R14, R32, RZ, 0x1c1f ;  /* 0x001c1fff200e7589 */ /* 0x0000a800000e0000 */
[----:B------:R0:W3:Y:S04]  /*a620*/  SHFL.IDX PT, R0, R26, RZ, 0x1c1f ;  /* 0x001c1fff1a007589 */ /* 0x0000e800000e0000 */
[----:B------:R0:W4:Y:S02]  /*a630*/  SHFL.IDX PT, R4, R28, RZ, 0x1c1f ;  /* 0x001c1fff1c047589 */ /* 0x00012400000e0000 */
.L_x_869:
[----:B------:R-:W-:Y:S01]  /*a640*/  ULDC UR4, c[0x0][0x448] ;  /* 0x0001120000047ab9 */ /* 0x000fe20000000800 */
[C---:B------:R-:W-:Y:S01]  /*a650*/  IMAD.SHL.U32 R6, R200.reuse, 0x80, RZ ;  /* 0x00000080c8067824 */ /* 0x040fe200078e00ff */
[----:B------:R-:W-:Y:S01]  /*a660*/  BSSY B1, `(.L_x_614) ;  /* 0x0000024000017945 */ /* 0x000fe20003800000 */
[----:B0-----:R-:W-:Y:S01]  /*a670*/  IMAD R32, R25, UR4, RZ ;  /* 0x0000000419207c24 */ /* 0x001fe2000f8e02ff */
[----:B------:R-:W-:Y:S02]  /*a680*/  LOP3.LUT P0, RZ, R200, 0x4, RZ, 0xc0, !PT ;  /* 0x00000004c8ff7812 */ /* 0x000fe4000780c0ff */
[----:B------:R-:W-:Y:S02]  /*a690*/  CS2R R12, SRZ ;  /* 0x00000000000c7805 */ /* 0x000fe4000001ff00 */
[----:B------:R-:W-:Y:S02]  /*a6a0*/  LOP3.LUT R7, R6, 0x380, RZ, 0xc0, !PT ;  /* 0x0000038006077812 */ /* 0x000fe400078ec0ff */
[----:B------:R-:W-:-:S02]  /*a6b0*/  CS2R R8, SRZ ;  /* 0x0000000000087805 */ /* 0x000fc4000001ff00 */
[----:B------:R-:W-:Y:S01]  /*a6c0*/  ISETP.GE.AND P1, PT, R5, R32, PT ;  /* 0x000000200500720c */ /* 0x000fe20003f26270 */
[----:B------:R-:W-:Y:S01]  /*a6d0*/  IMAD R32, R29, -0x80, R32 ;  /* 0xffffff801d207824 */ /* 0x000fe200078e0220 */
[----:B------:R-:W-:Y:S02]  /*a6e0*/  LOP3.LUT R6, R7, 0x30, R16, 0xf8, !PT ;  /* 0x0000003007067812 */ /* 0x000fe400078ef810 */
[----:B------:R-:W-:Y:S02]  /*a6f0*/  CS2R R10, SRZ ;  /* 0x00000000000a7805 */ /* 0x000fe4000001ff00 */
[----:B------:R-:W-:-:S04]  /*a700*/  SHF.R.U32.HI R7, RZ, 0x3, R7 ;  /* 0x00000003ff077819 */ /* 0x000fc80000011607 */
[----:B------:R-:W-:Y:S02]  /*a710*/  LOP3.LUT R15, R6, R7, RZ, 0x3c, !PT ;  /* 0x00000007060f7212 */ /* 0x000fe400078e3cff */
[----:B------:R-:W-:Y:S02]  /*a720*/  CS2R R6, SRZ ;  /* 0x0000000000067805 */ /* 0x000fe4000001ff00 */
[----:B------:R-:W-:Y:S01]  /*a730*/  IADD3 R15, R18, R15, R199 ;  /* 0x0000000f120f7210 */ /* 0x000fe20007ffe0c7 */
[----:B------:R-:W-:Y:S06]  /*a740*/  @P1 BRA `(.L_x_615) ;  /* 0x0000000000541947 */ /* 0x000fec0003800000 */
[----:B------:R-:W-:Y:S01]  /*a750*/  ULDC UR4, c[0x0][0x3f4] ;  /* 0x0000fd0000047ab9 */ /* 0x000fe20000000800 */
[----:B------:R-:W-:Y:S02]  /*a760*/  SHF.R.S32.HI R7, RZ, 0x1f, R192 ;  /* 0x0000001fff077819 */ /* 0x000fe400000114c0 */
[----:B------:R-:W-:Y:S02]  /*a770*/  CS2R R10, SRZ ;  /* 0x00000000000a7805 */ /* 0x000fe4000001ff00 */
[----:B------:R-:W-:Y:S02]  /*a780*/  ISETP.GE.AND P1, PT, R22, UR4, PT ;  /* 0x0000000416007c0c */ /* 0x000fe4000bf26270 */
[----:B------:R-:W-:-:S11]  /*a790*/  ISETP.GE.AND P2, PT, R192, UR4, PT ;  /* 0x00000004c0007c0c */ /* 0x000fd6000bf46270 */
[-C--:B-1----:R-:W-:Y:S02]  /*a7a0*/  @!P1 IADD3 R20, P5, R22, R3.reuse, RZ ;  /* 0x0000000316149210 */ /* 0x082fe40007fbe0ff */
[----:B------:R-:W-:Y:S02]  /*a7b0*/  @!P1 SHF.R.S32.HI R5, RZ, 0x1f, R22 ;  /* 0x0000001fff059819 */ /* 0x000fe40000011416 */
[----:B------:R-:W-:Y:S02]  /*a7c0*/  @!P2 IADD3 R28, P4, R192, R3, RZ ;  /* 0x00000003c01ca210 */ /* 0x000fe40007f9e0ff */
[-C--:B--2---:R-:W-:Y:S01]  /*a7d0*/  @!P1 IADD3 R36, P3, R22, R14.reuse, RZ ;  /* 0x0000000e16249210 */ /* 0x084fe20007f7e0ff */
[----:B---3--:R-:W-:Y:S01]  /*a7e0*/  @!P1 IMAD.X R21, R0, 0x1, R5, P5 ;  /* 0x0000000100159824 */ /* 0x008fe200028e0605 */
[----:B------:R-:W-:Y:S01]  /*a7f0*/  @!P2 IADD3 R30, P5, R192, R14, RZ ;  /* 0x0000000ec01ea210 */ /* 0x000fe20007fbe0ff */
[----:B------:R-:W-:Y:S01]  /*a800*/  @!P2 IMAD.X R29, R0, 0x1, R7, P4 ;  /* 0x00000001001da824 */ /* 0x000fe200020e0607 */
[----:B------:R-:W-:-:S02]  /*a810*/  CS2R R12, SRZ ;  /* 0x00000000000c7805 */ /* 0x000fc4000001ff00 */
[----:B------:R-:W-:Y:S02]  /*a820*/  CS2R R8, SRZ ;  /* 0x0000000000087805 */ /* 0x000fe4000001ff00 */
[C---:B----4-:R-:W-:Y:S02]  /*a830*/  @!P2 IADD3.X R31, R4.reuse, R7, RZ, P5, !PT ;  /* 0x00000007041fa210 */ /* 0x050fe40002ffe4ff */
[----:B------:R-:W-:Y:S01]  /*a840*/  CS2R R6, SRZ ;  /* 0x0000000000067805 */ /* 0x000fe2000001ff00 */
[----:B------:R-:W-:Y:S01]  /*a850*/  @!P1 IMAD.X R37, R4, 0x1, R5, P3 ;  /* 0x0000000104259824 */ /* 0x000fe200018e0605 */
[----:B------:R0:W5:Y:S04]  /*a860*/  @!P2 LD.E.64 R10, desc[UR36][R28.64] ;  /* 0x000000241c0aa980 */ /* 0x000168000c101b00 */
[----:B------:R0:W5:Y:S04]  /*a870*/  @!P2 LD.E.64 R6, desc[UR36][R30.64] ;  /* 0x000000241e06a980 */ /* 0x000168000c101b00 */
[----:B------:R0:W5:Y:S04]  /*a880*/  @!P1 LD.E.64 R12, desc[UR36][R20.64] ;  /* 0x00000024140c9980 */ /* 0x000168000c101b00 */
[----:B------:R0:W5:Y:S02]  /*a890*/  @!P1 LD.E.64 R8, desc[UR36][R36.64] ;  /* 0x0000002424089980 */ /* 0x000164000c101b00 */
.L_x_615:
[----:B------:R-:W-:Y:S05]  /*a8a0*/  BSYNC B1 ;  /* 0x0000000000017941 */ /* 0x000fea0003800000 */
.L_x_614:
[----:B------:R-:W-:Y:S01]  /*a8b0*/  ULEA.HI UR4, UR61, UR61, URZ, 0x1 ;  /* 0x0000003d3d047291 */ /* 0x000fe2000f8f083f */
[C---:B------:R-:W-:Y:S01]  /*a8c0*/  VIADD R5, R15.reuse, 0x14400 ;  /* 0x000144000f057836 */ /* 0x040fe20000000000 */
[----:B-1---5:R-:W-:Y:S01]  /*a8d0*/  SHF.R.U32.HI R3, RZ, 0x8, R12 ;  /* 0x00000008ff037819 */ /* 0x022fe2000001160c */
[----:B---3--:R-:W-:Y:S01]  /*a8e0*/  VIADD R0, R15, 0x14440 ;  /* 0x000144400f007836 */ /* 0x008fe20000000000 */
[----:B------:R-:W-:Y:S01]  /*a8f0*/  ULOP3.LUT UR4, UR4, 0xfffffffe, URZ, 0xc0, !UPT ;  /* 0xfffffffe04047892 */ /* 0x000fe2000f8ec03f */
[----:B------:R-:W-:Y:S01]  /*a900*/  @P0 VIADD R0, R5, 0xffffffc0 ;  /* 0xffffffc005000836 */ /* 0x000fe20000000000 */
[----:B0-----:R-:W-:Y:S01]  /*a910*/  SHF.R.U32.HI R21, RZ, 0x8, R13 ;  /* 0x00000008ff157819 */ /* 0x001fe2000001160d */
[----:B------:R-:W-:Y:S01]  /*a920*/  BSSY B1, `(.L_x_616) ;  /* 0x000003c000017945 */ /* 0x000fe20003800000 */
[----:B------:R-:W-:Y:S01]  /*a930*/  UIADD3 UR4, UR61, -UR4, URZ ;  /* 0x800000043d047290 */ /* 0x000fe2000fffe03f */
[----:B----4-:R-:W-:Y:S02]  /*a940*/  LOP3.LUT R4, R12, 0xff, RZ, 0xc0, !PT ;  /* 0x000000ff0c047812 */ /* 0x010fe400078ec0ff */
[----:B------:R-:W-:-:S02]  /*a950*/  LOP3.LUT R3, R3, 0xff, RZ, 0xc0, !PT ;  /* 0x000000ff03037812 */ /* 0x000fc400078ec0ff */
[----:B--2---:R-:W-:Y:S01]  /*a960*/  LOP3.LUT R14, R13, 0xff, RZ, 0xc0, !PT ;  /* 0x000000ff0d0e7812 */ /* 0x004fe200078ec0ff */
[----:B------:R-:W-:Y:S01]  /*a970*/  IMAD.U32 R39, RZ, RZ, UR4 ;  /* 0x00000004ff277e24 */ /* 0x000fe2000f8e00ff */
[----:B------:R-:W-:Y:S02]  /*a980*/  LOP3.LUT R21, R21, 0xff, RZ, 0xc0, !PT ;  /* 0x000000ff15157812 */ /* 0x000fe400078ec0ff */
[----:B------:R-:W-:Y:S02]  /*a990*/  SHF.R.U32.HI R26, RZ, 0x8, R11 ;  /* 0x00000008ff1a7819 */ /* 0x000fe4000001160b */
[----:B------:R-:W-:Y:S02]  /*a9a0*/  SHF.L.U32 R39, R39, 0x1f, RZ ;  /* 0x0000001f27277819 */ /* 0x000fe400000006ff */
[----:B------:R-:W-:Y:S02]  /*a9b0*/  PRMT R5, R3, 0x7604, R4 ;  /* 0x0000760403057816 */ /* 0x000fe40000000004 */
[----:B------:R-:W0:Y:S01]  /*a9c0*/  SYNCS.PHASECHK.TRANS64.TRYWAIT P0, [R18+URZ+0x22800], R39 ;  /* 0x02280027120075a7 */ /* 0x000e22000800017f */
[----:B------:R-:W-:-:S02]  /*a9d0*/  PRMT R14, R21, 0x7604, R14 ;  /* 0x00007604150e7816 */ /* 0x000fc4000000000e */
[----:B------:R-:W-:Y:S02]  /*a9e0*/  SHF.R.U32.HI R4, RZ, 0x8, R8 ;  /* 0x00000008ff047819 */ /* 0x000fe40000011608 */
[----:B------:R-:W-:Y:S02]  /*a9f0*/  LOP3.LUT R21, R11, 0xff, RZ, 0xc0, !PT ;  /* 0x000000ff0b157812 */ /* 0x000fe400078ec0ff */
[----:B------:R-:W-:Y:S02]  /*aa00*/  LOP3.LUT R26, R26, 0xff, RZ, 0xc0, !PT ;  /* 0x000000ff1a1a7812 */ /* 0x000fe400078ec0ff */
[----:B------:R-:W-:Y:S02]  /*aa10*/  SHF.R.U32.HI R3, RZ, 0x8, R10 ;  /* 0x00000008ff037819 */ /* 0x000fe4000001160a */
[----:B------:R-:W-:Y:S02]  /*aa20*/  LOP3.LUT R28, R8, 0xff, RZ, 0xc0, !PT ;  /* 0x000000ff081c7812 */ /* 0x000fe400078ec0ff */
[----:B------:R-:W-:-:S02]  /*aa30*/  LOP3.LUT R29, R4, 0xff, RZ, 0xc0, !PT ;  /* 0x000000ff041d7812 */ /* 0x000fc400078ec0ff */
[----:B------:R-:W-:Y:S02]  /*aa40*/  PRMT R26, R26, 0x7604, R21 ;  /* 0x000076041a1a7816 */ /* 0x000fe40000000015 */
[----:B------:R-:W-:Y:S02]  /*aa50*/  LOP3.LUT R20, R10, 0xff, RZ, 0xc0, !PT ;  /* 0x000000ff0a147812 */ /* 0x000fe400078ec0ff */
[----:B------:R-:W-:Y:S02]  /*aa60*/  LOP3.LUT R3, R3, 0xff, RZ, 0xc0, !PT ;  /* 0x000000ff03037812 */ /* 0x000fe400078ec0ff */
[----:B------:R-:W-:Y:S02]  /*aa70*/  SHF.R.U32.HI R21, RZ, 0x8, R9 ;  /* 0x00000008ff157819 */ /* 0x000fe40000011609 */
[----:B------:R-:W-:Y:S02]  /*aa80*/  PRMT R31, R29, 0x7604, R28 ;  /* 0x000076041d1f7816 */ /* 0x000fe4000000001c */
[----:B------:R-:W-:-:S02]  /*aa90*/  SHF.R.U32.HI R29, RZ, 0x8, R7 ;  /* 0x00000008ff1d7819 */ /* 0x000fc40000011607 */
[----:B------:R-:W-:Y:S02]  /*aaa0*/  PRMT R25, R3, 0x7604, R20 ;  /* 0x0000760403197816 */ /* 0x000fe40000000014 */
        /* <DEDUP_REMOVED lines=9> */
[----:B------:R-:W-:Y:S02]  /*ab40*/  SHF.R.U32.HI R33, RZ, 0x10, R9 ;  /* 0x00000010ff217819 */ /* 0x000fe40000011609 */
[----:B------:R-:W-:-:S02]  /*ab50*/  PRMT R28, R29, 0x7604, R28 ;  /* 0x000076041d1c7816 */ /* 0x000fc4000000001c */
[----:B------:R-:W-:Y:S01]  /*ab60*/  SHF.R.U32.HI R29, RZ, 0x10, R11 ;  /* 0x00000010ff1d7819 */ /* 0x000fe2000001160b */
[----:B------:R-:W-:Y:S01]  /*ab70*/  IMAD.U32 R33, R33, 0x10000, RZ ;  /* 0x0001000021217824 */ /* 0x000fe200078e00ff */
[----:B------:R-:W-:Y:S01]  /*ab80*/  PRMT R35, R3, 0x7604, R20 ;  /* 0x0000760403237816 */ /* 0x000fe20000000014 */
[----:B------:R-:W-:Y:S01]  /*ab90*/  IMAD.U32 R3, R21, 0x10000, RZ ;  /* 0x0001000015037824 */ /* 0x000fe200078e00ff */
[----:B------:R-:W-:Y:S02]  /*aba0*/  SHF.R.U32.HI R37, RZ, 0x10, R7 ;  /* 0x00000010ff257819 */ /* 0x000fe40000011607 */
[----:B------:R-:W-:Y:S02]  /*abb0*/  SHF.L.U32 R29, R29, 0x10, RZ ;  /* 0x000000101d1d7819 */ /* 0x000fe400000006ff */
[----:B------:R-:W-:Y:S01]  /*abc0*/  LOP3.LUT R21, R14, 0xff0000, R3, 0xf8, !PT ;  /* 0x00ff00000e157812 */ /* 0x000fe200078ef803 */
[----:B------:R-:W-:Y:S01]  /*abd0*/  IMAD.U32 R37, R37, 0x10000, RZ ;  /* 0x0001000025257824 */ /* 0x000fe200078e00ff */
[----:B------:R-:W-:-:S02]  /*abe0*/  LOP3.LUT R29, R26, 0xff0000, R29, 0xf8, !PT ;  /* 0x00ff00001a1d7812 */ /* 0x000fc400078ef81d */
[----:B------:R-:W-:Y:S02]  /*abf0*/  VIMNMX R3, R32, 0x80, PT ;  /* 0x0000008020037848 */ /* 0x000fe40003fe0100 */
[----:B------:R-:W-:Y:S02]  /*ac00*/  LOP3.LUT R33, R4, 0xff0000, R33, 0xf8, !PT ;  /* 0x00ff000004217812 */ /* 0x000fe400078ef821 */
[----:B------:R-:W-:Y:S02]  /*ac10*/  LOP3.LUT R5, R5, 0xff0000, R12, 0xf8, !PT ;  /* 0x00ff000005057812 */ /* 0x000fe400078ef80c */
[----:B------:R-:W-:Y:S02]  /*ac20*/  LOP3.LUT R25, R25, 0xff0000, R10, 0xf8, !PT ;  /* 0x00ff000019197812 */ /* 0x000fe400078ef80a */
[----:B------:R-:W-:Y:S02]  /*ac30*/  LOP3.LUT R31, R31, 0xff0000, R8, 0xf8, !PT ;  /* 0x00ff00001f1f7812 */ /* 0x000fe400078ef808 */
[----:B------:R-:W-:-:S02]  /*ac40*/  LOP3.LUT R37, R28, 0xff0000, R37, 0xf8, !PT ;  /* 0x00ff00001c257812 */ /* 0x000fc400078ef825 */
[----:B------:R-:W-:Y:S02]  /*ac50*/  ISETP.GE.AND P1, PT, R190, R3, PT ;  /* 0x00000003be00720c */ /* 0x000fe40003f26270 */
[----:B------:R-:W-:Y:S02]  /*ac60*/  LOP3.LUT R12, R5, 0xff000000, R12, 0xf8, !PT ;  /* 0xff000000050c7812 */ /* 0x000fe400078ef80c */
[----:B------:R-:W-:Y:S02]  /*ac70*/  LOP3.LUT R13, R21, 0xff000000, R13, 0xf8, !PT ;  /* 0xff000000150d7812 */ /* 0x000fe400078ef80d */
[----:B------:R-:W-:Y:S02]  /*ac80*/  LOP3.LUT R10, R25, 0xff000000, R10, 0xf8, !PT ;  /* 0xff000000190a7812 */ /* 0x000fe400078ef80a */
[----:B------:R-:W-:Y:S02]  /*ac90*/  LOP3.LUT R11, R29, 0xff000000, R11, 0xf8, !PT ;  /* 0xff0000001d0b7812 */ /* 0x000fe400078ef80b */
[----:B------:R-:W-:-:S02]  /*aca0*/  LOP3.LUT R14, R31, 0xff000000, R8, 0xf8, !PT ;  /* 0xff0000001f0e7812 */ /* 0x000fc400078ef808 */
[----:B------:R-:W-:Y:S02]  /*acb0*/  LOP3.LUT R20, R33, 0xff000000, R9, 0xf8, !PT ;  /* 0xff00000021147812 */ /* 0x000fe400078ef809 */
[----:B------:R-:W-:Y:S01]  /*acc0*/  LOP3.LUT R35, R35, 0xff0000, R6, 0xf8, !PT ;  /* 0x00ff000023237812 */ /* 0x000fe200078ef806 */
[----:B0-----:R-:W-:Y:S06]  /*acd0*/  @!P0 BRA `(.L_x_617) ;  /* 0x00000174001c8947 */ /* 0x001fec0003800000 */
.L_x_870:
[----:B------:R-:W-:Y:S05]  /*ace0*/  BSYNC B1 ;  /* 0x0000000000017941 */ /* 0x000fea0003800000 */
.L_x_616:
[----:B------:R-:W-:Y:S01]  /*acf0*/  BSSY B1, `(.L_x_618) ;  /* 0x00000bf000017945 */ /* 0x000fe20003800000 */
[----:B------:R-:W-:Y:S02]  /*ad00*/  LOP3.LUT R8, R35, 0xff000000, R6, 0xf8, !PT ;  /* 0xff00000023087812 */ /* 0x000fe400078ef806 */
[----:B------:R-:W-:Y:S01]  /*ad10*/  LOP3.LUT R9, R37, 0xff000000, R7, 0xf8, !PT ;  /* 0xff00000025097812 */ /* 0x000fe200078ef807 */
[----:B------:R-:W-:Y:S06]  /*ad20*/  @P1 BRA `(.L_x_619) ;  /* 0x0000000800ec1947 */ /* 0x000fec0003800000 */
[----:B------:R-:W1:Y:S01]  /*ad30*/  LDC R5, c[0x0][0x3f4] ;  /* 0x0000fd00ff057b82 */ /* 0x000e620000000800 */
[----:B------:R-:W-:Y:S01]  /*ad40*/  BSSY B2, `(.L_x_620) ;  /* 0x000005e000027945 */ /* 0x000fe20003800000 */
[-C--:B-1----:R-:W-:Y:S02]  /*ad50*/  ISETP.GE.AND P0, PT, R22, R5.reuse, PT ;  /* 0x000000051600720c */ /* 0x082fe40003f06270 */
[----:B------:R-:W-:-:S11]  /*ad60*/  ISETP.GE.AND P1, PT, R192, R5, PT ;  /* 0x00000005c000720c */ /* 0x000fd60003f26270 */
[----:B------:R-:W-:Y:S05]  /*ad70*/  @P0 BRA `(.L_x_621) ;  /* 0x0000000400680947 */ /* 0x000fea0003800000 */
[----:B------:R-:W1:Y:S01]  /*ad80*/  LDS.128 R4, [R15+0x14400] ;  /* 0x014400000f047984 */ /* 0x000e620000000c00 */
[----:B------:R-:W-:Y:S02]  /*ad90*/  F2FP.F16.E4M3.UNPACK_B R30, R12 ;  /* 0x0000000cff1e723e */ /* 0x000fe400020006ff */
[----:B------:R-:W-:-:S03]  /*ada0*/  F2FP.F16.E4M3.UNPACK_B R31, R14 ;  /* 0x0000000eff1f723e */ /* 0x000fc600020006ff */
[--C-:B------:R-:W-:Y:S02]  /*adb0*/  HADD2.F32 R32, -RZ, R30.reuse.H1_H1 ;  /* 0x3000001eff207230 */ /* 0x100fe40000004100 */
[----:B------:R-:W-:Y:S02]  /*adc0*/  HADD2.F32 R36, -RZ, R31.H1_H1 ;  /* 0x3000001fff247230 */ /* 0x000fe40000004100 */
[----:B------:R-:W-:Y:S01]  /*add0*/  HADD2.F32 R30, -RZ, R30.H0_H0 ;  /* 0x2000001eff1e7230 */ /* 0x000fe20000004100 */
[-C--:B-1----:R-:W-:Y:S02]  /*ade0*/  F2FP.F16.E4M3.UNPACK_B R21, R4.reuse.H1 ;  /* 0x00000004ff15723e */ /* 0x082fe400030006ff */
[-C--:B------:R-:W-:Y:S02]  /*adf0*/  F2FP.F16.E4M3.UNPACK_B R26, R5.reuse ;  /* 0x00000005ff1a723e */ /* 0x080fe400020006ff */
[----:B------:R-:W-:Y:S01]  /*ae00*/  F2FP.F16.E4M3.UNPACK_B R28, R5.H1 ;  /* 0x00000005ff1c723e */ /* 0x000fe200030006ff */
[--C-:B------:R-:W-:Y:S01]  /*ae10*/  HADD2.F32 R25, -RZ, R21.reuse.H0_H0 ;  /* 0x20000015ff197230 */ /* 0x100fe20000004100 */
[----:B------:R-:W-:Y:S01]  /*ae20*/  F2FP.F16.E4M3.UNPACK_B R4, R4 ;  /* 0x00000004ff04723e */ /* 0x000fe200020006ff */
[----:B------:R-:W-:Y:S01]  /*ae30*/  HADD2.F32 R21, -RZ, R21.H1_H1 ;  /* 0x30000015ff157230 */ /* 0x000fe20000004100 */
[----:B------:R-:W-:-:S02]  /*ae40*/  F2FP.F16.E4M3.UNPACK_B R29, R6 ;  /* 0x00000006ff1d723e */ /* 0x000fc400020006ff */
[----:B------:R-:W-:Y:S02]  /*ae50*/  F2FP.F16.E4M3.UNPACK_B R6, R6.H1 ;  /* 0x00000006ff06723e */ /* 0x000fe400030006ff */
[C---:B------:R-:W-:Y:S01]  /*ae60*/  FMUL.FTZ R38, R21.reuse, R36 ;  /* 0x0000002415267220 */ /* 0x040fe20000410000 */
[-C--:B------:R-:W-:Y:S01]  /*ae70*/  FMUL.FTZ R5, R21, R32.reuse ;  /* 0x0000002015057220 */ /* 0x080fe20000410000 */
[-C--:B------:R-:W-:Y:S02]  /*ae80*/  F2FP.F16.E4M3.UNPACK_B R21, R7.reuse ;  /* 0x00000007ff15723e */ /* 0x080fe400020006ff */
[C---:B------:R-:W-:Y:S01]  /*ae90*/  FFMA.FTZ R38, R25.reuse, R32, -R38 ;  /* 0x0000002019267223 */ /* 0x040fe20000010826 */
[----:B0-----:R-:W-:Y:S01]  /*aea0*/  FFMA.FTZ R39, R25, R36, R5 ;  /* 0x0000002419277223 */ /* 0x001fe20000010005 */
[----:B------:R-:W-:Y:S01]  /*aeb0*/  HADD2.F32 R32, -RZ, R31.H0_H0 ;  /* 0x2000001fff207230 */ /* 0x000fe20000004100 */
[----:B------:R-:W-:Y:S01]  /*aec0*/  F2FP.F16.E4M3.UNPACK_B R31, R14.H1 ;  /* 0x0000000eff1f723e */ /* 0x000fe200030006ff */
[--C-:B------:R-:W-:Y:S01]  /*aed0*/  HADD2.F32 R5, -RZ, R4.reuse.H1_H1 ;  /* 0x30000004ff057230 */ /* 0x100fe20000004100 */
[----:B------:R-:W-:Y:S01]  /*aee0*/  F2FP.F16.E4M3.UNPACK_B R25, R12.H1 ;  /* 0x0000000cff19723e */ /* 0x000fe200030006ff */
[----:B------:R-:W-:Y:S01]  /*aef0*/  HADD2.F32 R4, -RZ, R4.H0_H0 ;  /* 0x20000004ff047230 */ /* 0x000fe20000004100 */
[----:B------:R-:W-:Y:S01]  /*af00*/  F2FP.F16.E4M3.UNPACK_B R7, R7.H1 ;  /* 0x00000007ff07723e */ /* 0x000fe200030006ff */
[----:B------:R-:W-:-:S02]  /*af10*/  HADD2.F32 R33, -RZ, R31.H1_H1 ;  /* 0x3000001fff217230 */ /* 0x000fc40000004100 */
[C---:B------:R-:W-:Y:S01]  /*af20*/  FMUL.FTZ R35, R5.reuse, R32 ;  /* 0x0000002005237220 */ /* 0x040fe20000410000 */
[-C--:B------:R-:W-:Y:S01]  /*af30*/  FMUL.FTZ R37, R5, R30.reuse ;  /* 0x0000001e05257220 */ /* 0x080fe20000410000 */
[--C-:B------:R-:W-:Y:S02]  /*af40*/  HADD2.F32 R5, -RZ, R28.reuse.H1_H1 ;  /* 0x3000001cff057230 */ /* 0x100fe40000004100 */
[C---:B------:R-:W-:Y:S01]  /*af50*/  FFMA.FTZ R35, R4.reuse, R30, -R35 ;  /* 0x0000001e04237223 */ /* 0x040fe20000010823 */
[----:B------:R-:W-:Y:S01]  /*af60*/  FFMA.FTZ R36, R4, R32, R37 ;  /* 0x0000002004247223 */ /* 0x000fe20000010025 */
[----:B------:R-:W-:Y:S02]  /*af70*/  HADD2.F32 R30, -RZ, R25.H1_H1 ;  /* 0x30000019ff1e7230 */ /* 0x000fe40000004100 */
[----:B------:R-:W-:Y:S01]  /*af80*/  FMUL.FTZ R37, R5, R33 ;  /* 0x0000002105257220 */ /* 0x000fe20000410000 */
[----:B------:R-:W-:Y:S02]  /*af90*/  HADD2.F32 R28, -RZ, R28.H0_H0 ;  /* 0x2000001cff1c7230 */ /* 0x000fe40000004100 */
[----:B------:R-:W-:-:S02]  /*afa0*/  HADD2.F32 R31, -RZ, R31.H0_H0 ;  /* 0x2000001fff1f7230 */ /* 0x000fc40000004100 */
[-C--:B------:R-:W-:Y:S01]  /*afb0*/  FMUL.FTZ R41, R5, R30.reuse ;  /* 0x0000001e05297220 */ /* 0x080fe20000410000 */
[--C-:B------:R-:W-:Y:S02]  /*afc0*/  HADD2.F32 R4, -RZ, R26.reuse.H1_H1 ;  /* 0x3000001aff047230 */ /* 0x100fe40000004100 */
[----:B------:R-:W-:Y:S01]  /*afd0*/  FFMA.FTZ R37, R28, R30, -R37 ;  /* 0x0000001e1c257223 */ /* 0x000fe20000010825 */
[----:B------:R-:W-:Y:S01]  /*afe0*/  HADD2.F32 R25, -RZ, R25.H0_H0 ;  /* 0x20000019ff197230 */ /* 0x000fe20000004100 */
[----:B------:R-:W-:Y:S01]  /*aff0*/  F2FP.F16.E4M3.UNPACK_B R30, R20 ;  /* 0x00000014ff1e723e */ /* 0x000fe200020006ff */
[----:B------:R-:W-:Y:S02]  /*b000*/  HADD2.F32 R26, -RZ, R26.H0_H0 ;  /* 0x2000001aff1a7230 */ /* 0x000fe40000004100 */
[----:B------:R-:W-:Y:S01]  /*b010*/  FMUL.FTZ R5, R4, R31 ;  /* 0x0000001f04057220 */ /* 0x000fe20000410000 */
[----:B------:R-:W-:Y:S01]  /*b020*/  FFMA.FTZ R42, R28, R33, R41 ;  /* 0x000000211c2a7223 */ /* 0x000fe20000010029 */
[----:B------:R-:W-:Y:S01]  /*b030*/  F2FP.F16.E4M3.UNPACK_B R28, R13 ;  /* 0x0000000dff1c723e */ /* 0x000fe200020006ff */
[-C--:B------:R-:W-:Y:S01]  /*b040*/  FMUL.FTZ R4, R4, R25.reuse ;  /* 0x0000001904047220 */ /* 0x080fe20000410000 */
[----:B------:R-:W-:Y:S01]  /*b050*/  FFMA.FTZ R33, R26, R25, -R5 ;  /* 0x000000191a217223 */ /* 0x000fe20000010805 */
[----:B------:R-:W-:Y:S01]  /*b060*/  HADD2.F32 R32, -RZ, R30.H1_H1 ;  /* 0x3000001eff207230 */ /* 0x000fe20000004100 */
[----:B------:R-:W-:Y:S01]  /*b070*/  F2FP.SATFINITE.E4M3.F32.PACK_AB_MERGE_C R37, R42, R37, RZ ;  /* 0x000000252a25723e */ /* 0x000fe200048070ff */
[----:B------:R-:W-:-:S02]  /*b080*/  HADD2.F32 R5, -RZ, R6.H1_H1 ;  /* 0x30000006ff057230 */ /* 0x000fc40000004100 */
[----:B------:R-:W-:Y:S01]  /*b090*/  FFMA.FTZ R40, R26, R31, R4 ;  /* 0x0000001f1a287223 */ /* 0x000fe20000010004 */
[----:B------:R-:W-:Y:S02]  /*b0a0*/  HADD2.F32 R25, -RZ, R28.H1_H1 ;  /* 0x3000001cff197230 */ /* 0x000fe40000004100 */
[----:B------:R-:W-:Y:S02]  /*b0b0*/  HADD2.F32 R6, -RZ, R6.H0_H0 ;  /* 0x20000006ff067230 */ /* 0x000fe40000004100 */
[C---:B------:R-:W-:Y:S01]  /*b0c0*/  FMUL.FTZ R31, R5.reuse, R32 ;  /* 0x00000020051f7220 */ /* 0x040fe20000410000 */
[----:B------:R-:W-:Y:S02]  /*b0d0*/  HADD2.F32 R28, -RZ, R28.H0_H0 ;  /* 0x2000001cff1c7230 */ /* 0x000fe40000004100 */
[-C--:B------:R-:W-:Y:S01]  /*b0e0*/  FMUL.FTZ R43, R5, R25.reuse ;  /* 0x00000019052b7220 */ /* 0x080fe20000410000 */
[----:B------:R-:W-:Y:S02]  /*b0f0*/  HADD2.F32 R30, -RZ, R30.H0_H0 ;  /* 0x2000001eff1e7230 */ /* 0x000fe40000004100 */
[----:B------:R-:W-:Y:S01]  /*b100*/  FFMA.FTZ R41, R6, R25, -R31 ;  /* 0x0000001906297223 */ /* 0x000fe2000001081f */
[--C-:B------:R-:W-:Y:S01]  /*b110*/  HADD2.F32 R4, -RZ, R29.reuse.H1_H1 ;  /* 0x3000001dff047230 */ /* 0x100fe20000004100 */
[----:B------:R-:W-:Y:S01]  /*b120*/  F2FP.F16.E4M3.UNPACK_B R5, R13.H1 ;  /* 0x0000000dff05723e */ /* 0x000fe200030006ff */
[----:B------:R-:W-:-:S02]  /*b130*/  HADD2.F32 R29, -RZ, R29.H0_H0 ;  /* 0x2000001dff1d7230 */ /* 0x000fc40000004100 */
[----:B------:R-:W-:Y:S01]  /*b140*/  FFMA.FTZ R32, R6, R32, R43 ;  /* 0x0000002006207223 */ /* 0x000fe2000001002b */
[C---:B------:R-:W-:Y:S01]  /*b150*/  FMUL.FTZ R26, R4.reuse, R30 ;  /* 0x0000001e041a7220 */ /* 0x040fe20000410000 */
[----:B------:R-:W-:Y:S01]  /*b160*/  FMUL.FTZ R25, R4, R28 ;  /* 0x0000001c04197220 */ /* 0x000fe20000410000 */
[----:B------:R-:W-:Y:S01]  /*b170*/  F2FP.F16.E4M3.UNPACK_B R4, R20.H1 ;  /* 0x00000014ff04723e */ /* 0x000fe200030006ff */
[--C-:B------:R-:W-:Y:S02]  /*b180*/  HADD2.F32 R6, -RZ, R5.reuse.H0_H0 ;  /* 0x20000005ff067230 */ /* 0x100fe40000004100 */
[C---:B------:R-:W-:Y:S01]  /*b190*/  FFMA.FTZ R31, R29.reuse, R28, -R26 ;  /* 0x0000001c1d1f7223 */ /* 0x040fe2000001081a */
[----:B------:R-:W-:Y:S02]  /*b1a0*/  HADD2.F32 R26, -RZ, R5.H1_H1 ;  /* 0x30000005ff1a7230 */ /* 0x000fe40000004100 */
[----:B------:R-:W-:Y:S01]  /*b1b0*/  FFMA.FTZ R30, R29, R30, R25 ;  /* 0x0000001e1d1e7223 */ /* 0x000fe20000010019 */
[----:B------:R-:W-:-:S02]  /*b1c0*/  HADD2.F32 R28, -RZ, R4.H1_H1 ;  /* 0x30000004ff1c7230 */ /* 0x000fc40000004100 */
[----:B------:R-:W-:Y:S02]  /*b1d0*/  HADD2.F32 R5, -RZ, R7.H1_H1 ;  /* 0x30000007ff057230 */ /* 0x000fe40000004100 */
[----:B------:R-:W-:Y:S02]  /*b1e0*/  HADD2.F32 R25, -RZ, R4.H0_H0 ;  /* 0x20000004ff197230 */ /* 0x000fe40000004100 */
[----:B------:R-:W-:Y:S02]  /*b1f0*/  HADD2.F32 R4, -RZ, R21.H1_H1 ;  /* 0x30000015ff047230 */ /* 0x000fe40000004100 */
[C---:B------:R-:W-:Y:S01]  /*b200*/  FMUL.FTZ R46, R5.reuse, R28 ;  /* 0x0000001c052e7220 */ /* 0x040fe20000410000 */
[----:B------:R-:W-:Y:S02]  /*b210*/  HADD2.F32 R7, -RZ, R7.H0_H0 ;  /* 0x20000007ff077230 */ /* 0x000fe40000004100 */
[----:B------:R-:W-:Y:S01]  /*b220*/  FMUL.FTZ R5, R5, R26 ;  /* 0x0000001a05057220 */ /* 0x000fe20000410000 */
[----:B------:R-:W-:-:S02]  /*b230*/  HADD2.F32 R21, -RZ, R21.H0_H0 ;  /* 0x20000015ff157230 */ /* 0x000fc40000004100 */
[CC--:B------:R-:W-:Y:S01]  /*b240*/  FMUL.FTZ R44, R4.reuse, R25.reuse ;  /* 0x00000019042c7220 */ /* 0x0c0fe20000410000 */
[----:B------:R-:W-:Y:S01]  /*b250*/  FMUL.FTZ R4, R4, R6 ;  /* 0x0000000604047220 */ /* 0x000fe20000410000 */
[C---:B------:R-:W-:Y:S01]  /*b260*/  FFMA.FTZ R46, R7.reuse, R26, -R46 ;  /* 0x0000001a072e7223 */ /* 0x040fe2000001082e */
[----:B------:R-:W-:Y:S01]  /*b270*/  FFMA.FTZ R5, R7, R28, R5 ;  /* 0x0000001c07057223 */ /* 0x000fe20000010005 */
[C---:B------:R-:W-:Y:S01]  /*b280*/  FFMA.FTZ R7, R21.reuse, R6, -R44 ;  /* 0x0000000615077223 */ /* 0x040fe2000001082c */
[----:B------:R-:W-:Y:S01]  /*b290*/  FFMA.FTZ R26, R21, R25, R4 ;  /* 0x00000019151a7223 */ /* 0x000fe20000010004 */
[----:B------:R-:W-:Y:S02]  /*b2a0*/  F2FP.SATFINITE.E4M3.F32.PACK_AB_MERGE_C R4, R39, R38, RZ ;  /* 0x000000262704723e */ /* 0x000fe400048070ff */
[----:B------:R-:W-:Y:S02]  /*b2b0*/  F2FP.SATFINITE.E4M3.F32.PACK_AB_MERGE_C R6, R32, R41, RZ ;  /* 0x000000292006723e */ /* 0x000fe400048070ff */
[----:B------:R-:W-:-:S02]  /*b2c0*/  F2FP.SATFINITE.E4M3.F32.PACK_AB_MERGE_C R46, R5, R46, RZ ;  /* 0x0000002e052e723e */ /* 0x000fc400048070ff */
[----:B------:R-:W-:Y:S02]  /*b2d0*/  F2FP.SATFINITE.E4M3.F32.PACK_AB_MERGE_C R4, R36, R35, R4 ;  /* 0x000000232404723e */ /* 0x000fe40004807004 */
[----:B------:R-:W-:Y:S02]  /*b2e0*/  F2FP.SATFINITE.E4M3.F32.PACK_AB_MERGE_C R5, R40, R33, R37 ;  /* 0x000000212805723e */ /* 0x000fe40004807025 */
[----:B------:R-:W-:Y:S02]  /*b2f0*/  F2FP.SATFINITE.E4M3.F32.PACK_AB_MERGE_C R6, R30, R31, R6 ;  /* 0x0000001f1e06723e */ /* 0x000fe40004807006 */
[----:B------:R-:W-:-:S05]  /*b300*/  F2FP.SATFINITE.E4M3.F32.PACK_AB_MERGE_C R7, R26, R7, R46 ;  /* 0x000000071a07723e */ /* 0x000fca000480702e */
[----:B------:R1:W-:Y:S02]  /*b310*/  STS.128 [R15+0x14400], R4 ;  /* 0x014400040f007388 */ /* 0x0003e40000000c00 */
.L_x_621:
[----:B------:R-:W-:Y:S05]  /*b320*/  BSYNC B2 ;  /* 0x0000000000027941 */ /* 0x000fea0003800000 */
.L_x_620:
[----:B------:R-:W-:Y:S05]  /*b330*/  @P1 BRA `(.L_x_619) ;  /* 0x0000000400681947 */ /* 0x000fea0003800000 */
[----:B-1----:R-:W1:Y:S01]  /*b340*/  LDS.128 R4, [R0] ;  /* 0x0000000000047984 */ /* 0x002e620000000c00 */
        /* <DEDUP_REMOVED lines=61> */
[-C--:B------:R-:W-:Y:S01]  /*b720*/  FMUL.FTZ R25, R4, R28.reuse ;  /* 0x0000001c04197220 */ /* 0x080fe20000410000 */
        /* <DEDUP_REMOVED lines=26> */
[----:B------:R2:W-:Y:S02]  /*b8d0*/  STS.128 [R0], R4 ;  /* 0x0000000400007388 */ /* 0x0005e40000000c00 */
.L_x_619:
[----:B------:R-:W-:Y:S05]  /*b8e0*/  BSYNC B1 ;  /* 0x0000000000017941 */ /* 0x000fea0003800000 */
.L_x_618:
[----:B-12---:R-:W-:-:S05]  /*b8f0*/  VIADD R4, R190, 0x40 ;  /* 0x00000040be047836 */ /* 0x006fca0000000000 */
[----:B------:R-:W-:-:S13]  /*b900*/  ISETP.GE.AND P0, PT, R4, R3, PT ;  /* 0x000000030400720c */ /* 0x000fda0003f06270 */
[----:B------:R-:W-:Y:S05]  /*b910*/  @P0 BRA `(.L_x_622) ;  /* 0x0000002800680947 */ /* 0x000fea0003800000 */
[----:B------:R-:W1:Y:S01]  /*b920*/  LDC R3, c[0x0][0x3f4] ;  /* 0x0000fd00ff037b82 */ /* 0x000e620000000800 */
[----:B------:R-:W-:Y:S01]  /*b930*/  BSSY B1, `(.L_x_623) ;  /* 0x000005e000017945 */ /* 0x000fe20003800000 */
[-C--:B-1----:R-:W-:Y:S02]  /*b940*/  ISETP.GE.AND P0, PT, R22, R3.reuse, PT ;  /* 0x000000031600720c */ /* 0x082fe40003f06270 */
[----:B------:R-:W-:-:S11]  /*b950*/  ISETP.GE.AND P1, PT, R192, R3, PT ;  /* 0x00000003c000720c */ /* 0x000fd60003f26270 */
[----:B------:R-:W-:Y:S05]  /*b960*/  @P0 BRA `(.L_x_624) ;  /* 0x0000000400680947 */ /* 0x000fea0003800000 */
[----:B------:R-:W1:Y:S01]  /*b970*/  LDS.128 R4, [R15+0x16400] ;  /* 0x016400000f047984 */ /* 0x000e620000000c00 */
[----:B------:R-:W-:Y:S02]  /*b980*/  F2FP.F16.E4M3.UNPACK_B R33, R12 ;  /* 0x0000000cff21723e */ /* 0x000fe400020006ff */
[-C--:B------:R-:W-:Y:S02]  /*b990*/  F2FP.F16.E4M3.UNPACK_B R35, R14.reuse ;  /* 0x0000000eff23723e */ /* 0x080fe400020006ff */
[----:B------:R-:W-:Y:S01]  /*b9a0*/  F2FP.F16.E4M3.UNPACK_B R14, R14.H1 ;  /* 0x0000000eff0e723e */ /* 0x000fe200030006ff */
[----:B------:R-:W-:Y:S02]  /*b9b0*/  HADD2.F32 R31, -RZ, R33.H1_H1 ;  /* 0x30000021ff1f7230 */ /* 0x000fe40000004100 */
[--C-:B------:R-:W-:Y:S02]  /*b9c0*/  HADD2.F32 R37, -RZ, R35.reuse.H1_H1 ;  /* 0x30000023ff257230 */ /* 0x100fe40000004100 */
[----:B------:R-:W-:-:S02]  /*b9d0*/  HADD2.F32 R38, -RZ, R35.H0_H0 ;  /* 0x20000023ff267230 */ /* 0x000fc40000004100 */
[----:B------:R-:W-:Y:S02]  /*b9e0*/  HADD2.F32 R36, -RZ, R33.H0_H0 ;  /* 0x20000021ff247230 */ /* 0x000fe40000004100 */
[----:B0-----:R-:W-:Y:S01]  /*b9f0*/  HADD2.F32 R39, -RZ, R14.H1_H1 ;  /* 0x3000000eff277230 */ /* 0x001fe20000004100 */
[-C--:B-1----:R-:W-:Y:S02]  /*ba00*/  F2FP.F16.E4M3.UNPACK_B R3, R4.reuse.H1 ;  /* 0x00000004ff03723e */ /* 0x082fe400030006ff */
[----:B------:R-:W-:Y:S02]  /*ba10*/  F2FP.F16.E4M3.UNPACK_B R4, R4 ;  /* 0x00000004ff04723e */ /* 0x000fe400020006ff */
[-C--:B------:R-:W-:Y:S01]  /*ba20*/  F2FP.F16.E4M3.UNPACK_B R26, R6.reuse ;  /* 0x00000006ff1a723e */ /* 0x080fe200020006ff */
[--C-:B------:R-:W-:Y:S01]  /*ba30*/  HADD2.F32 R21, -RZ, R3.reuse.H0_H0 ;  /* 0x20000003ff157230 */ /* 0x100fe20000004100 */
[----:B------:R-:W-:Y:S01]  /*ba40*/  F2FP.F16.E4M3.UNPACK_B R28, R6.H1 ;  /* 0x00000006ff1c723e */ /* 0x000fe200030006ff */
[----:B------:R-:W-:Y:S01]  /*ba50*/  HADD2.F32 R3, -RZ, R3.H1_H1 ;  /* 0x30000003ff037230 */ /* 0x000fe20000004100 */
[----:B------:R-:W-:-:S02]  /*ba60*/  F2FP.F16.E4M3.UNPACK_B R25, R5 ;  /* 0x00000005ff19723e */ /* 0x000fc400020006ff */
[----:B------:R-:W-:Y:S02]  /*ba70*/  F2FP.F16.E4M3.UNPACK_B R5, R5.H1 ;  /* 0x00000005ff05723e */ /* 0x000fe400030006ff */
[-C--:B------:R-:W-:Y:S01]  /*ba80*/  FMUL.FTZ R6, R37, R3.reuse ;  /* 0x0000000325067220 */ /* 0x080fe20000410000 */
[C---:B------:R-:W-:Y:S01]  /*ba90*/  FMUL.FTZ R32, R31.reuse, R3 ;  /* 0x000000031f207220 */ /* 0x040fe20000410000 */
[--C-:B------:R-:W-:Y:S01]  /*baa0*/  HADD2.F32 R3, -RZ, R4.reuse.H1_H1 ;  /* 0x30000004ff037230 */ /* 0x100fe20000004100 */
[----:B------:R-:W-:Y:S01]  /*bab0*/  F2FP.F16.E4M3.UNPACK_B R29, R7 ;  /* 0x00000007ff1d723e */ /* 0x000fe200020006ff */
[-C--:B------:R-:W-:Y:S01]  /*bac0*/  FFMA.FTZ R30, R31, R21.reuse, -R6 ;  /* 0x000000151f1e7223 */ /* 0x080fe20000010806 */
[----:B------:R-:W-:Y:S01]  /*bad0*/  FFMA.FTZ R31, R37, R21, R32 ;  /* 0x00000015251f7223 */ /* 0x000fe20000010020 */
[----:B------:R-:W-:Y:S01]  /*bae0*/  HADD2.F32 R4, -RZ, R4.H0_H0 ;  /* 0x20000004ff047230 */ /* 0x000fe20000004100 */
[----:B------:R-:W-:Y:S01]  /*baf0*/  F2FP.F16.E4M3.UNPACK_B R32, R12.H1 ;  /* 0x0000000cff20723e */ /* 0x000fe200030006ff */
[-C--:B------:R-:W-:Y:S01]  /*bb00*/  FMUL.FTZ R21, R38, R3.reuse ;  /* 0x0000000326157220 */ /* 0x080fe20000410000 */
[C---:B------:R-:W-:Y:S01]  /*bb10*/  FMUL.FTZ R3, R36.reuse, R3 ;  /* 0x0000000324037220 */ /* 0x040fe20000410000 */
[----:B------:R-:W-:Y:S01]  /*bb20*/  HADD2.F32 R6, -RZ, R5.H1_H1 ;  /* 0x30000005ff067230 */ /* 0x000fe20000004100 */
[----:B------:R-:W-:Y:S01]  /*bb30*/  F2FP.F16.E4M3.UNPACK_B R7, R7.H1 ;  /* 0x00000007ff07723e */ /* 0x000fe200030006ff */
[-C--:B------:R-:W-:Y:S01]  /*bb40*/  FFMA.FTZ R21, R36, R4.reuse, -R21 ;  /* 0x0000000424157223 */ /* 0x080fe20000010815 */
[----:B------:R-:W-:Y:S01]  /*bb50*/  FFMA.FTZ R12, R38, R4, R3 ;  /* 0x00000004260c7223 */ /* 0x000fe20000010003 */
[----:B------:R-:W-:-:S02]  /*bb60*/  HADD2.F32 R33, -RZ, R32.H1_H1 ;  /* 0x30000020ff217230 */ /* 0x000fc40000004100 */
[----:B------:R-:W-:Y:S01]  /*bb70*/  FMUL.FTZ R4, R39, R6 ;  /* 0x0000000627047220 */ /* 0x000fe20000410000 */
[----:B------:R-:W-:Y:S01]  /*bb80*/  HADD2.F32 R5, -RZ, R5.H0_H0 ;  /* 0x20000005ff057230 */ /* 0x000fe20000004100 */
[----:B------:R-:W-:Y:S01]  /*bb90*/  F2FP.F16.E4M3.UNPACK_B R38, R20 ;  /* 0x00000014ff26723e */ /* 0x000fe200020006ff */
[----:B------:R-:W-:Y:S02]  /*bba0*/  HADD2.F32 R37, -RZ, R14.H0_H0 ;  /* 0x2000000eff257230 */ /* 0x000fe40000004100 */
[C---:B------:R-:W-:Y:S01]  /*bbb0*/  FMUL.FTZ R6, R33.reuse, R6 ;  /* 0x0000000621067220 */ /* 0x040fe20000410000 */
[--C-:B------:R-:W-:Y:S02]  /*bbc0*/  HADD2.F32 R3, -RZ, R25.reuse.H1_H1 ;  /* 0x30000019ff037230 */ /* 0x100fe40000004100 */
[----:B------:R-:W-:Y:S01]  /*bbd0*/  FFMA.FTZ R14, R33, R5, -R4 ;  /* 0x00000005210e7223 */ /* 0x000fe20000010804 */
[----:B------:R-:W-:Y:S01]  /*bbe0*/  HADD2.F32 R35, -RZ, R32.H0_H0 ;  /* 0x20000020ff237230 */ /* 0x000fe20000004100 */
[----:B------:R-:W-:Y:S01]  /*bbf0*/  F2FP.F16.E4M3.UNPACK_B R32, R13 ;  /* 0x0000000dff20723e */ /* 0x000fe200020006ff */
[----:B------:R-:W-:-:S02]  /*bc00*/  HADD2.F32 R25, -RZ, R25.H0_H0 ;  /* 0x20000019ff197230 */ /* 0x000fc40000004100 */
[----:B------:R-:W-:Y:S01]  /*bc10*/  FMUL.FTZ R4, R37, R3 ;  /* 0x0000000325047220 */ /* 0x000fe20000410000 */
[----:B------:R-:W-:Y:S01]  /*bc20*/  FFMA.FTZ R33, R39, R5, R6 ;  /* 0x0000000527217223 */ /* 0x000fe20000010006 */
[C---:B------:R-:W-:Y:S01]  /*bc30*/  FMUL.FTZ R6, R35.reuse, R3 ;  /* 0x0000000323067220 */ /* 0x040fe20000410000 */
[----:B------:R-:W-:Y:S02]  /*bc40*/  HADD2.F32 R40, -RZ, R38.H1_H1 ;  /* 0x30000026ff287230 */ /* 0x000fe40000004100 */
[-C--:B------:R-:W-:Y:S01]  /*bc50*/  FFMA.FTZ R5, R35, R25.reuse, -R4 ;  /* 0x0000001923057223 */ /* 0x080fe20000010804 */
[----:B------:R-:W-:Y:S02]  /*bc60*/  HADD2.F32 R4, -RZ, R28.H1_H1 ;  /* 0x3000001cff047230 */ /* 0x000fe40000004100 */
[----:B------:R-:W-:Y:S01]  /*bc70*/  FFMA.FTZ R6, R37, R25, R6 ;  /* 0x0000001925067223 */ /* 0x000fe20000010006 */
[----:B------:R-:W-:Y:S01]  /*bc80*/  HADD2.F32 R36, -RZ, R32.H1_H1 ;  /* 0x30000020ff247230 */ /* 0x000fe20000004100 */
[----:B------:R-:W-:Y:S01]  /*bc90*/  F2FP.F16.E4M3.UNPACK_B R20, R20.H1 ;  /* 0x00000014ff14723e */ /* 0x000fe200030006ff */
[----:B------:R-:W-:-:S02]  /*bca0*/  HADD2.F32 R28, -RZ, R28.H0_H0 ;  /* 0x2000001cff1c7230 */ /* 0x000fc40000004100 */
[-C--:B------:R-:W-:Y:S01]  /*bcb0*/  FMUL.FTZ R25, R40, R4.reuse ;  /* 0x0000000428197220 */ /* 0x080fe20000410000 */
[----:B------:R-:W-:Y:S02]  /*bcc0*/  HADD2.F32 R38, -RZ, R38.H0_H0 ;  /* 0x20000026ff267230 */ /* 0x000fe40000004100 */
[C---:B------:R-:W-:Y:S01]  /*bcd0*/  FMUL.FTZ R35, R36.reuse, R4 ;  /* 0x0000000424237220 */ /* 0x040fe20000410000 */
[----:B------:R-:W-:Y:S01]  /*bce0*/  HADD2.F32 R3, -RZ, R26.H1_H1 ;  /* 0x3000001aff037230 */ /* 0x000fe20000004100 */
[----:B------:R-:W-:Y:S01]  /*bcf0*/  F2FP.F16.E4M3.UNPACK_B R4, R13.H1 ;  /* 0x0000000dff04723e */ /* 0x000fe200030006ff */
[----:B------:R-:W-:Y:S02]  /*bd00*/  HADD2.F32 R32, -RZ, R32.H0_H0 ;  /* 0x20000020ff207230 */ /* 0x000fe40000004100 */
[-C--:B------:R-:W-:Y:S01]  /*bd10*/  FFMA.FTZ R25, R36, R28.reuse, -R25 ;  /* 0x0000001c24197223 */ /* 0x080fe20000010819 */
[----:B------:R-:W-:Y:S02]  /*bd20*/  HADD2.F32 R26, -RZ, R26.H0_H0 ;  /* 0x2000001aff1a7230 */ /* 0x000fe40000004100 */
[-C--:B------:R-:W-:Y:S01]  /*bd30*/  FMUL.FTZ R13, R38, R3.reuse ;  /* 0x00000003260d7220 */ /* 0x080fe20000410000 */
[----:B------:R-:W-:Y:S01]  /*bd40*/  FFMA.FTZ R28, R40, R28, R35 ;  /* 0x0000001c281c7223 */ /* 0x000fe20000010023 */
[----:B------:R-:W-:Y:S01]  /*bd50*/  FMUL.FTZ R3, R32, R3 ;  /* 0x0000000320037220 */ /* 0x000fe20000410000 */
[----:B------:R-:W-:-:S02]  /*bd60*/  HADD2.F32 R37, -RZ, R4.H1_H1 ;  /* 0x30000004ff257230 */ /* 0x000fc40000004100 */
[-C--:B------:R-:W-:Y:S01]  /*bd70*/  FFMA.FTZ R13, R32, R26.reuse, -R13 ;  /* 0x0000001a200d7223 */ /* 0x080fe2000001080d */
[----:B------:R-:W-:Y:S02]  /*bd80*/  HADD2.F32 R35, -RZ, R4.H0_H0 ;  /* 0x20000004ff237230 */ /* 0x000fe40000004100 */
[----:B------:R-:W-:Y:S01]  /*bd90*/  FFMA.FTZ R26, R38, R26, R3 ;  /* 0x0000001a261a7223 */ /* 0x000fe20000010003 */
[--C-:B------:R-:W-:Y:S01]  /*bda0*/  HADD2.F32 R41, -RZ, R20.reuse.H1_H1 ;  /* 0x30000014ff297230 */ /* 0x100fe20000004100 */
[----:B------:R-:W-:Y:S01]  /*bdb0*/  F2FP.SATFINITE.E4M3.F32.PACK_AB_MERGE_C R14, R33, R14, RZ ;  /* 0x0000000e210e723e */ /* 0x000fe200048070ff */
[----:B------:R-:W-:Y:S01]  /*bdc0*/  HADD2.F32 R4, -RZ, R7.H1_H1 ;  /* 0x30000007ff047230 */ /* 0x000fe20000004100 */
[----:B------:R-:W-:Y:S01]  /*bdd0*/  F2FP.SATFINITE.E4M3.F32.PACK_AB_MERGE_C R25, R28, R25, RZ ;  /* 0x000000191c19723e */ /* 0x000fe200048070ff */
[----:B------:R-:W-:Y:S01]  /*bde0*/  HADD2.F32 R39, -RZ, R20.H0_H0 ;  /* 0x20000014ff277230 */ /* 0x000fe20000004100 */
[----:B------:R-:W-:Y:S01]  /*bdf0*/  F2FP.SATFINITE.E4M3.F32.PACK_AB_MERGE_C R5, R6, R5, R14 ;  /* 0x000000050605723e */ /* 0x000fe2000480700e */
[----:B------:R-:W-:-:S02]  /*be00*/  HADD2.F32 R3, -RZ, R29.H1_H1 ;  /* 0x3000001dff037230 */ /* 0x000fc40000004100 */
[-C--:B------:R-:W-:Y:S01]  /*be10*/  FMUL.FTZ R32, R41, R4.reuse ;  /* 0x0000000429207220 */ /* 0x080fe20000410000 */
[----:B------:R-:W-:Y:S02]  /*be20*/  HADD2.F32 R7, -RZ, R7.H0_H0 ;  /* 0x20000007ff077230 */ /* 0x000fe40000004100 */
[----:B------:R-:W-:Y:S01]  /*be30*/  FMUL.FTZ R36, R37, R4 ;  /* 0x0000000425247220 */ /* 0x000fe20000410000 */
        /* <DEDUP_REMOVED lines=8> */
[----:B------:R-:W-:Y:S02]  /*bec0*/  F2FP.SATFINITE.E4M3.F32.PACK_AB_MERGE_C R3, R3, R32, RZ ;  /* 0x000000200303723e */ /* 0x000fe400048070ff */
[----:B------:R-:W-:Y:S02]  /*bed0*/  F2FP.SATFINITE.E4M3.F32.PACK_AB_MERGE_C R4, R12, R21, R4 ;  /* 0x000000150c04723e */ /* 0x000fe40004807004 */
[----:B------:R-:W-:Y:S02]  /*bee0*/  F2FP.SATFINITE.E4M3.F32.PACK_AB_MERGE_C R6, R26, R13, R25 ;  /* 0x0000000d1a06723e */ /* 0x000fe40004807019 */
[----:B------:R-:W-:-:S05]  /*bef0*/  F2FP.SATFINITE.E4M3.F32.PACK_AB_MERGE_C R7, R20, R7, R3 ;  /* 0x000000071407723e */ /* 0x000fca0004807003 */
[----:B------:R1:W-:Y:S02]  /*bf00*/  STS.128 [R15+0x16400], R4 ;  /* 0x016400040f007388 */ /* 0x0003e40000000c00 */
.L_x_624:
[----:B------:R-:W-:Y:S05]  /*bf10*/  BSYNC B1 ;  /* 0x0000000000017941 */ /* 0x000fea0003800000 */
.L_x_623:
[----:B------:R-:W-:Y:S05]  /*bf20*/  @P1 BRA `(.L_x_622) ;  /* 0x0000002000e41947 */ /* 0x000fea0003800000 */
[----:B-1----:R-:W1:Y:S01]  /*bf30*/  LDS.128 R4, [R0+0x2000] ;  /* 0x0020000000047984 */ /* 0x002e620000000c00 */
[----:B------:R-:W-:Y:S02]  /*bf40*/  F2FP.F16.E4M3.UNPACK_B R29, R8 ;  /* 0x00000008ff1d723e */ /* 0x000fe400020006ff */
[----:B------:R-:W-:-:S03]  /*bf50*/  F2FP.F16.E4M3.UNPACK_B R26, R10 ;  /* 0x0000000aff1a723e */ /* 0x000fc600020006ff */
[--C-:B------:R-:W-:Y:S02]  /*bf60*/  HADD2.F32 R30, -RZ, R29.reuse.H1_H1 ;  /* 0x3000001dff1e7230 */ /* 0x100fe40000004100 */
[----:B------:R-:W-:Y:S02]  /*bf70*/  HADD2.F32 R28, -RZ, R26.H1_H1 ;  /* 0x3000001aff1c7230 */ /* 0x000fe40000004100 */
[----:B------:R-:W-:Y:S01]  /*bf80*/  HADD2.F32 R32, -RZ, R29.H0_H0 ;  /* 0x2000001dff207230 */ /* 0x000fe20000004100 */
[-C--:B-1----:R-:W-:Y:S02]  /*bf90*/  F2FP.F16.E4M3.UNPACK_B R3, R4.reuse.H1 ;  /* 0x00000004ff03723e */ /* 0x082fe400030006ff */
[----:B------:R-:W-:Y:S02]  /*bfa0*/  F2FP.F16.E4M3.UNPACK_B R4, R4 ;  /* 0x00000004ff04723e */ /* 0x000fe400020006ff */
[-C--:B------:R-:W-:Y:S01]  /*bfb0*/  F2FP.F16.E4M3.UNPACK_B R13, R5.reuse ;  /* 0x00000005ff0d723e */ /* 0x080fe200020006ff */
[--C-:B------:R-:W-:Y:S01]  /*bfc0*/  HADD2.F32 R12, -RZ, R3.reuse.H0_H0 ;  /* 0x20000003ff0c7230 */ /* 0x100fe20000004100 */
[----:B------:R-:W-:Y:S01]  /*bfd0*/  F2FP.F16.E4M3.UNPACK_B R5, R5.H1 ;  /* 0x00000005ff05723e */ /* 0x000fe200030006ff */
[----:B------:R-:W-:Y:S01]  /*bfe0*/  HADD2.F32 R3, -RZ, R3.H1_H1 ;  /* 0x30000003ff037230 */ /* 0x000fe20000004100 */
[----:B------:R-:W-:-:S02]  /*bff0*/  F2FP.F16.E4M3.UNPACK_B R14, R6 ;  /* 0x00000006ff0e723e */ /* 0x000fc400020006ff */
[----:B------:R-:W-:Y:S01]  /*c000*/  F2FP.F16.E4M3.UNPACK_B R15, R6.H1 ;  /* 0x00000006ff0f723e */ /* 0x000fe200030006ff */
[--C-:B------:R-:W-:Y:S02]  /*c010*/  HADD2.F32 R6, -RZ, R5.reuse.H1_H1 ;  /* 0x30000005ff067230 */ /* 0x100fe40000004100 */
[-C--:B------:R-:W-:Y:S01]  /*c020*/  FMUL.FTZ R21, R30, R3.reuse ;  /* 0x000000031e157220 */ /* 0x080fe20000410000 */
[C---:B------:R-:W-:Y:S01]  /*c030*/  FMUL.FTZ R3, R28.reuse, R3 ;  /* 0x000000031c037220 */ /* 0x040fe20000410000 */
[----:B------:R-:W-:Y:S01]  /*c040*/  HADD2.F32 R5, -RZ, R5.H0_H0 ;  /* 0x20000005ff057230 */ /* 0x000fe20000004100 */
[----:B------:R-:W-:Y:S01]  /*c050*/  F2FP.F16.E4M3.UNPACK_B R20, R7 ;  /* 0x00000007ff14723e */ /* 0x000fe200020006ff */
[-C--:B------:R-:W-:Y:S01]  /*c060*/  FFMA.FTZ R25, R28, R12.reuse, -R21 ;  /* 0x0000000c1c197223 */ /* 0x080fe20000010815 */
[----:B------:R-:W-:Y:S01]  /*c070*/  FFMA.FTZ R12, R30, R12, R3 ;  /* 0x0000000c1e0c7223 */ /* 0x000fe20000010003 */
[----:B------:R-:W-:Y:S01]  /*c080*/  HADD2.F32 R3, -RZ, R4.H1_H1 ;  /* 0x30000004ff037230 */ /* 0x000fe20000004100 */
[----:B------:R-:W-:Y:S01]  /*c090*/  F2FP.F16.E4M3.UNPACK_B R30, R8.H1 ;  /* 0x00000008ff1e723e */ /* 0x000fe200030006ff */
[----:B------:R-:W-:Y:S01]  /*c0a0*/  HADD2.F32 R28, -RZ, R26.H0_H0 ;  /* 0x2000001aff1c7230 */ /* 0x000fe20000004100 */
[----:B------:R-:W-:Y:S01]  /*c0b0*/  F2FP.F16.E4M3.UNPACK_B R26, R10.H1 ;  /* 0x0000000aff1a723e */ /* 0x000fe200030006ff */
[----:B------:R-:W-:-:S02]  /*c0c0*/  HADD2.F32 R4, -RZ, R4.H0_H0 ;  /* 0x20000004ff047230 */ /* 0x000fc40000004100 */
[-C--:B------:R-:W-:Y:S01]  /*c0d0*/  FMUL.FTZ R21, R32, R3.reuse ;  /* 0x0000000320157220 */ /* 0x080fe20000410000 */
[----:B------:R-:W-:Y:S02]  /*c0e0*/  HADD2.F32 R35, -RZ, R30.H1_H1 ;  /* 0x3000001eff237230 */ /* 0x000fe40000004100 */
[C---:B------:R-:W-:Y:S01]  /*c0f0*/  FMUL.FTZ R3, R28.reuse, R3 ;  /* 0x000000031c037220 */ /* 0x040fe20000410000 */
[----:B------:R-:W-:Y:S02]  /*c100*/  HADD2.F32 R29, -RZ, R26.H1_H1 ;  /* 0x3000001aff1d7230 */ /* 0x000fe40000004100 */
[-C--:B------:R-:W-:Y:S01]  /*c110*/  FFMA.FTZ R21, R28, R4.reuse, -R21 ;  /* 0x000000041c157223 */ /* 0x080fe20000010815 */
[----:B------:R-:W-:Y:S02]  /*c120*/  HADD2.F32 R33, -RZ, R30.H0_H0 ;  /* 0x2000001eff217230 */ /* 0x000fe40000004100 */
[----:B------:R-:W-:Y:S01]  /*c130*/  FFMA.FTZ R8, R32, R4, R3 ;  /* 0x0000000420087223 */ /* 0x000fe20000010003 */
[----:B------:R-:W-:Y:S01]  /*c140*/  FMUL.FTZ R4, R35, R6 ;  /* 0x0000000623047220 */ /* 0x000fe20000410000 */
[----:B------:R-:W-:-:S02]  /*c150*/  HADD2.F32 R3, -RZ, R13.H1_H1 ;  /* 0x3000000dff037230 */ /* 0x000fc40000004100 */
[C---:B------:R-:W-:Y:S01]  /*c160*/  FMUL.FTZ R6, R29.reuse, R6 ;  /* 0x000000061d067220 */ /* 0x040fe20000410000 */
[----:B------:R-:W-:Y:S02]  /*c170*/  HADD2.F32 R31, -RZ, R26.H0_H0 ;  /* 0x2000001aff1f7230 */ /* 0x000fe40000004100 */
[----:B------:R-:W-:Y:S01]  /*c180*/  FFMA.FTZ R10, R29, R5, -R4 ;  /* 0x000000051d0a7223 */ /* 0x000fe20000010804 */
[----:B------:R-:W-:Y:S01]  /*c190*/  HADD2.F32 R13, -RZ, R13.H0_H0 ;  /* 0x2000000dff0d7230 */ /* 0x000fe20000004100 */
[----:B------:R-:W-:Y:S01]  /*c1a0*/  F2FP.F16.E4M3.UNPACK_B R30, R9 ;  /* 0x00000009ff1e723e */ /* 0x000fe200020006ff */
[----:B------:R-:W-:Y:S01]  /*c1b0*/  FMUL.FTZ R4, R33, R3 ;  /* 0x0000000321047220 */ /* 0x000fe20000410000 */
[----:B------:R-:W-:Y:S01]  /*c1c0*/  FFMA.FTZ R29, R35, R5, R6 ;  /* 0x00000005231d7223 */ /* 0x000fe20000010006 */
[----:B------:R-:W-:Y:S01]  /*c1d0*/  F2FP.F16.E4M3.UNPACK_B R26, R11 ;  /* 0x0000000bff1a723e */ /* 0x000fe200020006ff */
[C---:B------:R-:W-:Y:S01]  /*c1e0*/  FMUL.FTZ R6, R31.reuse, R3 ;  /* 0x000000031f067220 */ /* 0x040fe20000410000 */
[----:B------:R-:W-:Y:S01]  /*c1f0*/  FFMA.FTZ R5, R31, R13, -R4 ;  /* 0x0000000d1f057223 */ /* 0x000fe20000010804 */
[----:B------:R-:W-:Y:S01]  /*c200*/  HADD2.F32 R31, -RZ, R30.H1_H1 ;  /* 0x3000001eff1f7230 */ /* 0x000fe20000004100 */
[----:B------:R-:W-:Y:S01]  /*c210*/  F2FP.F16.E4M3.UNPACK_B R7, R7.H1 ;  /* 0x00000007ff07723e */ /* 0x000fe200030006ff */
[----:B------:R-:W-:-:S02]  /*c220*/  HADD2.F32 R4, -RZ, R15.H1_H1 ;  /* 0x3000000fff047230 */ /* 0x000fc40000004100 */
[----:B------:R-:W-:Y:S01]  /*c230*/  FFMA.FTZ R6, R33, R13, R6 ;  /* 0x0000000d21067223 */ /* 0x000fe20000010006 */
[--C-:B------:R-:W-:Y:S01]  /*c240*/  HADD2.F32 R13, -RZ, R26.reuse.H1_H1 ;  /* 0x3000001aff0d7230 */ /* 0x100fe20000004100 */
[----:B------:R-:W-:Y:S01]  /*c250*/  F2FP.F16.E4M3.UNPACK_B R9, R9.H1 ;  /* 0x00000009ff09723e */ /* 0x000fe200030006ff */
[----:B------:R-:W-:Y:S02]  /*c260*/  HADD2.F32 R28, -RZ, R26.H0_H0 ;  /* 0x2000001aff1c7230 */ /* 0x000fe40000004100 */
[-C--:B------:R-:W-:Y:S01]  /*c270*/  FMUL.FTZ R26, R31, R4.reuse ;  /* 0x000000041f1a7220 */ /* 0x080fe20000410000 */
[----:B------:R-:W-:Y:S02]  /*c280*/  HADD2.F32 R15, -RZ, R15.H0_H0 ;  /* 0x2000000fff0f7230 */ /* 0x000fe40000004100 */
[----:B------:R-:W-:Y:S01]  /*c290*/  FMUL.FTZ R4, R13, R4 ;  /* 0x000000040d047220 */ /* 0x000fe20000410000 */
[----:B------:R-:W-:Y:S01]  /*c2a0*/  HADD2.F32 R30, -RZ, R30.H0_H0 ;  /* 0x2000001eff1e7230 */ /* 0x000fe20000004100 */
[----:B------:R-:W-:Y:S01]  /*c2b0*/  F2FP.SATFINITE.E4M3.F32.PACK_AB_MERGE_C R10, R29, R10, RZ ;  /* 0x0000000a1d0a723e */ /* 0x000fe200048070ff */
[----:B------:R-:W-:-:S02]  /*c2c0*/  HADD2.F32 R3, -RZ, R14.H1_H1 ;  /* 0x3000000eff037230 */ /* 0x000fc40000004100 */
[----:B------:R-:W-:Y:S01]  /*c2d0*/  FFMA.FTZ R26, R13, R15, -R26 ;  /* 0x0000000f0d1a7223 */ /* 0x000fe2000001081a */
[----:B------:R-:W-:Y:S01]  /*c2e0*/  HADD2.F32 R14, -RZ, R14.H0_H0 ;  /* 0x2000000eff0e7230 */ /* 0x000fe20000004100 */
[----:B------:R-:W-:Y:S01]  /*c2f0*/  F2FP.F16.E4M3.UNPACK_B R13, R11.H1 ;  /* 0x0000000bff0d723e */ /* 0x000fe200030006ff */
[----:B------:R-:W-:Y:S01]  /*c300*/  FFMA.FTZ R15, R31, R15, R4 ;  /* 0x0000000f1f0f7223 */ /* 0x000fe20000010004 */
[-C--:B------:R-:W-:Y:S01]  /*c310*/  FMUL.FTZ R11, R30, R3.reuse ;  /* 0x000000031e0b7220 */ /* 0x080fe20000410000 */
[----:B------:R-:W-:Y:S01]  /*c320*/  FMUL.FTZ R3, R28, R3 ;  /* 0x000000031c037220 */ /* 0x000fe20000410000 */
[----:B------:R-:W-:Y:S01]  /*c330*/  HADD2.F32 R4, -RZ, R7.H1_H1 ;  /* 0x30000007ff047230 */ /* 0x000fe20000004100 */
[----:B------:R-:W-:Y:S01]  /*c340*/  F2FP.SATFINITE.E4M3.F32.PACK_AB_MERGE_C R5, R6, R5, R10 ;  /* 0x000000050605723e */ /* 0x000fe2000480700a */
[-C--:B------:R-:W-:Y:S01]  /*c350*/  FFMA.FTZ R11, R28, R14.reuse, -R11 ;  /* 0x0000000e1c0b7223 */ /* 0x080fe2000001080b */
[----:B------:R-:W-:Y:S01]  /*c360*/  FFMA.FTZ R14, R30, R14, R3 ;  /* 0x0000000e1e0e7223 */ /* 0x000fe20000010003 */
[--C-:B------:R-:W-:Y:S01]  /*c370*/  HADD2.F32 R31, -RZ, R13.reuse.H1_H1 ;  /* 0x3000000dff1f7230 */ /* 0x100fe20000004100 */
[----:B------:R-:W-:Y:S01]  /*c380*/  F2FP.SATFINITE.E4M3.F32.PACK_AB_MERGE_C R15, R15, R26, RZ ;  /* 0x0000001a0f0f723e */ /* 0x000fe200048070ff */
[----:B------:R-:W-:-:S02]  /*c390*/  HADD2.F32 R30, -RZ, R13.H0_H0 ;  /* 0x2000000dff1e7230 */ /* 0x000fc40000004100 */
[--C-:B------:R-:W-:Y:S01]  /*c3a0*/  HADD2.F32 R13, -RZ, R9.reuse.H1_H1 ;  /* 0x30000009ff0d7230 */ /* 0x100fe20000004100 */
[----:B------:R-:W-:Y:S01]  /*c3b0*/  F2FP.SATFINITE.E4M3.F32.PACK_AB_MERGE_C R6, R14, R11, R15 ;  /* 0x0000000b0e06723e */ /* 0x000fe2000480700f */
[----:B------:R-:W-:Y:S02]  /*c3c0*/  HADD2.F32 R32, -RZ, R9.H0_H0 ;  /* 0x20000009ff207230 */ /* 0x000fe40000004100 */
[--C-:B------:R-:W-:Y:S02]  /*c3d0*/  HADD2.F32 R3, -RZ, R20.reuse.H1_H1 ;  /* 0x30000014ff037230 */ /* 0x100fe40000004100 */
[-C--:B------:R-:W-:Y:S01]  /*c3e0*/  FMUL.FTZ R28, R13, R4.reuse ;  /* 0x000000040d1c7220 */ /* 0x080fe20000410000 */
[----:B------:R-:W-:Y:S02]  /*c3f0*/  HADD2.F32 R7, -RZ, R7.H0_H0 ;  /* 0x20000007ff077230 */ /* 0x000fe40000004100 */
[----:B------:R-:W-:Y:S01]  /*c400*/  FMUL.FTZ R4, R31, R4 ;  /* 0x000000041f047220 */ /* 0x000fe20000410000 */
[----:B------:R-:W-:-:S02]  /*c410*/  HADD2.F32 R20, -RZ, R20.H0_H0 ;  /* 0x20000014ff147230 */ /* 0x000fc40000004100 */
[-C--:B------:R-:W-:Y:S01]  /*c420*/  FMUL.FTZ R9, R32, R3.reuse ;  /* 0x0000000320097220 */ /* 0x080fe20000410000 */
[C---:B------:R-:W-:Y:S01]  /*c430*/  FMUL.FTZ R3, R30.reuse, R3 ;  /* 0x000000031e037220 */ /* 0x040fe20000410000 */
[-C--:B------:R-:W-:Y:S01]  /*c440*/  FFMA.FTZ R28, R31, R7.reuse, -R28 ;  /* 0x000000071f1c7223 */ /* 0x080fe2000001081c */
[----:B------:R-:W-:Y:S01]  /*c450*/  FFMA.FTZ R13, R13, R7, R4 ;  /* 0x000000070d0d7223 */ /* 0x000fe20000010004 */
[-C--:B------:R-:W-:Y:S01]  /*c460*/  FFMA.FTZ R7, R30, R20.reuse, -R9 ;  /* 0x000000141e077223 */ /* 0x080fe20000010809 */
[----:B------:R-:W-:Y:S01]  /*c470*/  FFMA.FTZ R20, R32, R20, R3 ;  /* 0x0000001420147223 */ /* 0x000fe20000010003 */
[----:B------:R-:W-:Y:S02]  /*c480*/  F2FP.SATFINITE.E4M3.F32.PACK_AB_MERGE_C R4, R12, R25, RZ ;  /* 0x000000190c04723e */ /* 0x000fe400048070ff */
[----:B------:R-:W-:Y:S02]  /*c490*/  F2FP.SATFINITE.E4M3.F32.PACK_AB_MERGE_C R13, R13, R28, RZ ;  /* 0x0000001c0d0d723e */ /* 0x000fe400048070ff */
[----:B------:R-:W-:-:S02]  /*c4a0*/  F2FP.SATFINITE.E4M3.F32.PACK_AB_MERGE_C R4, R8, R21, R4 ;  /* 0x000000150804723e */ /* 0x000fc40004807004 */
[----:B------:R-:W-:-:S05]  /*c4b0*/  F2FP.SATFINITE.E4M3.F32.PACK_AB_MERGE_C R7, R20, R7, R13 ;  /* 0x000000071407723e */ /* 0x000fca000480700d */
[----:B------:R2:W-:Y:S01]  /*c4c0*/  STS.128 [R0+0x2000], R4 ;  /* 0x0020000400007388 */ /* 0x0005e20000000c00 */
[----:B------:R-:W-:Y:S05]  /*c4d0*/  BRA `(.L_x_622) ;  /* 0x0000001c00787947 */ /* 0x000fea0003800000 */
.L_x_612:
[----:B------:R-:W-:-:S03]  /*c4e0*/  UMOV UR4, 0xffffffff ;  /* 0xffffffff00047882 */ /* 0x000fc60000000000 */
[----:B------:R-:W-:Y:S05]  /*c4f0*/  BRA.DIV UR4, `(.L_x_625) ;  /* 0x0000015e04287947 */ /* 0x000fea000b800000 */
[----:B------:R0:W1:Y:S04]  /*c500*/  SHFL.IDX PT, R21, R30, RZ, 0x1c1f ;  /* 0x001c1fff1e157589 */ /* 0x00006800000e0000 */
[----:B------:R0:W2:Y:S04]  /*c510*/  SHFL.IDX PT, R14, R32, RZ, 0x1c1f ;  /* 0x001c1fff200e7589 */ /* 0x0000a800000e0000 */
[----:B------:R0:W3:Y:S04]  /*c520*/  SHFL.IDX PT, R3, R26, RZ, 0x1c1f ;  /* 0x001c1fff1a037589 */ /* 0x0000e800000e0000 */
[----:B------:R0:W4:Y:S02]  /*c530*/  SHFL.IDX PT, R31, R28, RZ, 0x1c1f ;  /* 0x001c1fff1c1f7589 */ /* 0x00012400000e0000 */
.L_x_876:
[----:B------:R-:W-:Y:S01]  /*c540*/  ULDC UR4, c[0x0][0x448] ;  /* 0x0001120000047ab9 */ /* 0x000fe20000000800 */
[----:B------:R-:W-:Y:S01]  /*c550*/  BSSY B1, `(.L_x_626) ;  /* 0x0000012000017945 */ /* 0x000fe20003800000 */
[----:B0-----:R-:W-:Y:S01]  /*c560*/  IMAD R28, R25, UR4, RZ ;  /* 0x00000004191c7c24 */ /* 0x001fe2000f8e02ff */
[----:B------:R-:W-:Y:S02]  /*c570*/  CS2R R8, SRZ ;  /* 0x0000000000087805 */ /* 0x000fe4000001ff00 */
[----:B------:R-:W-:Y:S02]  /*c580*/  CS2R R6, SRZ ;  /* 0x0000000000067805 */ /* 0x000fe4000001ff00 */
[----:B------:R-:W-:Y:S02]  /*c590*/  CS2R R10, SRZ ;  /* 0x00000000000a7805 */ /* 0x000fe4000001ff00 */
[----:B------:R-:W-:Y:S02]  /*c5a0*/  ISETP.GE.AND P0, PT, R5, R28, PT ;  /* 0x0000001c0500720c */ /* 0x000fe40003f06270 */
[----:B------:R-:W-:-:S11]  /*c5b0*/  CS2R R4, SRZ ;  /* 0x0000000000047805 */ /* 0x000fd6000001ff00 */
[----:B------:R-:W-:Y:S05]  /*c5c0*/  @P0 BRA `(.L_x_627) ;  /* 0x0000000000280947 */ /* 0x000fea0003800000 */
[----:B------:R-:W-:Y:S01]  /*c5d0*/  ULDC UR4, c[0x0][0x3f4] ;  /* 0x0000fd0000047ab9 */ /* 0x000fe20000000800 */
[C---:B-1----:R-:W-:Y:S02]  /*c5e0*/  IADD3 R12, P0, R16.reuse, R21, RZ ;  /* 0x00000015100c7210 */ /* 0x042fe40007f1e0ff */
[----:B------:R-:W-:Y:S02]  /*c5f0*/  CS2R R8, SRZ ;  /* 0x0000000000087805 */ /* 0x000fe4000001ff00 */
[C---:B------:R-:W-:Y:S02]  /*c600*/  ISETP.GE.AND P2, PT, R16.reuse, UR4, PT ;  /* 0x0000000410007c0c */ /* 0x040fe4000bf46270 */
[----:B--2---:R-:W-:Y:S01]  /*c610*/  IADD3 R14, P1, R16, R14, RZ ;  /* 0x0000000e100e7210 */ /* 0x004fe20007f3e0ff */
[----:B---3--:R-:W-:-:S04]  /*c620*/  IMAD.X R13, R3, 0x1, R17, P0 ;  /* 0x00000001030d7824 */ /* 0x008fc800000e0611 */
[----:B----4-:R-:W-:-:S06]  /*c630*/  IMAD.X R15, R31, 0x1, R17, P1 ;  /* 0x000000011f0f7824 */ /* 0x010fcc00008e0611 */
[----:B------:R-:W-:Y:S05]  /*c640*/  @P2 BRA `(.L_x_627) ;  /* 0x0000000000082947 */ /* 0x000fea0003800000 */
[----:B------:R0:W5:Y:S04]  /*c650*/  LD.E.128 R4, desc[UR36][R12.64] ;  /* 0x000000240c047980 */ /* 0x000168000c101d00 */
[----:B------:R0:W5:Y:S02]  /*c660*/  LD.E.128 R8, desc[UR36][R14.64] ;  /* 0x000000240e087980 */ /* 0x000164000c101d00 */
.L_x_627:
[----:B------:R-:W-:Y:S05]  /*c670*/  BSYNC B1 ;  /* 0x0000000000017941 */ /* 0x000fea0003800000 */
.L_x_626:
[----:B------:R-:W-:Y:S01]  /*c680*/  ULEA.HI UR4, UR61, UR61, URZ, 0x1 ;  /* 0x0000003d3d047291 */ /* 0x000fe2000f8f083f */
[----:B-----5:R-:W-:Y:S01]  /*c690*/  SHF.R.U32.HI R0, RZ, 0x8, R4 ;  /* 0x00000008ff007819 */ /* 0x020fe20000011604 */
[----:B------:R-:W-:Y:S01]  /*c6a0*/  IMAD R28, R29, -0x80, R28 ;  /* 0xffffff801d1c7824 */ /* 0x000fe200078e021c */
[----:B---3--:R-:W-:Y:S01]  /*c6b0*/  LOP3.LUT R3, R4, 0xff, RZ, 0xc0, !PT ;  /* 0x000000ff04037812 */ /* 0x008fe200078ec0ff */
[----:B------:R-:W-:Y:S01]  /*c6c0*/  ULOP3.LUT UR4, UR4, 0xfffffffe, URZ, 0xc0, !UPT ;  /* 0xfffffffe04047892 */ /* 0x000fe2000f8ec03f */
[----:B------:R-:W-:Y:S01]  /*c6d0*/  LOP3.LUT R0, R0, 0xff, RZ, 0xc0, !PT ;  /* 0x000000ff00007812 */ /* 0x000fe200078ec0ff */
[----:B------:R-:W-:Y:S01]  /*c6e0*/  VIADD R30, R190, 0x40 ;  /* 0x00000040be1e7836 */ /* 0x000fe20000000000 */
[----:B0-----:R-:W-:Y:S01]  /*c6f0*/  SHF.R.U32.HI R15, RZ, 0x8, R5 ;  /* 0x00000008ff0f7819 */ /* 0x001fe20000011605 */
[----:B------:R-:W-:Y:S01]  /*c700*/  UIADD3 UR4, UR61, -UR4, URZ ;  /* 0x800000043d047290 */ /* 0x000fe2000fffe03f */
[----:B------:R-:W-:Y:S01]  /*c710*/  PRMT R13, R0, 0x7604, R3 ;  /* 0x00007604000d7816 */ /* 0x000fe20000000003 */
[----:B------:R-:W-:Y:S01]  /*c720*/  BSSY B1, `(.L_x_628) ;  /* 0x000003d000017945 */ /* 0x000fe20003800000 */
[----:B------:R-:W-:-:S02]  /*c730*/  SHF.R.U32.HI R3, RZ, 0x8, R8 ;  /* 0x00000008ff037819 */ /* 0x000fc40000011608 */
[----:B------:R-:W-:Y:S02]  /*c740*/  LOP3.LUT R12, R5, 0xff, RZ, 0xc0, !PT ;  /* 0x000000ff050c7812 */ /* 0x000fe400078ec0ff */
[----:B------:R-:W-:Y:S02]  /*c750*/  MOV R37, UR4 ;  /* 0x0000000400257c02 */ /* 0x000fe40008000f00 */
[----:B------:R-:W-:Y:S02]  /*c760*/  LOP3.LUT R3, R3, 0xff, RZ, 0xc0, !PT ;  /* 0x000000ff03037812 */ /* 0x000fe400078ec0ff */
[----:B------:R-:W-:Y:S02]  /*c770*/  SHF.L.U32 R37, R37, 0x1f, RZ ;  /* 0x0000001f25257819 */ /* 0x000fe400000006ff */
[----:B------:R-:W-:Y:S02]  /*c780*/  SHF.R.U32.HI R0, RZ, 0x8, R6 ;  /* 0x00000008ff007819 */ /* 0x000fe40000011606 */
[----:B------:R-:W0:Y:S01]  /*c790*/  SYNCS.PHASECHK.TRANS64.TRYWAIT P1, [R18+URZ+0x22800], R37 ;  /* 0x02280025120075a7 */ /* 0x000e22000802017f */
[----:B------:R-:W-:-:S02]  /*c7a0*/  LOP3.LUT R26, R8, 0xff, RZ, 0xc0, !PT ;  /* 0x000000ff081a7812 */ /* 0x000fc400078ec0ff */
[----:B------:R-:W-:Y:S02]  /*c7b0*/  LOP3.LUT R15, R15, 0xff, RZ, 0xc0, !PT ;  /* 0x000000ff0f0f7812 */ /* 0x000fe400078ec0ff */
[----:B------:R-:W-:Y:S02]  /*c7c0*/  SHF.R.U32.HI R25, RZ, 0x8, R7 ;  /* 0x00000008ff197819 */ /* 0x000fe40000011607 */
[----:B--2---:R-:W-:Y:S02]  /*c7d0*/  LOP3.LUT R14, R6, 0xff, RZ, 0xc0, !PT ;  /* 0x000000ff060e7812 */ /* 0x004fe400078ec0ff */
[----:B-1----:R-:W-:Y:S02]  /*c7e0*/  LOP3.LUT R21, R0, 0xff, RZ, 0xc0, !PT ;  /* 0x000000ff00157812 */ /* 0x002fe400078ec0ff */
[----:B------:R-:W-:Y:S02]  /*c7f0*/  PRMT R12, R15, 0x7604, R12 ;  /* 0x000076040f0c7816 */ /* 0x000fe4000000000c */
[----:B------:R-:W-:-:S02]  /*c800*/  PRMT R29, R3, 0x7604, R26 ;  /* 0x00007604031d7816 */ /* 0x000fc4000000001a */
[----:B------:R-:W-:Y:S01]  /*c810*/  LOP3.LUT R20, R7, 0xff, RZ, 0xc0, !PT ;  /* 0x000000ff07147812 */ /* 0x000fe200078ec0ff */
[----:B------:R-:W1:Y:S01]  /*c820*/  LDC R3, c[0x0][0x3f4] ;  /* 0x0000fd00ff037b82 */ /* 0x000e620000000800 */
[----:B------:R-:W-:Y:S02]  /*c830*/  LOP3.LUT R25, R25, 0xff, RZ, 0xc0, !PT ;  /* 0x000000ff19197812 */ /* 0x000fe400078ec0ff */
[----:B------:R-:W-:Y:S02]  /*c840*/  SHF.R.U32.HI R15, RZ, 0x8, R9 ;  /* 0x00000008ff0f7819 */ /* 0x000fe40000011609 */
[----:B------:R-:W-:Y:S02]  /*c850*/  SHF.R.U32.HI R0, RZ, 0x8, R10 ;  /* 0x00000008ff007819 */ /* 0x000fe4000001160a */
[----:B------:R-:W-:Y:S02]  /*c860*/  PRMT R21, R21, 0x7604, R14 ;  /* 0x0000760415157816 */ /* 0x000fe4000000000e */
[----:B------:R-:W-:-:S02]  /*c870*/  PRMT R20, R25, 0x7604, R20 ;  /* 0x0000760419147816 */ /* 0x000fc40000000014 */
[----:B------:R-:W-:Y:S02]  /*c880*/  LOP3.LUT R14, R9, 0xff, RZ, 0xc0, !PT ;  /* 0x000000ff090e7812 */ /* 0x000fe400078ec0ff */
[----:B------:R-:W-:Y:S02]  /*c890*/  LOP3.LUT R15, R15, 0xff, RZ, 0xc0, !PT ;  /* 0x000000ff0f0f7812 */ /* 0x000fe400078ec0ff */
[----:B------:R-:W-:Y:S02]  /*c8a0*/  LOP3.LUT R25, R10, 0xff, RZ, 0xc0, !PT ;  /* 0x000000ff0a197812 */ /* 0x000fe400078ec0ff */
[----:B------:R-:W-:Y:S02]  /*c8b0*/  LOP3.LUT R0, R0, 0xff, RZ, 0xc0, !PT ;  /* 0x000000ff00007812 */ /* 0x000fe400078ec0ff */
[----:B------:R-:W-:Y:S02]  /*c8c0*/  SHF.R.U32.HI R26, RZ, 0x8, R11 ;  /* 0x00000008ff1a7819 */ /* 0x000fe4000001160b */
[----:B------:R-:W-:-:S02]  /*c8d0*/  PRMT R14, R15, 0x7604, R14 ;  /* 0x000076040f0e7816 */ /* 0x000fc4000000000e */
[----:B------:R-:W-:Y:S02]  /*c8e0*/  PRMT R33, R0, 0x7604, R25 ;  /* 0x0000760400217816 */ /* 0x000fe40000000019 */
[----:B------:R-:W-:Y:S02]  /*c8f0*/  LOP3.LUT R15, R26, 0xff, RZ, 0xc0, !PT ;  /* 0x000000ff1a0f7812 */ /* 0x000fe400078ec0ff */
[----:B------:R-:W-:Y:S02]  /*c900*/  LOP3.LUT R0, R11, 0xff, RZ, 0xc0, !PT ;  /* 0x000000ff0b007812 */ /* 0x000fe400078ec0ff */
[----:B------:R-:W-:Y:S02]  /*c910*/  SHF.R.U32.HI R26, RZ, 0x10, R5 ;  /* 0x00000010ff1a7819 */ /* 0x000fe40000011605 */
[----:B------:R-:W-:Y:S02]  /*c920*/  SHF.R.U32.HI R35, RZ, 0x10, R11 ;  /* 0x00000010ff237819 */ /* 0x000fe4000001160b */
[----:B------:R-:W-:-:S02]  /*c930*/  SHF.R.U32.HI R25, RZ, 0x10, R7 ;  /* 0x00000010ff197819 */ /* 0x000fc40000011607 */
[----:B------:R-:W-:Y:S01]  /*c940*/  PRMT R0, R15, 0x7604, R0 ;  /* 0x000076040f007816 */ /* 0x000fe20000000000 */
[----:B------:R-:W-:Y:S01]  /*c950*/  IMAD.U32 R15, R26, 0x10000, RZ ;  /* 0x000100001a0f7824 */ /* 0x000fe200078e00ff */
[----:B----4-:R-:W-:Y:S01]  /*c960*/  SHF.R.U32.HI R31, RZ, 0x10, R9 ;  /* 0x00000010ff1f7819 */ /* 0x010fe20000011609 */
[----:B------:R-:W-:Y:S01]  /*c970*/  IMAD.U32 R35, R35, 0x10000, RZ ;  /* 0x0001000023237824 */ /* 0x000fe200078e00ff */
[--C-:B------:R-:W-:Y:S01]  /*c980*/  LOP3.LUT R13, R13, 0xff0000, R4.reuse, 0xf8, !PT ;  /* 0x00ff00000d0d7812 */ /* 0x100fe200078ef804 */
[----:B------:R-:W-:Y:S01]  /*c990*/  IMAD.U32 R25, R25, 0x10000, RZ ;  /* 0x0001000019197824 */ /* 0x000fe200078e00ff */
[----:B------:R-:W-:Y:S01]  /*c9a0*/  LOP3.LUT R15, R12, 0xff0000, R15, 0xf8, !PT ;  /* 0x00ff00000c0f7812 */ /* 0x000fe200078ef80f */
[----:B------:R-:W-:Y:S01]  /*c9b0*/  IMAD.U32 R31, R31, 0x10000, RZ ;  /* 0x000100001f1f7824 */ /* 0x000fe200078e00ff */
[----:B------:R-:W-:Y:S02]  /*c9c0*/  LOP3.LUT R35, R0, 0xff0000, R35, 0xf8, !PT ;  /* 0x00ff000000237812 */ /* 0x000fe400078ef823 */
[----:B------:R-:W-:-:S02]  /*c9d0*/  LOP3.LUT R0, R13, 0xff000000, R4, 0xf8, !PT ;  /* 0xff0000000d007812 */ /* 0x000fc400078ef804 */
[----:B------:R-:W-:Y:S02]  /*c9e0*/  LOP3.LUT R25, R20, 0xff0000, R25, 0xf8, !PT ;  /* 0x00ff000014197812 */ /* 0x000fe400078ef819 */
[----:B-1----:R-:W-:Y:S02]  /*c9f0*/  ISETP.GE.AND P0, PT, R16, R3, PT ;  /* 0x000000031000720c */ /* 0x002fe40003f06270 */
[----:B------:R-:W-:Y:S02]  /*ca00*/  VIMNMX R39, R28, 0x80, PT ;  /* 0x000000801c277848 */ /* 0x000fe40003fe0100 */
[----:B------:R-:W-:Y:S02]  /*ca10*/  LOP3.LUT R12, R15, 0xff000000, R5, 0xf8, !PT ;  /* 0xff0000000f0c7812 */ /* 0x000fe400078ef805 */
[----:B------:R-:W-:Y:S02]  /*ca20*/  LOP3.LUT R13, R21, 0xff0000, R6, 0xf8, !PT ;  /* 0x00ff0000150d7812 */ /* 0x000fe400078ef806 */
[----:B------:R-:W-:-:S02]  /*ca30*/  LOP3.LUT R31, R14, 0xff0000, R31, 0xf8, !PT ;  /* 0x00ff00000e1f7812 */ /* 0x000fc400078ef81f */
[----:B------:R-:W-:Y:S02]  /*ca40*/  LOP3.LUT R15, R29, 0xff0000, R8, 0xf8, !PT ;  /* 0x00ff00001d0f7812 */ /* 0x000fe400078ef808 */
[----:B------:R-:W-:Y:S02]  /*ca50*/  LOP3.LUT R21, R33, 0xff0000, R10, 0xf8, !PT ;  /* 0x00ff000021157812 */ /* 0x000fe400078ef80a */
[-C--:B------:R-:W-:Y:S02]  /*ca60*/  ISETP.GE.OR P2, PT, R190, R39.reuse, P0 ;  /* 0x00000027be00720c */ /* 0x080fe40000746670 */
[----:B------:R-:W-:Y:S02]  /*ca70*/  LOP3.LUT R14, R25, 0xff000000, R7, 0xf8, !PT ;  /* 0xff000000190e7812 */ /* 0x000fe400078ef807 */
[----:B------:R-:W-:Y:S02]  /*ca80*/  ISETP.GE.OR P0, PT, R30, R39, P0 ;  /* 0x000000271e00720c */ /* 0x000fe40000706670 */
[----:B------:R-:W-:-:S02]  /*ca90*/  LOP3.LUT R13, R13, 0xff000000, R6, 0xf8, !PT ;  /* 0xff0000000d0d7812 */ /* 0x000fc400078ef806 */
[----:B------:R-:W-:Y:S02]  /*caa0*/  LOP3.LUT R15, R15, 0xff000000, R8, 0xf8, !PT ;  /* 0xff0000000f0f7812 */ /* 0x000fe400078ef808 */
[----:B------:R-:W-:Y:S02]  /*cab0*/  LOP3.LUT R20, R31, 0xff000000, R9, 0xf8, !PT ;  /* 0xff0000001f147812 */ /* 0x000fe400078ef809 */
[----:B------:R-:W-:Y:S02]  /*cac0*/  LOP3.LUT R21, R21, 0xff000000, R10, 0xf8, !PT ;  /* 0xff00000015157812 */ /* 0x000fe400078ef80a */
[----:B------:R-:W-:Y:S01]  /*cad0*/  LOP3.LUT R25, R35, 0xff000000, R11, 0xf8, !PT ;  /* 0xff00000023197812 */ /* 0x000fe200078ef80b */
[----:B0-----:R-:W-:Y:S06]  /*cae0*/  @!P1 BRA `(.L_x_629) ;  /* 0x00000158001c9947 */ /* 0x001fec0003800000 */
.L_x_877:
[----:B------:R-:W-:Y:S05]  /*caf0*/  BSYNC B1 ;  /* 0x0000000000017941 */ /* 0x000fea0003800000 */
.L_x_628:
[----:B------:R-:W-:Y:S04]  /*cb00*/  BSSY B1, `(.L_x_630) ;  /* 0x00000c0000017945 */ /* 0x000fe80003800000 */
[----:B------:R-:W-:Y:S05]  /*cb10*/  @P2 BRA `(.L_x_631) ;  /* 0x0000000800f82947 */ /* 0x000fea0003800000 */
[----:B------:R-:W-:Y:S01]  /*cb20*/  SHF.L.U32 R4, R200, 0x7, RZ ;  /* 0x00000007c8047819 */ /* 0x000fe200000006ff */
[----:B------:R-:W-:Y:S01]  /*cb30*/  IMAD.IADD R5, R16, 0x1, R3 ;  /* 0x0000000110057824 */ /* 0x000fe200078e0203 */
[----:B------:R-:W-:Y:S02]  /*cb40*/  F2FP.F16.E4M3.UNPACK_B R47, R15.H1 ;  /* 0x0000000fff2f723e */ /* 0x000fe400030006ff */
[----:B------:R-:W-:Y:S02]  /*cb50*/  LOP3.LUT R6, R4, 0x380, RZ, 0xc0, !PT ;  /* 0x0000038004067812 */ /* 0x000fe400078ec0ff */
[----:B------:R-:W-:Y:S01]  /*cb60*/  F2FP.F16.E4M3.UNPACK_B R44, R0.H1 ;  /* 0x00000000ff2c723e */ /* 0x000fe200030006ff */
[--C-:B------:R-:W-:Y:S01]  /*cb70*/  HADD2.F32 R48, -RZ, R47.reuse.H0_H0 ;  /* 0x2000002fff307230 */ /* 0x100fe20000004100 */
[C---:B------:R-:W-:Y:S01]  /*cb80*/  LOP3.LUT R4, R6.reuse, 0x70, R16, 0xf8, !PT ;  /* 0x0000007006047812 */ /* 0x040fe200078ef810 */
[----:B------:R-:W-:Y:S01]  /*cb90*/  HADD2.F32 R49, -RZ, R47.H1_H1 ;  /* 0x3000002fff317230 */ /* 0x000fe20000004100 */
[----:B------:R-:W-:Y:S01]  /*cba0*/  SHF.R.U32.HI R28, RZ, 0x3, R6 ;  /* 0x00000003ff1c7819 */ /* 0x000fe20000011606 */
[--C-:B------:R-:W-:Y:S01]  /*cbb0*/  HADD2.F32 R46, -RZ, R44.reuse.H0_H0 ;  /* 0x2000002cff2e7230 */ /* 0x100fe20000004100 */
[----:B------:R-:W-:Y:S01]  /*cbc0*/  LOP3.LUT R5, R6, 0x70, R5, 0xf8, !PT ;  /* 0x0000007006057812 */ /* 0x000fe200078ef805 */
[----:B------:R-:W-:Y:S01]  /*cbd0*/  HADD2.F32 R45, -RZ, R44.H1_H1 ;  /* 0x3000002cff2d7230 */ /* 0x000fe20000004100 */
[----:B------:R-:W-:-:S02]  /*cbe0*/  LOP3.LUT R4, R4, R28, RZ, 0x3c, !PT ;  /* 0x0000001c04047212 */ /* 0x000fc400078e3cff */
[----:B------:R-:W-:Y:S02]  /*cbf0*/  LOP3.LUT R28, R5, R28, RZ, 0x3c, !PT ;  /* 0x0000001c051c7212 */ /* 0x000fe400078e3cff */
[C-C-:B------:R-:W-:Y:S02]  /*cc00*/  IADD3 R26, R18.reuse, R4, R199.reuse ;  /* 0x00000004121a7210 */ /* 0x140fe40007ffe0c7 */
[----:B------:R-:W-:Y:S02]  /*cc10*/  IADD3 R28, R18, R28, R199 ;  /* 0x0000001c121c7210 */ /* 0x000fe40007ffe0c7 */
[----:B------:R-:W-:Y:S01]  /*cc20*/  F2FP.F16.E4M3.UNPACK_B R44, R0 ;  /* 0x00000000ff2c723e */ /* 0x000fe200020006ff */
[----:B------:R-:W1:Y:S04]  /*cc30*/  LDS.128 R4, [R26+0x14400] ;  /* 0x014400001a047984 */ /* 0x000e680000000c00 */
[----:B------:R-:W2:Y:S01]  /*cc40*/  LDS.128 R8, [R28+0x14400] ;  /* 0x014400001c087984 */ /* 0x000ea20000000c00 */
[----:B-1----:R-:W-:-:S02]  /*cc50*/  F2FP.F16.E4M3.UNPACK_B R30, R4.H1 ;  /* 0x00000004ff1e723e */ /* 0x002fc400030006ff */
[-C--:B------:R-:W-:Y:S02]  /*cc60*/  F2FP.F16.E4M3.UNPACK_B R31, R5.reuse ;  /* 0x00000005ff1f723e */ /* 0x080fe400020006ff */
[----:B--2---:R-:W-:Y:S02]  /*cc70*/  F2FP.F16.E4M3.UNPACK_B R38, R8.H1 ;  /* 0x00000008ff26723e */ /* 0x004fe400030006ff */
[----:B------:R-:W-:Y:S02]  /*cc80*/  F2FP.F16.E4M3.UNPACK_B R32, R5.H1 ;  /* 0x00000005ff20723e */ /* 0x000fe400030006ff */
[----:B------:R-:W-:Y:S01]  /*cc90*/  F2FP.F16.E4M3.UNPACK_B R29, R4 ;  /* 0x00000004ff1d723e */ /* 0x000fe200020006ff */
[--C-:B------:R-:W-:Y:S01]  /*cca0*/  HADD2.F32 R5, -RZ, R38.reuse.H0_H0 ;  /* 0x20000026ff057230 */ /* 0x100fe20000004100 */
[-C--:B------:R-:W-:Y:S01]  /*ccb0*/  F2FP.F16.E4M3.UNPACK_B R4, R7.reuse ;  /* 0x00000007ff04723e */ /* 0x080fe200020006ff */
[----:B------:R-:W-:Y:S01]  /*ccc0*/  HADD2.F32 R38, -RZ, R38.H1_H1 ;  /* 0x30000026ff267230 */ /* 0x000fe20000004100 */
[----:B------:R-:W-:Y:S01]  /*ccd0*/  F2FP.F16.E4M3.UNPACK_B R36, R7.H1 ;  /* 0x00000007ff24723e */ /* 0x000fe200030006ff */
[----:B------:R-:W-:Y:S01]  /*cce0*/  HADD2.F32 R7, -RZ, R30.H0_H0 ;  /* 0x2000001eff077230 */ /* 0x000fe20000004100 */
[----:B0-----:R-:W-:Y:S01]  /*ccf0*/  F2FP.F16.E4M3.UNPACK_B R37, R8 ;  /* 0x00000008ff25723e */ /* 0x001fe200020006ff */
[C---:B------:R-:W-:Y:S01]  /*cd00*/  FMUL.FTZ R8, R5.reuse, R48 ;  /* 0x0000003005087220 */ /* 0x040fe20000410000 */
[----:B------:R-:W-:Y:S01]  /*cd10*/  F2FP.F16.E4M3.UNPACK_B R39, R9 ;  /* 0x00000009ff27723e */ /* 0x000fe200020006ff */
[----:B------:R-:W-:Y:S01]  /*cd20*/  FMUL.FTZ R51, R38, R49 ;  /* 0x0000003126337220 */ /* 0x000fe20000410000 */
[----:B------:R-:W-:Y:S01]  /*cd30*/  F2FP.F16.E4M3.UNPACK_B R40, R9.H1 ;  /* 0x00000009ff28723e */ /* 0x000fe200030006ff */
[-C--:B------:R-:W-:Y:S01]  /*cd40*/  FMUL.FTZ R9, R5, R46.reuse ;  /* 0x0000002e05097220 */ /* 0x080fe20000410000 */
[----:B------:R-:W-:Y:S01]  /*cd50*/  FFMA.FTZ R5, R7, R46, -R8 ;  /* 0x0000002e07057223 */ /* 0x000fe20000010808 */
[----:B------:R-:W-:Y:S01]  /*cd60*/  F2FP.F16.E4M3.UNPACK_B R46, R15 ;  /* 0x0000000fff2e723e */ /* 0x000fe200020006ff */
[----:B------:R-:W-:-:S02]  /*cd70*/  HADD2.F32 R8, -RZ, R37.H0_H0 ;  /* 0x20000025ff087230 */ /* 0x000fc40000004100 */
[----:B------:R-:W-:Y:S01]  /*cd80*/  FFMA.FTZ R7, R7, R48, R9 ;  /* 0x0000003007077223 */ /* 0x000fe20000010009 */
[----:B------:R-:W-:Y:S01]  /*cd90*/  HADD2.F32 R9, -RZ, R44.H0_H0 ;  /* 0x2000002cff097230 */ /* 0x000fe20000004100 */
[-C--:B------:R-:W-:Y:S01]  /*cda0*/  F2FP.F16.E4M3.UNPACK_B R33, R6.reuse ;  /* 0x00000006ff21723e */ /* 0x080fe200020006ff */
[----:B------:R-:W-:Y:S01]  /*cdb0*/  HADD2.F32 R47, -RZ, R46.H0_H0 ;  /* 0x2000002eff2f7230 */ /* 0x000fe20000004100 */
[----:B------:R-:W-:Y:S01]  /*cdc0*/  F2FP.F16.E4M3.UNPACK_B R35, R6.H1 ;  /* 0x00000006ff23723e */ /* 0x000fe200030006ff */
[----:B------:R-:W-:Y:S01]  /*cdd0*/  HADD2.F32 R30, -RZ, R30.H1_H1 ;  /* 0x3000001eff1e7230 */ /* 0x000fe20000004100 */
[-C--:B------:R-:W-:Y:S01]  /*cde0*/  F2FP.F16.E4M3.UNPACK_B R41, R10.reuse ;  /* 0x0000000aff29723e */ /* 0x080fe200020006ff */
[----:B------:R-:W-:Y:S01]  /*cdf0*/  FMUL.FTZ R48, R8, R9 ;  /* 0x0000000908307220 */ /* 0x000fe20000410000 */
[----:B------:R-:W-:Y:S01]  /*ce00*/  F2FP.F16.E4M3.UNPACK_B R42, R10.H1 ;  /* 0x0000000aff2a723e */ /* 0x000fe200030006ff */
[----:B------:R-:W-:Y:S01]  /*ce10*/  FMUL.FTZ R10, R38, R45 ;  /* 0x0000002d260a7220 */ /* 0x000fe20000410000 */
[----:B------:R-:W-:Y:S01]  /*ce20*/  F2FP.F16.E4M3.UNPACK_B R6, R11 ;  /* 0x0000000bff06723e */ /* 0x000fe200020006ff */
[----:B------:R-:W-:Y:S01]  /*ce30*/  FMUL.FTZ R38, R8, R47 ;  /* 0x0000002f08267220 */ /* 0x000fe20000410000 */
[----:B------:R-:W-:Y:S01]  /*ce40*/  F2FP.F16.E4M3.UNPACK_B R43, R11.H1 ;  /* 0x0000000bff2b723e */ /* 0x000fe200030006ff */
[----:B------:R-:W-:-:S02]  /*ce50*/  HADD2.F32 R11, -RZ, R29.H0_H0 ;  /* 0x2000001dff0b7230 */ /* 0x000fc40000004100 */
[C---:B------:R-:W-:Y:S01]  /*ce60*/  FFMA.FTZ R8, R30.reuse, R45, -R51 ;  /* 0x0000002d1e087223 */ /* 0x040fe20000010833 */
[----:B------:R-:W-:Y:S01]  /*ce70*/  HADD2.F32 R46, -RZ, R46.H1_H1 ;  /* 0x3000002eff2e7230 */ /* 0x000fe20000004100 */
[----:B------:R-:W-:Y:S01]  /*ce80*/  F2FP.F16.E4M3.UNPACK_B R45, R12.H1 ;  /* 0x0000000cff2d723e */ /* 0x000fe200030006ff */
[----:B------:R-:W-:Y:S02]  /*ce90*/  HADD2.F32 R37, -RZ, R37.H1_H1 ;  /* 0x30000025ff257230 */ /* 0x000fe40000004100 */
[C---:B------:R-:W-:Y:S01]  /*cea0*/  FFMA.FTZ R9, R11.reuse, R9, -R38 ;  /* 0x000000090b097223 */ /* 0x040fe20000010826 */
[----:B------:R-:W-:Y:S01]  /*ceb0*/  FFMA.FTZ R11, R11, R47, R48 ;  /* 0x0000002f0b0b7223 */ /* 0x000fe20000010030 */
[----:B------:R-:W-:Y:S01]  /*cec0*/  F2FP.F16.E4M3.UNPACK_B R48, R20.H1 ;  /* 0x00000014ff30723e */ /* 0x000fe200030006ff */
[----:B------:R-:W-:Y:S01]  /*ced0*/  FFMA.FTZ R10, R30, R49, R10 ;  /* 0x000000311e0a7223 */ /* 0x000fe2000001000a */
[----:B------:R-:W-:Y:S02]  /*cee0*/  HADD2.F32 R44, -RZ, R44.H1_H1 ;  /* 0x3000002cff2c7230 */ /* 0x000fe40000004100 */
[----:B------:R-:W-:Y:S01]  /*cef0*/  FMUL.FTZ R50, R37, R46 ;  /* 0x0000002e25327220 */ /* 0x000fe20000410000 */
[----:B------:R-:W-:-:S02]  /*cf00*/  HADD2.F32 R29, -RZ, R29.H1_H1 ;  /* 0x3000001dff1d7230 */ /* 0x000fc40000004100 */
[----:B------:R-:W-:Y:S02]  /*cf10*/  HADD2.F32 R49, -RZ, R48.H0_H0 ;  /* 0x20000030ff317230 */ /* 0x000fe40000004100 */
[-C--:B------:R-:W-:Y:S01]  /*cf20*/  FMUL.FTZ R37, R37, R44.reuse ;  /* 0x0000002c25257220 */ /* 0x080fe20000410000 */
[----:B------:R-:W-:Y:S02]  /*cf30*/  HADD2.F32 R38, -RZ, R40.H0_H0 ;  /* 0x20000028ff267230 */ /* 0x000fe40000004100 */
[C---:B------:R-:W-:Y:S01]  /*cf40*/  FFMA.FTZ R50, R29.reuse, R44, -R50 ;  /* 0x0000002c1d327223 */ /* 0x040fe20000010832 */
[--C-:B------:R-:W-:Y:S01]  /*cf50*/  HADD2.F32 R47, -RZ, R45.reuse.H0_H0 ;  /* 0x2000002dff2f7230 */ /* 0x100fe20000004100 */
[----:B------:R-:W-:Y:S01]  /*cf60*/  F2FP.F16.E4M3.UNPACK_B R44, R20 ;  /* 0x00000014ff2c723e */ /* 0x000fe200020006ff */
[----:B------:R-:W-:Y:S02]  /*cf70*/  HADD2.F32 R30, -RZ, R32.H0_H0 ;  /* 0x20000020ff1e7230 */ /* 0x000fe40000004100 */
[C---:B------:R-:W-:Y:S01]  /*cf80*/  FMUL.FTZ R51, R38.reuse, R49 ;  /* 0x0000003126337220 */ /* 0x040fe20000410000 */
[----:B------:R-:W-:Y:S01]  /*cf90*/  FFMA.FTZ R52, R29, R46, R37 ;  /* 0x0000002e1d347223 */ /* 0x000fe20000010025 */
[----:B------:R-:W-:Y:S01]  /*cfa0*/  FMUL.FTZ R38, R38, R47 ;  /* 0x0000002f26267220 */ /* 0x000fe20000410000 */
[----:B------:R-:W-:-:S02]  /*cfb0*/  HADD2.F32 R45, -RZ, R45.H1_H1 ;  /* 0x3000002dff2d7230 */ /* 0x000fc40000004100 */
[C---:B------:R-:W-:Y:S01]  /*cfc0*/  FFMA.FTZ R51, R30.reuse, R47, -R51 ;  /* 0x0000002f1e337223 */ /* 0x040fe20000010833 */
[----:B------:R-:W-:Y:S02]  /*cfd0*/  HADD2.F32 R47, -RZ, R48.H1_H1 ;  /* 0x30000030ff2f7230 */ /* 0x000fe40000004100 */
[----:B------:R-:W-:Y:S01]  /*cfe0*/  FFMA.FTZ R53, R30, R49, R38 ;  /* 0x000000311e357223 */ /* 0x000fe20000010026 */
[----:B------:R-:W-:Y:S01]  /*cff0*/  F2FP.F16.E4M3.UNPACK_B R37, R12 ;  /* 0x0000000cff25723e */ /* 0x000fe200020006ff */
[----:B------:R-:W-:Y:S02]  /*d000*/  HADD2.F32 R40, -RZ, R40.H1_H1 ;  /* 0x30000028ff287230 */ /* 0x000fe40000004100 */
[----:B------:R-:W-:Y:S02]  /*d010*/  HADD2.F32 R46, -RZ, R44.H0_H0 ;  /* 0x2000002cff2e7230 */ /* 0x000fe40000004100 */
[----:B------:R-:W-:Y:S02]  /*d020*/  HADD2.F32 R30, -RZ, R39.H0_H0 ;  /* 0x20000027ff1e7230 */ /* 0x000fe40000004100 */
[----:B------:R-:W-:Y:S01]  /*d030*/  FMUL.FTZ R55, R40, R47 ;  /* 0x0000002f28377220 */ /* 0x000fe20000410000 */
[----:B------:R-:W-:-:S02]  /*d040*/  HADD2.F32 R32, -RZ, R32.H1_H1 ;  /* 0x30000020ff207230 */ /* 0x000fc40000004100 */
[----:B------:R-:W-:Y:S01]  /*d050*/  FMUL.FTZ R54, R40, R45 ;  /* 0x0000002d28367220 */ /* 0x000fe20000410000 */
[----:B------:R-:W-:Y:S02]  /*d060*/  HADD2.F32 R38, -RZ, R37.H0_H0 ;  /* 0x20000025ff267230 */ /* 0x000fe40000004100 */
[----:B------:R-:W-:Y:S01]  /*d070*/  FMUL.FTZ R40, R30, R46 ;  /* 0x0000002e1e287220 */ /* 0x000fe20000410000 */
[----:B------:R-:W-:Y:S02]  /*d080*/  HADD2.F32 R29, -RZ, R31.H0_H0 ;  /* 0x2000001fff1d7230 */ /* 0x000fe40000004100 */
[C---:B------:R-:W-:Y:S01]  /*d090*/  FFMA.FTZ R54, R32.reuse, R47, R54 ;  /* 0x0000002f20367223 */ /* 0x040fe20000010036 */
[----:B------:R-:W-:Y:S01]  /*d0a0*/  FFMA.FTZ R48, R32, R45, -R55 ;  /* 0x0000002d20307223 */ /* 0x000fe20000010837 */
[----:B------:R-:W-:Y:S02]  /*d0b0*/  HADD2.F32 R32, -RZ, R37.H1_H1 ;  /* 0x30000025ff207230 */ /* 0x000fe40000004100 */
[-C--:B------:R-:W-:Y:S01]  /*d0c0*/  FMUL.FTZ R49, R30, R38.reuse ;  /* 0x000000261e317220 */ /* 0x080fe20000410000 */
[----:B------:R-:W-:Y:S01]  /*d0d0*/  FFMA.FTZ R47, R29, R38, -R40 ;  /* 0x000000261d2f7223 */ /* 0x000fe20000010828 */
[----:B------:R-:W-:Y:S01]  /*d0e0*/  F2FP.F16.E4M3.UNPACK_B R40, R21.H1 ;  /* 0x00000015ff28723e */ /* 0x000fe200030006ff */
[----:B------:R-:W-:Y:S01]  /*d0f0*/  HADD2.F32 R30, -RZ, R42.H0_H0 ;  /* 0x2000002aff1e7230 */ /* 0x000fe20000004100 */
[----:B------:R-:W-:Y:S01]  /*d100*/  F2FP.F16.E4M3.UNPACK_B R37, R13.H1 ;  /* 0x0000000dff25723e */ /* 0x000fe200030006ff */
[----:B------:R-:W-:-:S02]  /*d110*/  HADD2.F32 R44, -RZ, R44.H1_H1 ;  /* 0x3000002cff2c7230 */ /* 0x000fc40000004100 */
[----:B------:R-:W-:Y:S01]  /*d120*/  FFMA.FTZ R49, R29, R46, R49 ;  /* 0x0000002e1d317223 */ /* 0x000fe20000010031 */
[----:B------:R-:W-:Y:S01]  /*d130*/  HADD2.F32 R45, -RZ, R40.H0_H0 ;  /* 0x20000028ff2d7230 */ /* 0x000fe20000004100 */
[----:B------:R-:W-:Y:S01]  /*d140*/  F2FP.SATFINITE.E4M3.F32.PACK_AB_MERGE_C R53, R54, R53, RZ ;  /* 0x000000353635723e */ /* 0x000fe200048070ff */
[----:B------:R-:W-:Y:S02]  /*d150*/  HADD2.F32 R39, -RZ, R39.H1_H1 ;  /* 0x30000027ff277230 */ /* 0x000fe40000004100 */
[----:B------:R-:W-:Y:S02]  /*d160*/  HADD2.F32 R38, -RZ, R37.H0_H0 ;  /* 0x20000025ff267230 */ /* 0x000fe40000004100 */
[----:B------:R-:W-:Y:S01]  /*d170*/  FMUL.FTZ R56, R30, R45 ;  /* 0x0000002d1e387220 */ /* 0x000fe20000410000 */
[----:B------:R-:W-:Y:S02]  /*d180*/  HADD2.F32 R29, -RZ, R35.H0_H0 ;  /* 0x20000023ff1d7230 */ /* 0x000fe40000004100 */
[----:B------:R-:W-:Y:S01]  /*d190*/  FMUL.FTZ R46, R39, R44 ;  /* 0x0000002c272e7220 */ /* 0x000fe20000410000 */
[----:B------:R-:W-:-:S02]  /*d1a0*/  HADD2.F32 R31, -RZ, R31.H1_H1 ;  /* 0x3000001fff1f7230 */ /* 0x000fc40000004100 */
[----:B------:R-:W-:Y:S01]  /*d1b0*/  FMUL.FTZ R39, R39, R32 ;  /* 0x0000002027277220 */ /* 0x000fe20000410000 */
[----:B------:R-:W-:Y:S02]  /*d1c0*/  HADD2.F32 R40, -RZ, R40.H1_H1 ;  /* 0x30000028ff287230 */ /* 0x000fe40000004100 */
[-C--:B------:R-:W-:Y:S01]  /*d1d0*/  FMUL.FTZ R30, R30, R38.reuse ;  /* 0x000000261e1e7220 */ /* 0x080fe20000410000 */
[----:B------:R-:W-:Y:S02]  /*d1e0*/  HADD2.F32 R42, -RZ, R42.H1_H1 ;  /* 0x3000002aff2a7230 */ /* 0x000fe40000004100 */
[----:B------:R-:W-:Y:S01]  /*d1f0*/  FFMA.FTZ R56, R29, R38, -R56 ;  /* 0x000000261d387223 */ /* 0x000fe20000010838 */
[----:B------:R-:W-:Y:S01]  /*d200*/  HADD2.F32 R37, -RZ, R37.H1_H1 ;  /* 0x30000025ff257230 */ /* 0x000fe20000004100 */
[----:B------:R-:W-:Y:S01]  /*d210*/  F2FP.F16.E4M3.UNPACK_B R38, R21 ;  /* 0x00000015ff26723e */ /* 0x000fe200020006ff */
[C---:B------:R-:W-:Y:S01]  /*d220*/  FFMA.FTZ R46, R31.reuse, R32, -R46 ;  /* 0x000000201f2e7223 */ /* 0x040fe2000001082e */
[----:B------:R-:W-:Y:S01]  /*d230*/  FFMA.FTZ R44, R31, R44, R39 ;  /* 0x0000002c1f2c7223 */ /* 0x000fe20000010027 */
[----:B------:R-:W-:-:S02]  /*d240*/  HADD2.F32 R35, -RZ, R35.H1_H1 ;  /* 0x30000023ff237230 */ /* 0x000fc40000004100 */
[----:B------:R-:W-:Y:S01]  /*d250*/  FFMA.FTZ R45, R29, R45, R30 ;  /* 0x0000002d1d2d7223 */ /* 0x000fe2000001001e */
[----:B------:R-:W-:Y:S01]  /*d260*/  F2FP.F16.E4M3.UNPACK_B R31, R13 ;  /* 0x0000000dff1f723e */ /* 0x000fe200020006ff */
[CC--:B------:R-:W-:Y:S01]  /*d270*/  FMUL.FTZ R32, R42.reuse, R40.reuse ;  /* 0x000000282a207220 */ /* 0x0c0fe20000410000 */
[-C--:B------:R-:W-:Y:S01]  /*d280*/  FMUL.FTZ R29, R42, R37.reuse ;  /* 0x000000252a1d7220 */ /* 0x080fe20000410000 */
[----:B------:R-:W-:Y:S02]  /*d290*/  HADD2.F32 R39, -RZ, R38.H0_H0 ;  /* 0x20000026ff277230 */ /* 0x000fe40000004100 */
[----:B------:R-:W-:Y:S02]  /*d2a0*/  HADD2.F32 R30, -RZ, R41.H0_H0 ;  /* 0x20000029ff1e7230 */ /* 0x000fe40000004100 */
[C---:B------:R-:W-:Y:S01]  /*d2b0*/  FFMA.FTZ R55, R35.reuse, R37, -R32 ;  /* 0x0000002523377223 */ /* 0x040fe20000010820 */
[----:B------:R-:W-:Y:S01]  /*d2c0*/  FFMA.FTZ R58, R35, R40, R29 ;  /* 0x00000028233a7223 */ /* 0x000fe2000001001d */
[----:B------:R-:W-:Y:S01]  /*d2d0*/  HADD2.F32 R32, -RZ, R31.H0_H0 ;  /* 0x2000001fff207230 */ /* 0x000fe20000004100 */
[----:B------:R-:W-:Y:S01]  /*d2e0*/  F2FP.F16.E4M3.UNPACK_B R35, R25.H1 ;  /* 0x00000019ff23723e */ /* 0x000fe200030006ff */
[----:B------:R-:W-:-:S02]  /*d2f0*/  HADD2.F32 R29, -RZ, R33.H0_H0 ;  /* 0x20000021ff1d7230 */ /* 0x000fc40000004100 */
[CC--:B------:R-:W-:Y:S01]  /*d300*/  FMUL.FTZ R40, R30.reuse, R39.reuse ;  /* 0x000000271e287220 */ /* 0x0c0fe20000410000 */
[----:B------:R-:W-:Y:S02]  /*d310*/  HADD2.F32 R38, -RZ, R38.H1_H1 ;  /* 0x30000026ff267230 */ /* 0x000fe40000004100 */
[-C--:B------:R-:W-:Y:S01]  /*d320*/  FMUL.FTZ R42, R30, R32.reuse ;  /* 0x000000201e2a7220 */ /* 0x080fe20000410000 */
[----:B------:R-:W-:Y:S02]  /*d330*/  HADD2.F32 R41, -RZ, R41.H1_H1 ;  /* 0x30000029ff297230 */ /* 0x000fe40000004100 */
[C---:B------:R-:W-:Y:S01]  /*d340*/  FFMA.FTZ R40, R29.reuse, R32, -R40 ;  /* 0x000000201d287223 */ /* 0x040fe20000010828 */
[----:B------:R-:W-:Y:S02]  /*d350*/  HADD2.F32 R30, -RZ, R31.H1_H1 ;  /* 0x3000001fff1e7230 */ /* 0x000fe40000004100 */
[----:B------:R-:W-:Y:S01]  /*d360*/  FFMA.FTZ R42, R29, R39, R42 ;  /* 0x000000271d2a7223 */ /* 0x000fe2000001002a */
[----:B------:R-:W-:-:S02]  /*d370*/  HADD2.F32 R33, -RZ, R33.H1_H1 ;  /* 0x30000021ff217230 */ /* 0x000fc40000004100 */
[C---:B------:R-:W-:Y:S01]  /*d380*/  FMUL.FTZ R32, R41.reuse, R38 ;  /* 0x0000002629207220 */ /* 0x040fe20000410000 */
[----:B------:R-:W-:Y:S01]  /*d390*/  F2FP.F16.E4M3.UNPACK_B R29, R14.H1 ;  /* 0x0000000eff1d723e */ /* 0x000fe200030006ff */
[-C--:B------:R-:W-:Y:S01]  /*d3a0*/  FMUL.FTZ R41, R41, R30.reuse ;  /* 0x0000001e29297220 */ /* 0x080fe20000410000 */
[----:B------:R-:W-:Y:S02]  /*d3b0*/  HADD2.F32 R37, -RZ, R35.H0_H0 ;  /* 0x20000023ff257230 */ /* 0x000fe40000004100 */
[C---:B------:R-:W-:Y:S01]  /*d3c0*/  FFMA.FTZ R39, R33.reuse, R30, -R32 ;  /* 0x0000001e21277223 */ /* 0x040fe20000010820 */
[----:B------:R-:W-:Y:S02]  /*d3d0*/  HADD2.F32 R30, -RZ, R43.H0_H0 ;  /* 0x2000002bff1e7230 */ /* 0x000fe40000004100 */
[----:B------:R-:W-:Y:S01]  /*d3e0*/  FFMA.FTZ R41, R33, R38, R41 ;  /* 0x0000002621297223 */ /* 0x000fe20000010029 */
[--C-:B------:R-:W-:Y:S02]  /*d3f0*/  HADD2.F32 R31, -RZ, R29.reuse.H0_H0 ;  /* 0x2000001dff1f7230 */ /* 0x100fe40000004100 */
[----:B------:R-:W-:-:S02]  /*d400*/  HADD2.F32 R32, -RZ, R29.H1_H1 ;  /* 0x3000001dff207230 */ /* 0x000fc40000004100 */
[C---:B------:R-:W-:Y:S01]  /*d410*/  FMUL.FTZ R38, R30.reuse, R37 ;  /* 0x000000251e267220 */ /* 0x040fe20000410000 */
[--C-:B------:R-:W-:Y:S02]  /*d420*/  HADD2.F32 R29, -RZ, R36.reuse.H0_H0 ;  /* 0x20000024ff1d7230 */ /* 0x100fe40000004100 */
[-C--:B------:R-:W-:Y:S01]  /*d430*/  FMUL.FTZ R60, R30, R31.reuse ;  /* 0x0000001f1e3c7220 */ /* 0x080fe20000410000 */
[----:B------:R-:W-:Y:S01]  /*d440*/  HADD2.F32 R33, -RZ, R35.H1_H1 ;  /* 0x30000023ff217230 */ /* 0x000fe20000004100 */
[----:B------:R-:W-:Y:S01]  /*d450*/  F2FP.F16.E4M3.UNPACK_B R30, R14 ;  /* 0x0000000eff1e723e */ /* 0x000fe200020006ff */
[----:B------:R-:W-:Y:S02]  /*d460*/  HADD2.F32 R43, -RZ, R43.H1_H1 ;  /* 0x3000002bff2b7230 */ /* 0x000fe40000004100 */
[C---:B------:R-:W-:Y:S01]  /*d470*/  FFMA.FTZ R38, R29.reuse, R31, -R38 ;  /* 0x0000001f1d267223 */ /* 0x040fe20000010826 */
[----:B------:R-:W-:Y:S01]  /*d480*/  HADD2.F32 R36, -RZ, R36.H1_H1 ;  /* 0x30000024ff247230 */ /* 0x000fe20000004100 */
[----:B------:R-:W-:Y:S01]  /*d490*/  F2FP.F16.E4M3.UNPACK_B R35, R25 ;  /* 0x00000019ff23723e */ /* 0x000fe200020006ff */
[----:B------:R-:W-:Y:S01]  /*d4a0*/  FFMA.FTZ R60, R29, R37, R60 ;  /* 0x000000251d3c7223 */ /* 0x000fe2000001003c */
[C---:B------:R-:W-:Y:S01]  /*d4b0*/  FMUL.FTZ R31, R43.reuse, R33 ;  /* 0x000000212b1f7220 */ /* 0x040fe20000410000 */
[----:B------:R-:W-:Y:S01]  /*d4c0*/  FMUL.FTZ R62, R43, R32 ;  /* 0x000000202b3e7220 */ /* 0x000fe20000410000 */
[----:B------:R-:W-:-:S02]  /*d4d0*/  HADD2.F32 R29, -RZ, R6.H0_H0 ;  /* 0x20000006ff1d7230 */ /* 0x000fc40000004100 */
[C---:B------:R-:W-:Y:S01]  /*d4e0*/  FFMA.FTZ R57, R36.reuse, R32, -R31 ;  /* 0x0000002024397223 */ /* 0x040fe2000001081f */
[----:B------:R-:W-:Y:S01]  /*d4f0*/  FFMA.FTZ R59, R36, R33, R62 ;  /* 0x00000021243b7223 */ /* 0x000fe2000001003e */
[--C-:B------:R-:W-:Y:S02]  /*d500*/  HADD2.F32 R31, -RZ, R30.reuse.H0_H0 ;  /* 0x2000001eff1f7230 */ /* 0x100fe40000004100 */
[----:B------:R-:W-:Y:S02]  /*d510*/  HADD2.F32 R33, -RZ, R30.H1_H1 ;  /* 0x3000001eff217230 */ /* 0x000fe40000004100 */
[--C-:B------:R-:W-:Y:S01]  /*d520*/  HADD2.F32 R32, -RZ, R35.reuse.H0_H0 ;  /* 0x20000023ff207230 */ /* 0x100fe20000004100 */
[----:B------:R-:W-:Y:S01]  /*d530*/  F2FP.SATFINITE.E4M3.F32.PACK_AB_MERGE_C R59, R59, R60, RZ ;  /* 0x0000003c3b3b723e */ /* 0x000fe200048070ff */
[----:B------:R-:W-:Y:S02]  /*d540*/  HADD2.F32 R35, -RZ, R35.H1_H1 ;  /* 0x30000023ff237230 */ /* 0x000fe40000004100 */
[----:B------:R-:W-:-:S02]  /*d550*/  HADD2.F32 R30, -RZ, R6.H1_H1 ;  /* 0x30000006ff1e7230 */ /* 0x000fc40000004100 */
[CC--:B------:R-:W-:Y:S01]  /*d560*/  FMUL.FTZ R37, R29.reuse, R32.reuse ;  /* 0x000000201d257220 */ /* 0x0c0fe20000410000 */
[--C-:B------:R-:W-:Y:S02]  /*d570*/  HADD2.F32 R6, -RZ, R4.reuse.H0_H0 ;  /* 0x20000004ff067230 */ /* 0x100fe40000004100 */
[----:B------:R-:W-:Y:S01]  /*d580*/  FMUL.FTZ R29, R29, R31 ;  /* 0x0000001f1d1d7220 */ /* 0x000fe20000410000 */
[----:B------:R-:W-:Y:S02]  /*d590*/  HADD2.F32 R4, -RZ, R4.H1_H1 ;  /* 0x30000004ff047230 */ /* 0x000fe40000004100 */
[C---:B------:R-:W-:Y:S01]  /*d5a0*/  FMUL.FTZ R43, R30.reuse, R35 ;  /* 0x000000231e2b7220 */ /* 0x040fe20000410000 */
[----:B------:R-:W-:Y:S01]  /*d5b0*/  FMUL.FTZ R36, R30, R33 ;  /* 0x000000211e247220 */ /* 0x000fe20000410000 */
[C---:B------:R-:W-:Y:S01]  /*d5c0*/  FFMA.FTZ R37, R6.reuse, R31, -R37 ;  /* 0x0000001f06257223 */ /* 0x040fe20000010825 */
[----:B------:R-:W-:Y:S01]  /*d5d0*/  FFMA.FTZ R29, R6, R32, R29 ;  /* 0x00000020061d7223 */ /* 0x000fe2000001001d */
[C---:B------:R-:W-:Y:S01]  /*d5e0*/  FFMA.FTZ R30, R4.reuse, R33, -R43 ;  /* 0x00000021041e7223 */ /* 0x040fe2000001082b */
[----:B------:R-:W-:Y:S01]  /*d5f0*/  FFMA.FTZ R36, R4, R35, R36 ;  /* 0x0000002304247223 */ /* 0x000fe20000010024 */
[----:B------:R-:W-:-:S02]  /*d600*/  F2FP.SATFINITE.E4M3.F32.PACK_AB_MERGE_C R4, R8, R5, RZ ;  /* 0x000000050804723e */ /* 0x000fc400048070ff */
[----:B------:R-:W-:Y:S02]  /*d610*/  F2FP.SATFINITE.E4M3.F32.PACK_AB_MERGE_C R8, R10, R7, RZ ;  /* 0x000000070a08723e */ /* 0x000fe400048070ff */
[----:B------:R-:W-:Y:S02]  /*d620*/  F2FP.SATFINITE.E4M3.F32.PACK_AB_MERGE_C R5, R48, R51, RZ ;  /* 0x000000333005723e */ /* 0x000fe400048070ff */
[----:B------:R-:W-:Y:S02]  /*d630*/  F2FP.SATFINITE.E4M3.F32.PACK_AB_MERGE_C R6, R55, R56, RZ ;  /* 0x000000383706723e */ /* 0x000fe400048070ff */
[----:B------:R-:W-:Y:S02]  /*d640*/  F2FP.SATFINITE.E4M3.F32.PACK_AB_MERGE_C R7, R57, R38, RZ ;  /* 0x000000263907723e */ /* 0x000fe400048070ff */
[----:B------:R-:W-:Y:S02]  /*d650*/  F2FP.SATFINITE.E4M3.F32.PACK_AB_MERGE_C R10, R58, R45, RZ ;  /* 0x0000002d3a0a723e */ /* 0x000fe400048070ff */
[----:B------:R-:W-:-:S02]  /*d660*/  F2FP.SATFINITE.E4M3.F32.PACK_AB_MERGE_C R4, R50, R9, R4 ;  /* 0x000000093204723e */ /* 0x000fc40004807004 */
[----:B------:R-:W-:Y:S02]  /*d670*/  F2FP.SATFINITE.E4M3.F32.PACK_AB_MERGE_C R8, R52, R11, R8 ;  /* 0x0000000b3408723e */ /* 0x000fe40004807008 */
[----:B------:R-:W-:Y:S02]  /*d680*/  F2FP.SATFINITE.E4M3.F32.PACK_AB_MERGE_C R5, R46, R47, R5 ;  /* 0x0000002f2e05723e */ /* 0x000fe40004807005 */
[----:B------:R-:W-:Y:S02]  /*d690*/  F2FP.SATFINITE.E4M3.F32.PACK_AB_MERGE_C R6, R39, R40, R6 ;  /* 0x000000282706723e */ /* 0x000fe40004807006 */
[----:B------:R-:W-:Y:S02]  /*d6a0*/  F2FP.SATFINITE.E4M3.F32.PACK_AB_MERGE_C R7, R30, R37, R7 ;  /* 0x000000251e07723e */ /* 0x000fe40004807007 */
[----:B------:R-:W-:Y:S02]  /*d6b0*/  F2FP.SATFINITE.E4M3.F32.PACK_AB_MERGE_C R9, R44, R49, R53 ;  /* 0x000000312c09723e */ /* 0x000fe40004807035 */
[----:B------:R-:W-:Y:S01]  /*d6c0*/  F2FP.SATFINITE.E4M3.F32.PACK_AB_MERGE_C R10, R41, R42, R10 ;  /* 0x0000002a290a723e */ /* 0x000fe2000480700a */
[----:B------:R1:W-:Y:S01]  /*d6d0*/  STS.128 [R26+0x14400], R4 ;  /* 0x014400041a007388 */ /* 0x0003e20000000c00 */
[----:B------:R-:W-:-:S05]  /*d6e0*/  F2FP.SATFINITE.E4M3.F32.PACK_AB_MERGE_C R11, R36, R29, R59 ;  /* 0x0000001d240b723e */ /* 0x000fca000480703b */
[----:B------:R1:W-:Y:S02]  /*d6f0*/  STS.128 [R28+0x14400], R8 ;  /* 0x014400081c007388 */ /* 0x0003e40000000c00 */
.L_x_631:
[----:B------:R-:W-:Y:S05]  /*d700*/  BSYNC B1 ;  /* 0x0000000000017941 */ /* 0x000fea0003800000 */
.L_x_630:
[----:B------:R-:W-:Y:S05]  /*d710*/  @P0 BRA `(.L_x_622) ;  /* 0x0000000800e80947 */ /* 0x000fea0003800000 */
[----:B------:R-:W2:Y:S01]  /*d720*/  LDL R50, [R1+0x38] ;  /* 0x0000380001327983 */ /* 0x000ea20000100800 */
[----:B------:R-:W-:Y:S01]  /*d730*/  IMAD.IADD R3, R16, 0x1, R3 ;  /* 0x0000000110037824 */ /* 0x000fe200078e0203 */
[----:B-1----:R-:W-:-:S04]  /*d740*/  SHF.R.U32.HI R4, RZ, 0x3, R196 ;  /* 0x00000003ff047819 */ /* 0x002fc800000116c4 */
[----:B------:R-:W-:-:S04]  /*d750*/  LOP3.LUT R3, R196, 0x70, R3, 0xf8, !PT ;  /* 0x00000070c4037812 */ /* 0x000fc800078ef803 */
[----:B------:R-:W-:-:S04]  /*d760*/  LOP3.LUT R3, R3, R4, RZ, 0x3c, !PT ;  /* 0x0000000403037212 */ /* 0x000fc800078e3cff */
[----:B------:R-:W-:-:S05]  /*d770*/  IADD3 R3, R18, R3, R203 ;  /* 0x0000000312037210 */ /* 0x000fca0007ffe0cb */
[----:B------:R-:W1:Y:S01]  /*d780*/  LDS.128 R8, [R3+0x14400] ;  /* 0x0144000003087984 */ /* 0x000e620000000c00 */
[----:B------:R-:W-:Y:S02]  /*d790*/  F2FP.F16.E4M3.UNPACK_B R46, R15.H1 ;  /* 0x0000000fff2e723e */ /* 0x000fe400030006ff */
[----:B------:R-:W-:-:S03]  /*d7a0*/  F2FP.F16.E4M3.UNPACK_B R42, R0.H1 ;  /* 0x00000000ff2a723e */ /* 0x000fc600030006ff */
[----:B------:R-:W-:Y:S02]  /*d7b0*/  HADD2.F32 R48, -RZ, R46.H0_H0 ;  /* 0x2000002eff307230 */ /* 0x000fe40000004100 */
[----:B------:R-:W-:Y:S01]  /*d7c0*/  HADD2.F32 R44, -RZ, R42.H0_H0 ;  /* 0x2000002aff2c7230 */ /* 0x000fe20000004100 */
[----:B------:R-:W-:Y:S02]  /*d7d0*/  F2FP.F16.E4M3.UNPACK_B R45, R15 ;  /* 0x0000000fff2d723e */ /* 0x000fe400020006ff */
[-C--:B-1----:R-:W-:Y:S02]  /*d7e0*/  F2FP.F16.E4M3.UNPACK_B R36, R8.reuse.H1 ;  /* 0x00000008ff24723e */ /* 0x082fe400030006ff */
[-C--:B0-----:R-:W-:Y:S02]  /*d7f0*/  F2FP.F16.E4M3.UNPACK_B R37, R9.reuse ;  /* 0x00000009ff25723e */ /* 0x081fe400020006ff */
[----:B------:R-:W-:Y:S02]  /*d800*/  F2FP.F16.E4M3.UNPACK_B R38, R9.H1 ;  /* 0x00000009ff26723e */ /* 0x000fe400030006ff */
[----:B------:R-:W-:-:S02]  /*d810*/  F2FP.F16.E4M3.UNPACK_B R35, R8 ;  /* 0x00000008ff23723e */ /* 0x000fc400020006ff */
[-C--:B------:R-:W-:Y:S02]  /*d820*/  F2FP.F16.E4M3.UNPACK_B R39, R10.reuse ;  /* 0x0000000aff27723e */ /* 0x080fe400020006ff */
[----:B------:R-:W-:Y:S02]  /*d830*/  F2FP.F16.E4M3.UNPACK_B R40, R10.H1 ;  /* 0x0000000aff28723e */ /* 0x000fe400030006ff */
[----:B------:R-:W-:Y:S01]  /*d840*/  F2FP.F16.E4M3.UNPACK_B R10, R0 ;  /* 0x00000000ff0a723e */ /* 0x000fe200020006ff */
[--C-:B------:R-:W-:Y:S01]  /*d850*/  HADD2.F32 R0, -RZ, R35.reuse.H0_H0 ;  /* 0x20000023ff007230 */ /* 0x100fe20000004100 */
[----:B------:R-:W-:Y:S01]  /*d860*/  F2FP.F16.E4M3.UNPACK_B R41, R11.H1 ;  /* 0x0000000bff29723e */ /* 0x000fe200030006ff */
[----:B------:R-:W-:Y:S01]  /*d870*/  HADD2.F32 R35, -RZ, R35.H1_H1 ;  /* 0x30000023ff237230 */ /* 0x000fe20000004100 */
[----:B--2---:R-:W0:Y:S02]  /*d880*/  LDS.128 R4, [R50+0x14400] ;  /* 0x0144000032047984 */ /* 0x004e240000000c00 */
[----:B0-----:R-:W-:-:S02]  /*d890*/  F2FP.F16.E4M3.UNPACK_B R26, R4 ;  /* 0x00000004ff1a723e */ /* 0x001fc400020006ff */
[----:B------:R-:W-:Y:S01]  /*d8a0*/  F2FP.F16.E4M3.UNPACK_B R28, R4.H1 ;  /* 0x00000004ff1c723e */ /* 0x000fe200030006ff */
[----:B------:R-:W-:Y:S01]  /*d8b0*/  HADD2.F32 R4, -RZ, R36.H0_H0 ;  /* 0x20000024ff047230 */ /* 0x000fe20000004100 */
[-C--:B------:R-:W-:Y:S02]  /*d8c0*/  F2FP.F16.E4M3.UNPACK_B R31, R6.reuse ;  /* 0x00000006ff1f723e */ /* 0x080fe400020006ff */
[----:B------:R-:W-:Y:S01]  /*d8d0*/  F2FP.F16.E4M3.UNPACK_B R32, R6.H1 ;  /* 0x00000006ff20723e */ /* 0x000fe200030006ff */
[----:B------:R-:W-:Y:S02]  /*d8e0*/  HADD2.F32 R6, -RZ, R28.H0_H0 ;  /* 0x2000001cff067230 */ /* 0x000fe40000004100 */
[-C--:B------:R-:W-:Y:S01]  /*d8f0*/  FMUL.FTZ R9, R48, R4.reuse ;  /* 0x0000000430097220 */ /* 0x080fe20000410000 */
[----:B------:R-:W-:-:S03]  /*d900*/  FMUL.FTZ R43, R44, R4 ;  /* 0x000000042c2b7220 */ /* 0x000fc60000410000 */
[-C--:B------:R-:W-:Y:S01]  /*d910*/  FFMA.FTZ R4, R44, R6.reuse, -R9 ;  /* 0x000000062c047223 */ /* 0x080fe20000010809 */
[----:B------:R-:W-:Y:S01]  /*d920*/  FFMA.FTZ R6, R48, R6, R43 ;  /* 0x0000000630067223 */ /* 0x000fe2000001002b */
[----:B------:R-:W-:Y:S02]  /*d930*/  HADD2.F32 R48, -RZ, R46.H1_H1 ;  /* 0x3000002eff307230 */ /* 0x000fe40000004100 */
[----:B------:R-:W-:Y:S02]  /*d940*/  HADD2.F32 R44, -RZ, R42.H1_H1 ;  /* 0x3000002aff2c7230 */ /* 0x000fe40000004100 */
[--C-:B------:R-:W-:Y:S01]  /*d950*/  HADD2.F32 R46, -RZ, R45.reuse.H0_H0 ;  /* 0x2000002dff2e7230 */ /* 0x100fe20000004100 */
[-C--:B------:R-:W-:Y:S01]  /*d960*/  F2FP.F16.E4M3.UNPACK_B R29, R5.reuse ;  /* 0x00000005ff1d723e */ /* 0x080fe200020006ff */
[----:B------:R-:W-:Y:S01]  /*d970*/  HADD2.F32 R36, -RZ, R36.H1_H1 ;  /* 0x30000024ff247230 */ /* 0x000fe20000004100 */
[----:B------:R-:W-:Y:S01]  /*d980*/  F2FP.F16.E4M3.UNPACK_B R30, R5.H1 ;  /* 0x00000005ff1e723e */ /* 0x000fe200030006ff */
[----:B------:R-:W-:Y:S01]  /*d990*/  HADD2.F32 R42, -RZ, R10.H0_H0 ;  /* 0x2000000aff2a7230 */ /* 0x000fe20000004100 */
[-C--:B------:R-:W-:Y:S01]  /*d9a0*/  F2FP.F16.E4M3.UNPACK_B R5, R7.reuse ;  /* 0x00000007ff05723e */ /* 0x080fe200020006ff */
[----:B------:R-:W-:Y:S01]  /*d9b0*/  HADD2.F32 R8, -RZ, R26.H0_H0 ;  /* 0x2000001aff087230 */ /* 0x000fe20000004100 */
[----:B------:R-:W-:Y:S01]  /*d9c0*/  F2FP.F16.E4M3.UNPACK_B R33, R7.H1 ;  /* 0x00000007ff21723e */ /* 0x000fe200030006ff */
[----:B------:R-:W-:Y:S01]  /*d9d0*/  HADD2.F32 R28, -RZ, R28.H1_H1 ;  /* 0x3000001cff1c7230 */ /* 0x000fe20000004100 */
[----:B------:R-:W-:Y:S01]  /*d9e0*/  F2FP.F16.E4M3.UNPACK_B R7, R11 ;  /* 0x0000000bff07723e */ /* 0x000fe200020006ff */
[----:B------:R-:W-:Y:S01]  /*d9f0*/  FMUL.FTZ R11, R46, R0 ;  /* 0x000000002e0b7220 */ /* 0x000fe20000410000 */
[----:B------:R-:W-:Y:S01]  /*da00*/  FMUL.FTZ R9, R48, R36 ;  /* 0x0000002430097220 */ /* 0x000fe20000410000 */
[----:B------:R-:W-:Y:S01]  /*da10*/  FMUL.FTZ R15, R42, R0 ;  /* 0x000000002a0f7220 */ /* 0x000fe20000410000 */
[----:B------:R-:W-:Y:S01]  /*da20*/  FMUL.FTZ R43, R44, R36 ;  /* 0x000000242c2b7220 */ /* 0x000fe20000410000 */
[----:B------:R-:W-:Y:S01]  /*da30*/  FFMA.FTZ R0, R42, R8, -R11 ;  /* 0x000000082a007223 */ /* 0x000fe2000001080b */
[----:B------:R-:W-:Y:S01]  /*da40*/  FFMA.FTZ R9, R44, R28, -R9 ;  /* 0x0000001c2c097223 */ /* 0x000fe20000010809 */
[----:B------:R-:W-:Y:S01]  /*da50*/  FFMA.FTZ R8, R46, R8, R15 ;  /* 0x000000082e087223 */ /* 0x000fe2000001000f */
[----:B------:R-:W-:Y:S01]  /*da60*/  FFMA.FTZ R43, R48, R28, R43 ;  /* 0x0000001c302b7223 */ /* 0x000fe2000001002b */
[----:B------:R-:W-:Y:S01]  /*da70*/  F2FP.F16.E4M3.UNPACK_B R46, R20.H1 ;  /* 0x00000014ff2e723e */ /* 0x000fe200030006ff */
[----:B------:R-:W-:Y:S01]  /*da80*/  HADD2.F32 R44, -RZ, R45.H1_H1 ;  /* 0x3000002dff2c7230 */ /* 0x000fe20000004100 */
[----:B------:R-:W-:Y:S01]  /*da90*/  F2FP.F16.E4M3.UNPACK_B R42, R12.H1 ;  /* 0x0000000cff2a723e */ /* 0x000fe200030006ff */
[----:B------:R-:W-:-:S02]  /*daa0*/  HADD2.F32 R28, -RZ, R10.H1_H1 ;  /* 0x3000000aff1c7230 */ /* 0x000fc40000004100 */
[----:B------:R-:W-:Y:S02]  /*dab0*/  HADD2.F32 R26, -RZ, R26.H1_H1 ;  /* 0x3000001aff1a7230 */ /* 0x000fe40000004100 */
[-C--:B------:R-:W-:Y:S01]  /*dac0*/  FMUL.FTZ R15, R44, R35.reuse ;  /* 0x000000232c0f7220 */ /* 0x080fe20000410000 */
[----:B------:R-:W-:Y:S02]  /*dad0*/  HADD2.F32 R48, -RZ, R46.H0_H0 ;  /* 0x2000002eff307230 */ /* 0x000fe40000004100 */
[C---:B------:R-:W-:Y:S01]  /*dae0*/  FMUL.FTZ R35, R28.reuse, R35 ;  /* 0x000000231c237220 */ /* 0x040fe20000410000 */
[----:B------:R-:W-:Y:S02]  /*daf0*/  HADD2.F32 R11, -RZ, R38.H0_H0 ;  /* 0x20000026ff0b7230 */ /* 0x000fe40000004100 */
[----:B------:R-:W-:Y:S02]  /*db00*/  HADD2.F32 R36, -RZ, R42.H0_H0 ;  /* 0x2000002aff247230 */ /* 0x000fe40000004100 */
[----:B------:R-:W-:Y:S01]  /*db10*/  FFMA.FTZ R15, R28, R26, -R15 ;  /* 0x0000001a1c0f7223 */ /* 0x000fe2000001080f */
[----:B------:R-:W-:-:S02]  /*db20*/  HADD2.F32 R10, -RZ, R30.H0_H0 ;  /* 0x2000001eff0a7230 */ /* 0x000fc40000004100 */
[-C--:B------:R-:W-:Y:S01]  /*db30*/  FMUL.FTZ R45, R48, R11.reuse ;  /* 0x0000000b302d7220 */ /* 0x080fe20000410000 */
[----:B------:R-:W-:Y:S01]  /*db40*/  FFMA.FTZ R35, R44, R26, R35 ;  /* 0x0000001a2c237223 */ /* 0x000fe20000010023 */
[C---:B------:R-:W-:Y:S01]  /*db50*/  FMUL.FTZ R11, R36.reuse, R11 ;  /* 0x0000000b240b7220 */ /* 0x040fe20000410000 */
[----:B------:R-:W-:Y:S01]  /*db60*/  F2FP.F16.E4M3.UNPACK_B R26, R20 ;  /* 0x00000014ff1a723e */ /* 0x000fe200020006ff */
[----:B------:R-:W-:Y:S01]  /*db70*/  HADD2.F32 R46, -RZ, R46.H1_H1 ;  /* 0x3000002eff2e7230 */ /* 0x000fe20000004100 */
[----:B------:R-:W-:Y:S01]  /*db80*/  F2FP.F16.E4M3.UNPACK_B R20, R12 ;  /* 0x0000000cff14723e */ /* 0x000fe200020006ff */
[----:B------:R-:W-:Y:S02]  /*db90*/  HADD2.F32 R38, -RZ, R38.H1_H1 ;  /* 0x30000026ff267230 */ /* 0x000fe40000004100 */
[-C--:B------:R-:W-:Y:S01]  /*dba0*/  FFMA.FTZ R28, R36, R10.reuse, -R45 ;  /* 0x0000000a241c7223 */ /* 0x080fe2000001082d */
[----:B------:R-:W-:Y:S02]  /*dbb0*/  HADD2.F32 R42, -RZ, R42.H1_H1 ;  /* 0x3000002aff2a7230 */ /* 0x000fe40000004100 */
[----:B------:R-:W-:Y:S01]  /*dbc0*/  FFMA.FTZ R36, R48, R10, R11 ;  /* 0x0000000a30247223 */ /* 0x000fe2000001000b */
[----:B------:R-:W-:-:S02]  /*dbd0*/  HADD2.F32 R30, -RZ, R30.H1_H1 ;  /* 0x3000001eff1e7230 */ /* 0x000fc40000004100 */
[-C--:B------:R-:W-:Y:S01]  /*dbe0*/  FMUL.FTZ R47, R46, R38.reuse ;  /* 0x000000262e2f7220 */ /* 0x080fe20000410000 */
[----:B------:R-:W-:Y:S02]  /*dbf0*/  HADD2.F32 R44, -RZ, R26.H0_H0 ;  /* 0x2000001aff2c7230 */ /* 0x000fe40000004100 */
[----:B------:R-:W-:Y:S02]  /*dc00*/  HADD2.F32 R11, -RZ, R37.H0_H0 ;  /* 0x20000025ff0b7230 */ /* 0x000fe40000004100 */
[C---:B------:R-:W-:Y:S01]  /*dc10*/  FMUL.FTZ R49, R42.reuse, R38 ;  /* 0x000000262a317220 */ /* 0x040fe20000410000 */
[----:B------:R-:W-:Y:S02]  /*dc20*/  HADD2.F32 R12, -RZ, R20.H0_H0 ;  /* 0x20000014ff0c7230 */ /* 0x000fe40000004100 */
[-C--:B------:R-:W-:Y:S01]  /*dc30*/  FFMA.FTZ R47, R42, R30.reuse, -R47 ;  /* 0x0000001e2a2f7223 */ /* 0x080fe2000001082f */
[----:B------:R-:W-:Y:S02]  /*dc40*/  HADD2.F32 R10, -RZ, R29.H0_H0 ;  /* 0x2000001dff0a7230 */ /* 0x000fe40000004100 */
[-C--:B------:R-:W-:Y:S01]  /*dc50*/  FMUL.FTZ R45, R44, R11.reuse ;  /* 0x0000000b2c2d7220 */ /* 0x080fe20000410000 */
[----:B------:R-:W-:Y:S01]  /*dc60*/  FFMA.FTZ R49, R46, R30, R49 ;  /* 0x0000001e2e317223 */ /* 0x000fe20000010031 */
[----:B------:R-:W-:Y:S01]  /*dc70*/  FMUL.FTZ R11, R12, R11 ;  /* 0x0000000b0c0b7220 */ /* 0x000fe20000410000 */
[----:B------:R-:W-:-:S02]  /*dc80*/  F2FP.F16.E4M3.UNPACK_B R42, R21.H1 ;  /* 0x00000015ff2a723e */ /* 0x000fc400030006ff */
[----:B------:R-:W-:Y:S01]  /*dc90*/  F2FP.F16.E4M3.UNPACK_B R30, R13.H1 ;  /* 0x0000000dff1e723e */ /* 0x000fe200030006ff */
[-C--:B------:R-:W-:Y:S01]  /*dca0*/  FFMA.FTZ R45, R12, R10.reuse, -R45 ;  /* 0x0000000a0c2d7223 */ /* 0x080fe2000001082d */
[----:B------:R-:W-:Y:S01]  /*dcb0*/  FFMA.FTZ R12, R44, R10, R11 ;  /* 0x0000000a2c0c7223 */ /* 0x000fe2000001000b */
[----:B------:R-:W-:Y:S02]  /*dcc0*/  HADD2.F32 R51, -RZ, R20.H1_H1 ;  /* 0x30000014ff337230 */ /* 0x000fe40000004100 */
[----:B------:R-:W-:Y:S02]  /*dcd0*/  HADD2.F32 R53, -RZ, R26.H1_H1 ;  /* 0x3000001aff357230 */ /* 0x000fe40000004100 */
[----:B------:R-:W-:Y:S02]  /*dce0*/  HADD2.F32 R37, -RZ, R37.H1_H1 ;  /* 0x30000025ff257230 */ /* 0x000fe40000004100 */
[----:B------:R-:W-:Y:S02]  /*dcf0*/  HADD2.F32 R44, -RZ, R42.H0_H0 ;  /* 0x2000002aff2c7230 */ /* 0x000fe40000004100 */
[----:B------:R-:W-:-:S02]  /*dd00*/  HADD2.F32 R11, -RZ, R40.H0_H0 ;  /* 0x20000028ff0b7230 */ /* 0x000fc40000004100 */
[----:B------:R-:W-:Y:S02]  /*dd10*/  HADD2.F32 R38, -RZ, R30.H0_H0 ;  /* 0x2000001eff267230 */ /* 0x000fe40000004100 */
[-C--:B------:R-:W-:Y:S01]  /*dd20*/  FMUL.FTZ R20, R53, R37.reuse ;  /* 0x0000002535147220 */ /* 0x080fe20000410000 */
[----:B------:R-:W-:Y:S02]  /*dd30*/  HADD2.F32 R10, -RZ, R32.H0_H0 ;  /* 0x20000020ff0a7230 */ /* 0x000fe40000004100 */
[----:B------:R-:W-:Y:S01]  /*dd40*/  FMUL.FTZ R26, R51, R37 ;  /* 0x00000025331a7220 */ /* 0x000fe20000410000 */
[-C--:B------:R-:W-:Y:S01]  /*dd50*/  FMUL.FTZ R37, R44, R11.reuse ;  /* 0x0000000b2c257220 */ /* 0x080fe20000410000 */
[C---:B------:R-:W-:Y:S01]  /*dd60*/  FMUL.FTZ R11, R38.reuse, R11 ;  /* 0x0000000b260b7220 */ /* 0x040fe20000410000 */
[----:B------:R-:W-:Y:S02]  /*dd70*/  HADD2.F32 R29, -RZ, R29.H1_H1 ;  /* 0x3000001dff1d7230 */ /* 0x000fe40000004100 */
[-C--:B------:R-:W-:Y:S01]  /*dd80*/  FFMA.FTZ R37, R38, R10.reuse, -R37 ;  /* 0x0000000a26257223 */ /* 0x080fe20000010825 */
[----:B------:R-:W-:Y:S01]  /*dd90*/  FFMA.FTZ R38, R44, R10, R11 ;  /* 0x0000000a2c267223 */ /* 0x000fe2000001000b */
[----:B------:R-:W-:-:S02]  /*dda0*/  HADD2.F32 R10, -RZ, R42.H1_H1 ;  /* 0x3000002aff0a7230 */ /* 0x000fc40000004100 */
[----:B------:R-:W-:Y:S02]  /*ddb0*/  HADD2.F32 R40, -RZ, R40.H1_H1 ;  /* 0x30000028ff287230 */ /* 0x000fe40000004100 */
[-C--:B------:R-:W-:Y:S01]  /*ddc0*/  FFMA.FTZ R20, R51, R29.reuse, -R20 ;  /* 0x0000001d33147223 */ /* 0x080fe20000010814 */
[----:B------:R-:W-:Y:S01]  /*ddd0*/  FFMA.FTZ R29, R53, R29, R26 ;  /* 0x0000001d351d7223 */ /* 0x000fe2000001001a */
[----:B------:R-:W-:Y:S01]  /*dde0*/  HADD2.F32 R30, -RZ, R30.H1_H1 ;  /* 0x3000001eff1e7230 */ /* 0x000fe20000004100 */
[----:B------:R-:W-:Y:S01]  /*ddf0*/  F2FP.F16.E4M3.UNPACK_B R42, R21 ;  /* 0x00000015ff2a723e */ /* 0x000fe200020006ff */
[----:B------:R-:W-:Y:S01]  /*de00*/  HADD2.F32 R32, -RZ, R32.H1_H1 ;  /* 0x30000020ff207230 */ /* 0x000fe20000004100 */
[----:B------:R-:W-:Y:S01]  /*de10*/  F2FP.F16.E4M3.UNPACK_B R26, R13 ;  /* 0x0000000dff1a723e */ /* 0x000fe200020006ff */
[-C--:B------:R-:W-:Y:S01]  /*de20*/  FMUL.FTZ R13, R10, R40.reuse ;  /* 0x000000280a0d7220 */ /* 0x080fe20000410000 */
[----:B------:R-:W-:Y:S01]  /*de30*/  FMUL.FTZ R21, R30, R40 ;  /* 0x000000281e157220 */ /* 0x000fe20000410000 */
[----:B------:R-:W-:-:S02]  /*de40*/  HADD2.F32 R44, -RZ, R42.H0_H0 ;  /* 0x2000002aff2c7230 */ /* 0x000fc40000004100 */
[----:B------:R-:W-:Y:S02]  /*de50*/  HADD2.F32 R11, -RZ, R39.H0_H0 ;  /* 0x20000027ff0b7230 */ /* 0x000fe40000004100 */
[-C--:B------:R-:W-:Y:S01]  /*de60*/  FFMA.FTZ R40, R30, R32.reuse, -R13 ;  /* 0x000000201e287223 */ /* 0x080fe2000001080d */
[----:B------:R-:W-:Y:S02]  /*de70*/  HADD2.F32 R30, -RZ, R26.H0_H0 ;  /* 0x2000001aff1e7230 */ /* 0x000fe40000004100 */
[----:B------:R-:W-:Y:S01]  /*de80*/  FFMA.FTZ R51, R10, R32, R21 ;  /* 0x000000200a337223 */ /* 0x000fe20000010015 */
[----:B------:R-:W-:Y:S02]  /*de90*/  HADD2.F32 R10, -RZ, R31.H0_H0 ;  /* 0x2000001fff0a7230 */ /* 0x000fe40000004100 */
[-C--:B------:R-:W-:Y:S01]  /*dea0*/  FMUL.FTZ R13, R44, R11.reuse ;  /* 0x0000000b2c0d7220 */ /* 0x080fe20000410000 */
[----:B------:R-:W-:Y:S02]  /*deb0*/  HADD2.F32 R55, -RZ, R42.H1_H1 ;  /* 0x3000002aff377230 */ /* 0x000fe40000004100 */
[C---:B------:R-:W-:Y:S01]  /*dec0*/  FMUL.FTZ R11, R30.reuse, R11 ;  /* 0x0000000b1e0b7220 */ /* 0x040fe20000410000 */
[----:B------:R-:W-:Y:S01]  /*ded0*/  HADD2.F32 R39, -RZ, R39.H1_H1 ;  /* 0x30000027ff277230 */ /* 0x000fe20000004100 */
[----:B------:R-:W-:Y:S01]  /*dee0*/  F2FP.F16.E4M3.UNPACK_B R46, R25.H1 ;  /* 0x00000019ff2e723e */ /* 0x000fe200030006ff */
[----:B------:R-:W-:Y:S01]  /*def0*/  HADD2.F32 R53, -RZ, R26.H1_H1 ;  /* 0x3000001aff357230 */ /* 0x000fe20000004100 */
[----:B------:R-:W-:Y:S01]  /*df00*/  F2FP.F16.E4M3.UNPACK_B R32, R14.H1 ;  /* 0x0000000eff20723e */ /* 0x000fe200030006ff */
[----:B------:R-:W-:Y:S01]  /*df10*/  FFMA.FTZ R13, R30, R10, -R13 ;  /* 0x0000000a1e0d7223 */ /* 0x000fe2000001080d */
[----:B------:R-:W-:-:S02]  /*df20*/  HADD2.F32 R31, -RZ, R31.H1_H1 ;  /* 0x3000001fff1f7230 */ /* 0x000fc40000004100 */
[----:B------:R-:W-:Y:S01]  /*df30*/  FFMA.FTZ R21, R44, R10, R11 ;  /* 0x0000000a2c157223 */ /* 0x000fe2000001000b */
[-C--:B------:R-:W-:Y:S01]  /*df40*/  FMUL.FTZ R26, R55, R39.reuse ;  /* 0x00000027371a7220 */ /* 0x080fe20000410000 */
[C---:B------:R-:W-:Y:S01]  /*df50*/  FMUL.FTZ R10, R53.reuse, R39 ;  /* 0x00000027350a7220 */ /* 0x040fe20000410000 */
[----:B------:R-:W-:Y:S02]  /*df60*/  HADD2.F32 R44, -RZ, R46.H0_H0 ;  /* 0x2000002eff2c7230 */ /* 0x000fe40000004100 */
[----:B------:R-:W-:Y:S02]  /*df70*/  HADD2.F32 R11, -RZ, R41.H0_H0 ;  /* 0x20000029ff0b7230 */ /* 0x000fe40000004100 */
[----:B------:R-:W-:Y:S02]  /*df80*/  HADD2.F32 R42, -RZ, R32.H0_H0 ;  /* 0x20000020ff2a7230 */ /* 0x000fe40000004100 */
[-C--:B------:R-:W-:Y:S01]  /*df90*/  FFMA.FTZ R26, R53, R31.reuse, -R26 ;  /* 0x0000001f351a7223 */ /* 0x080fe2000001081a */
[----:B------:R-:W-:Y:S01]  /*dfa0*/  FFMA.FTZ R30, R55, R31, R10 ;  /* 0x0000001f371e7223 */ /* 0x000fe2000001000a */
[----:B------:R-:W-:-:S02]  /*dfb0*/  HADD2.F32 R10, -RZ, R33.H0_H0 ;  /* 0x20000021ff0a7230 */ /* 0x000fc40000004100 */
[-C--:B------:R-:W-:Y:S01]  /*dfc0*/  FMUL.FTZ R31, R44, R11.reuse ;  /* 0x0000000b2c1f7220 */ /* 0x080fe20000410000 */
[C---:B------:R-:W-:Y:S01]  /*dfd0*/  FMUL.FTZ R11, R42.reuse, R11 ;  /* 0x0000000b2a0b7220 */ /* 0x040fe20000410000 */
[----:B------:R-:W-:Y:S02]  /*dfe0*/  HADD2.F32 R55, -RZ, R46.H1_H1 ;  /* 0x3000002eff377230 */ /* 0x000fe40000004100 */
[----:B------:R-:W-:Y:S02]  /*dff0*/  HADD2.F32 R41, -RZ, R41.H1_H1 ;  /* 0x30000029ff297230 */ /* 0x000fe40000004100 */
[----:B------:R-:W-:Y:S02]  /*e000*/  HADD2.F32 R53, -RZ, R32.H1_H1 ;  /* 0x30000020ff357230 */ /* 0x000fe40000004100 */
[-C--:B------:R-:W-:Y:S01]  /*e010*/  FFMA.FTZ R31, R42, R10.reuse, -R31 ;  /* 0x0000000a2a1f7223 */ /* 0x080fe2000001081f */
[----:B------:R-:W-:Y:S01]  /*e020*/  FFMA.FTZ R39, R44, R10, R11 ;  /* 0x0000000a2c277223 */ /* 0x000fe2000001000b */
[----:B------:R-:W-:Y:S01]  /*e030*/  HADD2.F32 R33, -RZ, R33.H1_H1 ;  /* 0x30000021ff217230 */ /* 0x000fe20000004100 */
[----:B------:R-:W-:Y:S01]  /*e040*/  F2FP.F16.E4M3.UNPACK_B R42, R14 ;  /* 0x0000000eff2a723e */ /* 0x000fe200020006ff */
[----:B------:R-:W-:Y:S01]  /*e050*/  FMUL.FTZ R14, R55, R41 ;  /* 0x00000029370e7220 */ /* 0x000fe20000410000 */
[----:B------:R-:W-:Y:S01]  /*e060*/  F2FP.F16.E4M3.UNPACK_B R11, R25 ;  /* 0x00000019ff0b723e */ /* 0x000fe200020006ff */
[----:B------:R-:W-:Y:S01]  /*e070*/  FMUL.FTZ R32, R53, R41 ;  /* 0x0000002935207220 */ /* 0x000fe20000410000 */
[----:B------:R-:W-:-:S02]  /*e080*/  HADD2.F32 R10, -RZ, R7.H0_H0 ;  /* 0x20000007ff0a7230 */ /* 0x000fc40000004100 */
[-C--:B------:R-:W-:Y:S01]  /*e090*/  FFMA.FTZ R44, R53, R33.reuse, -R14 ;  /* 0x00000021352c7223 */ /* 0x080fe2000001080e */
[--C-:B------:R-:W-:Y:S02]  /*e0a0*/  HADD2.F32 R25, -RZ, R42.reuse.H0_H0 ;  /* 0x2000002aff197230 */ /* 0x100fe40000004100 */
[----:B------:R-:W-:Y:S01]  /*e0b0*/  FFMA.FTZ R46, R55, R33, R32 ;  /* 0x00000021372e7223 */ /* 0x000fe20000010020 */
[--C-:B------:R-:W-:Y:S02]  /*e0c0*/  HADD2.F32 R41, -RZ, R11.reuse.H0_H0 ;  /* 0x2000000bff297230 */ /* 0x100fe40000004100 */
[----:B------:R-:W-:Y:S02]  /*e0d0*/  HADD2.F32 R53, -RZ, R11.H1_H1 ;  /* 0x3000000bff357230 */ /* 0x000fe40000004100 */
[----:B------:R-:W-:Y:S02]  /*e0e0*/  HADD2.F32 R33, -RZ, R42.H1_H1 ;  /* 0x3000002aff217230 */ /* 0x000fe40000004100 */
[----:B------:R-:W-:-:S02]  /*e0f0*/  HADD2.F32 R11, -RZ, R7.H1_H1 ;  /* 0x30000007ff0b7230 */ /* 0x000fc40000004100 */
[-C--:B------:R-:W-:Y:S01]  /*e100*/  FMUL.FTZ R14, R41, R10.reuse ;  /* 0x0000000a290e7220 */ /* 0x080fe20000410000 */
[--C-:B------:R-:W-:Y:S02]  /*e110*/  HADD2.F32 R7, -RZ, R5.reuse.H0_H0 ;  /* 0x20000005ff077230 */ /* 0x100fe40000004100 */
[----:B------:R-:W-:Y:S01]  /*e120*/  FMUL.FTZ R10, R25, R10 ;  /* 0x0000000a190a7220 */ /* 0x000fe20000410000 */
[----:B------:R-:W-:Y:S02]  /*e130*/  HADD2.F32 R5, -RZ, R5.H1_H1 ;  /* 0x30000005ff057230 */ /* 0x000fe40000004100 */
        /* <DEDUP_REMOVED lines=8> */
[----:B------:R-:W-:Y:S02]  /*e1c0*/  F2FP.SATFINITE.E4M3.F32.PACK_AB_MERGE_C R5, R47, R28, RZ ;  /* 0x0000001c2f05723e */ /* 0x000fe400048070ff */
[----:B------:R-:W-:Y:S02]  /*e1d0*/  F2FP.SATFINITE.E4M3.F32.PACK_AB_MERGE_C R6, R40, R37, RZ ;  /* 0x000000252806723e */ /* 0x000fe400048070ff */
[----:B------:R-:W-:Y:S02]  /*e1e0*/  F2FP.SATFINITE.E4M3.F32.PACK_AB_MERGE_C R31, R44, R31, RZ ;  /* 0x0000001f2c1f723e */ /* 0x000fe400048070ff */
[----:B------:R-:W-:Y:S02]  /*e1f0*/  F2FP.SATFINITE.E4M3.F32.PACK_AB_MERGE_C R9, R49, R36, RZ ;  /* 0x000000243109723e */ /* 0x000fe400048070ff */
[----:B------:R-:W-:-:S02]  /*e200*/  F2FP.SATFINITE.E4M3.F32.PACK_AB_MERGE_C R10, R51, R38, RZ ;  /* 0x00000026330a723e */ /* 0x000fc400048070ff */
[----:B------:R-:W-:Y:S02]  /*e210*/  F2FP.SATFINITE.E4M3.F32.PACK_AB_MERGE_C R39, R46, R39, RZ ;  /* 0x000000272e27723e */ /* 0x000fe400048070ff */
[----:B------:R-:W-:Y:S02]  /*e220*/  F2FP.SATFINITE.E4M3.F32.PACK_AB_MERGE_C R4, R15, R0, R4 ;  /* 0x000000000f04723e */ /* 0x000fe40004807004 */
[----:B------:R-:W-:Y:S02]  /*e230*/  F2FP.SATFINITE.E4M3.F32.PACK_AB_MERGE_C R5, R20, R45, R5 ;  /* 0x0000002d1405723e */ /* 0x000fe40004807005 */
[----:B------:R-:W-:Y:S02]  /*e240*/  F2FP.SATFINITE.E4M3.F32.PACK_AB_MERGE_C R6, R26, R13, R6 ;  /* 0x0000000d1a06723e */ /* 0x000fe40004807006 */
[----:B------:R-:W-:Y:S02]  /*e250*/  F2FP.SATFINITE.E4M3.F32.PACK_AB_MERGE_C R7, R7, R14, R31 ;  /* 0x0000000e0707723e */ /* 0x000fe4000480701f */
[----:B------:R-:W-:-:S02]  /*e260*/  F2FP.SATFINITE.E4M3.F32.PACK_AB_MERGE_C R8, R35, R8, R43 ;  /* 0x000000082308723e */ /* 0x000fc4000480702b */
[----:B------:R-:W-:Y:S02]  /*e270*/  F2FP.SATFINITE.E4M3.F32.PACK_AB_MERGE_C R9, R29, R12, R9 ;  /* 0x0000000c1d09723e */ /* 0x000fe40004807009 */
[----:B------:R-:W-:Y:S02]  /*e280*/  F2FP.SATFINITE.E4M3.F32.PACK_AB_MERGE_C R10, R30, R21, R10 ;  /* 0x000000151e0a723e */ /* 0x000fe4000480700a */
[----:B------:R-:W-:Y:S01]  /*e290*/  F2FP.SATFINITE.E4M3.F32.PACK_AB_MERGE_C R11, R42, R11, R39 ;  /* 0x0000000b2a0b723e */ /* 0x000fe20004807027 */
[----:B------:R3:W-:Y:S04]  /*e2a0*/  STS.128 [R50+0x14400], R4 ;  /* 0x0144000432007388 */ /* 0x0007e80000000c00 */
[----:B------:R3:W-:Y:S02]  /*e2b0*/  STS.128 [R3+0x14400], R8 ;  /* 0x0144000803007388 */ /* 0x0007e40000000c00 */
.L_x_622:
[----:B------:R-:W-:Y:S05]  /*e2c0*/  BSYNC B0 ;  /* 0x0000000000007941 */ /* 0x000fea0003800000 */
.L_x_611:
[----:B------:R-:W-:Y:S01]  /*e2d0*/  @!PT LDS RZ, [RZ] ;  /* 0x00000000fffff984 */ /* 0x000fe20000000800 */
[----:B------:R-:W-:Y:S01]  /*e2e0*/  @!PT LDS RZ, [RZ] ;  /* 0x00000000fffff984 */ /* 0x000fe20000000800 */
[----:B------:R-:W-:Y:S01]  /*e2f0*/  @!PT LDS RZ, [RZ] ;  /* 0x00000000fffff984 */ /* 0x000fe20000000800 */
[----:B------:R-:W-:Y:S01]  /*e300*/  @!PT LDS RZ, [RZ] ;  /* 0x00000000fffff984 */ /* 0x000fe20000000800 */
[----:B------:R4:W-:Y:S06]  /*e310*/  MEMBAR.ALL.CTA ;  /* 0x0000000000007992 */ /* 0x0009ec0000008000 */
[----:B----4-:R-:W4:Y:S01]  /*e320*/  FENCE.VIEW.ASYNC.S ;  /* 0x00000000000073c6 */ /* 0x010f220000000000 */
[----:B------:R-:W-:Y:S05]  /*e330*/  WARPSYNC.ALL ;  /* 0x0000000000007948 */ /* 0x000fea0003800000 */
[----:B----4-:R-:W-:Y:S06]  /*e340*/  BAR.SYNC.DEFER_BLOCKING 0xd, 0x100 ;  /* 0x0344000000007b1d */ /* 0x010fec0000010000 */
.L_x_608:
[----:B--2---:R-:W-:-:S05]  /*e350*/  IMAD.U32 R0, RZ, RZ, UR39 ;  /* 0x00000027ff007e24 */ /* 0x004fca000f8e00ff */
[----:B------:R-:W-:-:S13]  /*e360*/  ISETP.NE.AND P0, PT, R0, 0x3, PT ;  /* 0x000000030000780c */ /* 0x000fda0003f05270 */
[----:B------:R-:W-:Y:S05]  /*e370*/  @!P0 BRA `(.L_x_632) ;  /* 0x0000000000048947 */ /* 0x000fea0003800000 */
[----:B------:R-:W-:Y:S01]  /*e380*/  BPT.TRAP 0x1 ;  /* 0x000000040000795c */ /* 0x000fe20000300000 */
.L_x_632:
[----:B01-3--:R-:W-:Y:S01]  /*e390*/  IMAD R3, R194, 0x8, R18 ;  /* 0x00000008c2037824 */ /* 0x00bfe200078e0212 */
[----:B------:R-:W-:-:S04]  /*e3a0*/  SHF.L.U32 R4, R195, 0x1f, RZ ;  /* 0x0000001fc3047819 */ /* 0x000fc800000006ff */
[----:B------:R0:W1:Y:S01]  /*e3b0*/  SYNCS.PHASECHK.TRANS64.TRYWAIT P1, [R3+URZ+0x22830], R4 ;  /* 0x02283004030075a7 */ /* 0x000062000802017f */
[----:B------:R-:W-:Y:S05]  /*e3c0*/  @!P0 BRA `(.L_x_633) ;  /* 0x0000000000048947 */ /* 0x000fea0003800000 */
[----:B------:R-:W-:Y:S01]  /*e3d0*/  BPT.TRAP 0x1 ;  /* 0x000000040000795c */ /* 0x000fe20000300000 */
.L_x_633:
[----:B------:R-:W-:-:S05]  /*e3e0*/  VIADD R0, R18, 0x18400 ;  /* 0x0001840012007836 */ /* 0x000fca0000000000 */
[----:B------:R-:W-:-:S04]  /*e3f0*/  SHF.R.U32.HI R0, RZ, 0x4, R0 ;  /* 0x00000004ff007819 */ /* 0x000fc80000011600 */
[----:B------:R-:W-:-:S04]  /*e400*/  LOP3.LUT R0, R0, 0x3fff, RZ, 0xc0, !PT ;  /* 0x00003fff00007812 */ /* 0x000fc800078ec0ff */
[----:B------:R-:W-:-:S05]  /*e410*/  LOP3.LUT R0, R0, 0x10000, RZ, 0xfc, !PT ;  /* 0x0001000000007812 */ /* 0x000fca00078efcff */
[----:B------:R-:W-:Y:S01]  /*e420*/  IMAD R14, R194, 0x500, R0 ;  /* 0x00000500c20e7824 */ /* 0x000fe200078e0200 */
[----:B-1----:R-:W-:Y:S06]  /*e430*/  @P1 BRA `(.L_x_634) ;  /* 0x0000000000081947 */ /* 0x002fec0003800000 */
[----:B------:R-:W1:Y:S02]  /*e440*/  SYNCS.PHASECHK.TRANS64.TRYWAIT P1, [R3+URZ+0x22830], R4 ;  /* 0x02283004030075a7 */ /* 0x000e64000802017f */
[----:B-1----:R-:W-:Y:S05]  /*e450*/  @!P1 BRA `(.L_x_635) ;  /* 0x0000013c00d49947 */ /* 0x002fea0003800000 */
.L_x_634:
[----:B01----:R-:W-:Y:S01]  /*e460*/  IMAD.MOV.U32 R4, RZ, RZ, R14 ;  /* 0x000000ffff047224 */ /* 0x003fe200078e000e */
[----:B------:R-:W-:Y:S05]  /*e470*/  WARPSYNC.ALL ;  /* 0x0000000000007948 */ /* 0x000fea0003800000 */
[----:B------:R-:W-:Y:S01]  /*e480*/  IMAD.MOV.U32 R5, RZ, RZ, 0x40000040 ;  /* 0x40000040ff057424 */ /* 0x000fe200078e00ff */
[----:B------:R-:W-:Y:S01]  /*e490*/  R2UR UR6, R4 ;  /* 0x00000000040672ca */ /* 0x000fe200000e0000 */
[----:B------:R-:W-:Y:S01]  /*e4a0*/  WARPGROUP.ARRIVE ;  /* 0x00000000000079c5 */ /* 0x000fe20000000000 */
[----:B------:R-:W-:Y:S01]  /*e4b0*/  LOP3.LUT R4, R34, 0x10000, RZ, 0xfc, !PT ;  /* 0x0001000022047812 */ /* 0x000fe200078efcff */
[----:B------:R-:W-:Y:S01]  /*e4c0*/  IMAD.MOV.U32 R7, RZ, RZ, 0x40000040 ;  /* 0x40000040ff077424 */ /* 0x000fe200078e00ff */
[C---:B------:R-:W-:Y:S01]  /*e4d0*/  R2UR UR7, R5.reuse ;  /* 0x00000000050772ca */ /* 0x040fe200000e0000 */
[----:B------:R-:W-:Y:S01]  /*e4e0*/  VIADD R8, R14, 0x200 ;  /* 0x000002000e087836 */ /* 0x000fe20000000000 */
[----:B------:R-:W-:Y:S01]  /*e4f0*/  R2UR UR4, R4 ;  /* 0x00000000040472ca */ /* 0x000fe200000e0000 */
[----:B------:R-:W-:Y:S01]  /*e500*/  IMAD.MOV.U32 R9, RZ, RZ, 0x40000040 ;  /* 0x40000040ff097424 */ /* 0x000fe200078e00ff */
[----:B------:R-:W-:Y:S01]  /*e510*/  R2UR UR5, R5 ;  /* 0x00000000050572ca */ /* 0x000fe200000e0000 */
[----:B------:R-:W-:Y:S01]  /*e520*/  IMAD.MOV.U32 R11, RZ, RZ, 0x40000040 ;  /* 0x40000040ff0b7424 */ /* 0x000fe200078e00ff */
[C---:B------:R-:W-:Y:S01]  /*e530*/  IADD3 R6, R14.reuse, 0x100, RZ ;  /* 0x000001000e067810 */ /* 0x040fe20007ffe0ff */
[----:B------:R-:W-:Y:S01]  /*e540*/  VIADD R12, R14, 0x404 ;  /* 0x000004040e0c7836 */ /* 0x000fe20000000000 */
[----:B------:R-:W-:Y:S01]  /*e550*/  R2UR UR11, R7 ;  /* 0x00000000070b72ca */ /* 0x000fe200000e0000 */
[----:B------:R-:W-:Y:S01]  /*e560*/  IMAD.MOV.U32 R13, RZ, RZ, 0x40000040 ;  /* 0x40000040ff0d7424 */ /* 0x000fe200078e00ff */
[----:B------:R-:W-:Y:S01]  /*e570*/  R2UR UR10, R6 ;  /* 0x00000000060a72ca */ /* 0x000fe200000e0000 */
[----:B------:R-:W-:Y:S01]  /*e580*/  VIADD R6, R14, 0x300 ;  /* 0x000003000e067836 */ /* 0x000fe20000000000 */
[----:B------:R-:W-:Y:S01]  /*e590*/  R2UR UR8, R4 ;  /* 0x00000000040872ca */ /* 0x000fe200000e0000 */
[----:B------:R-:W-:Y:S01]  /*e5a0*/  IMAD.MOV.U32 R15, RZ, RZ, 0x40000040 ;  /* 0x40000040ff0f7424 */ /* 0x000fe200078e00ff */
[----:B------:R-:W-:Y:S01]  /*e5b0*/  R2UR UR9, R5 ;  /* 0x00000000050972ca */ /* 0x000fe200000e0000 */
[----:B------:R-:W-:Y:S01]  /*e5c0*/  IMAD.MOV.U32 R25, RZ, RZ, RZ ;  /* 0x000000ffff197224 */ /* 0x000fe200078e00ff */
[----:B------:R-:W-:Y:S01]  /*e5d0*/  R2UR UR14, R8 ;  /* 0x00000000080e72ca */ /* 0x000fe200000e0000 */
[----:B------:R-:W-:Y:S01]  /*e5e0*/  QGMMA.64x32x32.F32.E4M3.E4M3 R92, gdesc[UR4], RZ, !UPT, gsb0 ;  /* 0x00600000045c79f3 */ /* 0x000fe2000c0008ff */
[----:B------:R-:W-:Y:S01]  /*e5f0*/  R2UR UR15, R9 ;  /* 0x00000000090f72ca */ /* 0x000fe200000e0000 */
[----:B------:R-:W-:Y:S01]  /*e600*/  VIADD R8, R14, 0x2 ;  /* 0x000000020e087836 */ /* 0x000fe20000000000 */
[----:B------:R-:W-:Y:S01]  /*e610*/  R2UR UR12, R4 ;  /* 0x00000000040c72ca */ /* 0x000fe200000e0000 */
[----:B------:R-:W-:Y:S01]  /*e620*/  IMAD.MOV.U32 R9, RZ, RZ, 0x40000040 ;  /* 0x40000040ff097424 */ /* 0x000fe200078e00ff */
[----:B------:R-:W-:-:S02]  /*e630*/  R2UR UR13, R5 ;  /* 0x00000000050d72ca */ /* 0x000fc400000e0000 */
[----:B------:R-:W-:Y:S01]  /*e640*/  R2UR UR18, R6 ;  /* 0x00000000061272ca */ /* 0x000fe200000e0000 */
[----:B------:R-:W-:Y:S01]  /*e650*/  VIADD R6, R14, 0x102 ;  /* 0x000001020e067836 */ /* 0x000fe20000000000 */
[----:B------:R-:W-:Y:S01]  /*e660*/  R2UR UR19, R7 ;  /* 0x00000000071372ca */ /* 0x000fe200000e0000 */
[----:B------:R-:W-:Y:S01]  /*e670*/  IMAD.MOV.U32 R7, RZ, RZ, 0x40000040 ;  /* 0x40000040ff077424 */ /* 0x000fe200078e00ff */
[----:B------:R-:W-:Y:S02]  /*e680*/  R2UR UR16, R4 ;  /* 0x00000000041072ca */ /* 0x000fe400000e0000 */
[----:B------:R-:W-:Y:S02]  /*e690*/  R2UR UR17, R5 ;  /* 0x00000000051172ca */ /* 0x000fe400000e0000 */
[----:B------:R-:W-:Y:S02]  /*e6a0*/  IADD3 R10, R14, 0x400, RZ ;  /* 0x000004000e0a7810 */ /* 0x000fe40007ffe0ff */
[----:B------:R-:W-:Y:S01]  /*e6b0*/  R2UR UR23, R11 ;  /* 0x000000000b1772ca */ /* 0x000fe200000e0000 */
[----:B------:R-:W-:Y:S01]  /*e6c0*/  IMAD.MOV.U32 R11, RZ, RZ, 0x40000040 ;  /* 0x40000040ff0b7424 */ /* 0x000fe200078e00ff */
[----:B------:R-:W-:-:S02]  /*e6d0*/  R2UR UR22, R10 ;  /* 0x000000000a1672ca */ /* 0x000fc400000e0000 */
[----:B------:R-:W-:Y:S02]  /*e6e0*/  R2UR UR20, R4 ;  /* 0x00000000041472ca */ /* 0x000fe400000e0000 */
[----:B------:R-:W-:Y:S02]  /*e6f0*/  R2UR UR21, R5 ;  /* 0x00000000051572ca */ /* 0x000fe400000e0000 */
[----:B------:R-:W-:Y:S02]  /*e700*/  IADD3 R10, R14, 0x202, RZ ;  /* 0x000002020e0a7810 */ /* 0x000fe40007ffe0ff */
[----:B------:R-:W-:Y:S01]  /*e710*/  R2UR UR6, R8 ;  /* 0x00000000080672ca */ /* 0x000fe200000e0000 */
[----:B------:R-:W-:Y:S01]  /*e720*/  VIADD R8, R14, 0x402 ;  /* 0x000004020e087836 */ /* 0x000fe20000000000 */
[----:B------:R-:W-:Y:S01]  /*e730*/  R2UR UR7, R9 ;  /* 0x00000000090772ca */ /* 0x000fe200000e0000 */
[----:B------:R-:W-:Y:S01]  /*e740*/  IMAD.MOV.U32 R9, RZ, RZ, 0x40000040 ;  /* 0x40000040ff097424 */ /* 0x000fe200078e00ff */
[----:B------:R-:W-:-:S02]  /*e750*/  WARPGROUP.DEPBAR.LE gsb0, 0x0 ;  /* 0x00008000000079c5 */ /* 0x000fc40000010000 */
[----:B------:R-:W-:-:S06]  /*e760*/  WARPGROUP.ARRIVE ;  /* 0x00000000000079c5 */ /* 0x000fcc0000000000 */
[----:B------:R-:W-:Y:S01]  /*e770*/  QGMMA.64x32x32.F32.E4M3.E4M3 R76, gdesc[UR8], RZ, !UPT, gsb0 ;  /* 0x00600000084c79f3 */ /* 0x000fe2000c0008ff */
[----:B------:R-:W-:Y:S01]  /*e780*/  R2UR UR10, R6 ;  /* 0x00000000060a72ca */ /* 0x000fe200000e0000 */
[----:B------:R-:W-:Y:S01]  /*e790*/  VIADD R6, R14, 0x302 ;  /* 0x000003020e067836 */ /* 0x000fe20000000000 */
[----:B------:R-:W-:Y:S02]  /*e7a0*/  R2UR UR11, R7 ;  /* 0x00000000070b72ca */ /* 0x000fe400000e0000 */
[----:B------:R-:W-:Y:S01]  /*e7b0*/  MOV R7, 0x40000040 ;  /* 0x4000004000077802 */ /* 0x000fe20000000f00 */
[----:B------:R-:W-:Y:S02]  /*e7c0*/  WARPGROUP.DEPBAR.LE gsb0, 0x0 ;  /* 0x00008000000079c5 */ /* 0x000fe40000010000 */
[----:B------:R-:W-:-:S06]  /*e7d0*/  WARPGROUP.ARRIVE ;  /* 0x00000000000079c5 */ /* 0x000fcc0000000000 */
[----:B------:R-:W-:Y:S01]  /*e7e0*/  QGMMA.64x32x32.F32.E4M3.E4M3 R60, gdesc[UR12], RZ, !UPT, gsb0 ;  /* 0x006000000c3c79f3 */ /* 0x000fe2000c0008ff */
[----:B------:R-:W-:Y:S01]  /*e7f0*/  R2UR UR14, R10 ;  /* 0x000000000a0e72ca */ /* 0x000fe200000e0000 */
[----:B------:R-:W-:Y:S01]  /*e800*/  VIADD R10, R4, 0x2 ;  /* 0x00000002040a7836 */ /* 0x000fe20000000000 */
[----:B------:R-:W-:Y:S01]  /*e810*/  R2UR UR15, R11 ;  /* 0x000000000b0f72ca */ /* 0x000fe200000e0000 */
[----:B------:R-:W-:-:S03]  /*e820*/  IMAD.MOV.U32 R11, RZ, RZ, 0x40000040 ;  /* 0x40000040ff0b7424 */ /* 0x000fc600078e00ff */
[C---:B------:R-:W-:Y:S02]  /*e830*/  R2UR UR4, R10.reuse ;  /* 0x000000000a0472ca */ /* 0x040fe400000e0000 */
[C---:B------:R-:W-:Y:S02]  /*e840*/  R2UR UR5, R11.reuse ;  /* 0x000000000b0572ca */ /* 0x040fe400000e0000 */
[C---:B------:R-:W-:Y:S02]  /*e850*/  R2UR UR8, R10.reuse ;  /* 0x000000000a0872ca */ /* 0x040fe400000e0000 */
[C---:B------:R-:W-:Y:S02]  /*e860*/  R2UR UR9, R11.reuse ;  /* 0x000000000b0972ca */ /* 0x040fe400000e0000 */
[----:B------:R-:W-:Y:S02]  /*e870*/  R2UR UR12, R10 ;  /* 0x000000000a0c72ca */ /* 0x000fe400000e0000 */
[----:B------:R-:W-:Y:S01]  /*e880*/  R2UR UR13, R11 ;  /* 0x000000000b0d72ca */ /* 0x000fe200000e0000 */
[----:B------:R-:W-:-:S02]  /*e890*/  WARPGROUP.DEPBAR.LE gsb0, 0x0 ;  /* 0x00008000000079c5 */ /* 0x000fc40000010000 */
[----:B------:R-:W-:-:S06]  /*e8a0*/  WARPGROUP.ARRIVE ;  /* 0x00000000000079c5 */ /* 0x000fcc0000000000 */
[----:B------:R-:W-:Y:S01]  /*e8b0*/  QGMMA.64x32x32.F32.E4M3.E4M3 R44, gdesc[UR16], RZ, !UPT, gsb0 ;  /* 0x00600000102c79f3 */ /* 0x000fe2000c0008ff */
[----:B------:R-:W-:Y:S01]  /*e8c0*/  R2UR UR18, R6 ;  /* 0x00000000061272ca */ /* 0x000fe200000e0000 */
[----:B------:R-:W-:Y:S01]  /*e8d0*/  VIADD R6, R14, 0x104 ;  /* 0x000001040e067836 */ /* 0x000fe20000000000 */
[----:B------:R-:W-:Y:S01]  /*e8e0*/  R2UR UR19, R7 ;  /* 0x00000000071372ca */ /* 0x000fe200000e0000 */
[----:B------:R-:W-:Y:S01]  /*e8f0*/  IMAD.MOV.U32 R7, RZ, RZ, 0x40000040 ;  /* 0x40000040ff077424 */ /* 0x000fe200078e00ff */
[----:B------:R-:W-:Y:S02]  /*e900*/  R2UR UR16, R10 ;  /* 0x000000000a1072ca */ /* 0x000fe400000e0000 */
[----:B------:R-:W-:Y:S01]  /*e910*/  R2UR UR17, R11 ;  /* 0x000000000b1172ca */ /* 0x000fe200000e0000 */
[----:B------:R-:W-:Y:S02]  /*e920*/  WARPGROUP.DEPBAR.LE gsb0, 0x0 ;  /* 0x00008000000079c5 */ /* 0x000fe40000010000 */
        /* <DEDUP_REMOVED lines=10> */
[----:B------:R-:W-:Y:S01]  /*e9d0*/  QGMMA.64x32x32.F32.E4M3.E4M3 R92, gdesc[UR4], R92, gsb0 ;  /* 0x00600000045c79f3 */ /* 0x000fe2000800085c */
[----:B------:R-:W-:Y:S01]  /*e9e0*/  R2UR UR7, R9 ;  /* 0x00000000090772ca */ /* 0x000fe200000e0000 */
[----:B------:R-:W-:Y:S01]  /*e9f0*/  IMAD.MOV.U32 R9, RZ, RZ, 0x40000040 ;  /* 0x40000040ff097424 */ /* 0x000fe200078e00ff */
[----:B------:R-:W-:Y:S02]  /*ea00*/  R2UR UR6, R8 ;  /* 0x00000000080672ca */ /* 0x000fe400000e0000 */
[----:B------:R-:W-:Y:S01]  /*ea10*/  IADD3 R8, R14, 0x204, RZ ;  /* 0x000002040e087810 */ /* 0x000fe20007ffe0ff */
[----:B------:R-:W-:Y:S02]  /*ea20*/  WARPGROUP.DEPBAR.LE gsb0, 0x0 ;  /* 0x00008000000079c5 */ /* 0x000fe40000010000 */
[----:B------:R-:W-:-:S06]  /*ea30*/  WARPGROUP.ARRIVE ;  /* 0x00000000000079c5 */ /* 0x000fcc0000000000 */
[----:B------:R-:W-:Y:S01]  /*ea40*/  QGMMA.64x32x32.F32.E4M3.E4M3 R76, gdesc[UR8], R76, gsb0 ;  /* 0x00600000084c79f3 */ /* 0x000fe2000800084c */
[----:B------:R-:W-:Y:S01]  /*ea50*/  R2UR UR10, R6 ;  /* 0x00000000060a72ca */ /* 0x000fe200000e0000 */
[----:B------:R-:W-:Y:S01]  /*ea60*/  VIADD R6, R14, 0x304 ;  /* 0x000003040e067836 */ /* 0x000fe20000000000 */
[----:B------:R-:W-:Y:S02]  /*ea70*/  R2UR UR11, R7 ;  /* 0x00000000070b72ca */ /* 0x000fe400000e0000 */
[----:B------:R-:W-:Y:S01]  /*ea80*/  MOV R7, 0x40000040 ;  /* 0x4000004000077802 */ /* 0x000fe20000000f00 */
[----:B------:R-:W-:Y:S02]  /*ea90*/  WARPGROUP.DEPBAR.LE gsb0, 0x0 ;  /* 0x00008000000079c5 */ /* 0x000fe40000010000 */
[----:B------:R-:W-:-:S06]  /*eaa0*/  WARPGROUP.ARRIVE ;  /* 0x00000000000079c5 */ /* 0x000fcc0000000000 */
[----:B------:R-:W-:Y:S01]  /*eab0*/  QGMMA.64x32x32.F32.E4M3.E4M3 R60, gdesc[UR12], R60, gsb0 ;  /* 0x006000000c3c79f3 */ /* 0x000fe2000800083c */
        /* <DEDUP_REMOVED lines=12> */
[----:B------:R-:W-:Y:S01]  /*eb80*/  QGMMA.64x32x32.F32.E4M3.E4M3 R44, gdesc[UR16], R44, gsb0 ;  /* 0x00600000102c79f3 */ /* 0x000fe2000800082c */
        /* <DEDUP_REMOVED lines=26> */
[C---:B------:R-:W-:Y:S01]  /*ed30*/  VIADD R12, R14.reuse, 0x306 ;  /* 0x000003060e0c7836 */ /* 0x040fe20000000000 */
[----:B------:R-:W-:Y:S01]  /*ed40*/  R2UR UR11, R13 ;  /* 0x000000000d0b72ca */ /* 0x000fe200000e0000 */
[----:B------:R-:W-:Y:S01]  /*ed50*/  VIADD R14, R14, 0x406 ;  /* 0x000004060e0e7836 */ /* 0x000fe20000000000 */
        /* <DEDUP_REMOVED lines=17> */
[----:B------:R-:W-:Y:S02]  /*ee70*/  R2UR UR18, R12 ;  /* 0x000000000c1272ca */ /* 0x000fe400000e0000 */
[----:B------:R-:W-:Y:S02]  /*ee80*/  R2UR UR19, R13 ;  /* 0x000000000d1372ca */ /* 0x000fe400000e0000 */
[----:B------:R-:W-:Y:S02]  /*ee90*/  R2UR UR16, R6 ;  /* 0x00000000061072ca */ /* 0x000fe400000e0000 */
[----:B------:R-:W-:Y:S01]  /*eea0*/  R2UR UR17, R7 ;  /* 0x00000000071172ca */ /* 0x000fe200000e0000 */
[----:B------:R-:W-:Y:S02]  /*eeb0*/  WARPGROUP.DEPBAR.LE gsb0, 0x0 ;  /* 0x00008000000079c5 */ /* 0x000fe40000010000 */
        /* <DEDUP_REMOVED lines=22> */
[----:B------:R-:W-:Y:S05]  /*f020*/  @!P0 BRA `(.L_x_636) ;  /* 0x0000000000048947 */ /* 0x000fea0003800000 */
[----:B------:R-:W-:Y:S01]  /*f030*/  BPT.TRAP 0x1 ;  /* 0x000000040000795c */ /* 0x000fe20000300000 */
.L_x_636:
[----:B------:R-:W-:Y:S02]  /*f040*/  IADD3 R14, R24, 0xa0, -R211 ;  /* 0x000000a0180e7810 */ /* 0x000fe40007ffe8d3 */
[----:B------:R-:W-:-:S03]  /*f050*/  P2R R20, PR, RZ, 0x1 ;  /* 0x00000001ff147803 */ /* 0x000fc60000000000 */
        /* <DEDUP_REMOVED lines=12> */
[----:B------:R-:W-:-:S02]  /*f120*/  FSEL R15, R94, -INF , P2 ;  /* 0xff8000005e0f7808 */ /* 0x000fc40001000000 */
[----:B------:R-:W-:Y:S02]  /*f130*/  ISETP.GT.AND P2, PT, R14, 0x11, PT ;  /* 0x000000110e00780c */ /* 0x000fe40003f44270 */
[----:B------:R-:W-:Y:S02]  /*f140*/  FSEL R113, R100, -INF , P1 ;  /* 0xff80000064717808 */ /* 0x000fe40000800000 */
[----:B------:R-:W-:Y:S02]  /*f150*/  FMNMX.FTZ R24, R97, R24, !PT ;  /* 0x0000001861187209 */ /* 0x000fe40007810000 */
        /* <DEDUP_REMOVED lines=17> */
[----:B------:R-:W-:Y:S02]  /*f270*/  FSEL R103, R103, -INF , P2 ;  /* 0xff80000067677808 */ /* 0x000fe40001000000 */
[----:B------:R-:W-:Y:S02]  /*f280*/  FSEL R77, R106, -INF , P5 ;  /* 0xff8000006a4d7808 */ /* 0x000fe40002800000 */
[----:B------:R-:W-:Y:S02]  /*f290*/  ISETP.GT.AND P2, PT, R14, 0x28, PT ;  /* 0x000000280e00780c */ /* 0x000fe40003f44270 */
[----:B------:R-:W-:-:S02]  /*f2a0*/  FMNMX.FTZ R24, R117, R24, !PT ;  /* 0x0000001875187209 */ /* 0x000fc40007810000 */
[----:B------:R-:W-:Y:S02]  /*f2b0*/  ISETP.GT.AND P5, PT, R14, 0x29, PT ;  /* 0x000000290e00780c */ /* 0x000fe40003fa4270 */
[----:B------:R-:W-:Y:S02]  /*f2c0*/  FSEL R121, R80, -INF , P2 ;  /* 0xff80000050797808 */ /* 0x000fe40001000000 */
[----:B------:R-:W-:Y:S02]  /*f2d0*/  FMNMX.FTZ R24, R119, R24, !PT ;  /* 0x0000001877187209 */ /* 0x000fe40007810000 */
[----:B------:R-:W-:Y:S02]  /*f2e0*/  FSEL R123, R81, -INF , P5 ;  /* 0xff800000517b7808 */ /* 0x000fe40002800000 */
[----:B------:R-:W-:Y:S02]  /*f2f0*/  FSEL R81, R78, -INF , P3 ;  /* 0xff8000004e517808 */ /* 0x000fe40001800000 */
[----:B------:R-:W-:-:S02]  /*f300*/  ISETP.GT.AND P3, PT, R14, 0x31, PT ;  /* 0x000000310e00780c */ /* 0x000fc40003f64270 */
[----:B------:R-:W-:Y:S02]  /*f310*/  FSEL R107, R107, -INF , P4 ;  /* 0xff8000006b6b7808 */ /* 0x000fe40002000000 */
[----:B------:R-:W-:Y:S02]  /*f320*/  ISETP.GT.AND P4, PT, R14, 0x30, PT ;  /* 0x000000300e00780c */ /* 0x000fe40003f84270 */
[----:B------:R-:W-:Y:S02]  /*f330*/  FMNMX.FTZ R24, R121, R24, !PT ;  /* 0x0000001879187209 */ /* 0x000fe40007810000 */
[----:B------:R-:W-:Y:S02]  /*f340*/  FSEL R127, R85, -INF , P3 ;  /* 0xff800000557f7808 */ /* 0x000fe40001800000 */
[----:B------:R-:W-:Y:S02]  /*f350*/  FSEL R85, R82, -INF , P2 ;  /* 0xff80000052557808 */ /* 0x000fe40001000000 */
[----:B------:R-:W-:-:S02]  /*f360*/  FSEL R125, R84, -INF , P4 ;  /* 0xff800000547d7808 */ /* 0x000fc40002000000 */
[----:B------:R-:W-:Y:S02]  /*f370*/  FMNMX.FTZ R24, R123, R24, !PT ;  /* 0x000000187b187209 */ /* 0x000fe40007810000 */
[C---:B------:R-:W-:Y:S02]  /*f380*/  ISETP.GT.AND P2, PT, R14.reuse, 0x39, PT ;  /* 0x000000390e00780c */ /* 0x040fe40003f44270 */
[----:B------:R-:W-:Y:S02]  /*f390*/  FSEL R79, R79, -INF , P1 ;  /* 0xff8000004f4f7808 */ /* 0x000fe40000800000 */
[----:B------:R-:W-:Y:S02]  /*f3a0*/  ISETP.GT.AND P1, PT, R14, 0x38, PT ;  /* 0x000000380e00780c */ /* 0x000fe40003f24270 */
[----:B------:R-:W-:Y:S02]  /*f3b0*/  FMNMX.FTZ R24, R125, R24, !PT ;  /* 0x000000187d187209 */ /* 0x000fe40007810000 */
[----:B------:R-:W-:-:S02]  /*f3c0*/  FSEL R131, R89, -INF , P2 ;  /* 0xff80000059837808 */ /* 0x000fc40001000000 */
[----:B------:R-:W-:Y:S02]  /*f3d0*/  FSEL R89, R86, -INF , P4 ;  /* 0xff80000056597808 */ /* 0x000fe40002000000 */
[----:B------:R-:W-:Y:S02]  /*f3e0*/  ISETP.GT.AND P4, PT, R14, 0x41, PT ;  /* 0x000000410e00780c */ /* 0x000fe40003f84270 */
[----:B------:R-:W-:Y:S02]  /*f3f0*/  FSEL R129, R88, -INF , P1 ;  /* 0xff80000058817808 */ /* 0x000fe40000800000 */
[----:B------:R-:W-:Y:S02]  /*f400*/  FMNMX.FTZ R24, R127, R24, !PT ;  /* 0x000000187f187209 */ /* 0x000fe40007810000 */
[----:B------:R-:W-:Y:S02]  /*f410*/  FSEL R135, R61, -INF , P4 ;  /* 0xff8000003d877808 */ /* 0x000fe40002000000 */
[----:B------:R-:W-:-:S02]  /*f420*/  FSEL R83, R83, -INF , P5 ;  /* 0xff80000053537808 */ /* 0x000fc40002800000 */
[----:B------:R-:W-:Y:S02]  /*f430*/  FSEL R61, R90, -INF , P1 ;  /* 0xff8000005a3d7808 */ /* 0x000fe40000800000 */
[C---:B------:R-:W-:Y:S02]  /*f440*/  ISETP.GT.AND P5, PT, R14.reuse, 0x40, PT ;  /* 0x000000400e00780c */ /* 0x040fe40003fa4270 */
[----:B------:R-:W-:Y:S02]  /*f450*/  FMNMX.FTZ R24, R129, R24, !PT ;  /* 0x0000001881187209 */ /* 0x000fe40007810000 */
[----:B------:R-:W-:Y:S02]  /*f460*/  ISETP.GT.AND P1, PT, R14, 0x49, PT ;  /* 0x000000490e00780c */ /* 0x000fe40003f24270 */
[----:B------:R-:W-:Y:S02]  /*f470*/  FSEL R133, R60, -INF , P5 ;  /* 0xff8000003c857808 */ /* 0x000fe40002800000 */
[----:B------:R-:W-:-:S02]  /*f480*/  FMNMX.FTZ R24, R131, R24, !PT ;  /* 0x0000001883187209 */ /* 0x000fc40007810000 */
[----:B------:R-:W-:Y:S02]  /*f490*/  FSEL R139, R65, -INF , P1 ;  /* 0xff800000418b7808 */ /* 0x000fe40000800000 */
[----:B------:R-:W-:Y:S02]  /*f4a0*/  FSEL R65, R62, -INF , P5 ;  /* 0xff8000003e417808 */ /* 0x000fe40002800000 */
[----:B------:R-:W-:Y:S02]  /*f4b0*/  FSEL R87, R87, -INF , P3 ;  /* 0xff80000057577808 */ /* 0x000fe40001800000 */
[C---:B------:R-:W-:Y:S02]  /*f4c0*/  ISETP.GT.AND P5, PT, R14.reuse, 0x51, PT ;  /* 0x000000510e00780c */ /* 0x040fe40003fa4270 */
[----:B------:R-:W-:Y:S02]  /*f4d0*/  ISETP.GT.AND P3, PT, R14, 0x48, PT ;  /* 0x000000480e00780c */ /* 0x000fe40003f64270 */
[----:B------:R-:W-:-:S02]  /*f4e0*/  FMNMX.FTZ R24, R133, R24, !PT ;  /* 0x0000001885187209 */ /* 0x000fc40007810000 */
[----:B------:R-:W-:Y:S02]  /*f4f0*/  FSEL R147, R69, -INF , P5 ;  /* 0xff80000045937808 */ /* 0x000fe40002800000 */
[----:B------:R-:W-:Y:S02]  /*f500*/  FSEL R137, R64, -INF , P3 ;  /* 0xff80000040897808 */ /* 0x000fe40001800000 */
[----:B------:R-:W-:Y:S02]  /*f510*/  FSEL R69, R66, -INF , P3 ;  /* 0xff80000042457808 */ /* 0x000fe40001800000 */
[----:B------:R-:W-:Y:S02]  /*f520*/  FMNMX.FTZ R24, R135, R24, !PT ;  /* 0x0000001887187209 */ /* 0x000fe40007810000 */
[----:B------:R-:W-:Y:S02]  /*f530*/  FSEL R91, R91, -INF , P2 ;  /* 0xff8000005b5b7808 */ /* 0x000fe40001000000 */
[----:B------:R-:W-:-:S02]  /*f540*/  ISETP.GT.AND P3, PT, R14, 0x59, PT ;  /* 0x000000590e00780c */ /* 0x000fc40003f64270 */
[----:B------:R-:W-:Y:S02]  /*f550*/  ISETP.GT.AND P2, PT, R14, 0x50, PT ;  /* 0x000000500e00780c */ /* 0x000fe40003f44270 */
[----:B------:R-:W-:Y:S02]  /*f560*/  FMNMX.FTZ R24, R137, R24, !PT ;  /* 0x0000001889187209 */ /* 0x000fe40007810000 */
[----:B------:R-:W-:Y:S02]  /*f570*/  FSEL R155, R73, -INF , P3 ;  /* 0xff800000499b7808 */ /* 0x000fe40001800000 */
[----:B------:R-:W-:Y:S02]  /*f580*/  FSEL R141, R68, -INF , P2 ;  /* 0xff800000448d7808 */ /* 0x000fe40001000000 */
[----:B------:R-:W-:Y:S02]  /*f590*/  FSEL R73, R70, -INF , P2 ;  /* 0xff80000046497808 */ /* 0x000fe40001000000 */
[----:B------:R-:W-:-:S02]  /*f5a0*/  FSEL R63, R63, -INF , P4 ;  /* 0xff8000003f3f7808 */ /* 0x000fc40002000000 */
[C---:B------:R-:W-:Y:S02]  /*f5b0*/  ISETP.GT.AND P2, PT, R14.reuse, 0x61, PT ;  /* 0x000000610e00780c */ /* 0x040fe40003f44270 */
[----:B------:R-:W-:Y:S02]  /*f5c0*/  ISETP.GT.AND P4, PT, R14, 0x58, PT ;  /* 0x000000580e00780c */ /* 0x000fe40003f84270 */
[----:B------:R-:W-:Y:S02]  /*f5d0*/  FMNMX.FTZ R24, R139, R24, !PT ;  /* 0x000000188b187209 */ /* 0x000fe40007810000 */
[----:B------:R-:W-:Y:S02]  /*f5e0*/  FSEL R143, R45, -INF , P2 ;  /* 0xff8000002d8f7808 */ /* 0x000fe40001000000 */
[----:B------:R-:W-:Y:S02]  /*f5f0*/  FSEL R153, R72, -INF , P4 ;  /* 0xff80000048997808 */ /* 0x000fe40002000000 */
[----:B------:R-:W-:-:S02]  /*f600*/  FSEL R45, R74, -INF , P4 ;  /* 0xff8000004a2d7808 */ /* 0x000fc40002000000 */
[----:B------:R-:W-:Y:S02]  /*f610*/  FMNMX.FTZ R24, R141, R24, !PT ;  /* 0x000000188d187209 */ /* 0x000fe40007810000 */
[----:B------:R-:W-:Y:S02]  /*f620*/  FSEL R67, R67, -INF , P1 ;  /* 0xff80000043437808 */ /* 0x000fe40000800000 */
[C---:B------:R-:W-:Y:S02]  /*f630*/  ISETP.GT.AND P4, PT, R14.reuse, 0x69, PT ;  /* 0x000000690e00780c */ /* 0x040fe40003f84270 */
[----:B------:R-:W-:Y:S02]  /*f640*/  ISETP.GT.AND P1, PT, R14, 0x60, PT ;  /* 0x000000600e00780c */ /* 0x000fe40003f24270 */
[----:B------:R-:W-:Y:S02]  /*f650*/  FMNMX.FTZ R24, R147, R24, !PT ;  /* 0x0000001893187209 */ /* 0x000fe40007810000 */
[----:B------:R-:W-:-:S02]  /*f660*/  FSEL R149, R49, -INF , P4 ;  /* 0xff80000031957808 */ /* 0x000fc40002000000 */
[----:B------:R-:W-:Y:S02]  /*f670*/  FSEL R151, R44, -INF , P1 ;  /* 0xff8000002c977808 */ /* 0x000fe40000800000 */
[----:B------:R-:W-:Y:S02]  /*f680*/  FSEL R49, R46, -INF , P1 ;  /* 0xff8000002e317808 */ /* 0x000fe40000800000 */
[C---:B------:R-:W-:Y:S02]  /*f690*/  ISETP.GT.AND P1, PT, R14.reuse, 0x71, PT ;  /* 0x000000710e00780c */ /* 0x040fe40003f24270 */
[----:B------:R-:W-:Y:S02]  /*f6a0*/  ISETP.GT.AND P0, PT, R14, 0x79, PT ;  /* 0x000000790e00780c */ /* 0x000fe40003f04270 */
[----:B------:R-:W-:Y:S02]  /*f6b0*/  FMNMX.FTZ R24, R153, R24, !PT ;  /* 0x0000001899187209 */ /* 0x000fe40007810000 */
[----:B------:R-:W-:-:S02]  /*f6c0*/  FSEL R75, R75, -INF , P3 ;  /* 0xff8000004b4b7808 */ /* 0x000fc40001800000 */
[----:B------:R-:W-:Y:S02]  /*f6d0*/  ISETP.GT.AND P3, PT, R14, 0x70, PT ;  /* 0x000000700e00780c */ /* 0x000fe40003f64270 */
[----:B------:R-:W-:Y:S02]  /*f6e0*/  FSEL R159, R53, -INF , P1 ;  /* 0xff800000359f7808 */ /* 0x000fe40000800000 */
[----:B------:R-:W-:Y:S02]  /*f6f0*/  FSEL R163, R57, -INF , P0 ;  /* 0xff80000039a37808 */ /* 0x000fe40000000000 */
[----:B------:R-:W-:Y:S02]  /*f700*/  FSEL R55, R55, -INF , P1 ;  /* 0xff80000037377808 */ /* 0x000fe40000800000 */
[----:B------:R-:W-:Y:S02]  /*f710*/  FSEL R71, R71, -INF , P5 ;  /* 0xff80000047477808 */ /* 0x000fe40002800000 */
[----:B------:R-:W-:-:S02]  /*f720*/  FSEL R47, R47, -INF , P2 ;  /* 0xff8000002f2f7808 */ /* 0x000fc40001000000 */
[C---:B------:R-:W-:Y:S02]  /*f730*/  ISETP.GT.AND P0, PT, R14.reuse, 0x81, PT ;  /* 0x000000810e00780c */ /* 0x040fe40003f04270 */
[C---:B------:R-:W-:Y:S02]  /*f740*/  ISETP.GT.AND P1, PT, R14.reuse, 0x88, PT ;  /* 0x000000880e00780c */ /* 0x040fe40003f24270 */
[----:B------:R-:W-:Y:S02]  /*f750*/  FMNMX.FTZ R24, R155, R24, !PT ;  /* 0x000000189b187209 */ /* 0x000fe40007810000 */
[C---:B------:R-:W-:Y:S02]  /*f760*/  ISETP.GT.AND P5, PT, R14.reuse, 0x68, PT ;  /* 0x000000680e00780c */ /* 0x040fe40003fa4270 */
[C---:B------:R-:W-:Y:S02]  /*f770*/  ISETP.GT.AND P2, PT, R14.reuse, 0x78, PT ;  /* 0x000000780e00780c */ /* 0x040fe40003f44270 */
[----:B------:R-:W-:-:S02]  /*f780*/  ISETP.GT.AND P6, PT, R14, 0x80, PT ;  /* 0x000000800e00780c */ /* 0x000fc40003fc4270 */
[----:B------:R-:W-:Y:S02]  /*f790*/  FSEL R57, R54, -INF , P3 ;  /* 0xff80000036397808 */ /* 0x000fe40001800000 */
[----:B------:R-:W-:Y:S02]  /*f7a0*/  FSEL R167, R29, -INF , P0 ;  /* 0xff8000001da77808 */ /* 0x000fe40000000000 */
[----:B------:R-:W-:Y:S02]  /*f7b0*/  FSEL R54, R32, -INF , P1 ;  /* 0xff80000020367808 */ /* 0x000fe40000800000 */
[----:B------:R-:W-:Y:S02]  /*f7c0*/  FMNMX.FTZ R24, R151, R24, !PT ;  /* 0x0000001897187209 */ /* 0x000fe40007810000 */
[----:B------:R-:W-:Y:S02]  /*f7d0*/  FSEL R145, R48, -INF , P5 ;  /* 0xff80000030917808 */ /* 0x000fe40002800000 */
[----:B------:R-:W-:-:S02]  /*f7e0*/  FSEL R157, R52, -INF , P3 ;  /* 0xff800000349d7808 */ /* 0x000fc40001800000 */
[----:B------:R-:W-:Y:S02]  /*f7f0*/  FSEL R53, R50, -INF , P5 ;  /* 0xff80000032357808 */ /* 0x000fe40002800000 */
[----:B------:R-:W-:Y:S02]  /*f800*/  FSEL R161, R56, -INF , P2 ;  /* 0xff80000038a17808 */ /* 0x000fe40001000000 */
[----:B------:R-:W-:Y:S02]  /*f810*/  FSEL R51, R51, -INF , P4 ;  /* 0xff80000033337808 */ /* 0x000fe40002000000 */
[----:B------:R-:W-:Y:S02]  /*f820*/  FSEL R165, R28, -INF , P6 ;  /* 0xff8000001ca57808 */ /* 0x000fe40003000000 */
[----:B------:R-:W-:Y:S02]  /*f830*/  P2R R44, PR, RZ, 0x1 ;  /* 0x00000001ff2c7803 */ /* 0x000fe40000000000 */
[----:B------:R-:W-:-:S02]  /*f840*/  FSEL R29, R58, -INF , P2 ;  /* 0xff8000003a1d7808 */ /* 0x000fc40001000000 */
[----:B------:R-:W-:Y:S02]  /*f850*/  P2R R32, PR, RZ, 0x2 ;  /* 0x00000002ff207803 */ /* 0x000fe40000000000 */
[C---:B------:R-:W-:Y:S02]  /*f860*/  ISETP.GT.AND P2, PT, R14.reuse, 0x89, PT ;  /* 0x000000890e00780c */ /* 0x040fe40003f44270 */
[C---:B------:R-:W-:Y:S02]  /*f870*/  ISETP.GT.AND P3, PT, R14.reuse, 0x90, PT ;  /* 0x000000900e00780c */ /* 0x040fe40003f64270 */
[C---:B------:R-:W-:Y:S02]  /*f880*/  ISETP.GT.AND P4, PT, R14.reuse, 0x91, PT ;  /* 0x000000910e00780c */ /* 0x040fe40003f84270 */
[C---:B------:R-:W-:Y:S02]  /*f890*/  ISETP.GT.AND P5, PT, R14.reuse, 0x98, PT ;  /* 0x000000980e00780c */ /* 0x040fe40003fa4270 */
[----:B------:R-:W-:-:S02]  /*f8a0*/  ISETP.GT.AND P6, PT, R14, 0x99, PT ;  /* 0x000000990e00780c */ /* 0x000fc40003fc4270 */
[C---:B------:R-:W-:Y:S02]  /*f8b0*/  ISETP.GT.AND P1, PT, R14.reuse, 0x79, PT ;  /* 0x000000790e00780c */ /* 0x040fe40003f24270 */
[----:B------:R-:W-:Y:S02]  /*f8c0*/  ISETP.GT.AND P0, PT, R14, 0x80, PT ;  /* 0x000000800e00780c */ /* 0x000fe40003f04270 */
        /* <DEDUP_REMOVED lines=19> */
[----:B------:R-:W-:Y:S02]  /*fa00*/  FSEL R52, R33, -INF , P2 ;  /* 0xff80000021347808 */ /* 0x000fe40001000000 */
[----:B------:R-:W-:Y:S02]  /*fa10*/  FMNMX.FTZ R13, R54, R13, !PT ;  /* 0x0000000d360d7209 */ /* 0x000fe40007810000 */
[----:B------:R-:W-:-:S02]  /*fa20*/  FMNMX.FTZ R14, R83, R14, !PT ;  /* 0x0000000e530e7209 */ /* 0x000fc40007810000 */
[----:B------:R-:W-:Y:S02]  /*fa30*/  FSEL R50, R36, -INF , P3 ;  /* 0xff80000024327808 */ /* 0x000fe40001800000 */
        /* <DEDUP_REMOVED lines=11> */
[----:B------:R-:W-:Y:S02]  /*faf0*/  FMNMX.FTZ R24, R169, R24, !PT ;  /* 0x00000018a9187209 */ /* 0x000fe40007810000 */
[----:B------:R-:W-:Y:S02]  /*fb00*/  FMNMX.FTZ R14, R65, R14, !PT ;  /* 0x0000000e410e7209 */ /* 0x000fe40007810000 */
[----:B------:R-:W-:Y:S01]  /*fb10*/  FSEL R59, R59, -INF , P1 ;  /* 0xff8000003b3b7808 */ /* 0x000fe20000800000 */
[----:B------:R-:W0:Y:S01]  /*fb20*/  SHFL.BFLY PT, R13, R24, 0x2, 0x1f ;  /* 0x0c401f00180d7f89 */ /* 0x000e2200000e0000 */
[----:B------:R-:W-:Y:S02]  /*fb30*/  FMNMX.FTZ R14, R63, R14, !PT ;  /* 0x0000000e3f0e7209 */ /* 0x000fe40007810000 */
[----:B------:R-:W-:Y:S02]  /*fb40*/  FSEL R33, R30, -INF , P0 ;  /* 0xff8000001e217808 */ /* 0x000fe40000000000 */
[----:B------:R-:W-:-:S02]  /*fb50*/  FMNMX.FTZ R14, R69, R14, !PT ;  /* 0x0000000e450e7209 */ /* 0x000fc40007810000 */
[----:B------:R-:W-:Y:S02]  /*fb60*/  ISETP.NE.AND P0, PT, R44, RZ, PT ;  /* 0x000000ff2c00720c */ /* 0x000fe40003f05270 */
[----:B------:R-:W-:Y:S02]  /*fb70*/  FMNMX.FTZ R14, R67, R14, !PT ;  /* 0x0000000e430e7209 */ /* 0x000fe40007810000 */
[----:B------:R-:W-:Y:S02]  /*fb80*/  P2R R28, PR, RZ, 0x4 ;  /* 0x00000004ff1c7803 */ /* 0x000fe40000000000 */
[----:B------:R-:W-:Y:S02]  /*fb90*/  FMNMX.FTZ R14, R73, R14, !PT ;  /* 0x0000000e490e7209 */ /* 0x000fe40007810000 */
[----:B------:R-:W-:Y:S02]  /*fba0*/  ISETP.NE.AND P1, PT, R32, RZ, PT ;  /* 0x000000ff2000720c */ /* 0x000fe40003f25270 */
[----:B------:R-:W-:-:S02]  /*fbb0*/  FMNMX.FTZ R14, R71, R14, !PT ;  /* 0x0000000e470e7209 */ /* 0x000fc40007810000 */
[----:B------:R-:W-:Y:S02]  /*fbc0*/  FSEL R31, R31, -INF , P0 ;  /* 0xff8000001f1f7808 */ /* 0x000fe40000000000 */
[----:B------:R-:W-:Y:S02]  /*fbd0*/  FMNMX.FTZ R14, R45, R14, !PT ;  /* 0x0000000e2d0e7209 */ /* 0x000fe40007810000 */
[----:B------:R-:W-:Y:S02]  /*fbe0*/  FSEL R37, R34, -INF , P1 ;  /* 0xff80000022257808 */ /* 0x000fe40000800000 */
[----:B0----5:R-:W-:Y:S02]  /*fbf0*/  FMNMX.FTZ R26, R24, R13, !PT ;  /* 0x0000000d181a7209 */ /* 0x021fe40007810000 */
[----:B------:R-:W-:Y:S02]  /*fc00*/  FMNMX.FTZ R14, R75, R14, !PT ;  /* 0x0000000e4b0e7209 */ /* 0x000fe40007810000 */
[----:B------:R-:W-:Y:S01]  /*fc10*/  ISETP.NE.AND P0, PT, R20, RZ, PT ;  /* 0x000000ff1400720c */ /* 0x000fe20003f05270 */
[----:B------:R-:W0:Y:S01]  /*fc20*/  SHFL.BFLY PT, R13, R26, 0x1, 0x1f ;  /* 0x0c201f001a0d7f89 */ /* 0x000e2200000e0000 */
[----:B------:R-:W-:-:S04]  /*fc30*/  FMNMX.FTZ R14, R49, R14, !PT ;  /* 0x0000000e310e7209 */ /* 0x000fc80007810000 */
[----:B------:R-:W-:-:S04]  /*fc40*/  FMNMX.FTZ R14, R47, R14, !PT ;  /* 0x0000000e2f0e7209 */ /* 0x000fc80007810000 */
[----:B------:R-:W-:-:S04]  /*fc50*/  FMNMX.FTZ R14, R53, R14, !PT ;  /* 0x0000000e350e7209 */ /* 0x000fc80007810000 */
[----:B------:R-:W-:-:S04]  /*fc60*/  FMNMX.FTZ R14, R51, R14, !PT ;  /* 0x0000000e330e7209 */ /* 0x000fc80007810000 */
[----:B------:R-:W-:-:S04]  /*fc70*/  FMNMX.FTZ R14, R57, R14, !PT ;  /* 0x0000000e390e7209 */ /* 0x000fc80007810000 */
[----:B------:R-:W-:Y:S02]  /*fc80*/  FMNMX.FTZ R14, R55, R14, !PT ;  /* 0x0000000e370e7209 */ /* 0x000fe40007810000 */
[----:B0-----:R-:W-:Y:S02]  /*fc90*/  FMNMX.FTZ R13, R26, R13, !PT ;  /* 0x0000000d1a0d7209 */ /* 0x001fe40007810000 */
[----:B------:R-:W-:Y:S02]  /*fca0*/  FMNMX.FTZ R14, R29, R14, !PT ;  /* 0x0000000e1d0e7209 */ /* 0x000fe40007810000 */
[----:B------:R-:W-:Y:S01]  /*fcb0*/  FSETP.NEU.FTZ.AND P2, PT, R13, -INF , PT ;  /* 0xff8000000d00780b */ /* 0x000fe20003f5d000 */
[----:B------:R-:W-:-:S01]  /*fcc0*/  FFMA.FTZ R173, R2, R13, -8 ;  /* 0xc100000002ad7423 */ /* 0x000fc2000001000d */
[----:B------:R-:W-:-:S04]  /*fcd0*/  FMNMX.FTZ R14, R59, R14, !PT ;  /* 0x0000000e3b0e7209 */ /* 0x000fc80007810000 */
[----:B------:R-:W-:Y:S02]  /*fce0*/  FMNMX.FTZ R14, R33, R14, !PT ;  /* 0x0000000e210e7209 */ /* 0x000fe40007810000 */
[----:B------:R-:W-:Y:S02]  /*fcf0*/  FSEL R173, R173, RZ, P2 ;  /* 0x000000ffadad7208 */ /* 0x000fe40001000000 */
[----:B------:R-:W-:Y:S02]  /*fd00*/  ISETP.NE.AND P2, PT, R28, RZ, PT ;  /* 0x000000ff1c00720c */ /* 0x000fe40003f45270 */
[----:B------:R-:W-:Y:S01]  /*fd10*/  FMNMX.FTZ R14, R31, R14, !PT ;  /* 0x0000000e1f0e7209 */ /* 0x000fe20007810000 */
[C-C-:B------:R-:W-:Y:S01]  /*fd20*/  FFMA.FTZ R32, R2.reuse, R125, -R173.reuse ;  /* 0x0000007d02207223 */ /* 0x140fe200000108ad */
[----:B------:R-:W-:Y:S01]  /*fd30*/  FSEL R125, R35, -INF , P2 ;  /* 0xff800000237d7808 */ /* 0x000fe20001000000 */
[C-C-:B------:R-:W-:Y:S01]  /*fd40*/  FFMA.FTZ R24, R2.reuse, R113, -R173.reuse ;  /* 0x0000007102187223 */ /* 0x140fe200000108ad */
[----:B------:R-:W-:Y:S01]  /*fd50*/  FMNMX.FTZ R14, R37, R14, !PT ;  /* 0x0000000e250e7209 */ /* 0x000fe20007810000 */
[--C-:B------:R-:W-:Y:S01]  /*fd60*/  FFMA.FTZ R113, R2, R127, -R173.reuse ;  /* 0x0000007f02717223 */ /* 0x100fe200000108ad */
[----:B------:R-:W-:Y:S01]  /*fd70*/  FSEL R127, R38, -INF , P3 ;  /* 0xff800000267f7808 */ /* 0x000fe20001800000 */
[C-C-:B------:R-:W-:Y:S01]  /*fd80*/  FFMA.FTZ R28, R2.reuse, R117, -R173.reuse ;  /* 0x00000075021c7223 */ /* 0x140fe200000108ad */
        /* <DEDUP_REMOVED lines=13> */
[C-C-:B------:R-:W-:Y:S01]  /*fe60*/  FFMA.FTZ R30, R2.reuse, R121, -R173.reuse ;  /* 0x00000079021e7223 */ /* 0x140fe200000108ad */
[----:B------:R-:W-:-:S01]  /*fe70*/  FFMA.FTZ R121, R2, R139, -R173 ;  /* 0x0000008b02797223 */ /* 0x000fc200000108ad */
[C-C-:B------:R-:W-:Y:S01]  /*fe80*/  FFMA.FTZ R20, R2.reuse, R109, -R173.reuse ;  /* 0x0000006d02147223 */ /* 0x140fe200000108ad */
[----:B------:R-:W-:Y:S01]  /*fe90*/  FMNMX.FTZ R14, R135, R14, !PT ;  /* 0x0000000e870e7209 */ /* 0x000fe20007810000 */
[C-C-:B------:R-:W-:Y:S01]  /*fea0*/  FFMA.FTZ R41, R2.reuse, R12, -R173.reuse ;  /* 0x0000000c02297223 */ /* 0x140fe200000108ad */
[----:B------:R-:W-:-:S01]  /*feb0*/  FFMA.FTZ R139, R2, R52, -R173 ;  /* 0x00000034028b7223 */ /* 0x000fc200000108ad */
[C-C-:B------:R-:W-:Y:S01]  /*fec0*/  FFMA.FTZ R52, R2.reuse, R48, -R173.reuse ;  /* 0x0000003002347223 */ /* 0x140fe200000108ad */
[----:B------:R-:W-:-:S01]  /*fed0*/  FFMA.FTZ R12, R2, R111, -R173 ;  /* 0x0000006f020c7223 */ /* 0x000fc200000108ad */
[----:B------:R-:W0:Y:S01]  /*fee0*/  SHFL.BFLY PT, R137, R14, 0x2, 0x1f ;  /* 0x0c401f000e897f89 */ /* 0x000e2200000e0000 */
[----:B------:R-:W-:Y:S01]  /*fef0*/  MUFU.EX2 R20, R20 ;  /* 0x0000001400147308 */ /* 0x000fe20000000800 */
[----:B------:R-:W-:-:S01]  /*ff00*/  FFMA.FTZ R97, R2, R97, -R173 ;  /* 0x0000006102617223 */ /* 0x000fc200000108ad */
[C-C-:B------:R-:W-:Y:S01]  /*ff10*/  FFMA.FTZ R101, R2.reuse, R101, -R173.reuse ;  /* 0x0000006502657223 */ /* 0x140fe200000108ad */
[----:B------:R-:W-:-:S01]  /*ff20*/  FFMA.FTZ R105, R2, R105, -R173 ;  /* 0x0000006902697223 */ /* 0x000fc200000108ad */
[C-C-:B------:R-:W-:Y:S01]  /*ff30*/  FFMA.FTZ R109, R2.reuse, R119, -R173.reuse ;  /* 0x00000077026d7223 */ /* 0x140fe200000108ad */
[----:B------:R-:W-:-:S01]  /*ff40*/  FFMA.FTZ R111, R2, R123, -R173 ;  /* 0x0000007b026f7223 */ /* 0x000fc200000108ad */
[C-C-:B------:R-:W-:Y:S01]  /*ff50*/  FFMA.FTZ R36, R2.reuse, R129, -R173.reuse ;  /* 0x0000008102247223 */ /* 0x140fe200000108ad */
[----:B------:R-:W-:-:S01]  /*ff60*/  FFMA.FTZ R119, R2, R147, -R173 ;  /* 0x0000009302777223 */ /* 0x000fc200000108ad */
        /* <DEDUP_REMOVED lines=14> */
[--C-:B------:R-:W-:Y:S01]  /*10050*/  FFMA.FTZ R48, R2, R171, -R173.reuse ;  /* 0x000000ab02307223 */ /* 0x100fe200000108ad */
[----:B0-----:R-:W-:Y:S01]  /*10060*/  FMNMX.FTZ R62, R14, R137, !PT ;  /* 0x000000890e3e7209 */ /* 0x001fe20007810000 */
[----:B------:R-:W0:Y:S01]  /*10070*/  MUFU.EX2 R97, R97 ;  /* 0x0000006100617308 */ /* 0x000e220000000800 */
[----:B------:R-:W-:-:S01]  /*10080*/  FFMA.FTZ R137, R2, R167, -R173 ;  /* 0x000000a702897223 */ /* 0x000fc200000108ad */
[C-C-:B------:R-:W-:Y:S01]  /*10090*/  FFMA.FTZ R143, R2.reuse, R169, -R173.reuse ;  /* 0x000000a9028f7223 */ /* 0x140fe200000108ad */
[----:B------:R-:W-:-:S01]  /*100a0*/  FFMA.FTZ R50, R2, R50, -R173 ;  /* 0x0000003202327223 */ /* 0x000fc200000108ad */
[----:B------:R-:W1:Y:S04]  /*100b0*/  SHFL.BFLY PT, R141, R62, 0x1, 0x1f ;  /* 0x0c201f003e8d7f89 */ /* 0x000e6800000e0000 */
[----:B------:R-:W2:Y:S08]  /*100c0*/  MUFU.EX2 R24, R24 ;  /* 0x0000001800187308 */ /* 0x000eb00000000800 */
[----:B------:R-:W3:Y:S01]  /*100d0*/  MUFU.EX2 R101, R101 ;  /* 0x0000006500657308 */ /* 0x000ee20000000800 */
[----:B0-----:R-:W-:-:S04]  /*100e0*/  F2FP.SATFINITE.E4M3.F32.PACK_AB_MERGE_C R168, R97, R12, RZ ;  /* 0x0000000c61a8723e */ /* 0x001fc800048070ff */
[----:B------:R-:W-:-:S03]  /*100f0*/  F2FP.SATFINITE.E4M3.F32.PACK_AB_MERGE_C R168, R41, R20, R168 ;  /* 0x0000001429a8723e */ /* 0x000fc600048070a8 */
[----:B------:R-:W-:Y:S01]  /*10100*/  MUFU.EX2 R26, R26 ;  /* 0x0000001a001a7308 */ /* 0x000fe20000000800 */
[----:B-1----:R-:W-:-:S04]  /*10110*/  FMNMX.FTZ R14, R62, R141, !PT ;  /* 0x0000008d3e0e7209 */ /* 0x002fc80007810000 */
[----:B------:R-:W-:Y:S01]  /*10120*/  FSETP.NEU.FTZ.AND P1, PT, R14, -INF , PT ;  /* 0xff8000000e00780b */ /* 0x000fe20003f3d000 */
[----:B------:R-:W-:-:S02]  /*10130*/  FFMA.FTZ R62, R2, R14, -8 ;  /* 0xc1000000023e7423 */ /* 0x000fc4000001000e */
[----:B------:R-:W-:Y:S03]  /*10140*/  MUFU.EX2 R141, R52 ;  /* 0x00000034008d7308 */ /* 0x000fe60000000800 */
[----:B------:R-:W-:-:S05]  /*10150*/  FSEL R62, R62, RZ, P1 ;  /* 0x000000ff3e3e7208 */ /* 0x000fca0000800000 */
        /* <DEDUP_REMOVED lines=12> */
[----:B------:R-:W-:Y:S01]  /*10220*/  FFMA.FTZ R65, R2, R69, -R62 ;  /* 0x0000004502417223 */ /* 0x000fe2000001083e */
[----:B------:R-:W-:-:S01]  /*10230*/  FADD.FTZ R67, R20, R41 ;  /* 0x0000002914437221 */ /* 0x000fc20000010000 */
[C-C-:B------:R-:W-:Y:S01]  /*10240*/  FFMA.FTZ R93, R2.reuse, R107, -R62.reuse ;  /* 0x0000006b025d7223 */ /* 0x140fe2000001083e */
[----:B------:R-:W-:-:S01]  /*10250*/  FFMA.FTZ R77, R2, R79, -R62 ;  /* 0x0000004f024d7223 */ /* 0x000fc2000001083e */
[----:B------:R0:W1:Y:S01]  /*10260*/  MUFU.EX2 R52, R68 ;  /* 0x0000004400347308 */ /* 0x0000620000000800 */
[----:B------:R-:W-:-:S01]  /*10270*/  FADD.FTZ R84, R12, R67 ;  /* 0x000000430c547221 */ /* 0x000fc20000010000 */
[----:B------:R-:W-:-:S02]  /*10280*/  VIADD R67, R3, 0x22840 ;  /* 0x0002284003437836 */ /* 0x000fc40000000000 */
[----:B------:R-:W-:-:S01]  /*10290*/  FFMA.FTZ R3, R2, R49, -R62 ;  /* 0x0000003102037223 */ /* 0x000fc2000001083e */
[----:B------:R-:W-:Y:S01]  /*102a0*/  FFMA.FTZ R76, R2, R85, -R62 ;  /* 0x00000055024c7223 */ /* 0x000fe2000001083e */
[----:B------:R-:W-:-:S01]  /*102b0*/  FADD.FTZ R49, R97, R84 ;  /* 0x0000005461317221 */ /* 0x000fc20000010000 */
[----:B------:R-:W-:Y:S02]  /*102c0*/  IMAD.U32 R84, RZ, RZ, UR38 ;  /* 0x00000026ff547e24 */ /* 0x000fe4000f8e00ff */
[----:B------:R-:W-:-:S01]  /*102d0*/  FFMA.FTZ R70, R2, R89, -R62 ;  /* 0x0000005902467223 */ /* 0x000fc2000001083e */
[----:B------:R-:W4:Y:S01]  /*102e0*/  MUFU.EX2 R66, R66 ;  /* 0x0000004200427308 */ /* 0x000f220000000800 */
[----:B0-----:R-:W-:-:S01]  /*102f0*/  FFMA.FTZ R68, R2, R81, -R62 ;  /* 0x0000005102447223 */ /* 0x001fc2000001083e */
[----:B--2---:R-:W-:Y:S01]  /*10300*/  FADD.FTZ R90, R24, R49 ;  /* 0x00000031185a7221 */ /* 0x004fe20000010000 */
[----:B------:R-:W-:Y:S01]  /*10310*/  PRMT R67, R84, 0x654, R67 ;  /* 0x0000065454437816 */ /* 0x000fe20000000043 */
[C-C-:B------:R-:W-:Y:S01]  /*10320*/  FFMA.FTZ R84, R2.reuse, R47, -R62.reuse ;  /* 0x0000002f02547223 */ /* 0x140fe2000001083e */
[----:B------:R-:W-:-:S01]  /*10330*/  FFMA.FTZ R81, R2, R83, -R62 ;  /* 0x0000005302517223 */ /* 0x000fc2000001083e */
[----:B---3--:R-:W-:Y:S01]  /*10340*/  FADD.FTZ R47, R101, R90 ;  /* 0x0000005a652f7221 */ /* 0x008fe20000010000 */
[----:B------:R-:W-:-:S01]  /*10350*/  FFMA.FTZ R90, R2, R51, -R62 ;  /* 0x00000033025a7223 */ /* 0x000fc2000001083e */
[----:B------:R-:W0:Y:S01]  /*10360*/  MUFU.EX2 R95, R95 ;  /* 0x0000005f005f7308 */ /* 0x000e220000000800 */
[----:B-1----:R-:W-:-:S01]  /*10370*/  FADD.FTZ R69, R15, R52 ;  /* 0x000000340f457221 */ /* 0x002fc20000010000 */
[C-C-:B------:R-:W-:Y:S01]  /*10380*/  FFMA.FTZ R79, R2.reuse, R87, -R62.reuse ;  /* 0x00000057024f7223 */ /* 0x140fe2000001083e */
[----:B------:R-:W-:-:S01]  /*10390*/  FFMA.FTZ R83, R2, R91, -R62 ;  /* 0x0000005b02537223 */ /* 0x000fc2000001083e */
[C-C-:B------:R-:W-:Y:S01]  /*103a0*/  FFMA.FTZ R74, R2.reuse, R63, -R62.reuse ;  /* 0x0000003f024a7223 */ /* 0x140fe2000001083e */
[----:B------:R-:W-:-:S01]  /*103b0*/  FFMA.FTZ R63, R2, R73, -R62 ;  /* 0x00000049023f7223 */ /* 0x000fc2000001083e */
[C-C-:B------:R-:W-:Y:S01]  /*103c0*/  FFMA.FTZ R78, R2.reuse, R71, -R62.reuse ;  /* 0x00000047024e7223 */ /* 0x140fe2000001083e */
[----:B------:R-:W-:-:S01]  /*103d0*/  FFMA.FTZ R45, R2, R45, -R62 ;  /* 0x0000002d022d7223 */ /* 0x000fc2000001083e */
[----:B------:R-:W1:Y:S01]  /*103e0*/  MUFU.EX2 R21, R21 ;  /* 0x0000001500157308 */ /* 0x000e620000000800 */
[----:B----4-:R-:W-:-:S01]  /*103f0*/  FADD.FTZ R88, R66, R69 ;  /* 0x0000004542587221 */ /* 0x010fc20000010000 */
[C-C-:B------:R-:W-:Y:S01]  /*10400*/  FFMA.FTZ R86, R2.reuse, R75, -R62.reuse ;  /* 0x0000004b02567223 */ /* 0x140fe2000001083e */
[----:B------:R-:W-:-:S01]  /*10410*/  FFMA.FTZ R33, R2, R33, -R62 ;  /* 0x0000002102217223 */ /* 0x000fc2000001083e */
[C-C-:B------:R-:W-:Y:S01]  /*10420*/  FFMA.FTZ R57, R2.reuse, R57, -R62.reuse ;  /* 0x0000003902397223 */ /* 0x140fe2000001083e */
[----:B------:R-:W-:Y:S01]  /*10430*/  F2FP.SATFINITE.E4M3.F32.PACK_AB_MERGE_C R170, R105, R26, RZ ;  /* 0x0000001a69aa723e */ /* 0x000fe200048070ff */
[C-C-:B------:R-:W-:Y:S01]  /*10440*/  FFMA.FTZ R59, R2.reuse, R59, -R62.reuse ;  /* 0x0000003b023b7223 */ /* 0x140fe2000001083e */
[----:B------:R-:W-:-:S01]  /*10450*/  FFMA.FTZ R37, R2, R37, -R62 ;  /* 0x0000002502257223 */ /* 0x000fc2000001083e */
[----:B------:R-:W2:Y:S01]  /*10460*/  MUFU.EX2 R64, R64 ;  /* 0x0000004000407308 */ /* 0x000ea20000000800 */
[----:B0-----:R-:W-:-:S01]  /*10470*/  FADD.FTZ R88, R95, R88 ;  /* 0x000000585f587221 */ /* 0x001fc20000010000 */
[----:B------:R-:W-:Y:S01]  /*10480*/  F2FP.SATFINITE.E4M3.F32.PACK_AB_MERGE_C R170, R101, R24, R170 ;  /* 0x0000001865aa723e */ /* 0x000fe200048070aa */
[----:B------:R-:W-:-:S01]  /*10490*/  FFMA.FTZ R125, R2, R125, -R62 ;  /* 0x0000007d027d7223 */ /* 0x000fc2000001083e */
[C-C-:B------:R-:W-:Y:S01]  /*104a0*/  FFMA.FTZ R127, R2.reuse, R127, -R62.reuse ;  /* 0x0000007f027f7223 */ /* 0x140fe2000001083e */
[----:B------:R-:W-:-:S01]  /*104b0*/  FFMA.FTZ R131, R2, R131, -R62 ;  /* 0x0000008302837223 */ /* 0x000fc2000001083e */
[----:B------:R-:W-:Y:S01]  /*104c0*/  FFMA.FTZ R133, R2, R133, -R62 ;  /* 0x0000008502857223 */ /* 0x000fe2000001083e */
[----:B------:R-:W-:Y:S01]  /*104d0*/  F2FP.SATFINITE.E4M3.F32.PACK_AB_MERGE_C R169, R95, R66, RZ ;  /* 0x000000425fa9723e */ /* 0x000fe200048070ff */
[----:B------:R-:W0:Y:S01]  /*104e0*/  MUFU.EX2 R72, R72 ;  /* 0x0000004800487308 */ /* 0x000e220000000800 */
[----:B-1----:R-:W-:-:S01]  /*104f0*/  FADD.FTZ R49, R21, R88 ;  /* 0x0000005815317221 */ /* 0x002fc20000010000 */
[----:B------:R-:W-:Y:S01]  /*10500*/  FADD.FTZ R88, R26, R47 ;  /* 0x0000002f1a587221 */ /* 0x000fe20000010000 */
[----:B------:R-:W-:-:S01]  /*10510*/  FFMA.FTZ R47, R2, R53, -R62 ;  /* 0x00000035022f7223 */ /* 0x000fc2000001083e */
[----:B------:R-:W-:Y:S01]  /*10520*/  F2FP.SATFINITE.E4M3.F32.PACK_AB_MERGE_C R169, R52, R15, R169 ;  /* 0x0000000f34a9723e */ /* 0x000fe200048070a9 */
[----:B------:R1:W-:Y:S01]  /*10530*/  SYNCS.ARRIVE.TRANS64.RED.A1T0 RZ, [R67+URZ], RZ ;  /* 0x000000ff43ff79a7 */ /* 0x0003e2000810043f */
[----:B------:R-:W-:Y:S01]  /*10540*/  IMAD.MOV.U32 R52, RZ, RZ, R25 ;  /* 0x000000ffff347224 */ /* 0x000fe200078e0019 */
[----:B------:R-:W-:Y:S01]  /*10550*/  MOV R73, R25 ;  /* 0x0000001900497202 */ /* 0x000fe20000000f00 */
[----:B------:R-:W3:Y:S01]  /*10560*/  MUFU.EX2 R93, R93 ;  /* 0x0000005d005d7308 */ /* 0x000ee20000000800 */
[----:B--2---:R-:W-:-:S01]  /*10570*/  FADD.FTZ R49, R64, R49 ;  /* 0x0000003140317221 */ /* 0x004fc20000010000 */
[--C-:B------:R-:W-:Y:S01]  /*10580*/  IMAD.MOV.U32 R66, RZ, RZ, R25.reuse ;  /* 0x000000ffff427224 */ /* 0x100fe200078e0019 */
[-C--:B------:R-:W-:Y:S01]  /*10590*/  MOV R85, R25.reuse ;  /* 0x0000001900557202 */ /* 0x080fe20000000f00 */
[--C-:B------:R-:W-:Y:S01]  /*105a0*/  IMAD.MOV.U32 R69, RZ, RZ, R25.reuse ;  /* 0x000000ffff457224 */ /* 0x100fe200078e0019 */
[----:B-1----:R-:W-:Y:S01]  /*105b0*/  MOV R67, R25 ;  /* 0x0000001900437202 */ /* 0x002fe20000000f00 */
[----:B------:R-:W-:-:S02]  /*105c0*/  IMAD.MOV.U32 R71, RZ, RZ, R25 ;  /* 0x000000ffff477224 */ /* 0x000fc400078e0019 */
[----:B------:R-:W1:Y:S01]  /*105d0*/  MUFU.EX2 R28, R28 ;  /* 0x0000001c001c7308 */ /* 0x000e620000000800 */
[----:B0-----:R-:W-:-:S01]  /*105e0*/  FADD.FTZ R92, R72, R49 ;  /* 0x00000031485c7221 */ /* 0x001fc20000010000 */
[----:B------:R-:W-:Y:S01]  /*105f0*/  FADD.FTZ R49, R105, R88 ;  /* 0x0000005869317221 */ /* 0x000fe20000010000 */
[----:B------:R-:W-:-:S01]  /*10600*/  FFMA.FTZ R88, R2, R55, -R62 ;  /* 0x0000003702587223 */ /* 0x000fc2000001083e */
[--C-:B------:R-:W-:Y:S02]  /*10610*/  IMAD.MOV.U32 R75, RZ, RZ, R25.reuse ;  /* 0x000000ffff4b7224 */ /* 0x100fe400078e0019 */
[----:B------:R-:W-:Y:S02]  /*10620*/  IMAD.MOV.U32 R87, RZ, RZ, R25 ;  /* 0x000000ffff577224 */ /* 0x000fe400078e0019 */
[----:B------:R-:W0:Y:S01]  /*10630*/  MUFU.EX2 R68, R68 ;  /* 0x0000004400447308 */ /* 0x000e220000000800 */
[----:B---3--:R-:W-:-:S01]  /*10640*/  FADD.FTZ R51, R93, R92 ;  /* 0x0000005c5d337221 */ /* 0x008fc20000010000 */
[----:B------:R-:W-:Y:S01]  /*10650*/  F2FP.SATFINITE.E4M3.F32.PACK_AB_MERGE_C R171, R93, R72, RZ ;  /* 0x000000485dab723e */ /* 0x000fe200048070ff */
[----:B------:R-:W-:-:S03]  /*10660*/  IMAD.MOV.U32 R72, RZ, RZ, R25 ;  /* 0x000000ffff487224 */ /* 0x000fc600078e0019 */
[----:B------:R-:W-:Y:S01]  /*10670*/  F2FP.SATFINITE.E4M3.F32.PACK_AB_MERGE_C R171, R64, R21, R171 ;  /* 0x0000001540ab723e */ /* 0x000fe200048070ab */
[----:B------:R-:W-:Y:S01]  /*10680*/  IMAD.MOV.U32 R64, RZ, RZ, R25 ;  /* 0x000000ffff407224 */ /* 0x000fe200078e0019 */
[----:B------:R-:W2:Y:S01]  /*10690*/  MUFU.EX2 R109, R109 ;  /* 0x0000006d006d7308 */ /* 0x000ea20000000800 */
[----:B-1----:R-:W-:-:S01]  /*106a0*/  FADD.FTZ R92, R28, R49 ;  /* 0x000000311c5c7221 */ /* 0x002fc20000010000 */
[----:B------:R-:W-:-:S06]  /*106b0*/  FFMA.FTZ R49, R2, R29, -R62 ;  /* 0x0000001d02317223 */ /* 0x000fcc000001083e */
        /* <DEDUP_REMOVED lines=9> */
[----:B--2---:R-:W-:-:S01]  /*10750*/  FADD.FTZ R94, R76, R51 ;  /* 0x000000334c5e7221 */ /* 0x004fc20000010000 */
[C-C-:B------:R-:W-:Y:S01]  /*10760*/  FFMA.FTZ R51, R2.reuse, R31, -R62.reuse ;  /* 0x0000001f02337223 */ /* 0x140fe2000001083e */
[----:B------:R-:W-:-:S05]  /*10770*/  FFMA.FTZ R62, R2, R135, -R62 ;  /* 0x00000087023e7223 */ /* 0x000fca000001083e */
[----:B------:R-:W2:Y:S01]  /*10780*/  MUFU.EX2 R32, R32 ;  /* 0x0000002000207308 */ /* 0x000ea20000000800 */
[----:B-1----:R-:W-:-:S01]  /*10790*/  FADD.FTZ R31, R111, R92 ;  /* 0x0000005c6f1f7221 */ /* 0x002fc20000010000 */
[----:B------:R-:W-:-:S04]  /*107a0*/  F2FP.SATFINITE.E4M3.F32.PACK_AB_MERGE_C R172, R111, R30, RZ ;  /* 0x0000001e6fac723e */ /* 0x000fc800048070ff */
[----:B------:R-:W-:Y:S02]  /*107b0*/  F2FP.SATFINITE.E4M3.F32.PACK_AB_MERGE_C R172, R109, R28, R172 ;  /* 0x0000001c6dac723e */ /* 0x000fe400048070ac */
[----:B------:R-:W1:Y:S01]  /*107c0*/  MUFU.EX2 R70, R70 ;  /* 0x0000004600467308 */ /* 0x000e620000000800 */
[----:B0-----:R-:W-:-:S01]  /*107d0*/  FADD.FTZ R53, R81, R94 ;  /* 0x0000005e51357221 */ /* 0x001fc20000010000 */
[----:B------:R-:W-:Y:S01]  /*107e0*/  F2FP.SATFINITE.E4M3.F32.PACK_AB_MERGE_C R173, R81, R76, RZ ;  /* 0x0000004c51ad723e */ /* 0x000fe200048070ff */
[--C-:B------:R-:W-:Y:S02]  /*107f0*/  IMAD.MOV.U32 R76, RZ, RZ, R25.reuse ;  /* 0x000000ffff4c7224 */ /* 0x100fe400078e0019 */
[----:B------:R-:W-:Y:S01]  /*10800*/  IMAD.MOV.U32 R81, RZ, RZ, R25 ;  /* 0x000000ffff517224 */ /* 0x000fe200078e0019 */
[----:B------:R-:W-:Y:S01]  /*10810*/  F2FP.SATFINITE.E4M3.F32.PACK_AB_MERGE_C R173, R77, R68, R173 ;  /* 0x000000444dad723e */ /* 0x000fe200048070ad */
[----:B------:R-:W-:Y:S01]  /*10820*/  IMAD.MOV.U32 R68, RZ, RZ, R25 ;  /* 0x000000ffff447224 */ /* 0x000fe200078e0019 */
[----:B------:R-:W0:Y:S01]  /*10830*/  MUFU.EX2 R113, R113 ;  /* 0x0000007100717308 */ /* 0x000e220000000800 */
[----:B--2---:R-:W-:-:S01]  /*10840*/  FADD.FTZ R92, R32, R31 ;  /* 0x0000001f205c7221 */ /* 0x004fc20000010000 */
[----:B------:R-:W-:-:S06]  /*10850*/  IMAD.MOV.U32 R77, RZ, RZ, R25 ;  /* 0x000000ffff4d7224 */ /* 0x000fcc00078e0019 */
        /* <DEDUP_REMOVED lines=12> */
[----:B------:R-:W-:-:S04]  /*10920*/  F2FP.SATFINITE.E4M3.F32.PACK_AB_MERGE_C R174, R117, R36, RZ ;  /* 0x0000002475ae723e */ /* 0x000fc800048070ff */
[----:B------:R-:W-:Y:S01]  /*10930*/  F2FP.SATFINITE.E4M3.F32.PACK_AB_MERGE_C R174, R113, R32, R174 ;  /* 0x0000002071ae723e */ /* 0x000fe200048070ae */
[----:B------:R-:W-:Y:S01]  /*10940*/  IMAD.MOV.U32 R32, RZ, RZ, R25 ;  /* 0x000000ffff207224 */ /* 0x000fe200078e0019 */
[----:B------:R-:W2:Y:S01]  /*10950*/  MUFU.EX2 R61, R61 ;  /* 0x0000003d003d7308 */ /* 0x000ea20000000800 */
[----:B-1----:R-:W-:-:S01]  /*10960*/  FADD.FTZ R94, R83, R94 ;  /* 0x0000005e535e7221 */ /* 0x002fc20000010000 */
[----:B------:R-:W-:Y:S01]  /*10970*/  F2FP.SATFINITE.E4M3.F32.PACK_AB_MERGE_C R80, R83, R80, RZ ;  /* 0x000000505350723e */ /* 0x000fe200048070ff */
[----:B------:R-:W-:-:S03]  /*10980*/  IMAD.MOV.U32 R83, RZ, RZ, R25 ;  /* 0x000000ffff537224 */ /* 0x000fc600078e0019 */
[----:B------:R-:W-:Y:S01]  /*10990*/  F2FP.SATFINITE.E4M3.F32.PACK_AB_MERGE_C R175, R79, R70, R80 ;  /* 0x000000464faf723e */ /* 0x000fe20004807050 */
[----:B------:R-:W-:Y:S01]  /*109a0*/  IMAD.MOV.U32 R70, RZ, RZ, R25 ;  /* 0x000000ffff467224 */ /* 0x000fe200078e0019 */
[----:B------:R-:W1:Y:S01]  /*109b0*/  MUFU.EX2 R115, R115 ;  /* 0x0000007300737308 */ /* 0x000e620000000800 */
[----:B0-----:R-:W-:-:S01]  /*109c0*/  FADD.FTZ R12, R34, R53 ;  /* 0x00000035220c7221 */ /* 0x001fc20000010000 */
[----:B------:R-:W-:Y:S01]  /*109d0*/  MOV R79, R25 ;  /* 0x00000019004f7202 */ /* 0x000fe20000000f00 */
[----:B------:R-:W-:-:S05]  /*109e0*/  IMAD.MOV.U32 R80, RZ, RZ, R25 ;  /* 0x000000ffff507224 */ /* 0x000fca00078e0019 */
[----:B------:R-:W0:Y:S01]  /*109f0*/  MUFU.EX2 R74, R74 ;  /* 0x0000004a004a7308 */ /* 0x000e220000000800 */
[----:B--2---:R-:W-:-:S07]  /*10a00*/  FADD.FTZ R53, R61, R94 ;  /* 0x0000005e3d357221 */ /* 0x004fce0000010000 */
[----:B------:R-:W2:Y:S01]  /*10a10*/  MUFU.EX2 R44, R44 ;  /* 0x0000002c002c7308 */ /* 0x000ea20000000800 */
[----:B-1----:R-:W-:-:S07]  /*10a20*/  FADD.FTZ R55, R115, R12 ;  /* 0x0000000c73377221 */ /* 0x002fce0000010000 */
[----:B------:R-:W-:Y:S01]  /*10a30*/  MUFU.EX2 R65, R65 ;  /* 0x0000004100417308 */ /* 0x000fe20000000800 */
[----:B0-----:R-:W-:-:S07]  /*10a40*/  FADD.FTZ R12, R74, R53 ;  /* 0x000000354a0c7221 */ /* 0x001fce0000010000 */
[----:B------:R-:W0:Y:S01]  /*10a50*/  MUFU.EX2 R121, R121 ;  /* 0x0000007900797308 */ /* 0x000e220000000800 */
[----:B--2---:R-:W-:-:S01]  /*10a60*/  FADD.FTZ R30, R44, R55 ;  /* 0x000000372c1e7221 */ /* 0x004fc20000010000 */
[----:B------:R-:W-:-:S06]  /*10a70*/  MOV R55, R25 ;  /* 0x0000001900377202 */ /* 0x000fcc0000000f00 */
[----:B------:R-:W-:Y:S08]  /*10a80*/  MUFU.EX2 R82, R82 ;  /* 0x0000005200527308 */ /* 0x000ff00000000800 */
[----:B------:R-:W1:Y:S01]  /*10a90*/  MUFU.EX2 R40, R40 ;  /* 0x0000002800287308 */ /* 0x000e620000000800 */
[C---:B0-----:R-:W-:Y:S01]  /*10aa0*/  F2FP.SATFINITE.E4M3.F32.PACK_AB_MERGE_C R176, R121.reuse, R44, RZ ;  /* 0x0000002c79b0723e */ /* 0x041fe200048070ff */
[----:B------:R-:W-:Y:S01]  /*10ab0*/  FADD.FTZ R121, R121, R30 ;  /* 0x0000001e79797221 */ /* 0x000fe20000010000 */
[----:B------:R-:W-:-:S02]  /*10ac0*/  IMAD.MOV.U32 R44, RZ, RZ, R25 ;  /* 0x000000ffff2c7224 */ /* 0x000fc400078e0019 */
[----:B------:R-:W-:Y:S01]  /*10ad0*/  F2FP.SATFINITE.E4M3.F32.PACK_AB_MERGE_C R176, R115, R34, R176 ;  /* 0x0000002273b0723e */ /* 0x000fe200048070b0 */
[----:B------:R-:W-:Y:S02]  /*10ae0*/  IMAD.MOV.U32 R34, RZ, RZ, R25 ;  /* 0x000000ffff227224 */ /* 0x000fe400078e0019 */
[----:B------:R-:W-:Y:S08]  /*10af0*/  MUFU.EX2 R63, R63 ;  /* 0x0000003f003f7308 */ /* 0x000ff00000000800 */
[----:B------:R-:W0:Y:S01]  /*10b00*/  MUFU.EX2 R119, R119 ;  /* 0x0000007700777308 */ /* 0x000e220000000800 */
[----:B-1----:R-:W-:-:S07]  /*10b10*/  FADD.FTZ R36, R40, R121 ;  /* 0x0000007928247221 */ /* 0x002fce0000010000 */
[----:B------:R-:W-:Y:S08]  /*10b20*/  MUFU.EX2 R78, R78 ;  /* 0x0000004e004e7308 */ /* 0x000ff00000000800 */
[----:B------:R-:W1:Y:S01]  /*10b30*/  MUFU.EX2 R46, R46 ;  /* 0x0000002e002e7308 */ /* 0x000e620000000800 */
[----:B0-----:R-:W-:-:S07]  /*10b40*/  FADD.FTZ R53, R119, R36 ;  /* 0x0000002477357221 */ /* 0x001fce0000010000 */
[----:B------:R-:W-:Y:S08]  /*10b50*/  MUFU.EX2 R45, R45 ;  /* 0x0000002d002d7308 */ /* 0x000ff00000000800 */
[----:B------:R0:W-:Y:S01]  /*10b60*/  MUFU.EX2 R31, R49 ;  /* 0x00000031001f7308 */ /* 0x0001e20000000800 */
[----:B-1----:R-:W-:-:S01]  /*10b70*/  FADD.FTZ R36, R46, R53 ;  /* 0x000000352e247221 */ /* 0x002fc20000010000 */
[----:B------:R-:W-:-:S06]  /*10b80*/  IMAD.MOV.U32 R53, RZ, RZ, R25 ;  /* 0x000000ffff357224 */ /* 0x000fcc00078e0019 */
[----:B------:R-:W1:Y:S01]  /*10b90*/  MUFU.EX2 R123, R123 ;  /* 0x0000007b007b7308 */ /* 0x000e620000000800 */
[----:B0-----:R-:W-:-:S01]  /*10ba0*/  FADD.FTZ R49, R65, R12 ;  /* 0x0000000c41317221 */ /* 0x001fc20000010000 */
[----:B------:R-:W-:-:S03]  /*10bb0*/  F2FP.SATFINITE.E4M3.F32.PACK_AB_MERGE_C R65, R82, R65, RZ ;  /* 0x000000415241723e */ /* 0x000fc600048070ff */
[----:B------:R-:W-:Y:S01]  /*10bc0*/  FADD.FTZ R30, R82, R49 ;  /* 0x00000031521e7221 */ /* 0x000fe20000010000 */
[----:B------:R-:W-:Y:S01]  /*10bd0*/  F2FP.SATFINITE.E4M3.F32.PACK_AB_MERGE_C R177, R74, R61, R65 ;  /* 0x0000003d4ab1723e */ /* 0x000fe20004807041 */
[----:B------:R-:W-:Y:S01]  /*10be0*/  IMAD.MOV.U32 R65, RZ, RZ, R25 ;  /* 0x000000ffff417224 */ /* 0x000fe200078e0019 */
[----:B------:R-:W0:Y:S01]  /*10bf0*/  MUFU.EX2 R86, R86 ;  /* 0x0000005600567308 */ /* 0x000e220000000800 */
[----:B------:R-:W-:-:S01]  /*10c00*/  FADD.FTZ R49, R63, R30 ;  /* 0x0000001e3f317221 */ /* 0x000fc20000010000 */
[-C--:B------:R-:W-:Y:S01]  /*10c10*/  MOV R61, R25.reuse ;  /* 0x00000019003d7202 */ /* 0x080fe20000000f00 */
[----:B------:R-:W-:Y:S02]  /*10c20*/  IMAD.MOV.U32 R74, RZ, RZ, R25 ;  /* 0x000000ffff4a7224 */ /* 0x000fe400078e0019 */
[----:B------:R-:W-:Y:S01]  /*10c30*/  FADD.FTZ R30, R78, R49 ;  /* 0x000000314e1e7221 */ /* 0x000fe20000010000 */
[----:B------:R-:W-:Y:S01]  /*10c40*/  MOV R49, R25 ;  /* 0x0000001900317202 */ /* 0x000fe20000000f00 */
[----:B------:R-:W-:Y:S01]  /*10c50*/  IMAD.MOV.U32 R82, RZ, RZ, R25 ;  /* 0x000000ffff527224 */ /* 0x000fe200078e0019 */
[----:B------:R-:W2:Y:S01]  /*10c60*/  MUFU.EX2 R35, R35 ;  /* 0x0000002300237308 */ /* 0x000ea20000000800 */
[----:B-1----:R-:W-:-:S01]  /*10c70*/  FADD.FTZ R36, R123, R36 ;  /* 0x000000247b247221 */ /* 0x002fc20000010000 */
[----:B------:R-:W-:Y:S01]  /*10c80*/  F2FP.SATFINITE.E4M3.F32.PACK_AB_MERGE_C R178, R123, R46, RZ ;  /* 0x0000002e7bb2723e */ /* 0x000fe200048070ff */
[----:B------:R-:W-:-:S03]  /*10c90*/  IMAD.MOV.U32 R46, RZ, RZ, R25 ;  /* 0x000000ffff2e7224 */ /* 0x000fc600078e0019 */
[----:B------:R-:W-:Y:S01]  /*10ca0*/  F2FP.SATFINITE.E4M3.F32.PACK_AB_MERGE_C R178, R119, R40, R178 ;  /* 0x0000002877b2723e */ /* 0x000fe200048070b2 */
[----:B------:R-:W-:Y:S01]  /*10cb0*/  IMAD.MOV.U32 R40, RZ, RZ, R25 ;  /* 0x000000ffff287224 */ /* 0x000fe200078e0019 */
[----:B------:R-:W1:Y:S08]  /*10cc0*/  MUFU.EX2 R3, R3 ;  /* 0x0000000300037308 */ /* 0x000e700000000800 */
[----:B------:R-:W3:Y:S08]  /*10cd0*/  MUFU.EX2 R38, R38 ;  /* 0x0000002600267308 */ /* 0x000ef00000000800 */
[----:B------:R-:W4:Y:S08]  /*10ce0*/  MUFU.EX2 R84, R84 ;  /* 0x0000005400547308 */ /* 0x000f300000000800 */
[----:B------:R-:W4:Y:S08]  /*10cf0*/  MUFU.EX2 R39, R39 ;  /* 0x0000002700277308 */ /* 0x000f300000000800 */
[----:B------:R-:W4:Y:S08]  /*10d00*/  MUFU.EX2 R47, R47 ;  /* 0x0000002f002f7308 */ /* 0x000f300000000800 */
[----:B------:R0:W-:Y:S08]  /*10d10*/  MUFU.EX2 R12, R33 ;  /* 0x00000021000c7308 */ /* 0x0001f00000000800 */
[----:B------:R-:W4:Y:S01]  /*10d20*/  MUFU.EX2 R56, R56 ;  /* 0x0000003800387308 */ /* 0x000f220000000800 */
[----:B0-----:R-:W-:-:S01]  /*10d30*/  FADD.FTZ R33, R45, R30 ;  /* 0x0000001e2d217221 */ /* 0x001fc20000010000 */
[----:B------:R-:W-:Y:S01]  /*10d40*/  F2FP.SATFINITE.E4M3.F32.PACK_AB_MERGE_C R45, R86, R45, RZ ;  /* 0x0000002d562d723e */ /* 0x000fe200048070ff */
[----:B------:R-:W-:-:S02]  /*10d50*/  IMAD.MOV.U32 R30, RZ, RZ, R25 ;  /* 0x000000ffff1e7224 */ /* 0x000fc400078e0019 */
[----:B------:R-:W-:Y:S01]  /*10d60*/  FADD.FTZ R86, R86, R33 ;  /* 0x0000002156567221 */ /* 0x000fe20000010000 */
[----:B--2---:R-:W-:-:S01]  /*10d70*/  FADD.FTZ R33, R35, R36 ;  /* 0x0000002423217221 */ /* 0x004fc20000010000 */
[----:B------:R-:W-:Y:S01]  /*10d80*/  F2FP.SATFINITE.E4M3.F32.PACK_AB_MERGE_C R179, R78, R63, R45 ;  /* 0x0000003f4eb3723e */ /* 0x000fe2000480702d */
[----:B------:R-:W0:Y:S01]  /*10d90*/  MUFU.EX2 R90, R90 ;  /* 0x0000005a005a7308 */ /* 0x000e220000000800 */
[----:B-1----:R-:W-:-:S01]  /*10da0*/  FADD.FTZ R41, R3, R86 ;  /* 0x0000005603297221 */ /* 0x002fc20000010000 */
[----:B---3--:R-:W-:Y:S01]  /*10db0*/  FADD.FTZ R24, R38, R33 ;  /* 0x0000002126187221 */ /* 0x008fe20000010000 */
[----:B------:R-:W-:Y:S02]  /*10dc0*/  IMAD.MOV.U32 R36, RZ, RZ, R25 ;  /* 0x000000ffff247224 */ /* 0x000fe400078e0019 */
[----:B----4-:R-:W-:Y:S01]  /*10dd0*/  FADD.FTZ R28, R84, R41 ;  /* 0x00000029541c7221 */ /* 0x010fe20000010000 */
[----:B------:R-:W-:-:S01]  /*10de0*/  FADD.FTZ R33, R39, R24 ;  /* 0x0000001827217221 */ /* 0x000fc20000010000 */
[----:B------:R-:W-:Y:S01]  /*10df0*/  IMAD.MOV.U32 R45, RZ, RZ, R25 ;  /* 0x000000ffff2d7224 */ /* 0x000fe200078e0019 */
[----:B------:R-:W1:Y:S01]  /*10e00*/  MUFU.EX2 R42, R42 ;  /* 0x0000002a002a7308 */ /* 0x000e620000000800 */
[----:B------:R-:W-:-:S01]  /*10e10*/  FADD.FTZ R41, R47, R28 ;  /* 0x0000001c2f297221 */ /* 0x000fc20000010000 */
[C---:B------:R-:W-:Y:S01]  /*10e20*/  FADD.FTZ R33, R56.reuse, R33 ;  /* 0x0000002138217221 */ /* 0x040fe20000010000 */
[----:B------:R-:W-:Y:S01]  /*10e30*/  F2FP.SATFINITE.E4M3.F32.PACK_AB_MERGE_C R180, R56, R39, RZ ;  /* 0x0000002738b4723e */ /* 0x000fe200048070ff */
[----:B------:R-:W-:-:S02]  /*10e40*/  IMAD.MOV.U32 R39, RZ, RZ, R25 ;  /* 0x000000ffff277224 */ /* 0x000fc400078e0019 */
[----:B------:R-:W-:Y:S01]  /*10e50*/  IMAD.MOV.U32 R56, RZ, RZ, R25 ;  /* 0x000000ffff387224 */ /* 0x000fe200078e0019 */
[----:B------:R-:W-:Y:S01]  /*10e60*/  F2FP.SATFINITE.E4M3.F32.PACK_AB_MERGE_C R180, R38, R35, R180 ;  /* 0x0000002326b4723e */ /* 0x000fe200048070b4 */
[----:B------:R2:W3:Y:S01]  /*10e70*/  MUFU.EX2 R29, R57 ;  /* 0x00000039001d7308 */ /* 0x0004e20000000800 */
[C---:B0-----:R-:W-:Y:S01]  /*10e80*/  F2FP.SATFINITE.E4M3.F32.PACK_AB_MERGE_C R47, R90.reuse, R47, RZ ;  /* 0x0000002f5a2f723e */ /* 0x041fe200048070ff */
[----:B------:R-:W-:Y:S01]  /*10e90*/  FADD.FTZ R90, R90, R41 ;  /* 0x000000295a5a7221 */ /* 0x000fe20000010000 */
[----:B------:R-:W-:Y:S02]  /*10ea0*/  IMAD.MOV.U32 R38, RZ, RZ, R25 ;  /* 0x000000ffff267224 */ /* 0x000fe400078e0019 */
[----:B------:R-:W-:Y:S01]  /*10eb0*/  F2FP.SATFINITE.E4M3.F32.PACK_AB_MERGE_C R181, R84, R3, R47 ;  /* 0x0000000354b5723e */ /* 0x000fe2000480702f */
[----:B------:R-:W-:Y:S02]  /*10ec0*/  IMAD.MOV.U32 R41, RZ, RZ, R25 ;  /* 0x000000ffff297224 */ /* 0x000fe400078e0019 */
[----:B------:R-:W0:Y:S01]  /*10ed0*/  MUFU.EX2 R129, R129 ;  /* 0x0000008100817308 */ /* 0x000e220000000800 */
[----:B-1----:R-:W-:-:S01]  /*10ee0*/  FADD.FTZ R24, R42, R33 ;  /* 0x000000212a187221 */ /* 0x002fc20000010000 */
[----:B------:R-:W-:-:S02]  /*10ef0*/  IMAD.MOV.U32 R47, RZ, RZ, R25 ;  /* 0x000000ffff2f7224 */ /* 0x000fc400078e0019 */
[--C-:B--2---:R-:W-:Y:S02]  /*10f00*/  IMAD.MOV.U32 R57, RZ, RZ, R25.reuse ;  /* 0x000000ffff397224 */ /* 0x104fe400078e0019 */
[----:B------:R-:W-:Y:S02]  /*10f10*/  IMAD.MOV.U32 R63, RZ, RZ, R25 ;  /* 0x000000ffff3f7224 */ /* 0x000fe400078e0019 */
[----:B------:R-:W1:Y:S01]  /*10f20*/  MUFU.EX2 R88, R88 ;  /* 0x0000005800587308 */ /* 0x000e620000000800 */
[----:B---3--:R-:W-:-:S01]  /*10f30*/  FADD.FTZ R33, R29, R90 ;  /* 0x0000005a1d217221 */ /* 0x008fc20000010000 */
[--C-:B------:R-:W-:Y:S02]  /*10f40*/  IMAD.MOV.U32 R78, RZ, RZ, R25.reuse ;  /* 0x000000ffff4e7224 */ /* 0x100fe400078e0019 */
[--C-:B------:R-:W-:Y:S02]  /*10f50*/  IMAD.MOV.U32 R84, RZ, RZ, R25.reuse ;  /* 0x000000ffff547224 */ /* 0x100fe400078e0019 */
[----:B------:R-:W-:-:S02]  /*10f60*/  IMAD.MOV.U32 R86, RZ, RZ, R25 ;  /* 0x000000ffff567224 */ /* 0x000fc400078e0019 */
[----:B------:R-:W-:Y:S01]  /*10f70*/  MUFU.EX2 R58, R58 ;  /* 0x0000003a003a7308 */ /* 0x000fe20000000800 */
[----:B0-----:R-:W-:-:S07]  /*10f80*/  FADD.FTZ R35, R129, R24 ;  /* 0x0000001881237221 */ /* 0x001fce0000010000 */
[----:B------:R-:W0:Y:S01]  /*10f90*/  MUFU.EX2 R43, R43 ;  /* 0x0000002b002b7308 */ /* 0x000e220000000800 */
[----:B-1----:R-:W-:-:S04]  /*10fa0*/  FADD.FTZ R28, R88, R33 ;  /* 0x00000021581c7221 */ /* 0x002fc80000010000 */
[----:B------:R-:W-:-:S03]  /*10fb0*/  FADD.FTZ R33, R31, R28 ;  /* 0x0000001c1f217221 */ /* 0x000fc60000010000 */
[----:B------:R-:W1:Y:S08]  /*10fc0*/  MUFU.EX2 R26, R59 ;  /* 0x0000003b001a7308 */ /* 0x000e700000000800 */
[----:B------:R-:W-:Y:S01]  /*10fd0*/  MUFU.EX2 R54, R54 ;  /* 0x0000003600367308 */ /* 0x000fe20000000800 */
[----:B0-----:R-:W-:Y:S01]  /*10fe0*/  F2FP.SATFINITE.E4M3.F32.PACK_AB_MERGE_C R182, R43, R58, RZ ;  /* 0x0000003a2bb6723e */ /* 0x001fe200048070ff */
[----:B------:R-:W-:Y:S01]  /*10ff0*/  FADD.FTZ R58, R58, R35 ;  /* 0x000000233a3a7221 */ /* 0x000fe20000010000 */
[----:B------:R-:W-:-:S02]  /*11000*/  IMAD.MOV.U32 R35, RZ, RZ, R25 ;  /* 0x000000ffff237224 */ /* 0x000fc400078e0019 */
[----:B------:R-:W-:Y:S01]  /*11010*/  F2FP.SATFINITE.E4M3.F32.PACK_AB_MERGE_C R182, R129, R42, R182 ;  /* 0x0000002a81b6723e */ /* 0x000fe200048070b6 */
[----:B------:R-:W-:-:S01]  /*11020*/  FADD.FTZ R43, R43, R58 ;  /* 0x0000003a2b2b7221 */ /* 0x000fc20000010000 */
[----:B------:R-:W-:Y:S01]  /*11030*/  IMAD.MOV.U32 R42, RZ, RZ, R25 ;  /* 0x000000ffff2a7224 */ /* 0x000fe200078e0019 */
[----:B------:R-:W0:Y:S01]  /*11040*/  MUFU.EX2 R139, R139 ;  /* 0x0000008b008b7308 */ /* 0x000e220000000800 */
[----:B-1----:R-:W-:-:S01]  /*11050*/  FADD.FTZ R33, R26, R33 ;  /* 0x000000211a217221 */ /* 0x002fc20000010000 */
[----:B------:R-:W-:Y:S01]  /*11060*/  F2FP.SATFINITE.E4M3.F32.PACK_AB_MERGE_C R31, R26, R31, RZ ;  /* 0x0000001f1a1f723e */ /* 0x000fe200048070ff */
[----:B------:R-:W-:Y:S02]  /*11070*/  IMAD.MOV.U32 R59, RZ, RZ, R25 ;  /* 0x000000ffff3b7224 */ /* 0x000fe400078e0019 */
[----:B------:R-:W-:Y:S01]  /*11080*/  FADD.FTZ R28, R12, R33 ;  /* 0x000000210c1c7221 */ /* 0x000fe20000010000 */
[----:B------:R-:W-:Y:S01]  /*11090*/  F2FP.SATFINITE.E4M3.F32.PACK_AB_MERGE_C R183, R88, R29, R31 ;  /* 0x0000001d58b7723e */ /* 0x000fe2000480701f */
[--C-:B------:R-:W-:Y:S01]  /*110a0*/  IMAD.MOV.U32 R29, RZ, RZ, R25.reuse ;  /* 0x000000ffff1d7224 */ /* 0x100fe200078e0019 */
[----:B------:R-:W1:Y:S01]  /*110b0*/  MUFU.EX2 R60, R60 ;  /* 0x0000003c003c7308 */ /* 0x000e620000000800 */
[----:B------:R-:W-:Y:S01]  /*110c0*/  MOV R31, R25 ;  /* 0x00000019001f7202 */ /* 0x000fe20000000f00 */
[----:B------:R-:W-:-:S02]  /*110d0*/  IMAD.MOV.U32 R33, RZ, RZ, R25 ;  /* 0x000000ffff217224 */ /* 0x000fc400078e0019 */
[----:B------:R-:W-:-:S04]  /*110e0*/  IMAD.MOV.U32 R58, RZ, RZ, R25 ;  /* 0x000000ffff3a7224 */ /* 0x000fc800078e0019 */
[----:B------:R-:W2:Y:S01]  /*110f0*/  MUFU.EX2 R137, R137 ;  /* 0x0000008900897308 */ /* 0x000ea20000000800 */
[----:B0-----:R-:W-:-:S07]  /*11100*/  F2FP.SATFINITE.E4M3.F32.PACK_AB_MERGE_C R184, R139, R54, RZ ;  /* 0x000000368bb8723e */ /* 0x001fce00048070ff */
[----:B------:R-:W0:Y:S01]  /*11110*/  MUFU.EX2 R51, R51 ;  /* 0x0000003300337308 */ /* 0x000e220000000800 */
[----:B-1----:R-:W-:-:S01]  /*11120*/  FADD.FTZ R26, R60, R43 ;  /* 0x0000002b3c1a7221 */ /* 0x002fc20000010000 */
[----:B------:R-:W-:-:S06]  /*11130*/  MOV R43, R25 ;  /* 0x00000019002b7202 */ /* 0x000fcc0000000f00 */
[----:B------:R-:W-:Y:S01]  /*11140*/  MUFU.EX2 R48, R48 ;  /* 0x0000003000307308 */ /* 0x000fe20000000800 */
[C---:B--2---:R-:W-:Y:S01]  /*11150*/  F2FP.SATFINITE.E4M3.F32.PACK_AB_MERGE_C R184, R137.reuse, R60, R184 ;  /* 0x0000003c89b8723e */ /* 0x044fe200048070b8 */
[----:B------:R-:W-:Y:S01]  /*11160*/  FADD.FTZ R137, R137, R26 ;  /* 0x0000001a89897221 */ /* 0x000fe20000010000 */
[----:B------:R-:W-:-:S03]  /*11170*/  IMAD.MOV.U32 R60, RZ, RZ, R25 ;  /* 0x000000ffff3c7224 */ /* 0x000fc600078e0019 */
[----:B------:R-:W-:Y:S02]  /*11180*/  FADD.FTZ R54, R54, R137 ;  /* 0x0000008936367221 */ /* 0x000fe40000010000 */
[----:B------:R-:W1:Y:S01]  /*11190*/  MUFU.EX2 R143, R143 ;  /* 0x0000008f008f7308 */ /* 0x000e620000000800 */
[----:B0-----:R-:W-:-:S01]  /*111a0*/  FADD.FTZ R28, R51, R28 ;  /* 0x0000001c331c7221 */ /* 0x001fc20000010000 */
[----:B------:R-:W-:Y:S01]  /*111b0*/  FADD.FTZ R139, R139, R54 ;  /* 0x000000368b8b7221 */ /* 0x000fe20000010000 */
[----:B------:R-:W-:-:S05]  /*111c0*/  IMAD.MOV.U32 R54, RZ, RZ, R25 ;  /* 0x000000ffff367224 */ /* 0x000fca00078e0019 */
[----:B------:R-:W0:Y:S08]  /*111d0*/  MUFU.EX2 R37, R37 ;  /* 0x0000002500257308 */ /* 0x000e300000000800 */
[----:B------:R-:W2:Y:S01]  /*111e0*/  MUFU.EX2 R50, R50 ;  /* 0x0000003200327308 */ /* 0x000ea20000000800 */
[----:B-1----:R-:W-:-:S07]  /*111f0*/  F2FP.SATFINITE.E4M3.F32.PACK_AB_MERGE_C R21, R143, R48, RZ ;  /* 0x000000308f15723e */ /* 0x002fce00048070ff */
[----:B------:R-:W1:Y:S01]  /*11200*/  MUFU.EX2 R20, R125 ;  /* 0x0000007d00147308 */ /* 0x000e620000000800 */
[----:B0-----:R-:W-:-:S01]  /*11210*/  FADD.FTZ R15, R37, R28 ;  /* 0x0000001c250f7221 */ /* 0x001fc20000010000 */
[----:B------:R-:W-:-:S06]  /*11220*/  IMAD.MOV.U32 R28, RZ, RZ, R25 ;  /* 0x000000ffff1c7224 */ /* 0x000fcc00078e0019 */
[----:B------:R-:W0:Y:S01]  /*11230*/  MUFU.EX2 R127, R127 ;  /* 0x0000007f007f7308 */ /* 0x000e220000000800 */
[----:B--2---:R-:W-:Y:S01]  /*11240*/  F2FP.SATFINITE.E4M3.F32.PACK_AB_MERGE_C R186, R141, R50, R21 ;  /* 0x000000328dba723e */ /* 0x004fe20004807015 */
[----:B------:R-:W-:Y:S01]  /*11250*/  FADD.FTZ R26, R50, R139 ;  /* 0x0000008b321a7221 */ /* 0x000fe20000010000 */
[----:B------:R-:W-:Y:S01]  /*11260*/  IADD3 R21, R27, -0x2, RZ ;  /* 0xfffffffe1b157810 */ /* 0x000fe20007ffe0ff */
[----:B------:R-:W-:Y:S02]  /*11270*/  IMAD.MOV.U32 R27, RZ, RZ, R25 ;  /* 0x000000ffff1b7224 */ /* 0x000fe400078e0019 */
[----:B------:R-:W-:-:S01]  /*11280*/  FADD.FTZ R141, R141, R26 ;  /* 0x0000001a8d8d7221 */ /* 0x000fc20000010000 */
[----:B------:R-:W-:Y:S01]  /*11290*/  ISETP.GE.AND P1, PT, R21, R201, PT ;  /* 0x000000c91500720c */ /* 0x000fe20003f26270 */
[----:B------:R-:W2:Y:S01]  /*112a0*/  MUFU.EX2 R24, R131 ;  /* 0x0000008300187308 */ /* 0x000ea20000000800 */
[C---:B-1----:R-:W-:Y:S01]  /*112b0*/  F2FP.SATFINITE.E4M3.F32.PACK_AB_MERGE_C R37, R20.reuse, R37, RZ ;  /* 0x000000251425723e */ /* 0x042fe200048070ff */
[----:B------:R-:W-:Y:S01]  /*112c0*/  FADD.FTZ R20, R20, R15 ;  /* 0x0000000f14147221 */ /* 0x000fe20000010000 */
[----:B------:R-:W-:-:S01]  /*112d0*/  FADD.FTZ R48, R48, R141 ;  /* 0x0000008d30307221 */ /* 0x000fc20000010000 */
[----:B------:R-:W-:Y:S01]  /*112e0*/  IMAD.MOV.U32 R26, RZ, RZ, R25 ;  /* 0x000000ffff1a7224 */ /* 0x000fe200078e0019 */
[----:B------:R-:W-:Y:S01]  /*112f0*/  F2FP.SATFINITE.E4M3.F32.PACK_AB_MERGE_C R185, R51, R12, R37 ;  /* 0x0000000c33b9723e */ /* 0x000fe20004807025 */
[----:B------:R-:W-:Y:S01]  /*11300*/  IMAD.MOV.U32 R51, RZ, RZ, R25 ;  /* 0x000000ffff337224 */ /* 0x000fe200078e0019 */
[----:B------:R-:W-:Y:S01]  /*11310*/  MOV R37, R25 ;  /* 0x0000001900257202 */ /* 0x000fe20000000f00 */
[----:B------:R-:W-:Y:S01]  /*11320*/  MUFU.EX2 R133, R133 ;  /* 0x0000008500857308 */ /* 0x000fe20000000800 */
[----:B0-----:R-:W-:-:S01]  /*11330*/  FADD.FTZ R15, R127, R20 ;  /* 0x000000147f0f7221 */ /* 0x001fc20000010000 */
[----:B------:R-:W-:-:S06]  /*11340*/  IMAD.MOV.U32 R50, RZ, RZ, R25 ;  /* 0x000000ffff327224 */ /* 0x000fcc00078e0019 */
[----:B------:R-:W0:Y:S01]  /*11350*/  MUFU.EX2 R62, R62 ;  /* 0x0000003e003e7308 */ /* 0x000e220000000800 */
[----:B--2---:R-:W-:-:S01]  /*11360*/  FADD.FTZ R20, R24, R15 ;  /* 0x0000000f18147221 */ /* 0x004fc20000010000 */
[----:B0-----:R-:W-:-:S03]  /*11370*/  F2FP.SATFINITE.E4M3.F32.PACK_AB_MERGE_C R3, R62, R133, RZ ;  /* 0x000000853e03723e */ /* 0x001fc600048070ff */
[----:B------:R-:W-:Y:S01]  /*11380*/  FADD.FTZ R133, R133, R20 ;  /* 0x0000001485857221 */ /* 0x000fe20000010000 */
[----:B------:R-:W-:Y:S01]  /*11390*/  F2FP.SATFINITE.E4M3.F32.PACK_AB_MERGE_C R187, R24, R127, R3 ;  /* 0x0000007f18bb723e */ /* 0x000fe20004807003 */
[----:B------:R-:W-:Y:S02]  /*113a0*/  FADD.FTZ R3, R143, R48 ;  /* 0x000000308f037221 */ /* 0x000fe40000010000 */
[----:B------:R-:W-:-:S01]  /*113b0*/  FADD.FTZ R20, R62, R133 ;  /* 0x000000853e147221 */ /* 0x000fc20000010000 */
[--C-:B------:R-:W-:Y:S02]  /*113c0*/  IMAD.MOV.U32 R24, RZ, RZ, R25.reuse ;  /* 0x000000ffff187224 */ /* 0x100fe400078e0019 */
[--C-:B------:R-:W-:Y:S02]  /*113d0*/  IMAD.MOV.U32 R48, RZ, RZ, R25.reuse ;  /* 0x000000ffff307224 */ /* 0x100fe400078e0019 */
[----:B------:R-:W-:Y:S01]  /*113e0*/  IMAD.MOV.U32 R62, RZ, RZ, R25 ;  /* 0x000000ffff3e7224 */ /* 0x000fe200078e0019 */
[----:B------:R-:W-:Y:S06]  /*113f0*/  @!P1 BRA `(.L_x_637) ;  /* 0x0000003000209947 */ /* 0x000fec0003800000 */
[----:B------:R-:W-:Y:S01]  /*11400*/  IMAD.MOV.U32 R216, RZ, RZ, R14 ;  /* 0x000000ffffd87224 */ /* 0x000fe200078e000e */
[----:B------:R-:W-:Y:S01]  /*11410*/  MOV R12, R195 ;  /* 0x000000c3000c7202 */ /* 0x000fe20000000f00 */
[----:B------:R-:W-:Y:S01]  /*11420*/  IMAD.MOV.U32 R217, RZ, RZ, R13 ;  /* 0x000000ffffd97224 */ /* 0x000fe200078e000d */
[----:B------:R-:W-:Y:S01]  /*11430*/  CS2R R86, SRZ ;  /* 0x0000000000567805 */ /* 0x000fe2000001ff00 */
[----:B------:R-:W-:Y:S01]  /*11440*/  IMAD.MOV.U32 R218, RZ, RZ, R194 ;  /* 0x000000ffffda7224 */ /* 0x000fe200078e00c2 */
        /* <DEDUP_REMOVED lines=30> */
[----:B------:R-:W-:-:S07]  /*11630*/  CS2R R24, SRZ ;  /* 0x0000000000187805 */ /* 0x000fce000001ff00 */
.L_x_649:
[----:B------:R-:W-:Y:S01]  /*11640*/  ISETP.NE.AND P1, PT, R218, 0x1, PT ;  /* 0x00000001da00780c */ /* 0x000fe20003f25270 */
[----:B------:R-:W-:Y:S05]  /*11650*/  YIELD ;  /* 0x0000000000007946 */ /* 0x000fea0003800000 */
[----:B------:R-:W-:Y:S02]  /*11660*/  SEL R195, RZ, 0x1, P1 ;  /* 0x00000001ffc37807 */ /* 0x000fe40000800000 */
[----:B------:R-:W-:Y:S02]  /*11670*/  ISETP.NE.AND P1, PT, R202, RZ, PT ;  /* 0x000000ffca00720c */ /* 0x000fe40003f25270 */
[----:B------:R-:W-:-:S11]  /*11680*/  LOP3.LUT R195, R12, R195, RZ, 0x3c, !PT ;  /* 0x000000c30cc37212 */ /* 0x000fd600078e3cff */
[----:B------:R-:W-:Y:S05]  /*11690*/  @P1 BRA `(.L_x_638) ;  /* 0x00000000003c1947 */ /* 0x000fea0003800000 */
[----:B------:R-:W-:Y:S05]  /*116a0*/  @!P0 BRA `(.L_x_639) ;  /* 0x0000000000048947 */ /* 0x000fea0003800000 */
[----:B------:R-:W-:Y:S01]  /*116b0*/  BPT.TRAP 0x1 ;  /* 0x000000040000795c */ /* 0x000fe20000300000 */
.L_x_639:
[----:B------:R-:W-:Y:S01]  /*116c0*/  VIADD R13, R218, 0x1 ;  /* 0x00000001da0d7836 */ /* 0x000fe20000000000 */
[----:B------:R-:W-:-:S04]  /*116d0*/  SHF.L.U32 R14, R195, 0x1f, RZ ;  /* 0x0000001fc30e7819 */ /* 0x000fc800000006ff */
[----:B------:R-:W-:-:S04]  /*116e0*/  ISETP.NE.AND P2, PT, R13, 0x2, PT ;  /* 0x000000020d00780c */ /* 0x000fc80003f45270 */
[----:B------:R-:W-:-:S05]  /*116f0*/  SEL R13, R13, RZ, P2 ;  /* 0x000000ff0d0d7207 */ /* 0x000fca0001000000 */
[----:B------:R-:W-:-:S04]  /*11700*/  IMAD R13, R13, 0x8, R18 ;  /* 0x000000080d0d7824 */ /* 0x000fc800078e0212 */
[----:B------:R0:W1:Y:S01]  /*11710*/  SYNCS.PHASECHK.TRANS64.TRYWAIT P2, [R13+URZ+0x22830], R14 ;  /* 0x0228300e0d0075a7 */ /* 0x000062000804017f */
[----:B------:R-:W-:Y:S05]  /*11720*/  @!P0 BRA `(.L_x_640) ;  /* 0x0000000000048947 */ /* 0x000fea0003800000 */
[----:B------:R-:W-:Y:S01]  /*11730*/  BPT.TRAP 0x1 ;  /* 0x000000040000795c */ /* 0x000fe20000300000 */
.L_x_640:
[----:B------:R-:W-:Y:S04]  /*11740*/  BSSY B0, `(.L_x_638) ;  /* 0x0000004000007945 */ /* 0x000fe80003800000 */
[----:B-1----:R-:W-:Y:S05]  /*11750*/  @P2 BRA `(.L_x_641) ;  /* 0x0000000000082947 */ /* 0x002fea0003800000 */
[----:B------:R-:W1:Y:S02]  /*11760*/  SYNCS.PHASECHK.TRANS64.TRYWAIT P2, [R13+URZ+0x22830], R14 ;  /* 0x0228300e0d0075a7 */ /* 0x000e64000804017f */
[----:B-1----:R-:W-:Y:S05]  /*11770*/  @!P2 BRA `(.L_x_642) ;  /* 0x0000010c0020a947 */ /* 0x002fea0003800000 */
.L_x_641:
[----:B------:R-:W-:Y:S05]  /*11780*/  BSYNC B0 ;  /* 0x0000000000007941 */ /* 0x000fea0003800000 */
.L_x_638:
[----:B01----:R-:W0:Y:S01]  /*11790*/  S2R R13, SR_TID.X ;  /* 0x00000000000d7919 */ /* 0x003e220000002100 */
[----:B------:R-:W-:Y:S01]  /*117a0*/  VIADD R194, R218, 0x1 ;  /* 0x00000001dac27836 */ /* 0x000fe20000000000 */
[----:B------:R-:W-:Y:S05]  /*117b0*/  WARPSYNC.ALL ;  /* 0x0000000000007948 */ /* 0x000fea0003800000 */
[----:B------:R-:W-:Y:S01]  /*117c0*/  ISETP.NE.AND P2, PT, R194, 0x2, PT ;  /* 0x00000002c200780c */ /* 0x000fe20003f45270 */
[----:B------:R-:W-:Y:S01]  /*117d0*/  IMAD.MOV.U32 R89, RZ, RZ, 0x40000040 ;  /* 0x40000040ff597424 */ /* 0x000fe200078e00ff */
[----:B------:R-:W-:Y:S01]  /*117e0*/  R2UR UR28, R4 ;  /* 0x00000000041c72ca */ /* 0x000fe200000e0000 */
[----:B------:R-:W-:Y:S01]  /*117f0*/  IMAD.MOV.U32 R91, RZ, RZ, 0x40000040 ;  /* 0x40000040ff5b7424 */ /* 0x000fe200078e00ff */
[----:B------:R-:W-:Y:S01]  /*11800*/  SEL R194, R194, RZ, P2 ;  /* 0x000000ffc2c27207 */ /* 0x000fe20001000000 */
[----:B------:R-:W-:Y:S01]  /*11810*/  IMAD.MOV.U32 R93, RZ, RZ, 0x40000040 ;  /* 0x40000040ff5d7424 */ /* 0x000fe200078e00ff */
[----:B------:R-:W-:Y:S01]  /*11820*/  R2UR UR31, R89 ;  /* 0x00000000591f72ca */ /* 0x000fe200000e0000 */
[----:B------:R-:W-:Y:S01]  /*11830*/  IMAD.MOV.U32 R95, RZ, RZ, 0x40000040 ;  /* 0x40000040ff5f7424 */ /* 0x000fe200078e00ff */
[----:B------:R-:W-:Y:S01]  /*11840*/  R2UR UR29, R5 ;  /* 0x00000000051d72ca */ /* 0x000fe200000e0000 */
[----:B------:R-:W-:Y:S01]  /*11850*/  IMAD R88, R194, 0x500, R0 ;  /* 0x00000500c2587824 */ /* 0x000fe200078e0200 */
[----:B------:R-:W-:Y:S01]  /*11860*/  R2UR UR35, R91 ;  /* 0x000000005b2372ca */ /* 0x000fe200000e0000 */
[----:B------:R-:W-:Y:S01]  /*11870*/  IMAD.MOV.U32 R89, RZ, RZ, 0x40000040 ;  /* 0x40000040ff597424 */ /* 0x000fe200078e00ff */
[----:B------:R-:W-:Y:S01]  /*11880*/  R2UR UR32, R4 ;  /* 0x00000000042072ca */ /* 0x000fe200000e0000 */
[C---:B------:R-:W-:Y:S01]  /*11890*/  VIADD R14, R88.reuse, 0x200 ;  /* 0x00000200580e7836 */ /* 0x040fe20000000000 */
[C---:B------:R-:W-:Y:S01]  /*118a0*/  R2UR UR30, R88.reuse ;  /* 0x00000000581e72ca */ /* 0x040fe200000e0000 */
[C---:B------:R-:W-:Y:S01]  /*118b0*/  VIADD R92, R88.reuse, 0x300 ;  /* 0x00000300585c7836 */ /* 0x040fe20000000000 */
[----:B------:R-:W-:-:S02]  /*118c0*/  IADD3 R90, R88, 0x100, RZ ;  /* 0x00000100585a7810 */ /* 0x000fc40007ffe0ff */
[----:B------:R-:W-:Y:S02]  /*118d0*/  R2UR UR33, R5 ;  /* 0x00000000052172ca */ /* 0x000fe400000e0000 */
[----:B------:R-:W-:Y:S01]  /*118e0*/  R2UR UR34, R90 ;  /* 0x000000005a2272ca */ /* 0x000fe200000e0000 */
[----:B------:R-:W-:Y:S01]  /*118f0*/  VIADD R90, R88, 0x400 ;  /* 0x00000400585a7836 */ /* 0x000fe20000000000 */
[----:B------:R-:W-:Y:S02]  /*11900*/  MOV R15, 0x40000040 ;  /* 0x40000040000f7802 */ /* 0x000fe40000000f00 */
[----:B------:R-:W-:Y:S01]  /*11910*/  R2UR UR42, R14 ;  /* 0x000000000e2a72ca */ /* 0x000fe200000e0000 */
[----:B------:R-:W-:Y:S01]  /*11920*/  VIADD R14, R88, 0x2 ;  /* 0x00000002580e7836 */ /* 0x000fe20000000000 */
[----:B0-----:R-:W-:Y:S02]  /*11930*/  SHF.R.U32.HI R13, RZ, 0x7, R13 ;  /* 0x00000007ff0d7819 */ /* 0x001fe4000001160d */
[----:B------:R-:W-:-:S02]  /*11940*/  R2UR UR43, R15 ;  /* 0x000000000f2b72ca */ /* 0x000fc400000e0000 */
[----:B------:R-:W-:Y:S01]  /*11950*/  R2UR UR40, R4 ;  /* 0x00000000042872ca */ /* 0x000fe200000e0000 */
[----:B------:R-:W-:Y:S01]  /*11960*/  VIADD R94, R13, 0x8 ;  /* 0x000000080d5e7836 */ /* 0x000fe20000000000 */
[----:B------:R-:W-:Y:S02]  /*11970*/  R2UR UR41, R5 ;  /* 0x00000000052972ca */ /* 0x000fe400000e0000 */
[----:B------:R-:W-:Y:S01]  /*11980*/  R2UR UR8, R90 ;  /* 0x000000005a0872ca */ /* 0x000fe200000e0000 */
[----:B------:R-:W-:Y:S01]  /*11990*/  VIADD R90, R88, 0x202 ;  /* 0x00000202585a7836 */ /* 0x000fe20000000000 */
[----:B------:R0:W-:Y:S01]  /*119a0*/  BAR.SYNC.DEFER_BLOCKING R94, 0x100 ;  /* 0x0004005e0000751d */ /* 0x0001e20000010000 */
[----:B------:R-:W-:Y:S02]  /*119b0*/  R2UR UR51, R91 ;  /* 0x000000005b3372ca */ /* 0x000fe400000e0000 */
[----:B------:R-:W-:Y:S01]  /*119c0*/  R2UR UR6, R92 ;  /* 0x000000005c0672ca */ /* 0x000fe200000e0000 */
[----:B------:R-:W-:Y:S01]  /*119d0*/  VIADD R92, R88, 0x102 ;  /* 0x00000102585c7836 */ /* 0x000fe20000000000 */
[----:B------:R-:W-:-:S02]  /*119e0*/  R2UR UR50, R90 ;  /* 0x000000005a3272ca */ /* 0x000fc400000e0000 */
[----:B------:R-:W-:Y:S01]  /*119f0*/  R2UR UR7, R93 ;  /* 0x000000005d0772ca */ /* 0x000fe200000e0000 */
[----:B0-----:R-:W-:Y:S01]  /*11a00*/  VIADD R94, R88, 0x4 ;  /* 0x00000004585e7836 */ /* 0x001fe20000000000 */
[----:B------:R-:W-:Y:S02]  /*11a10*/  R2UR UR48, R4 ;  /* 0x00000000043072ca */ /* 0x000fe400000e0000 */
[----:B------:R-:W-:Y:S02]  /*11a20*/  R2UR UR49, R5 ;  /* 0x00000000053172ca */ /* 0x000fe400000e0000 */
[----:B------:R-:W-:Y:S02]  /*11a30*/  MOV R13, UR39 ;  /* 0x00000027000d7c02 */ /* 0x000fe40008000f00 */
[----:B------:R-:W-:Y:S02]  /*11a40*/  MOV R219, UR38 ;  /* 0x0000002600db7c02 */ /* 0x000fe40008000f00 */
[----:B------:R-:W-:-:S02]  /*11a50*/  R2UR UR38, R92 ;  /* 0x000000005c2672ca */ /* 0x000fc400000e0000 */
[----:B------:R-:W-:Y:S02]  /*11a60*/  R2UR UR39, R93 ;  /* 0x000000005d2772ca */ /* 0x000fe400000e0000 */
[----:B------:R-:W-:Y:S01]  /*11a70*/  MOV R92, UR51 ;  /* 0x00000033005c7c02 */ /* 0x000fe20008000f00 */
[----:B------:R-:W-:Y:S01]  /*11a80*/  UMOV UR51, UR7 ;  /* 0x0000000700337c82 */ /* 0x000fe20008000000 */
[----:B------:R-:W-:Y:S01]  /*11a90*/  MOV R93, UR50 ;  /* 0x00000032005d7c02 */ /* 0x000fe20008000f00 */
[----:B------:R-:W-:Y:S01]  /*11aa0*/  WARPGROUP.ARRIVE ;  /* 0x00000000000079c5 */ /* 0x000fe20000000000 */
[----:B------:R-:W-:Y:S01]  /*11ab0*/  UMOV UR50, UR6 ;  /* 0x0000000600327c82 */ /* 0x000fe20008000000 */
[----:B------:R-:W-:Y:S01]  /*11ac0*/  R2UR UR4, R14 ;  /* 0x000000000e0472ca */ /* 0x000fe200000e0000 */
[C---:B------:R-:W-:Y:S01]  /*11ad0*/  VIADD R14, R88.reuse, 0x302 ;  /* 0x00000302580e7836 */ /* 0x040fe20000000000 */
[----:B------:R-:W-:Y:S02]  /*11ae0*/  IADD3 R90, R88, 0x402, RZ ;  /* 0x00000402585a7810 */ /* 0x000fe40007ffe0ff */
[----:B------:R-:W-:Y:S01]  /*11af0*/  QGMMA.64x32x32.F32.E4M3.E4M3 R152, gdesc[UR28], RZ, !UPT, gsb0 ;  /* 0x006000001c9879f3 */ /* 0x000fe2000c0008ff */
[----:B------:R-:W-:-:S02]  /*11b00*/  R2UR UR9, R91 ;  /* 0x000000005b0972ca */ /* 0x000fc400000e0000 */
[----:B------:R-:W-:Y:S01]  /*11b10*/  R2UR UR54, R14 ;  /* 0x000000000e3672ca */ /* 0x000fe200000e0000 */
[----:B------:R-:W-:Y:S01]  /*11b20*/  VIADD R14, R88, 0x104 ;  /* 0x00000104580e7836 */ /* 0x000fe20000000000 */
[----:B------:R-:W-:Y:S01]  /*11b30*/  R2UR UR58, R90 ;  /* 0x000000005a3a72ca */ /* 0x000fe200000e0000 */
[----:B------:R-:W-:Y:S01]  /*11b40*/  VIADD R90, R88, 0x204 ;  /* 0x00000204585a7836 */ /* 0x000fe20000000000 */
[----:B------:R-:W-:Y:S02]  /*11b50*/  MOV R220, UR37 ;  /* 0x0000002500dc7c02 */ /* 0x000fe40008000f00 */
[----:B------:R-:W-:Y:S01]  /*11b60*/  R2UR UR10, R14 ;  /* 0x000000000e0a72ca */ /* 0x000fe200000e0000 */
[----:B------:R-:W-:Y:S01]  /*11b70*/  VIADD R14, R88, 0x304 ;  /* 0x00000304580e7836 */ /* 0x000fe20000000000 */
[----:B------:R-:W-:Y:S02]  /*11b80*/  R2UR UR14, R90 ;  /* 0x000000005a0e72ca */ /* 0x000fe400000e0000 */
[----:B------:R-:W-:-:S02]  /*11b90*/  IADD3 R90, R88, 0x404, RZ ;  /* 0x00000404585a7810 */ /* 0x000fc40007ffe0ff */
[----:B------:R-:W-:Y:S01]  /*11ba0*/  R2UR UR18, R14 ;  /* 0x000000000e1272ca */ /* 0x000fe200000e0000 */
[----:B------:R-:W-:Y:S01]  /*11bb0*/  VIADD R14, R88, 0x106 ;  /* 0x00000106580e7836 */ /* 0x000fe20000000000 */
[----:B------:R-:W-:Y:S02]  /*11bc0*/  MOV R221, UR36 ;  /* 0x0000002400dd7c02 */ /* 0x000fe40008000f00 */
[----:B------:R-:W-:Y:S01]  /*11bd0*/  R2UR UR6, R94 ;  /* 0x000000005e0672ca */ /* 0x000fe200000e0000 */
[----:B------:R-:W-:Y:S01]  /*11be0*/  VIADD R94, R88, 0x6 ;  /* 0x00000006585e7836 */ /* 0x000fe20000000000 */
[----:B------:R-:W-:Y:S01]  /*11bf0*/  R2UR UR22, R90 ;  /* 0x000000005a1672ca */ /* 0x000fe200000e0000 */
[----:B------:R-:W-:Y:S01]  /*11c00*/  VIADD R90, R88, 0x206 ;  /* 0x00000206585a7836 */ /* 0x000fe20000000000 */
[----:B------:R-:W-:Y:S01]  /*11c10*/  R2UR UR30, R14 ;  /* 0x000000000e1e72ca */ /* 0x000fe200000e0000 */
[C---:B------:R-:W-:Y:S01]  /*11c20*/  VIADD R14, R88.reuse, 0x306 ;  /* 0x00000306580e7836 */ /* 0x040fe20000000000 */
[C---:B------:R-:W-:Y:S01]  /*11c30*/  R2UR UR59, R91.reuse ;  /* 0x000000005b3b72ca */ /* 0x040fe200000e0000 */
[----:B------:R-:W-:Y:S01]  /*11c40*/  VIADD R88, R88, 0x406 ;  /* 0x0000040658587836 */ /* 0x000fe20000000000 */
[----:B------:R-:W-:-:S02]  /*11c50*/  R2UR UR15, R91 ;  /* 0x000000005b0f72ca */ /* 0x000fc400000e0000 */
[----:B------:R-:W-:Y:S02]  /*11c60*/  R2UR UR23, R91 ;  /* 0x000000005b1772ca */ /* 0x000fe400000e0000 */
[----:B------:R-:W-:Y:S02]  /*11c70*/  R2UR UR36, R4 ;  /* 0x00000000042472ca */ /* 0x000fe400000e0000 */
[----:B------:R-:W-:Y:S02]  /*11c80*/  R2UR UR37, R5 ;  /* 0x00000000052572ca */ /* 0x000fe400000e0000 */
[----:B------:R-:W-:Y:S02]  /*11c90*/  MOV R91, 0x40000040 ;  /* 0x40000040005b7802 */ /* 0x000fe40000000f00 */
[----:B------:R-:W-:Y:S02]  /*11ca0*/  R2UR UR7, R95 ;  /* 0x000000005f0772ca */ /* 0x000fe400000e0000 */
[----:B------:R-:W-:-:S02]  /*11cb0*/  R2UR UR26, R94 ;  /* 0x000000005e1a72ca */ /* 0x000fc400000e0000 */
[----:B------:R-:W-:Y:S02]  /*11cc0*/  R2UR UR27, R95 ;  /* 0x000000005f1b72ca */ /* 0x000fe400000e0000 */
[----:B------:R-:W-:Y:S02]  /*11cd0*/  R2UR UR46, R88 ;  /* 0x00000000582e72ca */ /* 0x000fe400000e0000 */
[----:B------:R-:W-:Y:S02]  /*11ce0*/  R2UR UR47, R89 ;  /* 0x00000000592f72ca */ /* 0x000fe400000e0000 */
[----:B------:R-:W-:Y:S01]  /*11cf0*/  MOV R222, UR39 ;  /* 0x0000002700de7c02 */ /* 0x000fe20008000f00 */
[----:B------:R-:W-:Y:S01]  /*11d00*/  UMOV UR39, UR9 ;  /* 0x0000000900277c82 */ /* 0x000fe20008000000 */
[----:B------:R-:W-:Y:S01]  /*11d10*/  MOV R223, UR38 ;  /* 0x0000002600df7c02 */ /* 0x000fe20008000f00 */
[----:B------:R-:W-:Y:S01]  /*11d20*/  UMOV UR38, UR8 ;  /* 0x0000000800267c82 */ /* 0x000fe20008000000 */
[----:B------:R-:W-:-:S02]  /*11d30*/  R2UR UR5, R15 ;  /* 0x000000000f0572ca */ /* 0x000fc400000e0000 */
[----:B------:R-:W-:Y:S02]  /*11d40*/  MOV R224, UR7 ;  /* 0x0000000700e07c02 */ /* 0x000fe40008000f00 */
[----:B------:R-:W-:Y:S01]  /*11d50*/  MOV R225, UR6 ;  /* 0x0000000600e17c02 */ /* 0x000fe20008000f00 */
[----:B------:R-:W-:Y:S01]  /*11d60*/  UMOV UR6, UR4 ;  /* 0x0000000400067c82 */ /* 0x000fe20008000000 */
[C---:B------:R-:W-:Y:S02]  /*11d70*/  R2UR UR4, R10.reuse ;  /* 0x000000000a0472ca */ /* 0x040fe400000e0000 */
[----:B------:R-:W-:Y:S01]  /*11d80*/  R2UR UR55, R15 ;  /* 0x000000000f3772ca */ /* 0x000fe200000e0000 */
[----:B------:R-:W-:Y:S02]  /*11d90*/  WARPGROUP.DEPBAR.LE gsb0, 0x0 ;  /* 0x00008000000079c5 */ /* 0x000fe40000010000 */
[----:B------:R-:W-:Y:S01]  /*11da0*/  WARPGROUP.ARRIVE ;  /* 0x00000000000079c5 */ /* 0x000fe20000000000 */
[----:B------:R-:W-:Y:S01]  /*11db0*/  R2UR UR52, R10 ;  /* 0x000000000a3472ca */ /* 0x000fe200000e0000 */
[----:B------:R-:W-:Y:S01]  /*11dc0*/  UMOV UR7, UR5 ;  /* 0x0000000500077c82 */ /* 0x000fe20008000000 */
[----:B------:R-:W-:-:S02]  /*11dd0*/  R2UR UR5, R11 ;  /* 0x000000000b0572ca */ /* 0x000fc400000e0000 */
[----:B------:R-:W-:Y:S01]  /*11de0*/  R2UR UR53, R11 ;  /* 0x000000000b3572ca */ /* 0x000fe200000e0000 */
[----:B------:R-:W-:Y:S01]  /*11df0*/  QGMMA.64x32x32.F32.E4M3.E4M3 R136, gdesc[UR32], RZ, !UPT, gsb0 ;  /* 0x00600000208879f3 */ /* 0x000fe2000c0008ff */
[----:B------:R-:W-:Y:S02]  /*11e00*/  R2UR UR34, R90 ;  /* 0x000000005a2272ca */ /* 0x000fe400000e0000 */
[----:B------:R-:W-:Y:S02]  /*11e10*/  R2UR UR35, R91 ;  /* 0x000000005b2372ca */ /* 0x000fe400000e0000 */
[----:B------:R-:W-:Y:S02]  /*11e20*/  R2UR UR56, R10 ;  /* 0x000000000a3872ca */ /* 0x000fe400000e0000 */
[----:B------:R-:W-:Y:S02]  /*11e30*/  R2UR UR57, R11 ;  /* 0x000000000b3972ca */ /* 0x000fe400000e0000 */
[----:B------:R-:W-:-:S02]  /*11e40*/  R2UR UR11, R15 ;  /* 0x000000000f0b72ca */ /* 0x000fc400000e0000 */
[C---:B------:R-:W-:Y:S02]  /*11e50*/  R2UR UR8, R8.reuse ;  /* 0x00000000080872ca */ /* 0x040fe400000e0000 */
[C---:B------:R-:W-:Y:S02]  /*11e60*/  R2UR UR9, R9.reuse ;  /* 0x00000000090972ca */ /* 0x040fe400000e0000 */
[C---:B------:R-:W-:Y:S02]  /*11e70*/  R2UR UR12, R8.reuse ;  /* 0x00000000080c72ca */ /* 0x040fe400000e0000 */
[----:B------:R-:W-:Y:S02]  /*11e80*/  R2UR UR13, R9 ;  /* 0x00000000090d72ca */ /* 0x000fe400000e0000 */
[----:B------:R-:W-:Y:S02]  /*11e90*/  R2UR UR19, R15 ;  /* 0x000000000f1372ca */ /* 0x000fe400000e0000 */
[----:B------:R-:W-:-:S02]  /*11ea0*/  R2UR UR16, R8 ;  /* 0x00000000081072ca */ /* 0x000fc400000e0000 */
[C---:B------:R-:W-:Y:S02]  /*11eb0*/  R2UR UR17, R9.reuse ;  /* 0x00000000091172ca */ /* 0x040fe400000e0000 */
[----:B------:R-:W-:Y:S02]  /*11ec0*/  R2UR UR20, R8 ;  /* 0x00000000081472ca */ /* 0x000fe400000e0000 */
[----:B------:R-:W-:Y:S02]  /*11ed0*/  R2UR UR21, R9 ;  /* 0x00000000091572ca */ /* 0x000fe400000e0000 */
[C---:B------:R-:W-:Y:S02]  /*11ee0*/  R2UR UR24, R6.reuse ;  /* 0x00000000061872ca */ /* 0x040fe400000e0000 */
[----:B------:R-:W-:Y:S02]  /*11ef0*/  R2UR UR25, R7 ;  /* 0x00000000071972ca */ /* 0x000fe400000e0000 */
[----:B------:R-:W-:Y:S01]  /*11f00*/  R2UR UR31, R15 ;  /* 0x000000000f1f72ca */ /* 0x000fe200000e0000 */
[----:B------:R-:W-:Y:S01]  /*11f10*/  IMAD.MOV.U32 R15, RZ, RZ, 0x40000040 ;  /* 0x40000040ff0f7424 */ /* 0x000fe200078e00ff */
[----:B------:R-:W-:-:S02]  /*11f20*/  R2UR UR28, R6 ;  /* 0x00000000061c72ca */ /* 0x000fc400000e0000 */
[C---:B------:R-:W-:Y:S02]  /*11f30*/  R2UR UR29, R7.reuse ;  /* 0x00000000071d72ca */ /* 0x040fe400000e0000 */
[C---:B------:R-:W-:Y:S02]  /*11f40*/  R2UR UR32, R6.reuse ;  /* 0x00000000062072ca */ /* 0x040fe400000e0000 */
[C---:B------:R-:W-:Y:S02]  /*11f50*/  R2UR UR33, R7.reuse ;  /* 0x00000000072172ca */ /* 0x040fe400000e0000 */
[----:B------:R-:W-:Y:S02]  /*11f60*/  R2UR UR44, R6 ;  /* 0x00000000062c72ca */ /* 0x000fe400000e0000 */
[----:B------:R-:W-:Y:S01]  /*11f70*/  R2UR UR45, R7 ;  /* 0x00000000072d72ca */ /* 0x000fe200000e0000 */
[----:B------:R-:W-:Y:S02]  /*11f80*/  WARPGROUP.DEPBAR.LE gsb0, 0x0 ;  /* 0x00008000000079c5 */ /* 0x000fe40000010000 */
[----:B------:R-:W-:-:S06]  /*11f90*/  WARPGROUP.ARRIVE ;  /* 0x00000000000079c5 */ /* 0x000fcc0000000000 */
[----:B------:R-:W-:Y:S01]  /*11fa0*/  QGMMA.64x32x32.F32.E4M3.E4M3 R120, gdesc[UR40], RZ, !UPT, gsb0 ;  /* 0x00600000287879f3 */ /* 0x000fe2000c0008ff */
[----:B------:R-:W-:Y:S02]  /*11fb0*/  R2UR UR42, R14 ;  /* 0x000000000e2a72ca */ /* 0x000fe400000e0000 */
[----:B------:R-:W-:Y:S02]  /*11fc0*/  R2UR UR43, R15 ;  /* 0x000000000f2b72ca */ /* 0x000fe400000e0000 */
        /* <DEDUP_REMOVED lines=70> */
[----:B------:R-:W-:Y:S05]  /*12430*/  @P1 BRA `(.L_x_643) ;  /* 0x0000000000281947 */ /* 0x000fea0003800000 */
[----:B------:R-:W-:Y:S05]  /*12440*/  @!P0 BRA `(.L_x_644) ;  /* 0x0000000000048947 */ /* 0x000fea0003800000 */
[----:B------:R-:W-:Y:S01]  /*12450*/  BPT.TRAP 0x1 ;  /* 0x000000040000795c */ /* 0x000fe20000300000 */
.L_x_644:
[----:B------:R-:W-:Y:S01]  /*12460*/  SHF.L.U32 R12, R12, 0x1f, RZ ;  /* 0x0000001f0c0c7819 */ /* 0x000fe200000006ff */
[----:B------:R-:W-:-:S04]  /*12470*/  IMAD R13, R218, 0x8, R18 ;  /* 0x00000008da0d7824 */ /* 0x000fc800078e0212 */
[----:B------:R0:W1:Y:S01]  /*12480*/  SYNCS.PHASECHK.TRANS64.TRYWAIT P1, [R13+URZ+0x22850], R12 ;  /* 0x0228500c0d0075a7 */ /* 0x000062000802017f */
[----:B------:R-:W-:Y:S05]  /*12490*/  @!P0 BRA `(.L_x_645) ;  /* 0x0000000000048947 */ /* 0x000fea0003800000 */
[----:B------:R-:W-:Y:S01]  /*124a0*/  BPT.TRAP 0x1 ;  /* 0x000000040000795c */ /* 0x000fe20000300000 */
.L_x_645:
[----:B-1----:R-:W-:Y:S05]  /*124b0*/  @P1 BRA `(.L_x_643) ;  /* 0x0000000000081947 */ /* 0x002fea0003800000 */
[----:B------:R-:W1:Y:S02]  /*124c0*/  SYNCS.PHASECHK.TRANS64.TRYWAIT P1, [R13+URZ+0x22850], R12 ;  /* 0x0228500c0d0075a7 */ /* 0x000e64000802017f */
[----:B-1----:R-:W-:Y:S05]  /*124d0*/  @!P1 BRA `(.L_x_646) ;  /* 0x000000fc00dc9947 */ /* 0x002fea0003800000 */
.L_x_643:
[----:B01----:R-:W-:Y:S01]  /*124e0*/  VIADD R12, R18, 0x400 ;  /* 0x00000400120c7836 */ /* 0x003fe20000000000 */
[----:B------:R-:W-:Y:S05]  /*124f0*/  WARPSYNC.ALL ;  /* 0x0000000000007948 */ /* 0x000fea0003800000 */
[----:B------:R-:W-:Y:S01]  /*12500*/  SHF.R.U32.HI R12, RZ, 0x4, R12 ;  /* 0x00000004ff0c7819 */ /* 0x000fe2000001160c */
[----:B------:R-:W-:Y:S01]  /*12510*/  IMAD.MOV.U32 R13, RZ, RZ, -0x3ffffff0 ;  /* 0xc0000010ff0d7424 */ /* 0x000fe200078e00ff */
[----:B------:R-:W-:Y:S01]  /*12520*/  WARPGROUP.ARRIVE ;  /* 0x00000000000079c5 */ /* 0x000fe20000000000 */
[----:B------:R-:W-:Y:S01]  /*12530*/  IMAD.MOV.U32 R15, RZ, RZ, -0x3ffffff0 ;  /* 0xc0000010ff0f7424 */ /* 0x000fe200078e00ff */
[----:B------:R-:W-:-:S04]  /*12540*/  LOP3.LUT R12, R12, 0x3fff, RZ, 0xc0, !PT ;  /* 0x00003fff0c0c7812 */ /* 0x000fc800078ec0ff */
[----:B------:R-:W0:Y:S01]  /*12550*/  S2R R219, SR_TID.X ;  /* 0x0000000000db7919 */ /* 0x000e220000002100 */
[----:B------:R-:W-:Y:S01]  /*12560*/  R2UR UR7, R13 ;  /* 0x000000000d0772ca */ /* 0x000fe200000e0000 */
[----:B------:R-:W-:Y:S01]  /*12570*/  IMAD.MOV.U32 R13, RZ, RZ, -0x3ffffff0 ;  /* 0xc0000010ff0d7424 */ /* 0x000fe200078e00ff */
[----:B------:R-:W-:-:S05]  /*12580*/  LOP3.LUT R12, R12, 0x10000, RZ, 0xfc, !PT ;  /* 0x000100000c0c7812 */ /* 0x000fca00078efcff */
[----:B------:R-:W-:-:S05]  /*12590*/  IMAD R12, R218, 0x500, R12 ;  /* 0x00000500da0c7824 */ /* 0x000fca00078e020c */
[C---:B------:R-:W-:Y:S02]  /*125a0*/  R2UR UR6, R12.reuse ;  /* 0x000000000c0672ca */ /* 0x040fe400000e0000 */
[----:B------:R-:W-:-:S11]  /*125b0*/  IADD3 R14, R12, 0x100, RZ ;  /* 0x000001000c0e7810 */ /* 0x000fd60007ffe0ff */
[----:B------:R-:W-:Y:S01]  /*125c0*/  QGMMA.64x128x32.F32.E4M3.E4M3 R24, R168, gdesc[UR4], R24, gsb0 ;  /* 0x01e00004a8187df3 */ /* 0x000fe20008000818 */
[----:B------:R-:W-:Y:S01]  /*125d0*/  R2UR UR6, R14 ;  /* 0x000000000e0672ca */ /* 0x000fe200000e0000 */
[----:B------:R-:W-:Y:S01]  /*125e0*/  VIADD R14, R12, 0x200 ;  /* 0x000002000c0e7836 */ /* 0x000fe20000000000 */
[----:B------:R-:W-:Y:S01]  /*125f0*/  R2UR UR7, R15 ;  /* 0x000000000f0772ca */ /* 0x000fe200000e0000 */
[----:B------:R-:W-:Y:S01]  /*12600*/  IMAD.MOV.U32 R15, RZ, RZ, -0x3ffffff0 ;  /* 0xc0000010ff0f7424 */ /* 0x000fe200078e00ff */
[----:B0-----:R-:W-:Y:S01]  /*12610*/  SHF.R.U32.HI R219, RZ, 0x7, R219 ;  /* 0x00000007ffdb7819 */ /* 0x001fe200000116db */
[----:B------:R-:W-:Y:S02]  /*12620*/  WARPGROUP.DEPBAR.LE gsb0, 0x0 ;  /* 0x00008000000079c5 */ /* 0x000fe40000010000 */
[----:B------:R-:W-:-:S08]  /*12630*/  WARPGROUP.ARRIVE ;  /* 0x00000000000079c5 */ /* 0x000fd00000000000 */
[----:B------:R-:W-:Y:S01]  /*12640*/  QGMMA.64x128x32.F32.E4M3.E4M3 R24, R172, gdesc[UR4], R24, gsb0 ;  /* 0x01e00004ac187df3 */ /* 0x000fe20008000818 */
[----:B------:R-:W-:Y:S01]  /*12650*/  R2UR UR6, R14 ;  /* 0x000000000e0672ca */ /* 0x000fe200000e0000 */
[C---:B------:R-:W-:Y:S01]  /*12660*/  VIADD R14, R12.reuse, 0x300 ;  /* 0x000003000c0e7836 */ /* 0x040fe20000000000 */
[----:B------:R-:W-:Y:S01]  /*12670*/  R2UR UR7, R15 ;  /* 0x000000000f0772ca */ /* 0x000fe200000e0000 */
[----:B------:R-:W-:Y:S01]  /*12680*/  IMAD.MOV.U32 R15, RZ, RZ, -0x3ffffff0 ;  /* 0xc0000010ff0f7424 */ /* 0x000fe200078e00ff */
[----:B------:R-:W-:Y:S01]  /*12690*/  IADD3 R12, R12, 0x400, RZ ;  /* 0x000004000c0c7810 */ /* 0x000fe20007ffe0ff */
[----:B------:R-:W-:Y:S02]  /*126a0*/  WARPGROUP.DEPBAR.LE gsb0, 0x0 ;  /* 0x00008000000079c5 */ /* 0x000fe40000010000 */
[----:B------:R-:W-:-:S08]  /*126b0*/  WARPGROUP.ARRIVE ;  /* 0x00000000000079c5 */ /* 0x000fd00000000000 */
[----:B------:R-:W-:Y:S01]  /*126c0*/  QGMMA.64x128x32.F32.E4M3.E4M3 R24, R176, gdesc[UR4], R24, gsb0 ;  /* 0x01e00004b0187df3 */ /* 0x000fe20008000818 */
[----:B------:R-:W-:Y:S02]  /*126d0*/  R2UR UR6, R14 ;  /* 0x000000000e0672ca */ /* 0x000fe400000e0000 */
[----:B------:R-:W-:Y:S01]  /*126e0*/  R2UR UR7, R15 ;  /* 0x000000000f0772ca */ /* 0x000fe200000e0000 */
[----:B------:R-:W-:Y:S02]  /*126f0*/  WARPGROUP.DEPBAR.LE gsb0, 0x0 ;  /* 0x00008000000079c5 */ /* 0x000fe40000010000 */
[----:B------:R-:W-:-:S10]  /*12700*/  WARPGROUP.ARRIVE ;  /* 0x00000000000079c5 */ /* 0x000fd40000000000 */
[----:B------:R-:W-:Y:S01]  /*12710*/  QGMMA.64x128x32.F32.E4M3.E4M3 R24, R180, gdesc[UR4], R24, gsb0 ;  /* 0x01e00004b4187df3 */ /* 0x000fe20008000818 */
[----:B------:R-:W-:Y:S02]  /*12720*/  R2UR UR6, R12 ;  /* 0x000000000c0672ca */ /* 0x000fe400000e0000 */
[----:B------:R-:W-:Y:S02]  /*12730*/  R2UR UR7, R13 ;  /* 0x000000000d0772ca */ /* 0x000fe400000e0000 */
[----:B------:R-:W-:Y:S01]  /*12740*/  IADD3 R12, -R219, 0xb, RZ ;  /* 0x0000000bdb0c7810 */ /* 0x000fe20007ffe1ff */
[----:B------:R-:W-:Y:S02]  /*12750*/  WARPGROUP.DEPBAR.LE gsb0, 0x0 ;  /* 0x00008000000079c5 */ /* 0x000fe40000010000 */
[----:B------:R-:W-:-:S08]  /*12760*/  WARPGROUP.ARRIVE ;  /* 0x00000000000079c5 */ /* 0x000fd00000000000 */
[----:B------:R-:W-:Y:S03]  /*12770*/  QGMMA.64x128x32.F32.E4M3.E4M3 R24, R184, gdesc[UR4], R24, gsb0 ;  /* 0x01e00004b8187df3 */ /* 0x000fe60008000818 */
[----:B------:R-:W-:Y:S02]  /*12780*/  WARPGROUP.DEPBAR.LE gsb0, 0x0 ;  /* 0x00008000000079c5 */ /* 0x000fe40000010000 */
[----:B------:R0:W-:Y:S06]  /*12790*/  BAR.ARV R12, 0x100 ;  /* 0x0004000c0000751d */ /* 0x0001ec0000002000 */
[----:B------:R-:W-:Y:S05]  /*127a0*/  @!P0 BRA `(.L_x_647) ;  /* 0x0000000000048947 */ /* 0x000fea0003800000 */
[----:B------:R-:W-:Y:S01]  /*127b0*/  BPT.TRAP 0x1 ;  /* 0x000000040000795c */ /* 0x000fe20000300000 */
.L_x_647:
[----:B0-----:R-:W-:Y:S02]  /*127c0*/  IMAD R12, R194, 0x8, R18 ;  /* 0x00000008c20c7824 */ /* 0x001fe400078e0212 */
[----:B------:R-:W-:Y:S02]  /*127d0*/  IMAD.U32 R13, RZ, RZ, UR38 ;  /* 0x00000026ff0d7e24 */ /* 0x000fe4000f8e00ff */
[----:B------:R-:W-:-:S05]  /*127e0*/  VIADD R12, R12, 0x22840 ;  /* 0x000228400c0c7836 */ /* 0x000fca0000000000 */
[----:B------:R-:W-:-:S04]  /*127f0*/  PRMT R12, R13, 0x654, R12 ;  /* 0x000006540d0c7816 */ /* 0x000fc8000000000c */
[----:B------:R0:W-:Y:S02]  /*12800*/  SYNCS.ARRIVE.TRANS64.RED.A1T0 RZ, [R12+URZ], RZ ;  /* 0x000000ff0cff79a7 */ /* 0x0001e4000810043f */
[----:B0-----:R-:W-:-:S04]  /*12810*/  FMNMX.FTZ R12, R152, R217, !PT ;  /* 0x000000d9980c7209 */ /* 0x001fc80007810000 */
[----:B------:R-:W-:-:S04]  /*12820*/  FMNMX.FTZ R12, R153, R12, !PT ;  /* 0x0000000c990c7209 */ /* 0x000fc80007810000 */
        /* <DEDUP_REMOVED lines=37> */
[----:B------:R-:W-:-:S05]  /*12a80*/  FMNMX.FTZ R12, R101, R12, !PT ;  /* 0x0000000c650c7209 */ /* 0x000fca0007810000 */
[----:B------:R-:W0:Y:S02]  /*12a90*/  SHFL.BFLY PT, R13, R12, 0x2, 0x1f ;  /* 0x0c401f000c0d7f89 */ /* 0x000e2400000e0000 */
[----:B0-----:R-:W-:-:S05]  /*12aa0*/  FMNMX.FTZ R13, R12, R13, !PT ;  /* 0x0000000d0c0d7209 */ /* 0x001fca0007810000 */
[----:B------:R-:W0:Y:S02]  /*12ab0*/  SHFL.BFLY PT, R12, R13, 0x1, 0x1f ;  /* 0x0c201f000d0c7f89 */ /* 0x000e2400000e0000 */
[----:B0-----:R-:W-:Y:S02]  /*12ac0*/  FMNMX.FTZ R13, R13, R12, !PT ;  /* 0x0000000c0d0d7209 */ /* 0x001fe40007810000 */
[----:B------:R-:W-:-:S03]  /*12ad0*/  FMNMX.FTZ R12, R154, R216, !PT ;  /* 0x000000d89a0c7209 */ /* 0x000fc60007810000 */
[----:B------:R-:W-:Y:S01]  /*12ae0*/  FFMA.FTZ R15, R2, R13, -8 ;  /* 0xc1000000020f7423 */ /* 0x000fe2000001000d */
[----:B------:R-:W-:-:S03]  /*12af0*/  FMNMX.FTZ R12, R155, R12, !PT ;  /* 0x0000000c9b0c7209 */ /* 0x000fc60007810000 */
[--C-:B------:R-:W-:Y:S01]  /*12b00*/  FFMA.FTZ R152, R2, R152, -R15.reuse ;  /* 0x0000009802987223 */ /* 0x100fe2000001080f */
[----:B------:R-:W-:Y:S01]  /*12b10*/  FMNMX.FTZ R12, R158, R12, !PT ;  /* 0x0000000c9e0c7209 */ /* 0x000fe20007810000 */
[C-C-:B------:R-:W-:Y:S01]  /*12b20*/  FFMA.FTZ R153, R2.reuse, R153, -R15.reuse ;  /* 0x0000009902997223 */ /* 0x140fe2000001080f */
[----:B------:R-:W-:-:S01]  /*12b30*/  FFMA.FTZ R156, R2, R156, -R15 ;  /* 0x0000009c029c7223 */ /* 0x000fc2000001080f */
[C-C-:B------:R-:W-:Y:S01]  /*12b40*/  FFMA.FTZ R157, R2.reuse, R157, -R15.reuse ;  /* 0x0000009d029d7223 */ /* 0x140fe2000001080f */
[----:B------:R-:W-:Y:S01]  /*12b50*/  FMNMX.FTZ R12, R159, R12, !PT ;  /* 0x0000000c9f0c7209 */ /* 0x000fe20007810000 */
[C-C-:B------:R-:W-:Y:S01]  /*12b60*/  FFMA.FTZ R160, R2.reuse, R160, -R15.reuse ;  /* 0x000000a002a07223 */ /* 0x140fe2000001080f */
[----:B------:R-:W-:-:S01]  /*12b70*/  FFMA.FTZ R161, R2, R161, -R15 ;  /* 0x000000a102a17223 */ /* 0x000fc2000001080f */
        /* <DEDUP_REMOVED lines=44> */
[----:B------:R-:W-:Y:S01]  /*12e40*/  FFMA.FTZ R15, R2, R101, -R15 ;  /* 0x00000065020f7223 */ /* 0x000fe2000001080f */
[----:B------:R-:W-:Y:S01]  /*12e50*/  FMNMX.FTZ R12, R151, R12, !PT ;  /* 0x0000000c970c7209 */ /* 0x000fe20007810000 */
[----:B------:R-:W-:Y:S03]  /*12e60*/  MUFU.EX2 R152, R152 ;  /* 0x0000009800987308 */ /* 0x000fe60000000800 */
[----:B------:R-:W-:-:S04]  /*12e70*/  FMNMX.FTZ R12, R122, R12, !PT ;  /* 0x0000000c7a0c7209 */ /* 0x000fc80007810000 */
        /* <DEDUP_REMOVED lines=34> */
[----:B------:R-:W-:Y:S04]  /*130a0*/  MUFU.EX2 R144, R144 ;  /* 0x0000009000907308 */ /* 0x000fe80000000800 */
[----:B------:R-:W0:Y:S04]  /*130b0*/  SHFL.BFLY PT, R14, R12, 0x2, 0x1f ;  /* 0x0c401f000c0e7f89 */ /* 0x000e2800000e0000 */
[----:B------:R-:W-:Y:S08]  /*130c0*/  MUFU.EX2 R145, R145 ;  /* 0x0000009100917308 */ /* 0x000ff00000000800 */
[----:B------:R-:W-:Y:S08]  /*130d0*/  MUFU.EX2 R148, R148 ;  /* 0x0000009400947308 */ /* 0x000ff00000000800 */
[----:B------:R-:W-:Y:S01]  /*130e0*/  MUFU.EX2 R149, R149 ;  /* 0x0000009500957308 */ /* 0x000fe20000000800 */
[----:B0-----:R-:W-:-:S07]  /*130f0*/  FMNMX.FTZ R14, R12, R14, !PT ;  /* 0x0000000e0c0e7209 */ /* 0x001fce0007810000 */
[----:B------:R-:W-:Y:S01]  /*13100*/  MUFU.EX2 R120, R120 ;  /* 0x0000007800787308 */ /* 0x000fe20000000800 */
[----:B------:R-:W0:Y:S07]  /*13110*/  SHFL.BFLY PT, R12, R14, 0x1, 0x1f ;  /* 0x0c201f000e0c7f89 */ /* 0x000e2e00000e0000 */
[----:B------:R-:W-:Y:S08]  /*13120*/  MUFU.EX2 R121, R121 ;  /* 0x0000007900797308 */ /* 0x000ff00000000800 */
[----:B------:R-:W-:Y:S08]  /*13130*/  MUFU.EX2 R124, R124 ;  /* 0x0000007c007c7308 */ /* 0x000ff00000000800 */
[----:B------:R-:W-:Y:S01]  /*13140*/  MUFU.EX2 R125, R125 ;  /* 0x0000007d007d7308 */ /* 0x000fe20000000800 */
[----:B0-----:R-:W-:Y:S01]  /*13150*/  FMNMX.FTZ R14, R14, R12, !PT ;  /* 0x0000000c0e0e7209 */ /* 0x001fe20007810000 */
[----:B------:R-:W-:-:S04]  /*13160*/  FADD.FTZ R12, -R13, R217 ;  /* 0x000000d90d0c7221 */ /* 0x000fc80000010100 */
[----:B------:R-:W-:Y:S01]  /*13170*/  FADD.FTZ R168, -R14, R216 ;  /* 0x000000d80ea87221 */ /* 0x000fe20000010100 */
[----:B------:R-:W-:-:S01]  /*13180*/  FFMA.FTZ R101, R2, R14, -8 ;  /* 0xc100000002657423 */ /* 0x000fc2000001000e */
[C---:B------:R-:W-:Y:S01]  /*13190*/  FMUL.FTZ R12, R2.reuse, R12 ;  /* 0x0000000c020c7220 */ /* 0x040fe20000410000 */
[----:B------:R-:W-:Y:S01]  /*131a0*/  MUFU.EX2 R128, R128 ;  /* 0x0000008000807308 */ /* 0x000fe20000000800 */
[C---:B------:R-:W-:Y:S01]  /*131b0*/  FMUL.FTZ R168, R2.reuse, R168 ;  /* 0x000000a802a87220 */ /* 0x040fe20000410000 */
[C-C-:B------:R-:W-:Y:S01]  /*131c0*/  FFMA.FTZ R154, R2.reuse, R154, -R101.reuse ;  /* 0x0000009a029a7223 */ /* 0x140fe20000010865 */
[----:B------:R-:W-:-:S01]  /*131d0*/  FFMA.FTZ R155, R2, R155, -R101 ;  /* 0x0000009b029b7223 */ /* 0x000fc20000010865 */
[C-C-:B------:R-:W-:Y:S01]  /*131e0*/  FFMA.FTZ R158, R2.reuse, R158, -R101.reuse ;  /* 0x0000009e029e7223 */ /* 0x140fe20000010865 */
[----:B------:R-:W-:-:S01]  /*131f0*/  FFMA.FTZ R159, R2, R159, -R101 ;  /* 0x0000009f029f7223 */ /* 0x000fc20000010865 */
[C-C-:B------:R-:W-:Y:S01]  /*13200*/  FFMA.FTZ R162, R2.reuse, R162, -R101.reuse ;  /* 0x000000a202a27223 */ /* 0x140fe20000010865 */
[----:B------:R-:W-:-:S01]  /*13210*/  FFMA.FTZ R163, R2, R163, -R101 ;  /* 0x000000a302a37223 */ /* 0x000fc20000010865 */
[----:B------:R-:W0:Y:S01]  /*13220*/  MUFU.EX2 R12, R12 ;  /* 0x0000000c000c7308 */ /* 0x000e220000000800 */
        /* <DEDUP_REMOVED lines=15> */
[----:B------:R-:W1:Y:S01]  /*13320*/  MUFU.EX2 R154, R154 ;  /* 0x0000009a009a7308 */ /* 0x000e620000000800 */
[----:B0-----:R-:W-:-:S01]  /*13330*/  FFMA.FTZ R3, R12, R3, R152 ;  /* 0x000000030c037223 */ /* 0x001fc20000010098 */
[C-C-:B------:R-:W-:Y:S01]  /*13340*/  FFMA.FTZ R130, R2.reuse, R130, -R101.reuse ;  /* 0x0000008202827223 */ /* 0x140fe20000010865 */
[----:B------:R-:W-:-:S01]  /*13350*/  FFMA.FTZ R131, R2, R131, -R101 ;  /* 0x0000008302837223 */ /* 0x000fc20000010865 */
[----:B------:R-:W-:Y:S01]  /*13360*/  FFMA.FTZ R134, R2, R134, -R101 ;  /* 0x0000008602867223 */ /* 0x000fe20000010865 */
[----:B------:R-:W-:-:S01]  /*13370*/  FADD.FTZ R3, R153, R3 ;  /* 0x0000000399037221 */ /* 0x000fc20000010000 */
[C-C-:B------:R-:W-:Y:S01]  /*13380*/  FFMA.FTZ R135, R2.reuse, R135, -R101.reuse ;  /* 0x0000008702877223 */ /* 0x140fe20000010865 */
[----:B------:R-:W-:-:S01]  /*13390*/  FFMA.FTZ R106, R2, R106, -R101 ;  /* 0x0000006a026a7223 */ /* 0x000fc20000010865 */
[----:B------:R-:W0:Y:S01]  /*133a0*/  MUFU.EX2 R155, R155 ;  /* 0x0000009b009b7308 */ /* 0x000e220000000800 */
[----:B------:R-:W-:-:S01]  /*133b0*/  FADD.FTZ R3, R156, R3 ;  /* 0x000000039c037221 */ /* 0x000fc20000010000 */
[C-C-:B------:R-:W-:Y:S01]  /*133c0*/  FFMA.FTZ R107, R2.reuse, R107, -R101.reuse ;  /* 0x0000006b026b7223 */ /* 0x140fe20000010865 */
[----:B------:R-:W-:-:S01]  /*133d0*/  FFMA.FTZ R110, R2, R110, -R101 ;  /* 0x0000006e026e7223 */ /* 0x000fc20000010865 */
[----:B------:R-:W-:Y:S01]  /*133e0*/  FFMA.FTZ R111, R2, R111, -R101 ;  /* 0x0000006f026f7223 */ /* 0x000fe20000010865 */
[----:B------:R-:W-:-:S01]  /*133f0*/  FADD.FTZ R3, R157, R3 ;  /* 0x000000039d037221 */ /* 0x000fc20000010000 */
[C-C-:B------:R-:W-:Y:S01]  /*13400*/  FFMA.FTZ R114, R2.reuse, R114, -R101.reuse ;  /* 0x0000007202727223 */ /* 0x140fe20000010865 */
[----:B------:R-:W-:-:S01]  /*13410*/  FFMA.FTZ R115, R2, R115, -R101 ;  /* 0x0000007302737223 */ /* 0x000fc20000010865 */
[----:B------:R-:W2:Y:S01]  /*13420*/  MUFU.EX2 R158, R158 ;  /* 0x0000009e009e7308 */ /* 0x000ea20000000800 */
[----:B-1----:R-:W-:-:S01]  /*13430*/  FFMA.FTZ R20, R168, R20, R154 ;  /* 0x00000014a8147223 */ /* 0x002fc2000001009a */
[----:B------:R-:W-:Y:S01]  /*13440*/  FADD.FTZ R3, R160, R3 ;  /* 0x00000003a0037221 */ /* 0x000fe20000010000 */
[----:B------:R-:W-:-:S01]  /*13450*/  FFMA.FTZ R118, R2, R118, -R101 ;  /* 0x0000007602767223 */ /* 0x000fc20000010865 */
[C-C-:B------:R-:W-:Y:S01]  /*13460*/  FFMA.FTZ R119, R2.reuse, R119, -R101.reuse ;  /* 0x0000007702777223 */ /* 0x140fe20000010865 */
[----:B------:R-:W-:-:S01]  /*13470*/  FFMA.FTZ R90, R2, R90, -R101 ;  /* 0x0000005a025a7223 */ /* 0x000fc20000010865 */
[----:B------:R-:W-:Y:S01]  /*13480*/  FADD.FTZ R3, R161, R3 ;  /* 0x00000003a1037221 */ /* 0x000fe20000010000 */
[----:B------:R-:W-:-:S01]  /*13490*/  FFMA.FTZ R91, R2, R91, -R101 ;  /* 0x0000005b025b7223 */ /* 0x000fc20000010865 */
[----:B------:R-:W1:Y:S01]  /*134a0*/  MUFU.EX2 R159, R159 ;  /* 0x0000009f009f7308 */ /* 0x000e620000000800 */
[----:B0-----:R-:W-:-:S01]  /*134b0*/  FADD.FTZ R20, R155, R20 ;  /* 0x000000149b147221 */ /* 0x001fc20000010000 */
[----:B------:R-:W-:Y:S01]  /*134c0*/  FADD.FTZ R3, R164, R3 ;  /* 0x00000003a4037221 */ /* 0x000fe20000010000 */
[----:B------:R-:W-:-:S01]  /*134d0*/  FFMA.FTZ R94, R2, R94, -R101 ;  /* 0x0000005e025e7223 */ /* 0x000fc20000010865 */
[C-C-:B------:R-:W-:Y:S01]  /*134e0*/  FFMA.FTZ R95, R2.reuse, R95, -R101.reuse ;  /* 0x0000005f025f7223 */ /* 0x140fe20000010865 */
[----:B------:R-:W-:-:S01]  /*134f0*/  FFMA.FTZ R98, R2, R98, -R101 ;  /* 0x0000006202627223 */ /* 0x000fc20000010865 */
[----:B------:R-:W-:Y:S01]  /*13500*/  FADD.FTZ R3, R165, R3 ;  /* 0x00000003a5037221 */ /* 0x000fe20000010000 */
[----:B------:R-:W-:-:S01]  /*13510*/  FFMA.FTZ R99, R2, R99, -R101 ;  /* 0x0000006302637223 */ /* 0x000fc20000010865 */
[----:B------:R-:W0:Y:S01]  /*13520*/  MUFU.EX2 R162, R162 ;  /* 0x000000a200a27308 */ /* 0x000e220000000800 */
[----:B--2---:R-:W-:-:S01]  /*13530*/  FADD.FTZ R20, R158, R20 ;  /* 0x000000149e147221 */ /* 0x004fc20000010000 */
[----:B------:R-:W-:Y:S01]  /*13540*/  FADD.FTZ R3, R136, R3 ;  /* 0x0000000388037221 */ /* 0x000fe20000010000 */
[----:B------:R-:W-:-:S01]  /*13550*/  FFMA.FTZ R102, R2, R102, -R101 ;  /* 0x0000006602667223 */ /* 0x000fc20000010865 */
[----:B------:R-:W-:-:S02]  /*13560*/  FFMA.FTZ R101, R2, R103, -R101 ;  /* 0x0000006702657223 */ /* 0x000fc40000010865 */
[----:B------:R-:W-:-:S02]  /*13570*/  FADD.FTZ R3, R137, R3 ;  /* 0x0000000389037221 */ /* 0x000fc40000010000 */
[----:B------:R-:W2:Y:S01]  /*13580*/  MUFU.EX2 R163, R163 ;  /* 0x000000a300a37308 */ /* 0x000ea20000000800 */
[----:B-1----:R-:W-:-:S01]  /*13590*/  FADD.FTZ R20, R159, R20 ;  /* 0x000000149f147221 */ /* 0x002fc20000010000 */
[----:B------:R-:W-:-:S04]  /*135a0*/  FADD.FTZ R3, R140, R3 ;  /* 0x000000038c037221 */ /* 0x000fc80000010000 */
[----:B------:R-:W-:Y:S02]  /*135b0*/  FADD.FTZ R3, R141, R3 ;  /* 0x000000038d037221 */ /* 0x000fe40000010000 */
[----:B------:R-:W1:Y:S01]  /*135c0*/  MUFU.EX2 R166, R166 ;  /* 0x000000a600a67308 */ /* 0x000e620000000800 */
[----:B0-----:R-:W-:-:S01]  /*135d0*/  FADD.FTZ R20, R162, R20 ;  /* 0x00000014a2147221 */ /* 0x001fc20000010000 */
[----:B------:R-:W-:-:S04]  /*135e0*/  FADD.FTZ R3, R144, R3 ;  /* 0x0000000390037221 */ /* 0x000fc80000010000 */
[----:B------:R-:W-:Y:S02]  /*135f0*/  FADD.FTZ R3, R145, R3 ;  /* 0x0000000391037221 */ /* 0x000fe40000010000 */
[----:B------:R-:W0:Y:S01]  /*13600*/  MUFU.EX2 R167, R167 ;  /* 0x000000a700a77308 */ /* 0x000e220000000800 */
[----:B--2---:R-:W-:-:S01]  /*13610*/  FADD.FTZ R20, R163, R20 ;  /* 0x00000014a3147221 */ /* 0x004fc20000010000 */
[----:B------:R-:W-:-:S04]  /*13620*/  FADD.FTZ R3, R148, R3 ;  /* 0x0000000394037221 */ /* 0x000fc80000010000 */
[----:B------:R-:W-:Y:S02]  /*13630*/  FADD.FTZ R3, R149, R3 ;  /* 0x0000000395037221 */ /* 0x000fe40000010000 */
        /* <DEDUP_REMOVED lines=10> */
[----:B------:R-:W-:-:S06]  /*136e0*/  FADD.FTZ R3, R128, R3 ;  /* 0x0000000380037221 */ /* 0x000fcc0000010000 */
        /* <DEDUP_REMOVED lines=96> */
[----:B-1----:R-:W-:-:S03]  /*13cf0*/  FADD.FTZ R3, R15, R3 ;  /* 0x000000030f037221 */ /* 0x002fc60000010000 */
[----:B0-----:R-:W-:Y:S01]  /*13d00*/  FADD.FTZ R20, R101, R20 ;  /* 0x0000001465147221 */ /* 0x001fe20000010000 */
[----:B------:R-:W-:Y:S06]  /*13d10*/  @!P0 BRA `(.L_x_648) ;  /* 0x0000000000048947 */ /* 0x000fec0003800000 */
[----:B------:R-:W-:Y:S01]  /*13d20*/  BPT.TRAP 0x1 ;  /* 0x000000040000795c */ /* 0x000fe20000300000 */
.L_x_648:
[----:B------:R-:W-:Y:S01]  /*13d30*/  IMAD R103, R218, 0x8, R18 ;  /* 0x00000008da677824 */ /* 0x000fe200078e0212 */
[----:B------:R-:W-:Y:S01]  /*13d40*/  ISETP.GT.AND P1, PT, R21, R201, PT ;  /* 0x000000c91500720c */ /* 0x000fe20003f24270 */
[----:B------:R-:W-:Y:S01]  /*13d50*/  IMAD.U32 R169, RZ, RZ, UR38 ;  /* 0x00000026ffa97e24 */ /* 0x000fe2000f8e00ff */
[----:B------:R-:W-:Y:S01]  /*13d60*/  F2FP.SATFINITE.E4M3.F32.PACK_AB_MERGE_C R156, R157, R156, RZ ;  /* 0x0000009c9d9c723e */ /* 0x000fe200048070ff */
[-C--:B------:R-:W-:Y:S01]  /*13d70*/  FMUL.FTZ R24, R24, R12.reuse ;  /* 0x0000000c18187220 */ /* 0x080fe20000410000 */
[----:B------:R-:W-:Y:S01]  /*13d80*/  IADD3 R103, R103, 0x22860, RZ ;  /* 0x0002286067677810 */ /* 0x000fe20007ffe0ff */
[----:B------:R-:W-:Y:S01]  /*13d90*/  FMUL.FTZ R25, R25, R12 ;  /* 0x0000000c19197220 */ /* 0x000fe20000410000 */
[----:B------:R-:W-:Y:S01]  /*13da0*/  F2FP.SATFINITE.E4M3.F32.PACK_AB_MERGE_C R156, R153, R152, R156 ;  /* 0x00000098999c723e */ /* 0x000fe2000480709c */
[-C--:B------:R-:W-:Y:S01]  /*13db0*/  FMUL.FTZ R28, R28, R12.reuse ;  /* 0x0000000c1c1c7220 */ /* 0x080fe20000410000 */
[----:B------:R-:W-:Y:S01]  /*13dc0*/  PRMT R103, R169, 0x654, R103 ;  /* 0x00000654a9677816 */ /* 0x000fe20000000067 */
[----:B------:R-:W-:Y:S01]  /*13dd0*/  FMUL.FTZ R29, R29, R12 ;  /* 0x0000000c1d1d7220 */ /* 0x000fe20000410000 */
[----:B------:R-:W-:Y:S01]  /*13de0*/  F2FP.SATFINITE.E4M3.F32.PACK_AB_MERGE_C R158, R159, R158, RZ ;  /* 0x0000009e9f9e723e */ /* 0x000fe200048070ff */
[----:B------:R-:W-:Y:S01]  /*13df0*/  FMUL.FTZ R32, R32, R12 ;  /* 0x0000000c20207220 */ /* 0x000fe20000410000 */
[----:B------:R-:W-:Y:S01]  /*13e00*/  F2FP.SATFINITE.E4M3.F32.PACK_AB_MERGE_C R164, R165, R164, RZ ;  /* 0x000000a4a5a4723e */ /* 0x000fe200048070ff */
[----:B------:R0:W-:Y:S01]  /*13e10*/  SYNCS.ARRIVE.TRANS64.RED.A1T0 RZ, [R103+URZ], RZ ;  /* 0x000000ff67ff79a7 */ /* 0x0001e2000810043f */
[----:B------:R-:W-:Y:S01]  /*13e20*/  F2FP.SATFINITE.E4M3.F32.PACK_AB_MERGE_C R166, R167, R166, RZ ;  /* 0x000000a6a7a6723e */ /* 0x000fe200048070ff */
[----:B------:R-:W-:Y:S01]  /*13e30*/  FMUL.FTZ R33, R33, R12 ;  /* 0x0000000c21217220 */ /* 0x000fe20000410000 */
        /* <DEDUP_REMOVED lines=75> */
[----:B------:R-:W-:Y:S01]  /*142f0*/  VIADD R21, R21, 0xffffffff ;  /* 0xffffffff15157836 */ /* 0x000fe20000000000 */
[----:B------:R-:W-:Y:S01]  /*14300*/  F2FP.SATFINITE.E4M3.F32.PACK_AB_MERGE_C R170, R161, R160, R164 ;  /* 0x000000a0a1aa723e */ /* 0x000fe200048070a4 */
[----:B------:R-:W-:Y:S01]  /*14310*/  IMAD.MOV.U32 R216, RZ, RZ, R14 ;  /* 0x000000ffffd87224 */ /* 0x000fe200078e000e */
[----:B------:R-:W-:Y:S01]  /*14320*/  F2FP.SATFINITE.E4M3.F32.PACK_AB_MERGE_C R171, R163, R162, R166 ;  /* 0x000000a2a3ab723e */ /* 0x000fe200048070a6 */
[----:B------:R-:W-:Y:S01]  /*14330*/  IMAD.MOV.U32 R217, RZ, RZ, R13 ;  /* 0x000000ffffd97224 */ /* 0x000fe200078e000d */
        /* <DEDUP_REMOVED lines=18> */
[----:B------:R-:W-:Y:S01]  /*14460*/  MOV R218, R194 ;  /* 0x000000c200da7202 */ /* 0x000fe20000000f00 */
[----:B0-----:R-:W-:Y:S06]  /*14470*/  @P1 BRA `(.L_x_649) ;  /* 0xffffffd000701947 */ /* 0x001fec000383ffff */
.L_x_637:
[----:B------:R-:W-:Y:S05]  /*14480*/  WARPSYNC.ALL ;  /* 0x0000000000007948 */ /* 0x000fea0003800000 */
[----:B------:R-:W-:Y:S06]  /*14490*/  BAR.ARV 0x8, 0x180 ;  /* 0x0206000000007b1d */ /* 0x000fec0000002000 */
[----:B------:R-:W-:Y:S05]  /*144a0*/  @!P0 BRA `(.L_x_650) ;  /* 0x0000000000048947 */ /* 0x000fea0003800000 */
[----:B------:R-:W-:Y:S01]  /*144b0*/  BPT.TRAP 0x1 ;  /* 0x000000040000795c */ /* 0x000fe20000300000 */
.L_x_650:
[----:B------:R-:W-:Y:S01]  /*144c0*/  IMAD R15, R194, 0x8, R18 ;  /* 0x00000008c20f7824 */ /* 0x000fe200078e0212 */
[----:B------:R-:W-:-:S04]  /*144d0*/  SHF.L.U32 R0, R195, 0x1f, RZ ;  /* 0x0000001fc3007819 */ /* 0x000fc800000006ff */
[----:B------:R0:W1:Y:S01]  /*144e0*/  SYNCS.PHASECHK.TRANS64.TRYWAIT P1, [R15+URZ+0x22850], R0 ;  /* 0x022850000f0075a7 */ /* 0x000062000802017f */
[----:B------:R-:W-:Y:S05]  /*144f0*/  @!P0 BRA `(.L_x_651) ;  /* 0x0000000000048947 */ /* 0x000fea0003800000 */
[----:B------:R-:W-:Y:S01]  /*14500*/  BPT.TRAP 0x1 ;  /* 0x000000040000795c */ /* 0x000fe20000300000 */
.L_x_651:
[----:B------:R-:W-:-:S05]  /*14510*/  VIADD R18, R18, 0x400 ;  /* 0x0000040012127836 */ /* 0x000fca0000000000 */
[----:B------:R-:W-:-:S04]  /*14520*/  SHF.R.U32.HI R18, RZ, 0x4, R18 ;  /* 0x00000004ff127819 */ /* 0x000fc80000011612 */
[----:B------:R-:W-:-:S04]  /*14530*/  LOP3.LUT R18, R18, 0x3fff, RZ, 0xc0, !PT ;  /* 0x00003fff12127812 */ /* 0x000fc800078ec0ff */
[----:B------:R-:W-:Y:S01]  /*14540*/  LOP3.LUT R5, R18, 0x10000, RZ, 0xfc, !PT ;  /* 0x0001000012057812 */ /* 0x000fe200078efcff */
[----:B-1----:R-:W-:Y:S06]  /*14550*/  @P1 BRA `(.L_x_652) ;  /* 0x0000000000081947 */ /* 0x002fec0003800000 */
[----:B------:R-:W1:Y:S02]  /*14560*/  SYNCS.PHASECHK.TRANS64.TRYWAIT P1, [R15+URZ+0x22850], R0 ;  /* 0x022850000f0075a7 */ /* 0x000e64000802017f */
[----:B-1----:R-:W-:Y:S05]  /*14570*/  @!P1 BRA `(.L_x_653) ;  /* 0x000000dc00c89947 */ /* 0x002fea0003800000 */
.L_x_652:
[----:B------:R-:W-:Y:S01]  /*14580*/  IMAD R4, R194, 0x500, R5 ;  /* 0x00000500c2047824 */ /* 0x000fe200078e0205 */
[----:B------:R-:W-:Y:S05]  /*14590*/  WARPSYNC.ALL ;  /* 0x0000000000007948 */ /* 0x000fea0003800000 */
[----:B------:R-:W-:Y:S01]  /*145a0*/  IMAD.MOV.U32 R5, RZ, RZ, -0x3ffffff0 ;  /* 0xc0000010ff057424 */ /* 0x000fe200078e00ff */
[C---:B------:R-:W-:Y:S01]  /*145b0*/  R2UR UR6, R4.reuse ;  /* 0x00000000040672ca */ /* 0x040fe200000e0000 */
[----:B------:R-:W-:Y:S01]  /*145c0*/  WARPGROUP.ARRIVE ;  /* 0x00000000000079c5 */ /* 0x000fe20000000000 */
[C---:B------:R-:W-:Y:S01]  /*145d0*/  VIADD R6, R4.reuse, 0x100 ;  /* 0x0000010004067836 */ /* 0x040fe20000000000 */
[----:B------:R-:W-:Y:S01]  /*145e0*/  MOV R7, 0xc0000010 ;  /* 0xc000001000077802 */ /* 0x000fe20000000f00 */
[----:B------:R-:W-:Y:S01]  /*145f0*/  ULDC.64 UR4, c[0x0][0x9a0] ;  /* 0x0002680000047ab9 */ /* 0x000fe20000000a00 */
[----:B------:R-:W-:Y:S01]  /*14600*/  R2UR UR7, R5 ;  /* 0x00000000050772ca */ /* 0x000fe200000e0000 */
[----:B------:R-:W-:Y:S01]  /*14610*/  VIADD R10, R4, 0x200 ;  /* 0x00000200040a7836 */ /* 0x000fe20000000000 */
[----:B------:R-:W-:Y:S01]  /*14620*/  ISETP.NE.U32.AND P1, PT, RZ, UR4, PT ;  /* 0x00000004ff007c0c */ /* 0x000fe2000bf25070 */
[----:B------:R-:W-:-:S03]  /*14630*/  IMAD.MOV.U32 R11, RZ, RZ, -0x3ffffff0 ;  /* 0xc0000010ff0b7424 */ /* 0x000fc600078e00ff */
[----:B------:R-:W-:-:S07]  /*14640*/  ISETP.NE.AND.EX P1, PT, RZ, UR5, PT, P1 ;  /* 0x00000005ff007c0c */ /* 0x000fce000bf25310 */
[----:B------:R-:W-:Y:S01]  /*14650*/  QGMMA.64x128x32.F32.E4M3.E4M3 R24, R168, gdesc[UR4], R24, gsb0 ;  /* 0x01e00004a8187df3 */ /* 0x000fe20008000818 */
[----:B------:R-:W-:Y:S02]  /*14660*/  R2UR UR6, R6 ;  /* 0x00000000060672ca */ /* 0x000fe400000e0000 */
[----:B------:R-:W-:-:S03]  /*14670*/  R2UR UR7, R7 ;  /* 0x00000000070772ca */ /* 0x000fc600000e0000 */
[----:B------:R-:W0:Y:S08]  /*14680*/  @P1 LDC.64 R6, c[0x0][0x9c8] ;  /* 0x00027200ff061b82 */ /* 0x000e300000000a00 */
[----:B------:R-:W2:Y:S01]  /*14690*/  @P1 LDC.64 R8, c[0x0][0x9d0] ;  /* 0x00027400ff081b82 */ /* 0x000ea20000000a00 */
[----:B01----:R-:W-:-:S04]  /*146a0*/  @P1 IMAD R0, R212, R6, RZ ;  /* 0x00000006d4001224 */ /* 0x003fc800078e02ff */
[C---:B------:R-:W-:Y:S02]  /*146b0*/  @P1 IMAD R5, R205.reuse, R7, R0 ;  /* 0x00000007cd051224 */ /* 0x040fe400078e0200 */
[----:B------:R-:W-:-:S04]  /*146c0*/  @P1 IMAD.WIDE.U32 R6, R205, R6, RZ ;  /* 0x00000006cd061225 */ /* 0x000fc800078e00ff */
[----:B------:R-:W-:Y:S02]  /*146d0*/  @P1 IMAD.IADD R7, R7, 0x1, R5 ;  /* 0x0000000107071824 */ /* 0x000fe400078e0205 */
[----:B------:R-:W-:Y:S02]  /*146e0*/  IMAD.MOV.U32 R0, RZ, RZ, 0x3f800000 ;  /* 0x3f800000ff007424 */ /* 0x000fe400078e00ff */
[----:B--2---:R-:W-:-:S04]  /*146f0*/  @P1 IMAD.WIDE.U32 R6, R191, R8, R6 ;  /* 0x00000008bf061225 */ /* 0x004fc800078e0006 */
[----:B------:R-:W-:Y:S01]  /*14700*/  @P1 IMAD R9, R191, R9, R7 ;  /* 0x00000009bf091224 */ /* 0x000fe200078e0207 */
[----:B------:R-:W-:-:S04]  /*14710*/  @P1 LEA R8, P2, R6, UR4, 0x2 ;  /* 0x0000000406081c11 */ /* 0x000fc8000f8410ff */
[----:B------:R-:W-:-:S05]  /*14720*/  @P1 LEA.HI.X R9, R6, UR5, R9, 0x2, P2 ;  /* 0x0000000506091c11 */ /* 0x000fca00090f1409 */
[----:B------:R0:W2:Y:S01]  /*14730*/  @P1 LDG.E R0, desc[UR36][R8.64] ;  /* 0x0000002408001981 */ /* 0x0000a2000c1e1900 */
[----:B------:R-:W-:Y:S02]  /*14740*/  WARPGROUP.DEPBAR.LE gsb0, 0x0 ;  /* 0x00008000000079c5 */ /* 0x000fe40000010000 */
[----:B------:R-:W-:-:S06]  /*14750*/  WARPGROUP.ARRIVE ;  /* 0x00000000000079c5 */ /* 0x000fcc0000000000 */
[----:B------:R-:W-:Y:S01]  /*14760*/  QGMMA.64x128x32.F32.E4M3.E4M3 R24, R172, gdesc[UR4], R24, gsb0 ;  /* 0x01e00004ac187df3 */ /* 0x000fe20008000818 */
[----:B------:R-:W-:Y:S02]  /*14770*/  R2UR UR6, R10 ;  /* 0x000000000a0672ca */ /* 0x000fe400000e0000 */
[----:B------:R-:W-:Y:S01]  /*14780*/  R2UR UR7, R11 ;  /* 0x000000000b0772ca */ /* 0x000fe200000e0000 */
[----:B------:R-:W-:Y:S01]  /*14790*/  VIADD R6, R4, 0x300 ;  /* 0x0000030004067836 */ /* 0x000fe20000000000 */
[----:B------:R-:W-:Y:S01]  /*147a0*/  MOV R7, 0xc0000010 ;  /* 0xc000001000077802 */ /* 0x000fe20000000f00 */
[----:B------:R-:W-:Y:S02]  /*147b0*/  WARPGROUP.DEPBAR.LE gsb0, 0x0 ;  /* 0x00008000000079c5 */ /* 0x000fe40000010000 */
[----:B------:R-:W-:-:S08]  /*147c0*/  WARPGROUP.ARRIVE ;  /* 0x00000000000079c5 */ /* 0x000fd00000000000 */
[----:B------:R-:W-:Y:S01]  /*147d0*/  QGMMA.64x128x32.F32.E4M3.E4M3 R24, R176, gdesc[UR4], R24, gsb0 ;  /* 0x01e00004b0187df3 */ /* 0x000fe20008000818 */
[----:B------:R-:W-:Y:S02]  /*147e0*/  R2UR UR6, R6 ;  /* 0x00000000060672ca */ /* 0x000fe400000e0000 */
[----:B------:R-:W-:Y:S01]  /*147f0*/  R2UR UR7, R7 ;  /* 0x00000000070772ca */ /* 0x000fe200000e0000 */
[----:B------:R-:W-:Y:S02]  /*14800*/  VIADD R4, R4, 0x400 ;  /* 0x0000040004047836 */ /* 0x000fe40000000000 */
[----:B------:R-:W-:Y:S01]  /*14810*/  IMAD.MOV.U32 R5, RZ, RZ, -0x3ffffff0 ;  /* 0xc0000010ff057424 */ /* 0x000fe200078e00ff */
[----:B------:R-:W1:Y:S04]  /*14820*/  SHFL.BFLY PT, R6, R3, 0x2, 0x1f ;  /* 0x0c401f0003067f89 */ /* 0x000e6800000e0000 */
[----:B------:R-:W3:Y:S01]  /*14830*/  SHFL.BFLY PT, R7, R20, 0x2, 0x1f ;  /* 0x0c401f0014077f89 */ /* 0x000ee200000e0000 */
[----:B------:R-:W-:-:S02]  /*14840*/  WARPGROUP.DEPBAR.LE gsb0, 0x0 ;  /* 0x00008000000079c5 */ /* 0x000fc40000010000 */
[----:B------:R-:W-:-:S06]  /*14850*/  WARPGROUP.ARRIVE ;  /* 0x00000000000079c5 */ /* 0x000fcc0000000000 */
[----:B------:R-:W-:Y:S01]  /*14860*/  QGMMA.64x128x32.F32.E4M3.E4M3 R24, R180, gdesc[UR4], R24, gsb0 ;  /* 0x01e00004b4187df3 */ /* 0x000fe20008000818 */
[----:B------:R-:W-:Y:S02]  /*14870*/  R2UR UR6, R4 ;  /* 0x00000000040672ca */ /* 0x000fe400000e0000 */
[----:B------:R-:W-:Y:S01]  /*14880*/  R2UR UR7, R5 ;  /* 0x00000000050772ca */ /* 0x000fe200000e0000 */
[----:B-1----:R-:W-:-:S01]  /*14890*/  FADD.FTZ R6, R6, R3 ;  /* 0x0000000306067221 */ /* 0x002fc20000010000 */
[----:B---3--:R-:W-:-:S04]  /*148a0*/  FADD.FTZ R7, R7, R20 ;  /* 0x0000001407077221 */ /* 0x008fc80000010000 */
[----:B------:R-:W0:Y:S04]  /*148b0*/  SHFL.BFLY PT, R5, R6, 0x1, 0x1f ;  /* 0x0c201f0006057f89 */ /* 0x000e2800000e0000 */
[----:B------:R-:W1:Y:S01]  /*148c0*/  SHFL.BFLY PT, R4, R7, 0x1, 0x1f ;  /* 0x0c201f0007047f89 */ /* 0x000e6200000e0000 */
[----:B------:R-:W-:Y:S02]  /*148d0*/  IMAD.MOV.U32 R3, RZ, RZ, RZ ;  /* 0x000000ffff037224 */ /* 0x000fe400078e00ff */
[----:B0-----:R-:W-:Y:S01]  /*148e0*/  FADD.FTZ R8, R6, R5 ;  /* 0x0000000506087221 */ /* 0x001fe20000010000 */
[----:B-1----:R-:W-:-:S04]  /*148f0*/  FADD.FTZ R10, R7, R4 ;  /* 0x00000004070a7221 */ /* 0x002fc80000010000 */
        /* <DEDUP_REMOVED lines=14> */
[C---:B------:R-:W-:Y:S01]  /*149e0*/  @P2 FMUL.FTZ R4, R2.reuse, 0.69314718246459960938 ;  /* 0x3f31721802042820 */ /* 0x040fe20000410000 */
[----:B0-----:R-:W-:Y:S01]  /*149f0*/  @P2 FMUL.FTZ R5, R5, 0.69314718246459960938 ;  /* 0x3f31721805052820 */ /* 0x001fe20000410000 */
[----:B------:R-:W-:Y:S01]  /*14a00*/  @P3 FMUL.FTZ R2, R2, 0.69314718246459960938 ;  /* 0x3f31721802023820 */ /* 0x000fe20000410000 */
[----:B------:R-:W-:Y:S01]  /*14a10*/  IMAD.MOV.U32 R88, RZ, RZ, -0x800000 ;  /* 0xff800000ff587424 */ /* 0x000fe200078e00ff */
[----:B------:R-:W-:Y:S01]  /*14a20*/  MOV R89, 0xff800000 ;  /* 0xff80000000597802 */ /* 0x000fe20000000f00 */
[----:B------:R-:W-:Y:S01]  /*14a30*/  @P2 FFMA.FTZ R88, R4, R13, R5 ;  /* 0x0000000d04582223 */ /* 0x000fe20000010005 */
[----:B-1----:R-:W-:Y:S01]  /*14a40*/  @P3 FMUL.FTZ R9, R6, 0.69314718246459960938 ;  /* 0x3f31721806093820 */ /* 0x002fe20000410000 */
[----:B--2---:R-:W-:-:S03]  /*14a50*/  FMUL.FTZ R3, R3, R0 ;  /* 0x0000000003037220 */ /* 0x004fc60000410000 */
[----:B------:R-:W-:Y:S01]  /*14a60*/  @P3 FFMA.FTZ R89, R2, R14, R9 ;  /* 0x0000000e02593223 */ /* 0x000fe20000010009 */
[----:B---3--:R-:W-:Y:S01]  /*14a70*/  FMUL.FTZ R5, R7, R0 ;  /* 0x0000000007057220 */ /* 0x008fe20000410000 */
[----:B------:R-:W-:Y:S02]  /*14a80*/  WARPGROUP.DEPBAR.LE gsb0, 0x0 ;  /* 0x00008000000079c5 */ /* 0x000fe40000010000 */
[----:B------:R-:W-:Y:S05]  /*14a90*/  @!P0 BRA `(.L_x_654) ;  /* 0x0000000000048947 */ /* 0x000fea0003800000 */
[----:B------:R-:W-:Y:S01]  /*14aa0*/  BPT.TRAP 0x1 ;  /* 0x000000040000795c */ /* 0x000fe20000300000 */
.L_x_654:
[----:B------:R-:W-:Y:S02]  /*14ab0*/  VIADD R0, R15, 0x22860 ;  /* 0x000228600f007836 */ /* 0x000fe40000000000 */
[-C--:B------:R-:W-:Y:S01]  /*14ac0*/  FMUL.FTZ R93, R52, R3.reuse ;  /* 0x00000003345d7220 */ /* 0x080fe20000410000 */
[----:B------:R-:W-:Y:S02]  /*14ad0*/  IMAD.U32 R7, RZ, RZ, UR38 ;  /* 0x00000026ff077e24 */ /* 0x000fe4000f8e00ff */
[-C--:B------:R-:W-:Y:S01]  /*14ae0*/  FMUL.FTZ R91, R32, R3.reuse ;  /* 0x00000003205b7220 */ /* 0x080fe20000410000 */
[----:B------:R-:W-:Y:S02]  /*14af0*/  VIADD R194, R194, 0x1 ;  /* 0x00000001c2c27836 */ /* 0x000fe40000000000 */
[-C--:B------:R-:W-:Y:S01]  /*14b00*/  FMUL.FTZ R119, R48, R3.reuse ;  /* 0x0000000330777220 */ /* 0x080fe20000410000 */
[-C--:B------:R-:W-:Y:S01]  /*14b10*/  FMUL.FTZ R111, R56, R3.reuse ;  /* 0x00000003386f7220 */ /* 0x080fe20000410000 */
[----:B------:R-:W-:Y:S01]  /*14b20*/  PRMT R2, R7, 0x654, R0 ;  /* 0x0000065407027816 */ /* 0x000fe20000000000 */
[-C--:B------:R-:W-:Y:S01]  /*14b30*/  FMUL.FTZ R0, R40, R3.reuse ;  /* 0x0000000328007220 */ /* 0x080fe20000410000 */
[----:B------:R-:W-:Y:S01]  /*14b40*/  ISETP.NE.AND P1, PT, R194, 0x2, PT ;  /* 0x00000002c200780c */ /* 0x000fe20003f25270 */
[-C--:B------:R-:W-:Y:S01]  /*14b50*/  FMUL.FTZ R101, R64, R3.reuse ;  /* 0x0000000340657220 */ /* 0x080fe20000410000 */
[----:B------:R0:W-:Y:S01]  /*14b60*/  SYNCS.ARRIVE.TRANS64.RED.A1T0 RZ, [R2+URZ], RZ ;  /* 0x000000ff02ff79a7 */ /* 0x0001e2000810043f */
[-C--:B------:R-:W-:Y:S01]  /*14b70*/  FMUL.FTZ R115, R77, R3.reuse ;  /* 0x000000034d737220 */ /* 0x080fe20000410000 */
[-C--:B------:R-:W-:Y:S01]  /*14b80*/  FMUL.FTZ R112, R33, R3.reuse ;  /* 0x0000000321707220 */ /* 0x080fe20000410000 */
[----:B------:R-:W-:Y:S01]  /*14b90*/  FMUL.FTZ R98, R57, R3 ;  /* 0x0000000339627220 */ /* 0x000fe20000410000 */
[----:B------:R-:W-:Y:S01]  /*14ba0*/  FMUL.FTZ R52, R39, R5 ;  /* 0x0000000527347220 */ /* 0x000fe20000410000 */
[-C--:B------:R-:W-:Y:S01]  /*14bb0*/  FMUL.FTZ R90, R37, R3.reuse ;  /* 0x00000003255a7220 */ /* 0x080fe20000410000 */
[-C--:B------:R-:W-:Y:S01]  /*14bc0*/  FMUL.FTZ R40, R45, R3.reuse ;  /* 0x000000032d287220 */ /* 0x080fe20000410000 */
[-C--:B------:R-:W-:Y:S01]  /*14bd0*/  FMUL.FTZ R32, R53, R3.reuse ;  /* 0x0000000335207220 */ /* 0x080fe20000410000 */
[----:B0-----:R-:W-:Y:S01]  /*14be0*/  SEL R2, RZ, 0x1, P1 ;  /* 0x00000001ff027807 */ /* 0x001fe20000800000 */
        /* <DEDUP_REMOVED lines=51> */
[----:B------:R-:W-:Y:S01]  /*14f20*/  FMUL.FTZ R70, R83, R5 ;  /* 0x0000000553467220 */ /* 0x000fe20000410000 */
[----:B------:R-:W-:Y:S01]  /*14f30*/  LOP3.LUT R195, R195, R2, RZ, 0x3c, !PT ;  /* 0x00000002c3c37212 */ /* 0x000fe200078e3cff */
[----:B------:R-:W-:Y:S01]  /*14f40*/  UIADD3 UR61, UR61, 0x1, URZ ;  /* 0x000000013d3d7890 */ /* 0x000fe2000fffe03f */
[----:B------:R-:W-:-:S11]  /*14f50*/  SEL R194, R194, RZ, P1 ;  /* 0x000000ffc2c27207 */ /* 0x000fd60000800000 */
.L_x_600:
[----:B------:R-:W-:Y:S05]  /*14f60*/  WARPSYNC.ALL ;  /* 0x0000000000007948 */ /* 0x000fea0003800000 */
[----:B------:R-:W0:Y:S08]  /*14f70*/  S2UR UR38, SR_CgaCtaId ;  /* 0x00000000002679c3 */ /* 0x000e300000008800 */
[----:B------:R-:W-:Y:S01]  /*14f80*/  BAR.SYNC.DEFER_BLOCKING 0x5, 0x180 ;  /* 0x0146000000007b1d */ /* 0x000fe20000010000 */
[----:B------:R-:W-:-:S05]  /*14f90*/  ISETP.NE.AND P1, PT, R208, RZ, PT ;  /* 0x000000ffd000720c */ /* 0x000fca0003f25270 */
[----:B------:R-:W-:Y:S01]  /*14fa0*/  UMOV UR4, 0x400 ;  /* 0x0000040000047882 */ /* 0x000fe20000000000 */
[----:B------:R-:W-:Y:S07]  /*14fb0*/  BSSY B0, `(.L_x_655) ;  /* 0x000042e000007945 */ /* 0x000fee0003800000 */
[----:B------:R-:W1:Y:S01]  /*14fc0*/  @!P1 LDC R208, c[0x0][0xad4] ;  /* 0x0002b500ffd09b82 */ /* 0x000e620000000800 */
[----:B0-----:R-:W-:-:S06]  /*14fd0*/  ULEA UR4, UR38, UR4, 0x18 ;  /* 0x0000000426047291 */ /* 0x001fcc000f8ec03f */
[----:B------:R-:W-:-:S05]  /*14fe0*/  IMAD.U32 R18, RZ, RZ, UR4 ;  /* 0x00000004ff127e24 */ /* 0x000fca000f8e00ff */
[----:B------:R0:W2:Y:S01]  /*14ff0*/  LDS.128 R28, [R18+0x228d0] ;  /* 0x0228d000121c7984 */ /* 0x0000a20000000c00 */
[----:B------:R-:W-:Y:S06]  /*15000*/  BAR.ARV 0x4, 0x180 ;  /* 0x0106000000007b1d */ /* 0x000fec0000002000 */
[----:B------:R-:W-:Y:S05]  /*15010*/  @P0 BRA `(.L_x_656) ;  /* 0x0000003400780947 */ /* 0x000fea0003800000 */
[----:B------:R-:W3:Y:S01]  /*15020*/  LDL R20, [R1+0x44] ;  /* 0x0000440001147983 */ /* 0x000ee20000100800 */
[----:B------:R-:W-:Y:S01]  /*15030*/  ULDC.64 UR4, c[0x4][0x38] ;  /* 0x01000e0000047ab9 */ /* 0x000fe20000000a00 */
[----:B------:R-:W4:Y:S01]  /*15040*/  S2R R13, SR_TID.X ;  /* 0x00000000000d7919 */ /* 0x000f220000002100 */
[----:B------:R-:W0:Y:S01]  /*15050*/  S2R R21, SR_SWINHI ;  /* 0x0000000000157919 */ /* 0x000e220000002f00 */
[----:B----4-:R-:W-:Y:S01]  /*15060*/  IMAD.SHL.U32 R2, R13, 0x4, RZ ;  /* 0x000000040d027824 */ /* 0x010fe200078e00ff */
[----:B------:R-:W-:Y:S02]  /*15070*/  MOV R62, R18 ;  /* 0x00000012003e7202 */ /* 0x000fe40000000f00 */
[----:B0-----:R-:W-:Y:S02]  /*15080*/  MOV R63, R21 ;  /* 0x00000015003f7202 */ /* 0x001fe40000000f00 */
[----:B------:R-:W-:-:S04]  /*15090*/  LOP3.LUT R2, R2, 0xc, RZ, 0xc0, !PT ;  /* 0x0000000c02027812 */ /* 0x000fc800078ec0ff */
[----:B------:R-:W-:-:S04]  /*150a0*/  IADD3 R2, P0, R2, UR4, RZ ;  /* 0x0000000402027c10 */ /* 0x000fc8000ff1e0ff */
[----:B------:R-:W-:Y:S02]  /*150b0*/  IADD3.X R3, RZ, UR5, RZ, P0, !PT ;  /* 0x00000005ff037c10 */ /* 0x000fe400087fe4ff */
[----:B------:R-:W-:-:S03]  /*150c0*/  LOP3.LUT P0, R13, R13, 0x3, RZ, 0xc0, !PT ;  /* 0x000000030d0d7812 */ /* 0x000fc6000780c0ff */
[----:B------:R0:W5:Y:S01]  /*150d0*/  LDG.E.CONSTANT R5, desc[UR36][R2.64] ;  /* 0x0000002402057981 */ /* 0x000162000c1e9900 */
[----:B------:R-:W-:-:S04]  /*150e0*/  ISETP.EQ.OR P0, PT, R13, 0x3, !P0 ;  /* 0x000000030d00780c */ /* 0x000fc80004702670 */
[----:B------:R-:W-:Y:S02]  /*150f0*/  SEL R13, R15, R10, P0 ;  /* 0x0000000a0f0d7207 */ /* 0x000fe40000000000 */
[----:B------:R-:W-:Y:S02]  /*15100*/  SEL R41, R10, R15, P0 ;  /* 0x0000000f0a297207 */ /* 0x000fe40000000000 */
[----:B------:R-:W-:Y:S02]  /*15110*/  SEL R100, R11, R14, P0 ;  /* 0x0000000e0b647207 */ /* 0x000fe40000000000 */
[----:B------:R-:W-:Y:S01]  /*15120*/  SEL R51, R14, R11, P0 ;  /* 0x0000000b0e337207 */ /* 0x000fe20000000000 */
[----:B------:R-:W-:Y:S01]  /*15130*/  UMOV UR4, 0xffffffff ;  /* 0xffffffff00047882 */ /* 0x000fe20000000000 */
[----:B---3--:R-:W-:-:S03]  /*15140*/  IMAD.WIDE R34, R20, 0x2, R62 ;  /* 0x0000000214227825 */ /* 0x008fc600078e023e */
[C---:B------:R-:W-:Y:S02]  /*15150*/  IADD3 R107, P5, R34.reuse, 0x4060, RZ ;  /* 0x00004060226b7810 */ /* 0x040fe40007fbe0ff */
[C---:B------:R-:W-:Y:S02]  /*15160*/  IADD3 R27, P1, R34.reuse, 0x4040, RZ ;  /* 0x00004040221b7810 */ /* 0x040fe40007f3e0ff */
[----:B------:R-:W-:Y:S02]  /*15170*/  LOP3.LUT R106, R107, 0x380, RZ, 0xc0, !PT ;  /* 0x000003806b6a7812 */ /* 0x000fe400078ec0ff */
[----:B-----5:R-:W-:Y:S02]  /*15180*/  LOP3.LUT R26, R27, 0x380, RZ, 0xc0, !PT ;  /* 0x000003801b1a7812 */ /* 0x020fe400078ec0ff */
[----:B0-----:R-:W-:Y:S02]  /*15190*/  IADD3 R3, P3, R34, 0x4000, RZ ;  /* 0x0000400022037810 */ /* 0x001fe40007f7e0ff */
[----:B------:R-:W-:-:S02]  /*151a0*/  SHF.R.U64 R106, R106, 0x3, RZ ;  /* 0x000000036a6a7819 */ /* 0x000fc400000012ff */
[----:B------:R-:W-:Y:S02]  /*151b0*/  SHF.R.U64 R26, R26, 0x3, RZ ;  /* 0x000000031a1a7819 */ /* 0x000fe400000012ff */
[----:B------:R-:W-:Y:S02]  /*151c0*/  LOP3.LUT R20, R3, 0x380, RZ, 0xc0, !PT ;  /* 0x0000038003147812 */ /* 0x000fe400078ec0ff */
[----:B------:R-:W-:Y:S01]  /*151d0*/  LOP3.LUT R106, R106, R107, RZ, 0x3c, !PT ;  /* 0x0000006b6a6a7212 */ /* 0x000fe200078e3cff */
[--C-:B------:R-:W-:Y:S01]  /*151e0*/  IMAD.X R107, RZ, RZ, R35.reuse, P5 ;  /* 0x000000ffff6b7224 */ /* 0x100fe200028e0623 */
[----:B------:R-:W-:Y:S01]  /*151f0*/  LOP3.LUT R26, R26, R27, RZ, 0x3c, !PT ;  /* 0x0000001b1a1a7212 */ /* 0x000fe200078e3cff */
[----:B------:R-:W-:Y:S01]  /*15200*/  IMAD.X R27, RZ, RZ, R35, P1 ;  /* 0x000000ffff1b7224 */ /* 0x000fe200008e0623 */
[----:B------:R-:W-:Y:S02]  /*15210*/  SHF.R.U64 R20, R20, 0x3, RZ ;  /* 0x0000000314147819 */ /* 0x000fe400000012ff */
[----:B------:R-:W-:-:S02]  /*15220*/  IADD3 R25, P2, R34, 0x4020, RZ ;  /* 0x0000402022197810 */ /* 0x000fc40007f5e0ff */
[C---:B------:R-:W-:Y:S02]  /*15230*/  IADD3 R21, P4, R34.reuse, 0x60, RZ ;  /* 0x0000006022157810 */ /* 0x040fe40007f9e0ff */
[C---:B------:R-:W-:Y:S02]  /*15240*/  IADD3 R15, P5, R34.reuse, 0x40, RZ ;  /* 0x00000040220f7810 */ /* 0x040fe40007fbe0ff */
[----:B------:R-:W-:Y:S02]  /*15250*/  IADD3 R11, P1, R34, 0x20, RZ ;  /* 0x00000020220b7810 */ /* 0x000fe40007f3e0ff */
[----:B------:R-:W-:Y:S02]  /*15260*/  LOP3.LUT R20, R20, R3, RZ, 0x3c, !PT ;  /* 0x0000000314147212 */ /* 0x000fe400078e3cff */
[----:B------:R-:W-:Y:S02]  /*15270*/  LOP3.LUT R24, R25, 0x380, RZ, 0xc0, !PT ;  /* 0x0000038019187812 */ /* 0x000fe400078ec0ff */
[----:B------:R-:W-:-:S02]  /*15280*/  LOP3.LUT R14, R21, 0x380, RZ, 0xc0, !PT ;  /* 0x00000380150e7812 */ /* 0x000fc400078ec0ff */
[----:B------:R-:W-:Y:S02]  /*15290*/  LOP3.LUT R10, R15, 0x380, RZ, 0xc0, !PT ;  /* 0x000003800f0a7812 */ /* 0x000fe400078ec0ff */
[----:B------:R-:W-:Y:S02]  /*152a0*/  LOP3.LUT R3, R34, 0x380, RZ, 0xc0, !PT ;  /* 0x0000038022037812 */ /* 0x000fe400078ec0ff */
[----:B------:R-:W-:Y:S02]  /*152b0*/  LOP3.LUT R2, R11, 0x380, RZ, 0xc0, !PT ;  /* 0x000003800b027812 */ /* 0x000fe400078ec0ff */
[----:B------:R-:W-:Y:S02]  /*152c0*/  SHF.R.U64 R24, R24, 0x3, RZ ;  /* 0x0000000318187819 */ /* 0x000fe400000012ff */
[----:B------:R-:W-:Y:S02]  /*152d0*/  SHF.R.U64 R14, R14, 0x3, RZ ;  /* 0x000000030e0e7819 */ /* 0x000fe400000012ff */
[----:B------:R-:W-:-:S02]  /*152e0*/  SHF.R.U64 R10, R10, 0x3, RZ ;  /* 0x000000030a0a7819 */ /* 0x000fc400000012ff */
[----:B------:R-:W-:Y:S02]  /*152f0*/  SHF.R.U64 R3, R3, 0x3, RZ ;  /* 0x0000000303037819 */ /* 0x000fe400000012ff */
        /* <DEDUP_REMOVED lines=9> */
[----:B------:R-:W-:-:S02]  /*15390*/  LOP3.LUT R2, R2, R11, RZ, 0x3c, !PT ;  /* 0x0000000b02027212 */ /* 0x000fc400078e3cff */
[----:B------:R-:W-:Y:S02]  /*153a0*/  IADD3.X R11, RZ, R35, RZ, P5, !PT ;  /* 0x00000023ff0b7210 */ /* 0x000fe40002ffe4ff */
[----:B------:R-:W-:Y:S02]  /*153b0*/  MOV R106, R106 ;  /* 0x0000006a006a7202 */ /* 0x000fe40000000f00 */
[----:B------:R-:W-:Y:S02]  /*153c0*/  MOV R110, R34 ;  /* 0x00000022006e7202 */ /* 0x000fe40000000f00 */
[----:B------:R-:W-:Y:S02]  /*153d0*/  MOV R105, R26 ;  /* 0x0000001a00697202 */ /* 0x000fe40000000f00 */
[----:B------:R-:W-:Y:S02]  /*153e0*/  MOV R104, R24 ;  /* 0x0000001800687202 */ /* 0x000fe40000000f00 */
[----:B------:R-:W-:-:S02]  /*153f0*/  MOV R103, R20 ;  /* 0x0000001400677202 */ /* 0x000fc40000000f00 */
[----:B------:R-:W-:Y:S02]  /*15400*/  MOV R109, R14 ;  /* 0x0000000e006d7202 */ /* 0x000fe40000000f00 */
[----:B------:R-:W-:Y:S02]  /*15410*/  MOV R108, R10 ;  /* 0x0000000a006c7202 */ /* 0x000fe40000000f00 */
[----:B------:R-:W-:Y:S01]  /*15420*/  MOV R107, R2 ;  /* 0x00000002006b7202 */ /* 0x000fe20000000f00 */
[----:B------:R-:W-:Y:S06]  /*15430*/  BRA.DIV UR4, `(.L_x_657) ;  /* 0x000000d2042c7947 */ /* 0x000fec000b800000 */
[----:B------:R-:W-:Y:S01]  /*15440*/  SEL R78, R77, R90, P0 ;  /* 0x0000005a4d4e7207 */ /* 0x000fe20000000000 */
[----:B------:R-:W-:Y:S01]  /*15450*/  SHFL.IDX PT, R100, R100, R5, 0x1c1f ;  /* 0x001c1f0564647589 */ /* 0x000fe200000e0000 */
[----:B------:R-:W-:Y:S02]  /*15460*/  SEL R47, R90, R77, P0 ;  /* 0x0000004d5a2f7207 */ /* 0x000fe40000000000 */
[----:B------:R-:W-:Y:S02]  /*15470*/  SEL R20, R0, R99, P0 ;  /* 0x0000006300147207 */ /* 0x000fe40000000000 */
[----:B------:R-:W-:Y:S01]  /*15480*/  SEL R86, R6, R81, P0 ;  /* 0x0000005106567207 */ /* 0x000fe20000000000 */
[----:B------:R-:W-:Y:S01]  /*15490*/  SHFL.IDX PT, R78, R78, R5, 0x1c1f ;  /* 0x001c1f054e4e7589 */ /* 0x000fe200000e0000 */
[----:B------:R-:W-:Y:S02]  /*154a0*/  SEL R83, R81, R6, P0 ;  /* 0x0000000651537207 */ /* 0x000fe40000000000 */
[----:B------:R-:W-:Y:S01]  /*154b0*/  SEL R84, R60, R117, P0 ;  /* 0x000000753c547207 */ /* 0x000fe20000000000 */
[----:B------:R-:W-:Y:S01]  /*154c0*/  SHFL.IDX PT, R3, R20, R5, 0x1c1f ;  /* 0x001c1f0514037589 */ /* 0x000fe200000e0000 */
[----:B------:R-:W-:-:S02]  /*154d0*/  SEL R77, R99, R0, P0 ;  /* 0x00000000634d7207 */ /* 0x000fc40000000000 */
[----:B------:R-:W-:Y:S01]  /*154e0*/  SEL R117, R117, R60, P0 ;  /* 0x0000003c75757207 */ /* 0x000fe20000000000 */
[----:B------:R-:W-:Y:S01]  /*154f0*/  SHFL.IDX PT, R86, R86, R5, 0x1c1f ;  /* 0x001c1f0556567589 */ /* 0x000fe200000e0000 */
[----:B------:R-:W-:Y:S02]  /*15500*/  SEL R90, R58, R85, P0 ;  /* 0x000000553a5a7207 */ /* 0x000fe40000000000 */
[----:B------:R-:W-:Y:S01]  /*15510*/  LOP3.LUT R6, R5, 0x2, RZ, 0x3c, !PT ;  /* 0x0000000205067812 */ /* 0x000fe200078e3cff */
[----:B------:R-:W-:Y:S01]  /*15520*/  SHFL.IDX PT, R84, R84, R5, 0x1c1f ;  /* 0x001c1f0554547589 */ /* 0x000fe200000e0000 */
[----:B------:R-:W-:Y:S02]  /*15530*/  SEL R0, R95, R40, P0 ;  /* 0x000000285f007207 */ /* 0x000fe40000000000 */
[----:B------:R-:W-:Y:S01]  /*15540*/  SEL R49, R40, R95, P0 ;  /* 0x0000005f28317207 */ /* 0x000fe20000000000 */
[----:B------:R-:W0:Y:S01]  /*15550*/  SHFL.IDX PT, R20, R77, R6, 0x1c1f ;  /* 0x001c1f064d147589 */ /* 0x000e2200000e0000 */
[----:B------:R-:W-:-:S02]  /*15560*/  SEL R42, R48, R121, P0 ;  /* 0x00000079302a7207 */ /* 0x000fc40000000000 */
[----:B------:R-:W-:Y:S01]  /*15570*/  SEL R85, R85, R58, P0 ;  /* 0x0000003a55557207 */ /* 0x000fe20000000000 */
[----:B------:R-:W3:Y:S01]  /*15580*/  SHFL.IDX PT, R51, R51, R6, 0x1c1f ;  /* 0x001c1f0633337589 */ /* 0x000ee200000e0000 */
[----:B------:R-:W-:Y:S02]  /*15590*/  SEL R60, R97, R52, P0 ;  /* 0x00000034613c7207 */ /* 0x000fe40000000000 */
[----:B------:R-:W-:Y:S01]  /*155a0*/  SEL R43, R52, R97, P0 ;  /* 0x00000061342b7207 */ /* 0x000fe20000000000 */
[----:B------:R-:W4:Y:S01]  /*155b0*/  SHFL.IDX PT, R47, R47, R6, 0x1c1f ;  /* 0x001c1f062f2f7589 */ /* 0x000f2200000e0000 */
[----:B------:R-:W-:Y:S02]  /*155c0*/  SEL R40, R119, R44, P0 ;  /* 0x0000002c77287207 */ /* 0x000fe40000000000 */
[----:B------:R-:W-:Y:S01]  /*155d0*/  SEL R2, R93, R32, P0 ;  /* 0x000000205d027207 */ /* 0x000fe20000000000 */
[----:B------:R-:W-:Y:S01]  /*155e0*/  SHFL.IDX PT, R0, R0, R5, 0x1c1f ;  /* 0x001c1f0500007589 */ /* 0x000fe200000e0000 */
[----:B------:R-:W-:-:S02]  /*155f0*/  SEL R79, R32, R93, P0 ;  /* 0x0000005d204f7207 */ /* 0x000fc40000000000 */
[----:B------:R-:W-:Y:S01]  /*15600*/  SEL R121, R121, R48, P0 ;  /* 0x0000003079797207 */ /* 0x000fe20000000000 */
[----:B------:R0:W-:Y:S01]  /*15610*/  SHFL.IDX PT, R21, R2, R5, 0x1c1f ;  /* 0x001c1f0502157589 */ /* 0x0001e200000e0000 */
        /* <DEDUP_REMOVED lines=10> */
[----:B------:R-:W-:Y:S01]  /*156c0*/  SEL R45, R116, R45, P0 ;  /* 0x0000002d742d7207 */ /* 0x000fe20000000000 */
[----:B------:R-:W-:Y:S01]  /*156d0*/  SHFL.IDX PT, R41, R41, R6, 0x1c1f ;  /* 0x001c1f0629297589 */ /* 0x000fe200000e0000 */
[----:B------:R-:W-:Y:S02]  /*156e0*/  SEL R61, R114, R61, P0 ;  /* 0x0000003d723d7207 */ /* 0x000fe40000000000 */
[----:B------:R-:W-:Y:S01]  /*156f0*/  SEL R53, R38, R53, P0 ;  /* 0x0000003526357207 */ /* 0x000fe20000000000 */
[----:B------:R-:W5:Y:S01]  /*15700*/  SHFL.IDX PT, R127, R45, R6, 0x1c1f ;  /* 0x001c1f062d7f7589 */ /* 0x000f6200000e0000 */
        /* <DEDUP_REMOVED lines=17> */
[----:B------:R-:W1:Y:S01]  /*15820*/  SHFL.IDX PT, R98, R13, R5, 0x1c1f ;  /* 0x001c1f050d627589 */ /* 0x000e6200000e0000 */
        /* <DEDUP_REMOVED lines=20> */
[----:B------:R-:W2:Y:S01]  /*15970*/  SHFL.IDX PT, R56, R79, R6, 0x1c1f ;  /* 0x001c1f064f387589 */ /* 0x000ea200000e0000 */
[----:B------:R-:W-:Y:S02]  /*15980*/  SEL R55, R72, R55, P0 ;  /* 0x0000003748377207 */ /* 0x000fe40000000000 */
[----:B------:R-:W-:Y:S01]  /*15990*/  SEL R4, R68, R9, P0 ;  /* 0x0000000944047207 */ /* 0x000fe20000000000 */
[----:B------:R5:W-:Y:S01]  /*159a0*/  SHFL.IDX PT, R65, R52, R5, 0x1c1f ;  /* 0x001c1f0534417589 */ /* 0x000be200000e0000 */
[----:B------:R-:W-:Y:S02]  /*159b0*/  SEL R9, R9, R68, P0 ;  /* 0x0000004409097207 */ /* 0x000fe40000000000 */
[----:B------:R-:W-:Y:S01]  /*159c0*/  SEL R66, R7, R70, P0 ;  /* 0x0000004607427207 */ /* 0x000fe20000000000 */
[----:B------:R-:W-:Y:S01]  /*159d0*/  SHFL.IDX PT, R75, R34, R5, 0x1c1f ;  /* 0x001c1f05224b7589 */ /* 0x000fe200000e0000 */
[----:B------:R-:W-:-:S02]  /*159e0*/  SEL R7, R70, R7, P0 ;  /* 0x0000000746077207 */ /* 0x000fc40000000000 */
[----:B0-----:R-:W-:Y:S01]  /*159f0*/  SEL R2, R3, R20, P0 ;  /* 0x0000001403027207 */ /* 0x001fe20000000000 */
[----:B------:R-:W-:Y:S01]  /*15a00*/  SHFL.IDX PT, R97, R10, R5, 0x1c1f ;  /* 0x001c1f050a617589 */ /* 0x000fe200000e0000 */
[----:B------:R-:W-:Y:S02]  /*15a10*/  SEL R3, R20, R3, P0 ;  /* 0x0000000314037207 */ /* 0x000fe40000000000 */
[----:B---3--:R-:W-:Y:S01]  /*15a20*/  SEL R102, R100, R51, P0 ;  /* 0x0000003364667207 */ /* 0x008fe20000000000 */
[----:B------:R-:W-:Y:S01]  /*15a30*/  SHFL.IDX PT, R95, R8, R5, 0x1c1f ;  /* 0x001c1f05085f7589 */ /* 0x000fe200000e0000 */
[----:B------:R-:W-:Y:S02]  /*15a40*/  SEL R100, R51, R100, P0 ;  /* 0x0000006433647207 */ /* 0x000fe40000000000 */
[----:B----4-:R-:W-:Y:S01]  /*15a50*/  SEL R77, R78, R47, P0 ;  /* 0x0000002f4e4d7207 */ /* 0x010fe20000000000 */
[----:B------:R-:W0:Y:S01]  /*15a60*/  SHFL.IDX PT, R101, R101, R6, 0x1c1f ;  /* 0x001c1f0665657589 */ /* 0x000e2200000e0000 */
[----:B-----5:R-:W-:-:S02]  /*15a70*/  SEL R52, R54, R127, P0 ;  /* 0x0000007f36347207 */ /* 0x020fc40000000000 */
[----:B-1----:R-:W-:Y:S01]  /*15a80*/  SEL R99, R98, R41, P0 ;  /* 0x0000002962637207 */ /* 0x002fe20000000000 */
[----:B------:R1:W-:Y:S01]  /*15a90*/  SHFL.IDX PT, R68, R53, R6, 0x1c1f ;  /* 0x001c1f0635447589 */ /* 0x0003e200000e0000 */
[----:B--2---:R-:W-:Y:S02]  /*15aa0*/  SEL R20, R21, R56, P0 ;  /* 0x0000003815147207 */ /* 0x004fe40000000000 */
[----:B------:R-:W-:Y:S01]  /*15ab0*/  SEL R21, R56, R21, P0 ;  /* 0x0000001538157207 */ /* 0x000fe20000000000 */
[----:B------:R-:W-:Y:S01]  /*15ac0*/  SHFL.IDX PT, R80, R80, R5, 0x1c1f ;  /* 0x001c1f0550507589 */ /* 0x000fe200000e0000 */
[----:B------:R-:W-:Y:S02]  /*15ad0*/  SEL R78, R47, R78, P0 ;  /* 0x0000004e2f4e7207 */ /* 0x000fe40000000000 */
[----:B------:R-:W-:Y:S01]  /*15ae0*/  SEL R81, R0, R49, P0 ;  /* 0x0000003100517207 */ /* 0x000fe20000000000 */
[----:B------:R-:W-:Y:S01]  /*15af0*/  SHFL.IDX PT, R40, R40, R5, 0x1c1f ;  /* 0x001c1f0528287589 */ /* 0x000fe200000e0000 */
[----:B------:R-:W-:-:S02]  /*15b00*/  SEL R51, R82, R87, P0 ;  /* 0x0000005752337207 */ /* 0x000fc40000000000 */
[----:B-1----:R-:W-:Y:S01]  /*15b10*/  SEL R53, R127, R54, P0 ;  /* 0x000000367f357207 */ /* 0x002fe20000000000 */
[----:B------:R-:W-:Y:S01]  /*15b20*/  SHFL.IDX PT, R44, R44, R5, 0x1c1f ;  /* 0x001c1f052c2c7589 */ /* 0x000fe200000e0000 */
[----:B------:R-:W-:Y:S02]  /*15b30*/  SEL R56, R58, R61, P0 ;  /* 0x0000003d3a387207 */ /* 0x000fe40000000000 */
[----:B------:R-:W-:Y:S01]  /*15b40*/  SEL R54, R60, R129, P0 ;  /* 0x000000813c367207 */ /* 0x000fe20000000000 */
[----:B------:R-:W-:Y:S01]  /*15b50*/  SHFL.IDX PT, R42, R42, R5, 0x1c1f ;  /* 0x001c1f052a2a7589 */ /* 0x000fe200000e0000 */
[----:B------:R-:W-:Y:S02]  /*15b60*/  SEL R98, R41, R98, P0 ;  /* 0x0000006229627207 */ /* 0x000fe40000000000 */
[----:B------:R-:W-:Y:S01]  /*15b70*/  SEL R0, R49, R0, P0 ;  /* 0x0000000031007207 */ /* 0x000fe20000000000 */
[----:B------:R-:W-:Y:S01]  /*15b80*/  SHFL.IDX PT, R46, R46, R5, 0x1c1f ;  /* 0x001c1f052e2e7589 */ /* 0x000fe200000e0000 */
[----:B0-----:R-:W-:-:S02]  /*15b90*/  SEL R47, R48, R101, P0 ;  /* 0x00000065302f7207 */ /* 0x001fc40000000000 */
[----:B------:R-:W-:Y:S01]  /*15ba0*/  SEL R82, R87, R82, P0 ;  /* 0x0000005257527207 */ /* 0x000fe20000000000 */
[----:B------:R-:W-:Y:S01]  /*15bb0*/  SHFL.IDX PT, R50, R50, R5, 0x1c1f ;  /* 0x001c1f0532327589 */ /* 0x000fe200000e0000 */
[----:B------:R-:W-:Y:S01]  /*15bc0*/  SEL R48, R101, R48, P0 ;  /* 0x0000003065307207 */ /* 0x000fe20000000000 */
[----:B------:R-:W-:Y:S02]  /*15bd0*/  IMAD.MOV.U32 R101, RZ, RZ, RZ ;  /* 0x000000ffff657224 */ /* 0x000fe400078e00ff */
[----:B------:R-:W-:Y:S04]  /*15be0*/  SHFL.IDX PT, R90, R90, R5, 0x1c1f ;  /* 0x001c1f055a5a7589 */ /* 0x000fe800000e0000 */
[----:B------:R-:W0:Y:S04]  /*15bf0*/  SHFL.IDX PT, R67, R67, R6, 0x1c1f ;  /* 0x001c1f0643437589 */ /* 0x000e2800000e0000 */
[----:B------:R-:W1:Y:S04]  /*15c00*/  SHFL.IDX PT, R119, R119, R6, 0x1c1f ;  /* 0x001c1f0677777589 */ /* 0x000e6800000e0000 */
[----:B------:R-:W2:Y:S04]  /*15c10*/  SHFL.IDX PT, R121, R121, R6, 0x1c1f ;  /* 0x001c1f0679797589 */ /* 0x000ea800000e0000 */
[----:B------:R-:W3:Y:S04]  /*15c20*/  SHFL.IDX PT, R111, R111, R6, 0x1c1f ;  /* 0x001c1f066f6f7589 */ /* 0x000ee800000e0000 */
[----:B------:R-:W4:Y:S04]  /*15c30*/  SHFL.IDX PT, R113, R113, R6, 0x1c1f ;  /* 0x001c1f0671717589 */ /* 0x000f2800000e0000 */
[----:B------:R-:W5:Y:S04]  /*15c40*/  SHFL.IDX PT, R115, R115, R6, 0x1c1f ;  /* 0x001c1f0673737589 */ /* 0x000f6800000e0000 */
[----:B------:R-:W5:Y:S01]  /*15c50*/  SHFL.IDX PT, R117, R117, R6, 0x1c1f ;  /* 0x001c1f0675757589 */ /* 0x000f6200000e0000 */
[----:B0-----:R-:W-:-:S02]  /*15c60*/  SEL R79, R80, R67, P0 ;  /* 0x00000043504f7207 */ /* 0x001fc40000000000 */
[----:B------:R-:W-:Y:S01]  /*15c70*/  SEL R80, R67, R80, P0 ;  /* 0x0000005043507207 */ /* 0x000fe20000000000 */
[----:B------:R-:W0:Y:S01]  /*15c80*/  SHFL.IDX PT, R123, R83, R6, 0x1c1f ;  /* 0x001c1f06537b7589 */ /* 0x000e2200000e0000 */
[----:B-1----:R-:W-:Y:S02]  /*15c90*/  SEL R28, R40, R119, P0 ;  /* 0x00000077281c7207 */ /* 0x002fe40000000000 */
[----:B------:R-:W-:Y:S01]  /*15ca0*/  SEL R40, R119, R40, P0 ;  /* 0x0000002877287207 */ /* 0x000fe20000000000 */
[----:B------:R-:W1:Y:S01]  /*15cb0*/  SHFL.IDX PT, R125, R85, R6, 0x1c1f ;  /* 0x001c1f06557d7589 */ /* 0x000e6200000e0000 */
[----:B--2---:R-:W-:Y:S02]  /*15cc0*/  SEL R41, R42, R121, P0 ;  /* 0x000000792a297207 */ /* 0x004fe40000000000 */
[----:B------:R-:W-:Y:S01]  /*15cd0*/  SEL R42, R121, R42, P0 ;  /* 0x0000002a792a7207 */ /* 0x000fe20000000000 */
[----:B------:R2:W-:Y:S01]  /*15ce0*/  SHFL.IDX PT, R36, R57, R6, 0x1c1f ;  /* 0x001c1f0639247589 */ /* 0x0005e200000e0000 */
[----:B---3--:R-:W-:-:S02]  /*15cf0*/  SEL R43, R44, R111, P0 ;  /* 0x0000006f2c2b7207 */ /* 0x008fc40000000000 */
[----:B------:R-:W-:Y:S01]  /*15d00*/  SEL R44, R111, R44, P0 ;  /* 0x0000002c6f2c7207 */ /* 0x000fe20000000000 */
[----:B------:R-:W3:Y:S01]  /*15d10*/  SHFL.IDX PT, R38, R59, R6, 0x1c1f ;  /* 0x001c1f063b267589 */ /* 0x000ee200000e0000 */
[----:B----4-:R-:W-:Y:S02]  /*15d20*/  SEL R45, R46, R113, P0 ;  /* 0x000000712e2d7207 */ /* 0x010fe40000000000 */
[----:B------:R-:W-:Y:S01]  /*15d30*/  SEL R46, R113, R46, P0 ;  /* 0x0000002e712e7207 */ /* 0x000fe20000000000 */
[----:B------:R-:W4:Y:S01]  /*15d40*/  SHFL.IDX PT, R32, R37, R6, 0x1c1f ;  /* 0x001c1f0625207589 */ /* 0x000f2200000e0000 */
[----:B-----5:R-:W-:Y:S02]  /*15d50*/  SEL R49, R50, R115, P0 ;  /* 0x0000007332317207 */ /* 0x020fe40000000000 */
[----:B--2---:R-:W-:Y:S01]  /*15d60*/  SEL R57, R61, R58, P0 ;  /* 0x0000003a3d397207 */ /* 0x004fe20000000000 */
[----:B------:R-:W2:Y:S01]  /*15d70*/  SHFL.IDX PT, R34, R39, R6, 0x1c1f ;  /* 0x001c1f0627227589 */ /* 0x000ea200000e0000 */
[----:B------:R-:W-:-:S02]  /*15d80*/  SEL R61, R68, R65, P0 ;  /* 0x00000041443d7207 */ /* 0x000fc40000000000 */
[----:B------:R-:W-:Y:S01]  /*15d90*/  SEL R83, R84, R117, P0 ;  /* 0x0000007554537207 */ /* 0x000fe20000000000 */
[----:B------:R-:W5:Y:S01]  /*15da0*/  SHFL.IDX PT, R24, R33, R6, 0x1c1f ;  /* 0x001c1f0621187589 */ /* 0x000f6200000e0000 */
[----:B0-----:R-:W-:Y:S02]  /*15db0*/  SEL R85, R86, R123, P0 ;  /* 0x0000007b56557207 */ /* 0x001fe40000000000 */
[----:B------:R-:W-:Y:S01]  /*15dc0*/  SEL R50, R115, R50, P0 ;  /* 0x0000003273327207 */ /* 0x000fe20000000000 */
[----:B------:R-:W0:Y:S01]  /*15dd0*/  SHFL.IDX PT, R26, R35, R6, 0x1c1f ;  /* 0x001c1f06231a7589 */ /* 0x000e2200000e0000 */
[----:B-1----:R-:W-:Y:S02]  /*15de0*/  SEL R87, R90, R125, P0 ;  /* 0x0000007d5a577207 */ /* 0x002fe40000000000 */
[----:B------:R-:W-:Y:S01]  /*15df0*/  SEL R86, R123, R86, P0 ;  /* 0x000000567b567207 */ /* 0x000fe20000000000 */
[----:B------:R-:W-:Y:S01]  /*15e00*/  SHFL.IDX PT, R8, R27, R6, 0x1c1f ;  /* 0x001c1f061b087589 */ /* 0x000fe200000e0000 */
[----:B------:R-:W-:-:S02]  /*15e10*/  SEL R84, R117, R84, P0 ;  /* 0x0000005475547207 */ /* 0x000fc40000000000 */
[----:B------:R-:W-:Y:S01]  /*15e20*/  SEL R90, R125, R90, P0 ;  /* 0x0000005a7d5a7207 */ /* 0x000fe20000000000 */
[----:B------:R-:W1:Y:S01]  /*15e30*/  SHFL.IDX PT, R10, R25, R6, 0x1c1f ;  /* 0x001c1f06190a7589 */ /* 0x000e6200000e0000 */
[----:B---3--:R-:W-:Y:S02]  /*15e40*/  SEL R70, R71, R38, P0 ;  /* 0x0000002647467207 */ /* 0x008fe40000000000 */
[----:B------:R-:W-:Y:S01]  /*15e50*/  SEL R71, R38, R71, P0 ;  /* 0x0000004726477207 */ /* 0x000fe20000000000 */
[----:B------:R-:W-:Y:S01]  /*15e60*/  SHFL.IDX PT, R64, R64, R5, 0x1c1f ;  /* 0x001c1f0540407589 */ /* 0x000fe200000e0000 */
[----:B----4-:R-:W-:Y:S02]  /*15e70*/  SEL R72, R73, R32, P0 ;  /* 0x0000002049487207 */ /* 0x010fe40000000000 */
[----:B------:R-:W-:Y:S01]  /*15e80*/  SEL R73, R32, R73, P0 ;  /* 0x0000004920497207 */ /* 0x000fe20000000000 */
[----:B------:R3:W4:Y:S01]  /*15e90*/  SHFL.IDX PT, R131, R55, R6, 0x1c1f ;  /* 0x001c1f0637837589 */ /* 0x00072200000e0000 */
[----:B--2---:R-:W-:-:S02]  /*15ea0*/  SEL R74, R75, R34, P0 ;  /* 0x000000224b4a7207 */ /* 0x004fc40000000000 */
[----:B------:R-:W-:Y:S01]  /*15eb0*/  SEL R75, R34, R75, P0 ;  /* 0x0000004b224b7207 */ /* 0x000fe20000000000 */
[----:B------:R2:W2:Y:S01]  /*15ec0*/  SHFL.IDX PT, R66, R66, R5, 0x1c1f ;  /* 0x001c1f0542427589 */ /* 0x0004a200000e0000 */
[----:B-----5:R-:W-:Y:S02]  /*15ed0*/  SEL R76, R91, R24, P0 ;  /* 0x000000185b4c7207 */ /* 0x020fe40000000000 */
[----:B------:R-:W-:Y:S01]  /*15ee0*/  SEL R91, R24, R91, P0 ;  /* 0x0000005b185b7207 */ /* 0x000fe20000000000 */
[----:B------:R2:W2:Y:S01]  /*15ef0*/  SHFL.IDX PT, R4, R4, R5, 0x1c1f ;  /* 0x001c1f0504047589 */ /* 0x0004a200000e0000 */
[----:B0-----:R-:W-:Y:S02]  /*15f00*/  SEL R92, R93, R26, P0 ;  /* 0x0000001a5d5c7207 */ /* 0x001fe40000000000 */
[----:B---3--:R-:W-:Y:S01]  /*15f10*/  SEL R55, R129, R60, P0 ;  /* 0x0000003c81377207 */ /* 0x008fe20000000000 */
[----:B------:R0:W3:Y:S01]  /*15f20*/  SHFL.IDX PT, R9, R9, R6, 0x1c1f ;  /* 0x001c1f0609097589 */ /* 0x0000e200000e0000 */
[----:B------:R-:W-:-:S02]  /*15f30*/  SEL R60, R65, R68, P0 ;  /* 0x00000044413c7207 */ /* 0x000fc40000000000 */
[----:B------:R-:W-:Y:S01]  /*15f40*/  SEL R68, R69, R36, P0 ;  /* 0x0000002445447207 */ /* 0x000fe20000000000 */
[----:B------:R0:W0:Y:S01]  /*15f50*/  SHFL.IDX PT, R14, R7, R6, 0x1c1f ;  /* 0x001c1f06070e7589 */ /* 0x00002200000e0000 */
[----:B-1----:R-:W-:Y:S02]  /*15f60*/  SEL R96, R97, R10, P0 ;  /* 0x0000000a61607207 */ /* 0x002fe40000000000 */
[----:B------:R-:W-:Y:S02]  /*15f70*/  SEL R94, R95, R8, P0 ;  /* 0x000000085f5e7207 */ /* 0x000fe40000000000 */
[----:B------:R-:W-:Y:S02]  /*15f80*/  SEL R69, R36, R69, P0 ;  /* 0x0000004524457207 */ /* 0x000fe40000000000 */
[----:B------:R-:W-:Y:S02]  /*15f90*/  SEL R93, R26, R93, P0 ;  /* 0x0000005d1a5d7207 */ /* 0x000fe40000000000 */
[----:B----4-:R-:W-:-:S02]  /*15fa0*/  SEL R58, R64, R131, P0 ;  /* 0x00000083403a7207 */ /* 0x010fc40000000000 */
[----:B------:R-:W-:Y:S02]  /*15fb0*/  SEL R59, R131, R64, P0 ;  /* 0x00000040833b7207 */ /* 0x000fe40000000000 */
[----:B------:R-:W-:Y:S02]  /*15fc0*/  SEL R97, R10, R97, P0 ;  /* 0x000000610a617207 */ /* 0x000fe40000000000 */
[----:B------:R-:W-:-:S07]  /*15fd0*/  SEL R95, R8, R95, P0 ;  /* 0x0000005f085f7207 */ /* 0x000fce0000000000 */
.L_x_942:
[----:B------:R-:W-:Y:S05]  /*15fe0*/  WARPSYNC.ALL ;  /* 0x0000000000007948 */ /* 0x000fea0003800000 */
[----:B------:R-:W-:Y:S01]  /*15ff0*/  BAR.SYNC.DEFER_BLOCKING 0x1, 0x100 ;  /* 0x0044000000007b1d */ /* 0x000fe20000010000 */
[----:B--23--:R-:W-:Y:S02]  /*16000*/  SEL R65, R4, R9, P0 ;  /* 0x0000000904417207 */ /* 0x00cfe40000000000 */
[----:B------:R-:W-:Y:S02]  /*16010*/  SEL R67, R9, R4, P0 ;  /* 0x0000000409437207 */ /* 0x000fe40000000000 */
[----:B0-----:R-:W-:Y:S01]  /*16020*/  SEL R64, R66, R14, P0 ;  /* 0x0000000e42407207 */ /* 0x001fe20000000000 */
[----:B------:R-:W-:Y:S01]  /*16030*/  ULDC.64 UR4, c[0x0][0xc00] ;  /* 0x0003000000047ab9 */ /* 0x000fe20000000a00 */
[----:B------:R-:W-:Y:S01]  /*16040*/  F2FP.BF16.F32.PACK_AB R4, R99, R102 ;  /* 0x000000666304723e */ /* 0x000fe200000010ff */
[----:B------:R-:W-:Y:S01]  /*16050*/  ULDC.64 UR6, c[0x0][0xc08] ;  /* 0x0003020000067ab9 */ /* 0x000fe20000000a00 */
[----:B------:R-:W-:-:S02]  /*16060*/  F2FP.BF16.F32.PACK_AB R5, R87, R52 ;  /* 0x000000345705723e */ /* 0x000fc400000010ff */
[----:B------:R-:W-:Y:S02]  /*16070*/  F2FP.BF16.F32.PACK_AB R6, R98, R100 ;  /* 0x000000646206723e */ /* 0x000fe400000010ff */
[----:B------:R-:W-:Y:S02]  /*16080*/  F2FP.BF16.F32.PACK_AB R7, R90, R53 ;  /* 0x000000355a07723e */ /* 0x000fe400000010ff */
[----:B------:R-:W-:Y:S02]  /*16090*/  SEL R66, R14, R66, P0 ;  /* 0x000000420e427207 */ /* 0x000fe40000000000 */
[----:B------:R-:W-:Y:S02]  /*160a0*/  F2FP.BF16.F32.PACK_AB R8, R77, R79 ;  /* 0x0000004f4d08723e */ /* 0x000fe400000010ff */
[----:B------:R-:W-:Y:S02]  /*160b0*/  F2FP.BF16.F32.PACK_AB R9, R54, R56 ;  /* 0x000000383609723e */ /* 0x000fe400000010ff */
[----:B------:R-:W-:-:S02]  /*160c0*/  F2FP.BF16.F32.PACK_AB R10, R78, R80 ;  /* 0x000000504e0a723e */ /* 0x000fc400000010ff */
[----:B------:R-:W-:Y:S01]  /*160d0*/  F2FP.BF16.F32.PACK_AB R11, R55, R57 ;  /* 0x00000039370b723e */ /* 0x000fe200000010ff */
[----:B------:R-:W-:Y:S01]  /*160e0*/  STSM.16.M88.4 [R110], R4 ;  /* 0x000000046e007844 */ /* 0x000fe20000000200 */
[----:B------:R-:W-:Y:S02]  /*160f0*/  F2FP.BF16.F32.PACK_AB R12, R81, R2 ;  /* 0x00000002510c723e */ /* 0x000fe400000010ff */
[----:B------:R-:W-:Y:S01]  /*16100*/  F2FP.BF16.F32.PACK_AB R13, R58, R60 ;  /* 0x0000003c3a0d723e */ /* 0x000fe200000010ff */
[----:B------:R-:W-:Y:S01]  /*16110*/  STSM.16.M88.4 [R107], R8 ;  /* 0x000000086b007844 */ /* 0x000fe20000000200 */
[----:B------:R-:W-:Y:S02]  /*16120*/  F2FP.BF16.F32.PACK_AB R14, R0, R3 ;  /* 0x00000003000e723e */ /* 0x000fe400000010ff */
[----:B------:R-:W-:Y:S02]  /*16130*/  F2FP.BF16.F32.PACK_AB R15, R59, R61 ;  /* 0x0000003d3b0f723e */ /* 0x000fe400000010ff */
[----:B------:R-:W-:-:S02]  /*16140*/  F2FP.BF16.F32.PACK_AB R24, R20, R28 ;  /* 0x0000001c1418723e */ /* 0x000fc400000010ff */
[----:B------:R-:W-:Y:S01]  /*16150*/  F2FP.BF16.F32.PACK_AB R25, R68, R70 ;  /* 0x000000464419723e */ /* 0x000fe200000010ff */
[----:B------:R0:W-:Y:S01]  /*16160*/  STSM.16.M88.4 [R108], R12 ;  /* 0x0000000c6c007844 */ /* 0x0001e20000000200 */
[----:B------:R-:W-:Y:S02]  /*16170*/  F2FP.BF16.F32.PACK_AB R26, R21, R40 ;  /* 0x00000028151a723e */ /* 0x000fe400000010ff */
[----:B------:R-:W-:Y:S02]  /*16180*/  F2FP.BF16.F32.PACK_AB R27, R69, R71 ;  /* 0x00000047451b723e */ /* 0x000fe400000010ff */
[----:B------:R-:W-:Y:S02]  /*16190*/  F2FP.BF16.F32.PACK_AB R32, R41, R43 ;  /* 0x0000002b2920723e */ /* 0x000fe400000010ff */
[----:B------:R-:W-:Y:S01]  /*161a0*/  F2FP.BF16.F32.PACK_AB R33, R72, R74 ;  /* 0x0000004a4821723e */ /* 0x000fe200000010ff */
[----:B------:R-:W-:Y:S01]  /*161b0*/  STSM.16.M88.4 [R109], R24 ;  /* 0x000000186d007844 */ /* 0x000fe20000000200 */
[----:B------:R-:W-:-:S02]  /*161c0*/  F2FP.BF16.F32.PACK_AB R34, R42, R44 ;  /* 0x0000002c2a22723e */ /* 0x000fc400000010ff */
[----:B------:R-:W-:Y:S02]  /*161d0*/  F2FP.BF16.F32.PACK_AB R35, R73, R75 ;  /* 0x0000004b4923723e */ /* 0x000fe400000010ff */
[----:B------:R-:W-:Y:S02]  /*161e0*/  F2FP.BF16.F32.PACK_AB R36, R45, R47 ;  /* 0x0000002f2d24723e */ /* 0x000fe400000010ff */
[----:B------:R-:W-:Y:S01]  /*161f0*/  F2FP.BF16.F32.PACK_AB R37, R76, R92 ;  /* 0x0000005c4c25723e */ /* 0x000fe200000010ff */
[----:B------:R-:W-:Y:S01]  /*16200*/  STSM.16.M88.4 [R103], R32 ;  /* 0x0000002067007844 */ /* 0x000fe20000000200 */
[----:B------:R-:W-:Y:S01]  /*16210*/  F2FP.BF16.F32.PACK_AB R38, R46, R48 ;  /* 0x000000302e26723e */ /* 0x000fe200000010ff */
[----:B0-----:R-:W0:Y:S01]  /*16220*/  LDC R14, c[0x0][0xbe8] ;  /* 0x0002fa00ff0e7b82 */ /* 0x001e220000000800 */
[----:B------:R-:W-:Y:S02]  /*16230*/  F2FP.BF16.F32.PACK_AB R39, R91, R93 ;  /* 0x0000005d5b27723e */ /* 0x000fe400000010ff */
[----:B------:R-:W-:-:S02]  /*16240*/  F2FP.BF16.F32.PACK_AB R4, R49, R51 ;  /* 0x000000333104723e */ /* 0x000fc400000010ff */
[----:B------:R-:W-:Y:S01]  /*16250*/  F2FP.BF16.F32.PACK_AB R5, R94, R96 ;  /* 0x000000605e05723e */ /* 0x000fe200000010ff */
[----:B------:R-:W-:Y:S01]  /*16260*/  STSM.16.M88.4 [R104], R36 ;  /* 0x0000002468007844 */ /* 0x000fe20000000200 */
[----:B------:R-:W-:Y:S02]  /*16270*/  F2FP.BF16.F32.PACK_AB R6, R50, R82 ;  /* 0x000000523206723e */ /* 0x000fe400000010ff */
[----:B------:R-:W-:Y:S02]  /*16280*/  F2FP.BF16.F32.PACK_AB R7, R95, R97 ;  /* 0x000000615f07723e */ /* 0x000fe400000010ff */
[----:B------:R-:W-:Y:S02]  /*16290*/  F2FP.BF16.F32.PACK_AB R8, R83, R85 ;  /* 0x000000555308723e */ /* 0x000fe400000010ff */
[----:B------:R-:W-:Y:S01]  /*162a0*/  F2FP.BF16.F32.PACK_AB R10, R84, R86 ;  /* 0x00000056540a723e */ /* 0x000fe200000010ff */
[----:B------:R-:W-:Y:S01]  /*162b0*/  STSM.16.M88.4 [R105], R4 ;  /* 0x0000000469007844 */ /* 0x000fe20000000200 */
[----:B------:R-:W-:-:S02]  /*162c0*/  F2FP.BF16.F32.PACK_AB R9, R65, R64 ;  /* 0x000000404109723e */ /* 0x000fc400000010ff */
[----:B------:R-:W-:Y:S02]  /*162d0*/  F2FP.BF16.F32.PACK_AB R11, R67, R66 ;  /* 0x00000042430b723e */ /* 0x000fe400000010ff */
[----:B------:R-:W-:Y:S02]  /*162e0*/  ISETP.NE.U32.AND P0, PT, RZ, UR4, PT ;  /* 0x00000004ff007c0c */ /* 0x000fe4000bf05070 */
[----:B------:R-:W-:Y:S01]  /*162f0*/  IADD3 R12, P1, R209, UR4, RZ ;  /* 0x00000004d10c7c10 */ /* 0x000fe2000ff3e0ff */
[----:B------:R1:W-:Y:S01]  /*16300*/  STSM.16.M88.4 [R106], R8 ;  /* 0x000000086a007844 */ /* 0x0003e20000000200 */
[----:B------:R-:W-:Y:S01]  /*16310*/  BAR.SYNC.DEFER_BLOCKING 0x1, 0x100 ;  /* 0x0044000000007b1d */ /* 0x000fe20000010000 */
[----:B------:R-:W-:Y:S02]  /*16320*/  ISETP.NE.AND.EX P0, PT, RZ, UR5, PT, P0 ;  /* 0x00000005ff007c0c */ /* 0x000fe4000bf05300 */
[----:B------:R-:W-:-:S11]  /*16330*/  IADD3.X R13, R210, UR5, RZ, P1, !PT ;  /* 0x00000005d20d7c10 */ /* 0x000fd60008ffe4ff */
[----:B------:R-:W5:Y:S01]  /*16340*/  @P0 LDG.E R101, desc[UR36][R12.64] ;  /* 0x000000240c650981 */ /* 0x000f62000c1e1900 */
[----:B------:R-:W-:-:S04]  /*16350*/  ISETP.NE.U32.AND P3, PT, RZ, UR6, PT ;  /* 0x00000006ff007c0c */ /* 0x000fc8000bf65070 */
[----:B------:R-:W-:Y:S01]  /*16360*/  ISETP.NE.AND.EX P3, PT, RZ, UR7, PT, P3 ;  /* 0x00000007ff007c0c */ /* 0x000fe2000bf65330 */
[----:B-1----:R-:W-:Y:S01]  /*16370*/  IMAD.MOV.U32 R10, RZ, RZ, 0x9b8 ;  /* 0x000009b8ff0a7424 */ /* 0x002fe200078e00ff */
[----:B------:R-:W-:-:S04]  /*16380*/  ISETP.GT.AND P2, PT, R208, 0x1, PT ;  /* 0x00000001d000780c */ /* 0x000fc80003f44270 */
[----:B------:R-:W-:-:S07]  /*16390*/  SEL R10, R10, 0x978, P2 ;  /* 0x000009780a0a7807 */ /* 0x000fce0001000000 */
[----:B------:R-:W-:Y:S01]  /*163a0*/  @P3 IADD3 R4, P1, R209, UR6, RZ ;  /* 0x00000006d1043c10 */ /* 0x000fe2000ff3e0ff */
[----:B------:R-:W-:Y:S02]  /*163b0*/  ULDC UR6, c[0x0][0xa88] ;  /* 0x0002a20000067ab9 */ /* 0x000fe40000000800 */
[----:B------:R-:W-:Y:S01]  /*163c0*/  IMAD.U32 R25, RZ, RZ, UR6 ;  /* 0x00000006ff197e24 */ /* 0x000fe2000f8e00ff */
[----:B------:R-:W-:Y:S01]  /*163d0*/  @P3 IADD3.X R5, R210, UR7, RZ, P1, !PT ;  /* 0x00000007d2053c10 */ /* 0x000fe20008ffe4ff */
[----:B------:R1:W2:Y:S04]  /*163e0*/  LDC.64 R6, c[0x0][R10+0x218] ;  /* 0x000086000a067b82 */ /* 0x0002a80000000a00 */
[----:B------:R3:W5:Y:S01]  /*163f0*/  @P3 LDG.E R25, desc[UR36][R4.64] ;  /* 0x0000002404193981 */ /* 0x000762000c1e1900 */
[----:B0-----:R-:W-:-:S03]  /*16400*/  ISETP.NE.AND P1, PT, R14, 0x1, PT ;  /* 0x000000010e00780c */ /* 0x001fc60003f25270 */
[----:B------:R1:W0:Y:S08]  /*16410*/  LDC.64 R8, c[0x0][R10+0x228] ;  /* 0x00008a000a087b82 */ /* 0x0002300000000a00 */
[----:B---3--:R1:W3:Y:S01]  /*16420*/  LDC.64 R4, c[0x0][R10+0x220] ;  /* 0x000088000a047b82 */ /* 0x0082e20000000a00 */
[----:B------:R-:W-:Y:S05]  /*16430*/  @P3 BRA `(.L_x_658) ;  /* 0x0000000000103947 */ /* 0x000fea0003800000 */
[----:B------:R-:W-:Y:S05]  /*16440*/  @!P0 BRA `(.L_x_658) ;  /* 0x00000000000c8947 */ /* 0x000fea0003800000 */
[----:B------:R-:W4:Y:S04]  /*16450*/  LDG.E R24, desc[UR36][R12.64] ;  /* 0x000000240c187981 */ /* 0x000f28000c1e1900 */
[----:B-----5:R-:W4:Y:S02]  /*16460*/  LDG.E R25, desc[UR36][R12.64+0x4] ;  /* 0x000004240c197981 */ /* 0x020f24000c1e1900 */
[----:B----4-:R-:W-:-:S07]  /*16470*/  IMAD.IADD R25, R25, 0x1, -R24 ;  /* 0x0000000119197824 */ /* 0x010fce00078e0a18 */
.L_x_658:
[----:B------:R-:W4:Y:S01]  /*16480*/  LDL R26, [R1+0x40] ;  /* 0x00004000011a7983 */ /* 0x000f220000100800 */
[----:B-1----:R-:W1:Y:S01]  /*16490*/  LDC.64 R10, c[0x0][R10+0x210] ;  /* 0x000084000a0a7b82 */ /* 0x002e620000000a00 */
[----:B------:R-:W-:Y:S02]  /*164a0*/  ISETP.NE.U32.AND P0, PT, RZ, UR4, PT ;  /* 0x00000004ff007c0c */ /* 0x000fe4000bf05070 */
[----:B------:R-:W4:Y:S02]  /*164b0*/  LDL R34, [R1+0x3c] ;  /* 0x00003c0001227983 */ /* 0x000f240000100800 */
[----:B------:R-:W-:-:S03]  /*164c0*/  ISETP.NE.AND.EX P0, PT, RZ, UR5, PT, P0 ;  /* 0x00000005ff007c0c */ /* 0x000fc6000bf05300 */
[----:B------:R-:W0:Y:S01]  /*164d0*/  @P1 LDC R24, c[0x0][0xbec] ;  /* 0x0002fb00ff181b82 */ /* 0x000e220000000800 */
[----:B------:R-:W-:Y:S02]  /*164e0*/  SEL R205, R205, RZ, !P0 ;  /* 0x000000ffcdcd7207 */ /* 0x000fe40004000000 */
[----:B------:R-:W-:-:S05]  /*164f0*/  SEL R15, R212, RZ, !P0 ;  /* 0x000000ffd40f7207 */ /* 0x000fca0004000000 */
[----:B------:R-:W1:Y:S01]  /*16500*/  @P1 LDC R35, c[0x0][0xbf0] ;  /* 0x0002fc00ff231b82 */ /* 0x000e620000000800 */
[----:B---3--:R-:W-:-:S07]  /*16510*/  IMAD R5, R5, R205, RZ ;  /* 0x000000cd05057224 */ /* 0x008fce00078e02ff */
[----:B------:R-:W3:Y:S01]  /*16520*/  LDC.64 R12, c[0x0][0xba8] ;  /* 0x0002ea00ff0c7b82 */ /* 0x000ee20000000a00 */
[----:B------:R-:W0:Y:S01]  /*16530*/  S2R R32, SR_TID.X ;  /* 0x0000000000207919 */ /* 0x000e220000002100 */
[----:B------:R-:W-:Y:S02]  /*16540*/  IMAD R33, R4, R15, R5 ;  /* 0x0000000f04217224 */ /* 0x000fe400078e0205 */
[-C--:B--2---:R-:W-:Y:S02]  /*16550*/  IMAD R15, R7, R191.reuse, RZ ;  /* 0x000000bf070f7224 */ /* 0x084fe400078e02ff */
[----:B------:R-:W-:-:S04]  /*16560*/  IMAD.WIDE.U32 R6, R6, R191, RZ ;  /* 0x000000bf06067225 */ /* 0x000fc800078e00ff */
[----:B------:R-:W-:Y:S01]  /*16570*/  IMAD.WIDE.U32 R4, R4, R205, RZ ;  /* 0x000000cd04047225 */ /* 0x000fe200078e00ff */
[----:B------:R-:W-:Y:S02]  /*16580*/  SEL R27, R214, RZ, P2 ;  /* 0x000000ffd61b7207 */ /* 0x000fe40001000000 */
[----:B-----5:R-:W-:Y:S01]  /*16590*/  IADD3 R6, P0, P3, R4, R6, R101 ;  /* 0x0000000604067210 */ /* 0x020fe20007b1e065 */
[----:B---3--:R-:W2:Y:S08]  /*165a0*/  @!P2 LDC R12, c[0x0][0xb50] ;  /* 0x0002d400ff0cab82 */ /* 0x008eb00000000800 */
[----:B------:R-:W3:Y:S01]  /*165b0*/  @!P2 LDC R13, c[0x0][0xb54] ;  /* 0x0002d500ff0dab82 */ /* 0x000ee20000000800 */
[----:B0-----:R-:W-:-:S05]  /*165c0*/  VIADD R36, R32, 0xffffff80 ;  /* 0xffffff8020247836 */ /* 0x001fca0000000000 */
[----:B------:R-:W-:-:S04]  /*165d0*/  SHF.R.S32.HI R32, RZ, 0x1f, R36 ;  /* 0x0000001fff207819 */ /* 0x000fc80000011424 */
[----:B------:R-:W-:-:S04]  /*165e0*/  LEA.HI R32, R32, R36, RZ, 0x7 ;  /* 0x0000002420207211 */ /* 0x000fc800078f38ff */
[----:B------:R-:W-:-:S05]  /*165f0*/  LOP3.LUT R32, R32, 0xffffff80, RZ, 0xc0, !PT ;  /* 0xffffff8020207812 */ /* 0x000fca00078ec0ff */
[----:B------:R-:W-:Y:S01]  /*16600*/  IMAD.IADD R32, R36, 0x1, -R32 ;  /* 0x0000000124207824 */ /* 0x000fe200078e0a20 */
[----:B----4-:R-:W-:Y:S01]  /*16610*/  LEA R37, R213, R26, 0x7 ;  /* 0x0000001ad5257211 */ /* 0x010fe200078e38ff */
[----:B------:R-:W-:-:S04]  /*16620*/  IMAD.IADD R26, R7, 0x1, R15 ;  /* 0x00000001071a7824 */ /* 0x000fc800078e020f */
[----:B------:R-:W-:-:S04]  /*16630*/  @P1 IMAD.HI.U32 R4, R37, R24, RZ ;  /* 0x0000001825041227 */ /* 0x000fc800078e00ff */
[----:B------:R-:W-:Y:S02]  /*16640*/  IMAD.IADD R7, R5, 0x1, R33 ;  /* 0x0000000105077824 */ /* 0x000fe400078e0221 */
[----:B------:R-:W-:Y:S01]  /*16650*/  IMAD.MOV.U32 R5, RZ, RZ, R37 ;  /* 0x000000ffff057224 */ /* 0x000fe200078e0025 */
[----:B-1----:R-:W-:Y:S01]  /*16660*/  @P1 SHF.R.U32.HI R5, RZ, R35, R4 ;  /* 0x00000023ff051219 */ /* 0x002fe20000011604 */
[-C--:B------:R-:W-:Y:S01]  /*16670*/  IMAD R33, R9, R27.reuse, RZ ;  /* 0x0000001b09217224 */ /* 0x080fe200078e02ff */
[----:B------:R-:W-:Y:S01]  /*16680*/  SHF.R.S32.HI R15, RZ, 0x1f, R101 ;  /* 0x0000001fff0f7819 */ /* 0x000fe20000011465 */
[----:B------:R-:W-:Y:S01]  /*16690*/  IMAD.WIDE.U32 R8, R8, R27, RZ ;  /* 0x0000001b08087225 */ /* 0x000fe200078e00ff */
[----:B------:R-:W-:-:S03]  /*166a0*/  SHF.R.S32.HI R4, RZ, 0x1f, R5 ;  /* 0x0000001fff047819 */ /* 0x000fc60000011405 */
[----:B------:R-:W-:Y:S01]  /*166b0*/  IMAD.MOV R27, RZ, RZ, -R5 ;  /* 0x000000ffff1b7224 */ /* 0x000fe200078e0a05 */
[----:B------:R-:W-:Y:S01]  /*166c0*/  IADD3.X R7, R7, R26, R15, P0, P3 ;  /* 0x0000001a07077210 */ /* 0x000fe200007e640f */
[----:B------:R-:W-:Y:S01]  /*166d0*/  IMAD.IADD R33, R9, 0x1, R33 ;  /* 0x0000000109217824 */ /* 0x000fe200078e0221 */
[----:B------:R-:W-:Y:S01]  /*166e0*/  IADD3 R8, P0, P3, R5, R6, R8 ;  /* 0x0000000605087210 */ /* 0x000fe20007b1e008 */
[----:B------:R-:W-:-:S03]  /*166f0*/  IMAD R5, R14, R27, R37 ;  /* 0x0000001b0e057224 */ /* 0x000fc600078e0225 */
[----:B------:R-:W-:Y:S01]  /*16700*/  IADD3.X R9, R4, R7, R33, P0, P3 ;  /* 0x0000000704097210 */ /* 0x000fe200007e6421 */
[-C--:B------:R-:W-:Y:S01]  /*16710*/  IMAD R4, R11, R5.reuse, RZ ;  /* 0x000000050b047224 */ /* 0x080fe200078e02ff */
[----:B------:R-:W-:Y:S01]  /*16720*/  SHF.R.S32.HI R7, RZ, 0x1f, R5 ;  /* 0x0000001fff077819 */ /* 0x000fe20000011405 */
[----:B------:R-:W-:-:S04]  /*16730*/  IMAD.WIDE.U32 R8, R10, R5, R8 ;  /* 0x000000050a087225 */ /* 0x000fc800078e0008 */
[----:B------:R-:W-:Y:S01]  /*16740*/  IMAD R7, R10, R7, R4 ;  /* 0x000000070a077224 */ /* 0x000fe200078e0204 */
[----:B--2---:R-:W-:-:S04]  /*16750*/  LEA R12, P0, R8, R12, 0x2 ;  /* 0x0000000c080c7211 */ /* 0x004fc800078010ff */
[----:B------:R-:W-:-:S04]  /*16760*/  IADD3 R4, R9, R7, RZ ;  /* 0x0000000709047210 */ /* 0x000fc80007ffe0ff */
[----:B---3--:R-:W-:Y:S01]  /*16770*/  LEA.HI.X R13, R8, R13, R4, 0x2, P0 ;  /* 0x0000000d080d7211 */ /* 0x008fe200000f1404 */
[----:B------:R-:W-:Y:S01]  /*16780*/  SHFL.IDX PT, R6, R12, 0x1, 0x1c1f ;  /* 0x003c1f000c067f89 */ /* 0x000fe200000e0000 */
[----:B------:R-:W-:-:S03]  /*16790*/  IMAD R39, R213, 0x80, R34 ;  /* 0x00000080d5277824 */ /* 0x000fc600078e0222 */
[----:B------:R-:W-:Y:S04]  /*167a0*/  SHFL.IDX PT, R4, R12, RZ, 0x1c1f ;  /* 0x001c1fff0c047589 */ /* 0x000fe800000e0000 */
[----:B------:R-:W0:Y:S04]  /*167b0*/  SHFL.IDX PT, R5, R13, RZ, 0x1c1f ;  /* 0x001c1fff0d057589 */ /* 0x000e2800000e0000 */
[----:B------:R-:W1:Y:S01]  /*167c0*/  SHFL.IDX PT, R7, R13, 0x1, 0x1c1f ;  /* 0x003c1f000d077f89 */ /* 0x000e6200000e0000 */
[----:B------:R-:W-:Y:S01]  /*167d0*/  IMAD R10, R25, R14, RZ ;  /* 0x0000000e190a7224 */ /* 0x000fe200078e02ff */
[----:B------:R-:W-:Y:S01]  /*167e0*/  LOP3.LUT P0, RZ, R32, 0x3, RZ, 0xc0, !PT ;  /* 0x0000000320ff7812 */ /* 0x000fe2000780c0ff */
[----:B------:R-:W-:-:S03]  /*167f0*/  VIADD R33, R39, 0x8 ;  /* 0x0000000827217836 */ /* 0x000fc60000000000 */
[-C--:B------:R-:W-:Y:S02]  /*16800*/  ISETP.GE.OR P3, PT, R39, R10.reuse, P0 ;  /* 0x0000000a2700720c */ /* 0x080fe40000766670 */
[----:B------:R-:W-:-:S11]  /*16810*/  ISETP.GE.OR P0, PT, R33, R10, P0 ;  /* 0x0000000a2100720c */ /* 0x000fd60000706670 */
[----:B0-----:R0:W-:Y:S04]  /*16820*/  @!P3 ST.E desc[UR36][R4.64], R88 ;  /* 0x000000580400b985 */ /* 0x0011e8000c101924 */
[----:B-1----:R0:W-:Y:S01]  /*16830*/  @!P0 ST.E desc[UR36][R6.64], R89 ;  /* 0x0000005906008985 */ /* 0x0021e2000c101924 */
[----:B------:R-:W-:Y:S05]  /*16840*/  @P2 BRA `(.L_x_659) ;  /* 0x0000000800d02947 */ /* 0x000fea0003800000 */
[----:B------:R-:W1:Y:S01]  /*16850*/  S2R R32, SR_TID.X ;  /* 0x0000000000207919 */ /* 0x000e620000002100 */
[----:B------:R-:W2:Y:S01]  /*16860*/  @P1 LDC R11, c[0x0][0xbec] ;  /* 0x0002fb00ff0b1b82 */ /* 0x000ea20000000800 */
[----:B------:R-:W-:-:S07]  /*16870*/  ULDC.64 UR4, c[0x0][0xaa0] ;  /* 0x0002a80000047ab9 */ /* 0x000fce0000000a00 */
[----:B------:R-:W3:Y:S01]  /*16880*/  @P1 LDC R13, c[0x0][0xbf0] ;  /* 0x0002fc00ff0d1b82 */ /* 0x000ee20000000800 */
[----:B-1----:R-:W-:-:S05]  /*16890*/  VIADD R32, R32, 0xffffff80 ;  /* 0xffffff8020207836 */ /* 0x002fca0000000000 */
[----:B------:R-:W-:-:S04]  /*168a0*/  SHF.R.S32.HI R103, RZ, 0x1f, R32 ;  /* 0x0000001fff677819 */ /* 0x000fc80000011420 */
[----:B------:R-:W-:-:S04]  /*168b0*/  LEA.HI R103, R103, R32, RZ, 0x3 ;  /* 0x0000002067677211 */ /* 0x000fc800078f18ff */
[----:B------:R-:W-:-:S04]  /*168c0*/  SHF.R.S32.HI R103, RZ, 0x3, R103 ;  /* 0x00000003ff677819 */ /* 0x000fc80000011467 */
[----:B------:R-:W-:-:S05]  /*168d0*/  LEA R3, R103, R198, 0x6 ;  /* 0x000000c667037211 */ /* 0x000fca00078e30ff */
[----:B------:R-:W-:-:S03]  /*168e0*/  IMAD.WIDE R62, R3, 0x2, R62 ;  /* 0x00000002033e7825 */ /* 0x000fc600078e023e */
[C---:B------:R-:W-:Y:S02]  /*168f0*/  IADD3 R33, P0, R62.reuse, 0x2000, RZ ;  /* 0x000020003e217810 */ /* 0x040fe40007f1e0ff */
[----:B------:R-:W-:Y:S02]  /*16900*/  IADD3 R25, P5, R62, 0x1000, RZ ;  /* 0x000010003e197810 */ /* 0x000fe40007fbe0ff */
[----:B------:R-:W-:Y:S02]  /*16910*/  LOP3.LUT R32, R33, 0x380, RZ, 0xc0, !PT ;  /* 0x0000038021207812 */ /* 0x000fe400078ec0ff */
[----:B------:R-:W-:Y:S02]  /*16920*/  LOP3.LUT R24, R25, 0x380, RZ, 0xc0, !PT ;  /* 0x0000038019187812 */ /* 0x000fe400078ec0ff */
[----:B------:R-:W-:Y:S02]  /*16930*/  SHF.R.U64 R32, R32, 0x3, RZ ;  /* 0x0000000320207819 */ /* 0x000fe400000012ff */
[----:B------:R-:W-:-:S02]  /*16940*/  SHF.R.U64 R24, R24, 0x3, RZ ;  /* 0x0000000318187819 */ /* 0x000fc400000012ff */
[----:B------:R-:W-:Y:S01]  /*16950*/  LOP3.LUT R32, R32, R33, RZ, 0x3c, !PT ;  /* 0x0000002120207212 */ /* 0x000fe200078e3cff */
[--C-:B------:R-:W-:Y:S01]  /*16960*/  IMAD.X R33, RZ, RZ, R63.reuse, P0 ;  /* 0x000000ffff217224 */ /* 0x100fe200000e063f */
[----:B------:R-:W-:Y:S02]  /*16970*/  IADD3 R3, P0, R62, 0x7000, RZ ;  /* 0x000070003e037810 */ /* 0x000fe40007f1e0ff */
[----:B------:R-:W-:Y:S01]  /*16980*/  LOP3.LUT R24, R24, R25, RZ, 0x3c, !PT ;  /* 0x0000001918187212 */ /* 0x000fe200078e3cff */
[--C-:B------:R-:W-:Y:S01]  /*16990*/  IMAD.X R25, RZ, RZ, R63.reuse, P5 ;  /* 0x000000ffff197224 */ /* 0x100fe200028e063f */
[----:B------:R-:W-:Y:S01]  /*169a0*/  LOP3.LUT R0, R3, 0x380, RZ, 0xc0, !PT ;  /* 0x0000038003007812 */ /* 0x000fe200078ec0ff */
[----:B------:R-:W-:Y:S01]  /*169b0*/  IMAD.X R53, RZ, RZ, R63, P0 ;  /* 0x000000ffff357224 */ /* 0x000fe200000e063f */
[C---:B------:R-:W-:Y:S01]  /*169c0*/  IADD3 R37, P2, R62.reuse, 0x3000, RZ ;  /* 0x000030003e257810 */ /* 0x040fe20007f5e0ff */
[----:B------:R-:W5:Y:S01]  /*169d0*/  LD.E.128 R32, desc[UR36][R32.64] ;  /* 0x0000002420207980 */ /* 0x000f62000c101d00 */
[----:B------:R-:W-:-:S02]  /*169e0*/  IADD3 R41, P3, R62, 0x4000, RZ ;  /* 0x000040003e297810 */ /* 0x000fc40007f7e0ff */
[C---:B------:R-:W-:Y:S01]  /*169f0*/  IADD3 R45, P4, R62.reuse, 0x5000, RZ ;  /* 0x000050003e2d7810 */ /* 0x040fe20007f9e0ff */
[----:B------:R-:W5:Y:S01]  /*16a00*/  LD.E.128 R24, desc[UR36][R24.64] ;  /* 0x0000002418187980 */ /* 0x000f62000c101d00 */
[----:B------:R-:W-:Y:S02]  /*16a10*/  IADD3 R49, P5, R62, 0x6000, RZ ;  /* 0x000060003e317810 */ /* 0x000fe40007fbe0ff */
[----:B------:R-:W-:Y:S02]  /*16a20*/  SHF.R.U64 R0, R0, 0x3, RZ ;  /* 0x0000000300007819 */ /* 0x000fe400000012ff */
[----:B------:R-:W-:Y:S02]  /*16a30*/  LOP3.LUT R36, R37, 0x380, RZ, 0xc0, !PT ;  /* 0x0000038025247812 */ /* 0x000fe400078ec0ff */
[----:B------:R-:W-:Y:S02]  /*16a40*/  LOP3.LUT R40, R41, 0x380, RZ, 0xc0, !PT ;  /* 0x0000038029287812 */ /* 0x000fe400078ec0ff */
[----:B------:R-:W-:-:S02]  /*16a50*/  LOP3.LUT R44, R45, 0x380, RZ, 0xc0, !PT ;  /* 0x000003802d2c7812 */ /* 0x000fc400078ec0ff */
[----:B------:R-:W-:Y:S02]  /*16a60*/  LOP3.LUT R48, R49, 0x380, RZ, 0xc0, !PT ;  /* 0x0000038031307812 */ /* 0x000fe400078ec0ff */
[----:B0-----:R-:W-:Y:S02]  /*16a70*/  LOP3.LUT R5, R62, 0x380, RZ, 0xc0, !PT ;  /* 0x000003803e057812 */ /* 0x001fe400078ec0ff */
[----:B------:R-:W-:Y:S01]  /*16a80*/  LOP3.LUT R52, R0, R3, RZ, 0x3c, !PT ;  /* 0x0000000300347212 */ /* 0x000fe200078e3cff */
[----:B------:R-:W-:Y:S01]  /*16a90*/  IMAD R0, R15, UR4, RZ ;  /* 0x000000040f007c24 */ /* 0x000fe2000f8e02ff */
[----:B------:R-:W-:Y:S02]  /*16aa0*/  SHF.R.U64 R36, R36, 0x3, RZ ;  /* 0x0000000324247819 */ /* 0x000fe400000012ff */
[----:B------:R-:W-:Y:S02]  /*16ab0*/  SHF.R.U64 R40, R40, 0x3, RZ ;  /* 0x0000000328287819 */ /* 0x000fe400000012ff */
[----:B------:R-:W-:-:S02]  /*16ac0*/  SHF.R.U64 R44, R44, 0x3, RZ ;  /* 0x000000032c2c7819 */ /* 0x000fc400000012ff */
[----:B------:R-:W-:Y:S01]  /*16ad0*/  SHF.R.U64 R48, R48, 0x3, RZ ;  /* 0x0000000330307819 */ /* 0x000fe200000012ff */
[----:B------:R-:W-:Y:S01]  /*16ae0*/  IMAD R9, R101, UR5, R0 ;  /* 0x0000000565097c24 */ /* 0x000fe2000f8e0200 */
[----:B------:R-:W-:Y:S01]  /*16af0*/  SHF.R.U64 R5, R5, 0x3, RZ ;  /* 0x0000000305057819 */ /* 0x000fe200000012ff */
[----:B------:R-:W-:Y:S01]  /*16b00*/  IMAD.WIDE.U32 R2, R101, UR4, RZ ;  /* 0x0000000465027c25 */ /* 0x000fe2000f8e00ff */
[----:B------:R-:W-:Y:S01]  /*16b10*/  LOP3.LUT R36, R36, R37, RZ, 0x3c, !PT ;  /* 0x0000002524247212 */ /* 0x000fe200078e3cff */
[----:B------:R-:W-:Y:S01]  /*16b20*/  ULDC.64 UR4, c[0x0][0xae8] ;  /* 0x0002ba0000047ab9 */ /* 0x000fe20000000a00 */
[----:B------:R-:W-:Y:S01]  /*16b30*/  LOP3.LUT R40, R40, R41, RZ, 0x3c, !PT ;  /* 0x0000002928287212 */ /* 0x000fe200078e3cff */
[--C-:B------:R-:W-:Y:S01]  /*16b40*/  IMAD.X R37, RZ, RZ, R63.reuse, P2 ;  /* 0x000000ffff257224 */ /* 0x100fe200010e063f */
[----:B------:R-:W-:Y:S01]  /*16b50*/  LOP3.LUT R44, R44, R45, RZ, 0x3c, !PT ;  /* 0x0000002d2c2c7212 */ /* 0x000fe200078e3cff */
[--C-:B------:R-:W-:Y:S01]  /*16b60*/  IMAD.X R41, RZ, RZ, R63.reuse, P3 ;  /* 0x000000ffff297224 */ /* 0x100fe200018e063f */
[----:B------:R-:W-:Y:S01]  /*16b70*/  LOP3.LUT R48, R48, R49, RZ, 0x3c, !PT ;  /* 0x0000003130307212 */ /* 0x000fe200078e3cff */
[----:B------:R-:W-:Y:S01]  /*16b80*/  IMAD.X R45, RZ, RZ, R63, P4 ;  /* 0x000000ffff2d7224 */ /* 0x000fe200020e063f */
[----:B------:R-:W-:Y:S01]  /*16b90*/  IADD3.X R49, RZ, R63, RZ, P5, !PT ;  /* 0x0000003fff317210 */ /* 0x000fe20002ffe4ff */
[----:B------:R-:W-:Y:S01]  /*16ba0*/  IMAD.IADD R3, R3, 0x1, R9 ;  /* 0x0000000103037824 */ /* 0x000fe200078e0209 */
[----:B------:R-:W-:Y:S01]  /*16bb0*/  LOP3.LUT R62, R5, R62, RZ, 0x3c, !PT ;  /* 0x0000003e053e7212 */ /* 0x000fe200078e3cff */
[----:B------:R-:W-:Y:S01]  /*16bc0*/  IMAD R0, R207, 0x20, R103 ;  /* 0x00000020cf007824 */ /* 0x000fe200078e0267 */
[----:B------:R-:W5:Y:S01]  /*16bd0*/  LD.E.128 R36, desc[UR36][R36.64] ;  /* 0x0000002424247980 */ /* 0x000f62000c101d00 */
[----:B------:R-:W-:Y:S01]  /*16be0*/  IMAD.WIDE.U32 R2, R191, UR4, R2 ;  /* 0x00000004bf027c25 */ /* 0x000fe2000f8e0002 */
[----:B------:R-:W-:-:S02]  /*16bf0*/  SHF.R.S32.HI R8, RZ, 0x1f, R205 ;  /* 0x0000001fff087819 */ /* 0x000fc400000114cd */
[----:B------:R0:W5:Y:S01]  /*16c00*/  LD.E.128 R4, desc[UR36][R62.64] ;  /* 0x000000243e047980 */ /* 0x000162000c101d00 */
[----:B------:R-:W-:-:S03]  /*16c10*/  IMAD R12, R213, 0x80, R0 ;  /* 0x00000080d50c7824 */ /* 0x000fc600078e0200 */
[----:B------:R-:W5:Y:S04]  /*16c20*/  LD.E.128 R40, desc[UR36][R40.64] ;  /* 0x0000002428287980 */ /* 0x000f68000c101d00 */
[----:B------:R-:W5:Y:S04]  /*16c30*/  LD.E.128 R44, desc[UR36][R44.64] ;  /* 0x000000242c2c7980 */ /* 0x000f68000c101d00 */
[----:B------:R-:W5:Y:S04]  /*16c40*/  LD.E.128 R48, desc[UR36][R48.64] ;  /* 0x0000002430307980 */ /* 0x000f68000c101d00 */
[----:B------:R-:W5:Y:S01]  /*16c50*/  LD.E.128 R52, desc[UR36][R52.64] ;  /* 0x0000002434347980 */ /* 0x000f62000c101d00 */
[----:B------:R-:W-:Y:S01]  /*16c60*/  IMAD R3, R191, UR5, R3 ;  /* 0x00000005bf037c24 */ /* 0x000fe2000f8e0203 */
[----:B------:R-:W-:Y:S01]  /*16c70*/  ULDC.64 UR4, c[0x0][0xaf0] ;  /* 0x0002bc0000047ab9 */ /* 0x000fe20000000a00 */
[----:B------:R-:W-:Y:S01]  /*16c80*/  @!PT LDS RZ, [RZ] ;  /* 0x00000000fffff984 */ /* 0x000fe20000000800 */
[----:B------:R-:W-:Y:S01]  /*16c90*/  @!PT LDS RZ, [RZ] ;  /* 0x00000000fffff984 */ /* 0x000fe20000000800 */
[----:B------:R-:W-:Y:S01]  /*16ca0*/  @!PT LDS RZ, [RZ] ;  /* 0x00000000fffff984 */ /* 0x000fe20000000800 */
[----:B------:R-:W-:Y:S01]  /*16cb0*/  @!PT LDS RZ, [RZ] ;  /* 0x00000000fffff984 */ /* 0x000fe20000000800 */
[----:B------:R1:W-:Y:S06]  /*16cc0*/  MEMBAR.ALL.CTA ;  /* 0x0000000000007992 */ /* 0x0003ec0000008000 */
[----:B-1----:R-:W1:Y:S01]  /*16cd0*/  FENCE.VIEW.ASYNC.S ;  /* 0x00000000000073c6 */ /* 0x002e620000000000 */
[----:B------:R-:W-:-:S02]  /*16ce0*/  IMAD R8, R8, UR4, RZ ;  /* 0x0000000408087c24 */ /* 0x000fc4000f8e02ff */
[----:B--2---:R-:W-:-:S04]  /*16cf0*/  @P1 IMAD.HI.U32 R0, R12, R11, RZ ;  /* 0x0000000b0c001227 */ /* 0x004fc800078e00ff */
[----:B------:R-:W-:Y:S01]  /*16d00*/  IMAD.MOV.U32 R9, RZ, RZ, R12 ;  /* 0x000000ffff097224 */ /* 0x000fe200078e000c */
[----:B---3--:R-:W-:Y:S01]  /*16d10*/  @P1 SHF.R.U32.HI R9, RZ, R13, R0 ;  /* 0x0000000dff091219 */ /* 0x008fe20000011600 */
[C---:B------:R-:W-:Y:S02]  /*16d20*/  IMAD R11, R205.reuse, UR5, R8 ;  /* 0x00000005cd0b7c24 */ /* 0x040fe4000f8e0208 */
[----:B------:R-:W-:Y:S01]  /*16d30*/  IMAD.WIDE.U32 R2, R205, UR4, R2 ;  /* 0x00000004cd027c25 */ /* 0x000fe2000f8e0002 */
[--C-:B------:R-:W-:Y:S01]  /*16d40*/  SHF.R.S32.HI R8, RZ, 0x1f, R9.reuse ;  /* 0x0000001fff087819 */ /* 0x100fe20000011409 */
[----:B------:R-:W-:Y:S02]  /*16d50*/  ULDC.64 UR4, c[0x0][0xae0] ;  /* 0x0002b80000047ab9 */ /* 0x000fe40000000a00 */
[----:B------:R-:W-:Y:S01]  /*16d60*/  VIADD R0, R18, 0x22820 ;  /* 0x0002282012007836 */ /* 0x000fe20000000000 */
[----:B------:R-:W-:Y:S01]  /*16d70*/  IADD3 R3, R3, R11, RZ ;  /* 0x0000000b03037210 */ /* 0x000fe20007ffe0ff */
[----:B------:R-:W-:-:S02]  /*16d80*/  IMAD.MOV R11, RZ, RZ, -R9 ;  /* 0x000000ffff0b7224 */ /* 0x000fc400078e0a09 */
[----:B------:R-:W-:Y:S01]  /*16d90*/  IMAD R8, R8, UR4, RZ ;  /* 0x0000000408087c24 */ /* 0x000fe2000f8e02ff */
[----:B------:R-:W-:Y:S01]  /*16da0*/  PRMT R0, RZ, 0x654, R0 ;  /* 0x00000654ff007816 */ /* 0x000fe20000000000 */
[----:B------:R-:W-:Y:S02]  /*16db0*/  IMAD R11, R14, R11, R12 ;  /* 0x0000000b0e0b7224 */ /* 0x000fe400078e020c */
[C---:B------:R-:W-:Y:S01]  /*16dc0*/  IMAD R13, R9.reuse, UR5, R8 ;  /* 0x00000005090d7c24 */ /* 0x040fe2000f8e0208 */
[----:B-1----:R1:W-:Y:S01]  /*16dd0*/  SYNCS.ARRIVE.TRANS64.RED.A1T0 RZ, [R0+URZ], RZ ;  /* 0x000000ff00ff79a7 */ /* 0x0023e2000810043f */
[----:B------:R-:W-:Y:S01]  /*16de0*/  IMAD.WIDE.U32 R2, R9, UR4, R2 ;  /* 0x0000000409027c25 */ /* 0x000fe2000f8e0002 */
[----:B------:R-:W-:Y:S01]  /*16df0*/  ULDC.64 UR4, c[0x0][0xad8] ;  /* 0x0002b60000047ab9 */ /* 0x000fe20000000a00 */
[----:B-1----:R-:W-:Y:S02]  /*16e00*/  SHF.R.S32.HI R0, RZ, 0x1f, R11 ;  /* 0x0000001fff007819 */ /* 0x002fe4000001140b */
[----:B------:R-:W-:-:S03]  /*16e10*/  IMAD.IADD R3, R3, 0x1, R13 ;  /* 0x0000000103037824 */ /* 0x000fc600078e020d */
[----:B------:R-:W-:Y:S02]  /*16e20*/  IMAD R0, R0, UR4, RZ ;  /* 0x0000000400007c24 */ /* 0x000fe4000f8e02ff */
[----:B------:R-:W-:-:S04]  /*16e30*/  IMAD.WIDE.U32 R2, R11, UR4, R2 ;  /* 0x000000040b027c25 */ /* 0x000fc8000f8e0002 */
[----:B------:R-:W-:Y:S01]  /*16e40*/  IMAD R11, R11, UR5, R0 ;  /* 0x000000050b0b7c24 */ /* 0x000fe2000f8e0200 */
[----:B------:R-:W-:Y:S02]  /*16e50*/  ULDC.64 UR4, c[0x0][0xa80] ;  /* 0x0002a00000047ab9 */ /* 0x000fe40000000a00 */
[----:B------:R-:W-:Y:S01]  /*16e60*/  LEA R0, P0, R2, UR4, 0x1 ;  /* 0x0000000402007c11 */ /* 0x000fe2000f8008ff */
[----:B------:R-:W-:Y:S01]  /*16e70*/  IMAD.IADD R3, R3, 0x1, R11 ;  /* 0x0000000103037824 */ /* 0x000fe200078e020b */
[----:B------:R-:W-:-:S04]  /*16e80*/  UMOV UR4, 0xffffffff ;  /* 0xffffffff00047882 */ /* 0x000fc80000000000 */
[----:B------:R-:W-:Y:S01]  /*16e90*/  LEA.HI.X R2, R2, UR5, R3, 0x1, P0 ;  /* 0x0000000502027c11 */ /* 0x000fe200080f0c03 */
[----:B0-----:R-:W-:Y:S06]  /*16ea0*/  BRA.DIV UR4, `(.L_x_660) ;  /* 0x000000d204fc7947 */ /* 0x001fec000b800000 */
[----:B------:R0:W1:Y:S04]  /*16eb0*/  SHFL.IDX PT, R3, R2, RZ, 0x181f ;  /* 0x00181fff02037589 */ /* 0x00006800000e0000 */
[----:B------:R0:W2:Y:S02]  /*16ec0*/  SHFL.IDX PT, R14, R0, RZ, 0x181f ;  /* 0x00181fff000e7589 */ /* 0x0000a400000e0000 */
.L_x_945:
[----:B------:R-:W-:Y:S01]  /*16ed0*/  IMAD R21, R213, 0x80, R103 ;  /* 0x00000080d5157824 */ /* 0x000fe200078e0267 */
[----:B------:R-:W-:Y:S04]  /*16ee0*/  BSSY B1, `(.L_x_661) ;  /* 0x000000e000017945 */ /* 0x000fe80003800000 */
[----:B------:R-:W-:-:S13]  /*16ef0*/  ISETP.GE.AND P0, PT, R21, R10, PT ;  /* 0x0000000a1500720c */ /* 0x000fda0003f06270 */
[----:B------:R-:W-:Y:S05]  /*16f00*/  @P0 BRA `(.L_x_662) ;  /* 0x00000000002c0947 */ /* 0x000fea0003800000 */
[----:B------:R-:W-:Y:S01]  /*16f10*/  ULDC UR4, c[0x0][0xac8] ;  /* 0x0002b20000047ab9 */ /* 0x000fe20000000800 */
[----:B------:R-:W-:Y:S02]  /*16f20*/  SHF.R.S32.HI R12, RZ, 0x1f, R198 ;  /* 0x0000001fff0c7819 */ /* 0x000fe400000114c6 */
[----:B------:R-:W-:Y:S02]  /*16f30*/  ISETP.GE.AND P0, PT, R198, UR4, PT ;  /* 0x00000004c6007c0c */ /* 0x000fe4000bf06270 */
[----:B------:R-:W-:Y:S02]  /*16f40*/  ISETP.GE.AND P1, PT, R206, UR4, PT ;  /* 0x00000004ce007c0c */ /* 0x000fe4000bf26270 */
[----:B------:R-:W-:-:S09]  /*16f50*/  SHF.R.S32.HI R11, RZ, 0x1f, R206 ;  /* 0x0000001fff0b7819 */ /* 0x000fd200000114ce */
[-C--:B--2---:R-:W-:Y:S02]  /*16f60*/  @!P0 LEA R8, P2, R198, R14.reuse, 0x1 ;  /* 0x0000000ec6088211 */ /* 0x084fe400078408ff */
[----:B------:R-:W-:Y:S02]  /*16f70*/  @!P1 LEA R14, P3, R206, R14, 0x1 ;  /* 0x0000000ece0e9211 */ /* 0x000fe400078608ff */
[-C--:B-1----:R-:W-:Y:S02]  /*16f80*/  @!P0 LEA.HI.X R9, R198, R3.reuse, R12, 0x1, P2 ;  /* 0x00000003c6098211 */ /* 0x082fe400010f0c0c */
[----:B------:R-:W-:-:S03]  /*16f90*/  @!P1 LEA.HI.X R15, R206, R3, R11, 0x1, P3 ;  /* 0x00000003ce0f9211 */ /* 0x000fc600018f0c0b */
[----:B-----5:R3:W-:Y:S04]  /*16fa0*/  @!P0 ST.E.128 desc[UR36][R8.64], R4 ;  /* 0x0000000408008985 */ /* 0x0207e8000c101d24 */
[----:B------:R3:W-:Y:S02]  /*16fb0*/  @!P1 ST.E.128 desc[UR36][R14.64], R40 ;  /* 0x000000280e009985 */ /* 0x0007e4000c101d24 */
.L_x_662:
[----:B------:R-:W-:Y:S05]  /*16fc0*/  BSYNC B1 ;  /* 0x0000000000017941 */ /* 0x000fea0003800000 */
.L_x_661:
[----:B------:R-:W-:-:S03]  /*16fd0*/  UMOV UR4, 0xffffffff ;  /* 0xffffffff00047882 */ /* 0x000fc60000000000 */
[----:B------:R-:W-:Y:S05]  /*16fe0*/  BRA.DIV UR4, `(.L_x_663) ;  /* 0x000000d204e07947 */ /* 0x000fea000b800000 */
[----:B-1----:R1:W4:Y:S04]  /*16ff0*/  SHFL.IDX PT, R3, R2, 0x1, 0x181f ;  /* 0x00381f0002037f89 */ /* 0x00232800000e0000 */
[----:B--23--:R1:W2:Y:S02]  /*17000*/  SHFL.IDX PT, R14, R0, 0x1, 0x181f ;  /* 0x00381f00000e7f89 */ /* 0x00c2a400000e0000 */
.L_x_949:
[----:B-----5:R-:W-:Y:S01]  /*17010*/  IADD3 R5, R21, 0x20, RZ ;  /* 0x0000002015057810 */ /* 0x020fe20007ffe0ff */
[----:B------:R-:W-:Y:S03]  /*17020*/  BSSY B1, `(.L_x_664) ;  /* 0x000000e000017945 */ /* 0x000fe60003800000 */
        /* <DEDUP_REMOVED lines=9> */
[-C--:B----4-:R-:W-:Y:S02]  /*170c0*/  @!P2 LEA.HI.X R5, R198, R3.reuse, R7, 0x1, P0 ;  /* 0x00000003c605a211 */ /* 0x090fe400000f0c07 */
[----:B------:R-:W-:-:S03]  /*170d0*/  @!P3 LEA.HI.X R15, R206, R3, R6, 0x1, P1 ;  /* 0x00000003ce0fb211 */ /* 0x000fc600008f0c06 */
[----:B------:R3:W-:Y:S04]  /*170e0*/  @!P2 ST.E.128 desc[UR36][R4.64], R24 ;  /* 0x000000180400a985 */ /* 0x0007e8000c101d24 */
[----:B------:R3:W-:Y:S02]  /*170f0*/  @!P3 ST.E.128 desc[UR36][R14.64], R44 ;  /* 0x0000002c0e00b985 */ /* 0x0007e4000c101d24 */
.L_x_665:
[----:B------:R-:W-:Y:S05]  /*17100*/  BSYNC B1 ;  /* 0x0000000000017941 */ /* 0x000fea0003800000 */
.L_x_664:
[----:B------:R-:W-:-:S03]  /*17110*/  UMOV UR4, 0xffffffff ;  /* 0xffffffff00047882 */ /* 0x000fc60000000000 */
[----:B------:R-:W-:Y:S05]  /*17120*/  BRA.DIV UR4, `(.L_x_666) ;  /* 0x000000d204d87947 */ /* 0x000fea000b800000 */
[----:B----4-:R4:W0:Y:S04]  /*17130*/  SHFL.IDX PT, R3, R2, 0x2, 0x181f ;  /* 0x00581f0002037f89 */ /* 0x01082800000e0000 */
[----:B--23--:R4:W2:Y:S02]  /*17140*/  SHFL.IDX PT, R14, R0, 0x2, 0x181f ;  /* 0x00581f00000e7f89 */ /* 0x00c8a400000e0000 */
.L_x_953:
[----:B------:R-:W-:Y:S01]  /*17150*/  VIADD R5, R21, 0x40 ;  /* 0x0000004015057836 */ /* 0x000fe20000000000 */
        /* <DEDUP_REMOVED lines=10> */
[-C--:B0-----:R-:W-:Y:S02]  /*17200*/  @!P2 LEA.HI.X R5, R198, R3.reuse, R7, 0x1, P0 ;  /* 0x00000003c605a211 */ /* 0x081fe400000f0c07 */
[----:B------:R-:W-:-:S03]  /*17210*/  @!P3 LEA.HI.X R15, R206, R3, R6, 0x1, P1 ;  /* 0x00000003ce0fb211 */ /* 0x000fc600008f0c06 */
[----:B------:R3:W-:Y:S04]  /*17220*/  @!P2 ST.E.128 desc[UR36][R4.64], R32 ;  /* 0x000000200400a985 */ /* 0x0007e8000c101d24 */
[----:B------:R3:W-:Y:S02]  /*17230*/  @!P3 ST.E.128 desc[UR36][R14.64], R48 ;  /* 0x000000300e00b985 */ /* 0x0007e4000c101d24 */
.L_x_668:
[----:B------:R-:W-:Y:S05]  /*17240*/  BSYNC B1 ;  /* 0x0000000000017941 */ /* 0x000fea0003800000 */
.L_x_667:
[----:B------:R-:W-:-:S03]  /*17250*/  UMOV UR4, 0xffffffff ;  /* 0xffffffff00047882 */ /* 0x000fc60000000000 */
[----:B------:R-:W-:Y:S05]  /*17260*/  BRA.DIV UR4, `(.L_x_669) ;  /* 0x000000d204d07947 */ /* 0x000fea000b800000 */
[----:B0-----:R0:W0:Y:S04]  /*17270*/  SHFL.IDX PT, R3, R2, 0x3, 0x181f ;  /* 0x00781f0002037f89 */ /* 0x00102800000e0000 */
[----:B--23--:R2:W3:Y:S02]  /*17280*/  SHFL.IDX PT, R14, R0, 0x3, 0x181f ;  /* 0x00781f00000e7f89 */ /* 0x00c4e400000e0000 */
.L_x_957:
[----:B------:R-:W-:-:S05]  /*17290*/  VIADD R5, R21, 0x60 ;  /* 0x0000006015057836 */ /* 0x000fca0000000000 */
[----:B------:R-:W-:-:S13]  /*172a0*/  ISETP.GE.AND P0, PT, R5, R10, PT ;  /* 0x0000000a0500720c */ /* 0x000fda0003f06270 */
[----:B------:R-:W-:Y:S05]  /*172b0*/  @P0 BRA `(.L_x_670) ;  /* 0x0000001c00f40947 */ /* 0x000fea0003800000 */
[----:B------:R-:W-:Y:S01]  /*172c0*/  ULDC UR4, c[0x0][0xac8] ;  /* 0x0002b20000047ab9 */ /* 0x000fe20000000800 */
[----:B-12-4-:R-:W-:Y:S02]  /*172d0*/  SHF.R.S32.HI R0, RZ, 0x1f, R198 ;  /* 0x0000001fff007819 */ /* 0x016fe400000114c6 */
[----:B------:R-:W-:-:S13]  /*172e0*/  ISETP.GE.AND P1, PT, R198, UR4, PT ;  /* 0x00000004c6007c0c */ /* 0x000fda000bf26270 */
[----:B---3--:R-:W-:-:S04]  /*172f0*/  @!P1 LEA R4, P0, R198, R14, 0x1 ;  /* 0x0000000ec6049211 */ /* 0x008fc800078008ff */
[----:B0-----:R-:W-:Y:S02]  /*17300*/  @!P1 LEA.HI.X R5, R198, R3, R0, 0x1, P0 ;  /* 0x00000003c6059211 */ /* 0x001fe400000f0c00 */
[----:B------:R-:W-:-:S03]  /*17310*/  ISETP.GE.AND P0, PT, R206, UR4, PT ;  /* 0x00000004ce007c0c */ /* 0x000fc6000bf06270 */
[----:B------:R0:W-:Y:S10]  /*17320*/  @!P1 ST.E.128 desc[UR36][R4.64], R36 ;  /* 0x0000002404009985 */ /* 0x0001f4000c101d24 */
[----:B------:R-:W-:Y:S05]  /*17330*/  @P0 BRA `(.L_x_670) ;  /* 0x0000001c00d40947 */ /* 0x000fea0003800000 */
[----:B------:R-:W-:Y:S02]  /*17340*/  SHF.R.S32.HI R0, RZ, 0x1f, R206 ;  /* 0x0000001fff007819 */ /* 0x000fe400000114ce */
[----:B------:R-:W-:-:S04]  /*17350*/  LEA R14, P0, R206, R14, 0x1 ;  /* 0x0000000ece0e7211 */ /* 0x000fc800078008ff */
[----:B------:R-:W-:-:S05]  /*17360*/  LEA.HI.X R15, R206, R3, R0, 0x1, P0 ;  /* 0x00000003ce0f7211 */ /* 0x000fca00000f0c00 */
[----:B------:R1:W-:Y:S01]  /*17370*/  ST.E.128 desc[UR36][R14.64], R52 ;  /* 0x000000340e007985 */ /* 0x0003e2000c101d24 */
[----:B------:R-:W-:Y:S05]  /*17380*/  BRA `(.L_x_670) ;  /* 0x0000001c00c07947 */ /* 0x000fea0003800000 */
.L_x_659:
[----:B------:R-:W-:Y:S01]  /*17390*/  ULDC.64 UR4, c[0x0][0xb08] ;  /* 0x0002c20000047ab9 */ /* 0x000fe20000000a00 */
[----:B------:R-:W1:Y:S01]  /*173a0*/  @P1 LDC R8, c[0x0][0xbec] ;  /* 0x0002fb00ff081b82 */ /* 0x000e620000000800 */
[----:B0-----:R-:W-:Y:S01]  /*173b0*/  IMAD R6, R15, UR4, RZ ;  /* 0x000000040f067c24 */ /* 0x001fe2000f8e02ff */
[----:B------:R-:W-:Y:S01]  /*173c0*/  IADD3 R35, R211, 0x18, RZ ;  /* 0x00000018d3237810 */ /* 0x000fe20007ffe0ff */
[----:B------:R-:W-:-:S03]  /*173d0*/  IMAD.WIDE.U32 R4, R101, UR4, RZ ;  /* 0x0000000465047c25 */ /* 0x000fc6000f8e00ff */
[----:B------:R-:W-:Y:S01]  /*173e0*/  SHF.R.S32.HI R36, RZ, 0x1f, R35 ;  /* 0x0000001fff247819 */ /* 0x000fe20000011423 */
[----:B------:R-:W-:Y:S01]  /*173f0*/  IMAD R101, R101, UR5, R6 ;  /* 0x0000000565657c24 */ /* 0x000fe2000f8e0206 */
[----:B------:R-:W0:Y:S01]  /*17400*/  @P1 LDC R11, c[0x0][0xbf0] ;  /* 0x0002fc00ff0b1b82 */ /* 0x000e220000000800 */
[----:B------:R-:W-:Y:S01]  /*17410*/  ULDC.64 UR4, c[0x0][0xb38] ;  /* 0x0002ce0000047ab9 */ /* 0x000fe20000000a00 */
[----:B------:R-:W-:Y:S01]  /*17420*/  SHF.R.S32.HI R6, RZ, 0x1f, R205 ;  /* 0x0000001fff067819 */ /* 0x000fe200000114cd */
[----:B------:R-:W-:Y:S02]  /*17430*/  IMAD.IADD R5, R5, 0x1, R101 ;  /* 0x0000000105057824 */ /* 0x000fe400078e0265 */
[----:B------:R-:W-:Y:S02]  /*17440*/  IMAD.MOV.U32 R7, RZ, RZ, R37 ;  /* 0x000000ffff077224 */ /* 0x000fe400078e0025 */
[----:B------:R-:W-:-:S04]  /*17450*/  IMAD.WIDE.U32 R4, R191, UR4, R4 ;  /* 0x00000004bf047c25 */ /* 0x000fc8000f8e0004 */
[----:B------:R-:W-:Y:S01]  /*17460*/  IMAD R5, R191, UR5, R5 ;  /* 0x00000005bf057c24 */ /* 0x000fe2000f8e0205 */
[----:B------:R-:W-:Y:S01]  /*17470*/  ULDC.64 UR4, c[0x0][0xb40] ;  /* 0x0002d00000047ab9 */ /* 0x000fe20000000a00 */
[----:B------:R-:W-:Y:S02]  /*17480*/  VIADD R63, R211, 0x10 ;  /* 0x00000010d33f7836 */ /* 0x000fe40000000000 */
[----:B------:R-:W-:Y:S02]  /*17490*/  IMAD R6, R6, UR4, RZ ;  /* 0x0000000406067c24 */ /* 0x000fe4000f8e02ff */
[----:B------:R-:W-:Y:S01]  /*174a0*/  IMAD.WIDE.U32 R4, R205, UR4, R4 ;  /* 0x00000004cd047c25 */ /* 0x000fe2000f8e0004 */
[----:B------:R-:W-:-:S03]  /*174b0*/  SHF.R.S32.HI R34, RZ, 0x1f, R63 ;  /* 0x0000001fff227819 */ /* 0x000fc6000001143f */
[----:B------:R-:W-:Y:S01]  /*174c0*/  IMAD R9, R205, UR5, R6 ;  /* 0x00000005cd097c24 */ /* 0x000fe2000f8e0206 */
[----:B------:R-:W-:Y:S01]  /*174d0*/  ULDC.64 UR4, c[0x0][0xb48] ;  /* 0x0002d20000047ab9 */ /* 0x000fe20000000a00 */
[----:B-1----:R-:W-:-:S04]  /*174e0*/  @P1 IMAD.HI.U32 R8, R37, R8, RZ ;  /* 0x0000000825081227 */ /* 0x002fc800078e00ff */
[----:B------:R-:W-:Y:S01]  /*174f0*/  IMAD.IADD R5, R5, 0x1, R9 ;  /* 0x0000000105057824 */ /* 0x000fe200078e0209 */
[----:B0-----:R-:W-:Y:S01]  /*17500*/  @P1 SHF.R.U32.HI R7, RZ, R11, R8 ;  /* 0x0000000bff071219 */ /* 0x001fe20000011608 */
[----:B------:R-:W-:Y:S02]  /*17510*/  VIADD R8, R18, 0x22820 ;  /* 0x0002282012087836 */ /* 0x000fe40000000000 */
[C---:B------:R-:W-:Y:S01]  /*17520*/  IMAD.WIDE.U32 R4, R214.reuse, UR4, R4 ;  /* 0x00000004d6047c25 */ /* 0x040fe2000f8e0004 */
[----:B------:R-:W-:Y:S02]  /*17530*/  IADD3 R9, -R7, RZ, RZ ;  /* 0x000000ff07097210 */ /* 0x000fe40007ffe1ff */
[----:B------:R-:W-:Y:S01]  /*17540*/  SHF.R.S32.HI R6, RZ, 0x1f, R7 ;  /* 0x0000001fff067819 */ /* 0x000fe20000011407 */
[----:B------:R-:W-:Y:S01]  /*17550*/  IMAD R5, R214, UR5, R5 ;  /* 0x00000005d6057c24 */ /* 0x000fe2000f8e0205 */
[----:B------:R-:W-:Y:S01]  /*17560*/  ULDC.64 UR4, c[0x0][0xb30] ;  /* 0x0002cc0000047ab9 */ /* 0x000fe20000000a00 */
[----:B------:R-:W-:Y:S01]  /*17570*/  IMAD R9, R14, R9, R37 ;  /* 0x000000090e097224 */ /* 0x000fe200078e0225 */
[----:B------:R-:W-:Y:S01]  /*17580*/  PRMT R8, RZ, 0x654, R8 ;  /* 0x00000654ff087816 */ /* 0x000fe20000000008 */
[----:B------:R-:W-:-:S02]  /*17590*/  IMAD R6, R6, UR4, RZ ;  /* 0x0000000406067c24 */ /* 0x000fc4000f8e02ff */
[C---:B------:R-:W-:Y:S01]  /*175a0*/  IMAD.WIDE.U32 R4, R7.reuse, UR4, R4 ;  /* 0x0000000407047c25 */ /* 0x040fe2000f8e0004 */
[----:B------:R0:W-:Y:S03]  /*175b0*/  SYNCS.ARRIVE.TRANS64.RED.A1T0 RZ, [R8+URZ], RZ ;  /* 0x000000ff08ff79a7 */ /* 0x0001e6000810043f */
[----:B------:R-:W-:Y:S01]  /*175c0*/  IMAD R11, R7, UR5, R6 ;  /* 0x00000005070b7c24 */ /* 0x000fe2000f8e0206 */
[----:B------:R-:W-:Y:S01]  /*175d0*/  SHF.R.S32.HI R6, RZ, 0x1f, R9 ;  /* 0x0000001fff067819 */ /* 0x000fe20000011409 */
[----:B------:R-:W-:Y:S01]  /*175e0*/  ULDC.64 UR4, c[0x0][0xb28] ;  /* 0x0002ca0000047ab9 */ /* 0x000fe20000000a00 */
[----:B------:R-:W-:Y:S02]  /*175f0*/  VIADD R37, R211, 0x8 ;  /* 0x00000008d3257836 */ /* 0x000fe40000000000 */
[----:B------:R-:W-:Y:S02]  /*17600*/  IMAD.IADD R5, R5, 0x1, R11 ;  /* 0x0000000105057824 */ /* 0x000fe400078e020b */
[----:B------:R-:W-:Y:S01]  /*17610*/  IMAD R6, R6, UR4, RZ ;  /* 0x0000000406067c24 */ /* 0x000fe2000f8e02ff */
[----:B------:R-:W-:Y:S01]  /*17620*/  SHF.R.S32.HI R32, RZ, 0x1f, R37 ;  /* 0x0000001fff207819 */ /* 0x000fe20000011425 */
        /* <DEDUP_REMOVED lines=10> */
.L_x_960:
[----:B------:R-:W-:Y:S01]  /*176d0*/  ISETP.GE.AND P0, PT, R39, R10, PT ;  /* 0x0000000a2700720c */ /* 0x000fe20003f06270 */
[----:B------:R-:W-:-:S12]  /*176e0*/  BSSY B1, `(.L_x_672) ;  /* 0x0000079000017945 */ /* 0x000fd80003800000 */
[----:B------:R-:W-:Y:S05]  /*176f0*/  @P0 BRA `(.L_x_673) ;  /* 0x0000000400dc0947 */ /* 0x000fea0003800000 */
[----:B------:R-:W-:Y:S01]  /*17700*/  ULDC UR4, c[0x0][0xac8] ;  /* 0x0002b20000047ab9 */ /* 0x000fe20000000800 */
[C---:B------:R-:W-:Y:S01]  /*17710*/  VIADD R14, R211.reuse, 0x20 ;  /* 0x00000020d30e7836 */ /* 0x040fe20000000000 */
[C---:B------:R-:W-:Y:S01]  /*17720*/  ISETP.GE.AND P0, PT, R211.reuse, UR4, PT ;  /* 0x00000004d3007c0c */ /* 0x040fe2000bf06270 */
[----:B------:R-:W-:Y:S01]  /*17730*/  VIADD R38, R211, 0x20 ;  /* 0x00000020d3267836 */ /* 0x000fe20000000000 */
[----:B------:R-:W-:Y:S01]  /*17740*/  ISETP.GE.AND P3, PT, R37, UR4, PT ;  /* 0x0000000425007c0c */ /* 0x000fe2000bf66270 */
[----:B------:R-:W-:Y:S01]  /*17750*/  VIADD R15, R211, 0x30 ;  /* 0x00000030d30f7836 */ /* 0x000fe20000000000 */
[----:B------:R-:W-:Y:S01]  /*17760*/  ISETP.GE.AND P2, PT, R63, UR4, PT ;  /* 0x000000043f007c0c */ /* 0x000fe2000bf46270 */
[----:B------:R-:W-:Y:S01]  /*17770*/  VIADD R13, R211, 0x28 ;  /* 0x00000028d30d7836 */ /* 0x000fe20000000000 */
[----:B------:R-:W-:Y:S02]  /*17780*/  ISETP.GE.AND P1, PT, R35, UR4, PT ;  /* 0x0000000423007c0c */ /* 0x000fe4000bf26270 */
[----:B------:R-:W-:-:S02]  /*17790*/  IADD3 R11, R211, 0x28, RZ ;  /* 0x00000028d30b7810 */ /* 0x000fc40007ffe0ff */
[----:B------:R-:W-:Y:S02]  /*177a0*/  SHF.R.S32.HI R38, RZ, 0x1f, R38 ;  /* 0x0000001fff267819 */ /* 0x000fe40000011426 */
[----:B------:R-:W-:Y:S01]  /*177b0*/  SHF.R.S32.HI R13, RZ, 0x1f, R13 ;  /* 0x0000001fff0d7819 */ /* 0x000fe2000001140d */
[----:B--2---:R-:W-:Y:S01]  /*177c0*/  @!P0 IMAD.MOV.U32 R6, RZ, RZ, R25 ;  /* 0x000000ffff068224 */ /* 0x004fe200078e0019 */
[----:B------:R-:W-:Y:S01]  /*177d0*/  IADD3 R12, R211, 0x38, RZ ;  /* 0x00000038d30c7810 */ /* 0x000fe20007ffe0ff */
[----:B-1----:R-:W-:Y:S01]  /*177e0*/  @!P0 IMAD.MOV.U32 R7, RZ, RZ, R24 ;  /* 0x000000ffff078224 */ /* 0x002fe200078e0018 */
[----:B------:R-:W-:Y:S01]  /*177f0*/  @!P3 LEA R4, P4, R37, R25, 0x2 ;  /* 0x000000192504b211 */ /* 0x000fe200078810ff */
[----:B------:R-:W-:Y:S01]  /*17800*/  @!P0 IMAD.MOV.U32 R8, RZ, RZ, R102 ;  /* 0x000000ffff088224 */ /* 0x000fe200078e0066 */
[C---:B------:R-:W-:Y:S01]  /*17810*/  IADD3 R62, R211.reuse, 0x30, RZ ;  /* 0x00000030d33e7810 */ /* 0x040fe20007ffe0ff */
[----:B------:R-:W-:Y:S01]  /*17820*/  @!P0 IMAD.WIDE R6, R211, 0x4, R6 ;  /* 0x00000004d3068825 */ /* 0x000fe200078e0206 */
[----:B------:R-:W-:-:S02]  /*17830*/  @!P3 LEA.HI.X R5, R37, R24, R32, 0x2, P4 ;  /* 0x000000182505b211 */ /* 0x000fc400020f1420 */
[----:B------:R-:W-:Y:S01]  /*17840*/  SHF.R.S32.HI R62, RZ, 0x1f, R62 ;  /* 0x0000001fff3e7819 */ /* 0x000fe2000001143e */
[----:B------:R-:W-:-:S05]  /*17850*/  @!P0 IMAD.MOV.U32 R9, RZ, RZ, R99 ;  /* 0x000000ffff098224 */ /* 0x000fca00078e0063 */
[----:B------:R1:W-:Y:S01]  /*17860*/  @!P0 ST.E.64 desc[UR36][R6.64], R8 ;  /* 0x0000000806008985 */ /* 0x0003e2000c101b24 */
[----:B------:R-:W-:Y:S01]  /*17870*/  ISETP.GE.AND P0, PT, R14, UR4, PT ;  /* 0x000000040e007c0c */ /* 0x000fe2000bf06270 */
[----:B-1----:R-:W-:Y:S01]  /*17880*/  @!P3 IMAD.MOV.U32 R6, RZ, RZ, R100 ;  /* 0x000000ffff06b224 */ /* 0x002fe200078e0064 */
[----:B------:R-:W-:Y:S01]  /*17890*/  @!P2 LEA R8, P4, R63, R25, 0x2 ;  /* 0x000000193f08a211 */ /* 0x000fe200078810ff */
[----:B------:R-:W-:-:S03]  /*178a0*/  @!P3 IMAD.MOV.U32 R7, RZ, RZ, R98 ;  /* 0x000000ffff07b224 */ /* 0x000fc600078e0062 */
[-C--:B------:R-:W-:Y:S02]  /*178b0*/  @!P2 LEA.HI.X R9, R63, R24.reuse, R34, 0x2, P4 ;  /* 0x000000183f09a211 */ /* 0x080fe400020f1422 */
[----:B------:R1:W-:Y:S01]  /*178c0*/  @!P3 ST.E.64 desc[UR36][R4.64], R6 ;  /* 0x000000060400b985 */ /* 0x0003e2000c101b24 */
[----:B------:R-:W-:Y:S02]  /*178d0*/  ISETP.GE.AND P3, PT, R11, UR4, PT ;  /* 0x000000040b007c0c */ /* 0x000fe4000bf66270 */
[C---:B-1----:R-:W-:Y:S01]  /*178e0*/  @!P1 LEA R4, P5, R35.reuse, R25, 0x2 ;  /* 0x0000001923049211 */ /* 0x042fe200078a10ff */
[----:B------:R-:W-:Y:S02]  /*178f0*/  @!P2 IMAD.MOV.U32 R6, RZ, RZ, R79 ;  /* 0x000000ffff06a224 */ /* 0x000fe400078e004f */
[----:B------:R-:W-:Y:S01]  /*17900*/  @!P2 IMAD.MOV.U32 R7, RZ, RZ, R77 ;  /* 0x000000ffff07a224 */ /* 0x000fe200078e004d */
[----:B------:R-:W-:Y:S01]  /*17910*/  @!P1 LEA.HI.X R5, R35, R24, R36, 0x2, P5 ;  /* 0x0000001823059211 */ /* 0x000fe200028f1424 */
[----:B------:R-:W-:-:S02]  /*17920*/  @!P1 IMAD.MOV.U32 R79, RZ, RZ, R78 ;  /* 0x000000ffff4f9224 */ /* 0x000fc400078e004e */
[----:B------:R-:W-:Y:S01]  /*17930*/  @!P1 IMAD.MOV.U32 R78, RZ, RZ, R80 ;  /* 0x000000ffff4e9224 */ /* 0x000fe200078e0050 */
[----:B------:R1:W-:Y:S01]  /*17940*/  @!P2 ST.E.64 desc[UR36][R8.64], R6 ;  /* 0x000000060800a985 */ /* 0x0003e2000c101b24 */
[----:B------:R-:W-:-:S03]  /*17950*/  ISETP.GE.AND P2, PT, R15, UR4, PT ;  /* 0x000000040f007c0c */ /* 0x000fc6000bf46270 */
[----:B------:R2:W-:Y:S01]  /*17960*/  @!P1 ST.E.64 desc[UR36][R4.64], R78 ;  /* 0x0000004e04009985 */ /* 0x0005e2000c101b24 */
[----:B------:R-:W-:Y:S02]  /*17970*/  ISETP.GE.AND P1, PT, R12, UR4, PT ;  /* 0x000000040c007c0c */ /* 0x000fe4000bf26270 */
[CC--:B-1----:R-:W-:Y:S01]  /*17980*/  @!P0 LEA R6, P4, R14.reuse, R25.reuse, 0x2 ;  /* 0x000000190e068211 */ /* 0x0c2fe200078810ff */
[----:B------:R-:W-:Y:S01]  /*17990*/  @!P0 IMAD.MOV.U32 R9, RZ, RZ, R81 ;  /* 0x000000ffff098224 */ /* 0x000fe200078e0051 */
[----:B------:R-:W-:Y:S01]  /*179a0*/  @!P0 MOV R8, R2 ;  /* 0x0000000200088202 */ /* 0x000fe20000000f00 */
[----:B------:R-:W-:Y:S01]  /*179b0*/  @!P3 IMAD.MOV.U32 R2, RZ, RZ, R3 ;  /* 0x000000ffff02b224 */ /* 0x000fe200078e0003 */
[----:B--2---:R-:W-:Y:S01]  /*179c0*/  @!P3 LEA R4, P5, R11, R25, 0x2 ;  /* 0x000000190b04b211 */ /* 0x004fe200078a10ff */
[----:B------:R-:W-:Y:S01]  /*179d0*/  @!P3 IMAD.MOV.U32 R3, RZ, RZ, R0 ;  /* 0x000000ffff03b224 */ /* 0x000fe200078e0000 */
[-C--:B------:R-:W-:Y:S01]  /*179e0*/  @!P0 LEA.HI.X R7, R14, R24.reuse, R38, 0x2, P4 ;  /* 0x000000180e078211 */ /* 0x080fe200020f1426 */
[----:B------:R-:W-:Y:S01]  /*179f0*/  VIADD R14, R211, 0x40 ;  /* 0x00000040d30e7836 */ /* 0x000fe20000000000 */
[----:B------:R-:W-:Y:S01]  /*17a00*/  @!P3 LEA.HI.X R5, R11, R24, R13, 0x2, P5 ;  /* 0x000000180b05b211 */ /* 0x000fe200028f140d */
[C---:B------:R-:W-:Y:S01]  /*17a10*/  VIADD R38, R211.reuse, 0x48 ;  /* 0x00000048d3267836 */ /* 0x040fe20000000000 */
[----:B------:R-:W-:Y:S01]  /*17a20*/  SHF.R.S32.HI R0, RZ, 0x1f, R215 ;  /* 0x0000001fff007819 */ /* 0x000fe200000114d7 */
[----:B------:R1:W-:Y:S01]  /*17a30*/  @!P0 ST.E.64 desc[UR36][R6.64], R8 ;  /* 0x0000000806008985 */ /* 0x0003e2000c101b24 */
[----:B------:R-:W-:Y:S01]  /*17a40*/  ISETP.GE.AND P0, PT, R14, UR4, PT ;  /* 0x000000040e007c0c */ /* 0x000fe2000bf06270 */
[----:B------:R-:W-:-:S02]  /*17a50*/  VIADD R13, R211, 0x38 ;  /* 0x00000038d30d7836 */ /* 0x000fc40000000000 */
[----:B------:R2:W-:Y:S01]  /*17a60*/  @!P3 ST.E.64 desc[UR36][R4.64], R2 ;  /* 0x000000020400b985 */ /* 0x0005e2000c101b24 */
[----:B------:R-:W-:Y:S01]  /*17a70*/  ISETP.GE.AND P3, PT, R38, UR4, PT ;  /* 0x0000000426007c0c */ /* 0x000fe2000bf66270 */
[----:B------:R-:W-:Y:S01]  /*17a80*/  VIADD R11, R211, 0x50 ;  /* 0x00000050d30b7836 */ /* 0x000fe20000000000 */
[----:B------:R-:W-:Y:S02]  /*17a90*/  SHF.R.S32.HI R13, RZ, 0x1f, R13 ;  /* 0x0000001fff0d7819 */ /* 0x000fe4000001140d */
[----:B-1----:R-:W-:-:S04]  /*17aa0*/  @!P2 LEA R6, P5, R15, R25, 0x2 ;  /* 0x000000190f06a211 */ /* 0x002fc800078a10ff */
[-C--:B------:R-:W-:Y:S01]  /*17ab0*/  @!P2 LEA.HI.X R7, R15, R24.reuse, R62, 0x2, P5 ;  /* 0x000000180f07a211 */ /* 0x080fe200028f143e */
[----:B--2---:R-:W-:Y:S01]  /*17ac0*/  @!P2 IMAD.MOV.U32 R4, RZ, RZ, R28 ;  /* 0x000000ffff04a224 */ /* 0x004fe200078e001c */
[CC--:B------:R-:W-:Y:S01]  /*17ad0*/  @!P1 LEA R2, P4, R12.reuse, R25.reuse, 0x2 ;  /* 0x000000190c029211 */ /* 0x0c0fe200078810ff */
[----:B------:R-:W-:Y:S01]  /*17ae0*/  @!P2 IMAD.MOV.U32 R5, RZ, RZ, R20 ;  /* 0x000000ffff05a224 */ /* 0x000fe200078e0014 */
[C---:B------:R-:W-:Y:S01]  /*17af0*/  IADD3 R62, R211.reuse, 0x48, RZ ;  /* 0x00000048d33e7810 */ /* 0x040fe20007ffe0ff */
[----:B------:R-:W-:Y:S01]  /*17b00*/  VIADD R15, R211, 0x40 ;  /* 0x00000040d30f7836 */ /* 0x000fe20000000000 */
[----:B------:R-:W-:Y:S01]  /*17b10*/  ISETP.GE.AND P5, PT, R11, UR4, PT ;  /* 0x000000040b007c0c */ /* 0x000fe2000bfa6270 */
[----:B------:R-:W-:Y:S01]  /*17b20*/  @!P1 IMAD.MOV.U32 R20, RZ, RZ, R40 ;  /* 0x000000ffff149224 */ /* 0x000fe200078e0028 */
[-C--:B------:R-:W-:Y:S01]  /*17b30*/  @!P1 LEA.HI.X R3, R12, R24.reuse, R13, 0x2, P4 ;  /* 0x000000180c039211 */ /* 0x080fe200020f140d */
[----:B------:R-:W-:Y:S01]  /*17b40*/  @!P2 ST.E.64 desc[UR36][R6.64], R4 ;  /* 0x000000040600a985 */ /* 0x000fe2000c101b24 */
[----:B------:R-:W-:Y:S01]  /*17b50*/  SHF.R.S32.HI R15, RZ, 0x1f, R15 ;  /* 0x0000001fff0f7819 */ /* 0x000fe2000001140f */
[----:B------:R-:W-:Y:S01]  /*17b60*/  @!P0 IMAD.MOV.U32 R40, RZ, RZ, R43 ;  /* 0x000000ffff288224 */ /* 0x000fe200078e002b */
[-C--:B------:R-:W-:Y:S01]  /*17b70*/  @!P0 LEA R8, P2, R14, R25.reuse, 0x2 ;  /* 0x000000190e088211 */ /* 0x080fe200078410ff */
[----:B------:R1:W-:Y:S01]  /*17b80*/  @!P1 ST.E.64 desc[UR36][R2.64], R20 ;  /* 0x0000001402009985 */ /* 0x0003e2000c101b24 */
[-C--:B------:R-:W-:Y:S01]  /*17b90*/  @!P3 LEA R12, P4, R38, R25.reuse, 0x2 ;  /* 0x00000019260cb211 */ /* 0x080fe200078810ff */
[----:B------:R-:W-:Y:S01]  /*17ba0*/  @!P3 IMAD.MOV.U32 R43, RZ, RZ, R42 ;  /* 0x000000ffff2bb224 */ /* 0x000fe200078e002a */
[----:B------:R-:W-:Y:S01]  /*17bb0*/  SHF.R.S32.HI R62, RZ, 0x1f, R62 ;  /* 0x0000001fff3e7819 */ /* 0x000fe2000001143e */
[----:B------:R-:W-:Y:S01]  /*17bc0*/  @!P3 IMAD.MOV.U32 R42, RZ, RZ, R44 ;  /* 0x000000ffff2ab224 */ /* 0x000fe200078e002c */
[-C--:B------:R-:W-:Y:S01]  /*17bd0*/  @!P0 LEA.HI.X R9, R14, R24.reuse, R15, 0x2, P2 ;  /* 0x000000180e098211 */ /* 0x080fe200010f140f */
[----:B------:R-:W-:Y:S01]  /*17be0*/  @!P5 IMAD.MOV.U32 R44, RZ, RZ, R47 ;  /* 0x000000ffff2cd224 */ /* 0x000fe200078e002f */
[----:B------:R-:W-:Y:S01]  /*17bf0*/  @!P3 LEA.HI.X R13, R38, R24, R62, 0x2, P4 ;  /* 0x00000018260db211 */ /* 0x000fe200020f143e */
[----:B------:R-:W-:Y:S01]  /*17c00*/  VIADD R38, R211, 0x50 ;  /* 0x00000050d3267836 */ /* 0x000fe20000000000 */
[----:B------:R-:W-:Y:S01]  /*17c10*/  ISETP.GE.AND P1, PT, R229, UR4, PT ;  /* 0x00000004e5007c0c */ /* 0x000fe2000bf26270 */
[----:B------:R2:W-:Y:S01]  /*17c20*/  @!P0 ST.E.64 desc[UR36][R8.64], R40 ;  /* 0x0000002808008985 */ /* 0x0005e2000c101b24 */
[----:B------:R-:W-:-:S02]  /*17c30*/  @!P5 LEA R14, P2, R11, R25, 0x2 ;  /* 0x000000190b0ed211 */ /* 0x000fc400078410ff */
[----:B------:R-:W-:Y:S01]  /*17c40*/  SHF.R.S32.HI R38, RZ, 0x1f, R38 ;  /* 0x0000001fff267819 */ /* 0x000fe20000011426 */
[----:B------:R3:W-:Y:S01]  /*17c50*/  @!P3 ST.E.64 desc[UR36][R12.64], R42 ;  /* 0x0000002a0c00b985 */ /* 0x0007e2000c101b24 */
[----:B------:R-:W-:Y:S02]  /*17c60*/  ISETP.GE.AND P0, PT, R228, UR4, PT ;  /* 0x00000004e4007c0c */ /* 0x000fe4000bf06270 */
[----:B------:R-:W-:Y:S02]  /*17c70*/  @!P5 LEA.HI.X R15, R11, R24, R38, 0x2, P2 ;  /* 0x000000180b0fd211 */ /* 0x000fe400010f1426 */
[----:B------:R-:W-:Y:S02]  /*17c80*/  SHF.R.S32.HI R38, RZ, 0x1f, R229 ;  /* 0x0000001fff267819 */ /* 0x000fe400000114e5 */
[----:B------:R-:W-:Y:S01]  /*17c90*/  ISETP.GE.AND P3, PT, R227, UR4, PT ;  /* 0x00000004e3007c0c */ /* 0x000fe2000bf66270 */
[----:B------:R4:W-:Y:S01]  /*17ca0*/  @!P5 ST.E.64 desc[UR36][R14.64], R44 ;  /* 0x0000002c0e00d985 */ /* 0x0009e2000c101b24 */
[----:B-1----:R-:W-:-:S02]  /*17cb0*/  @!P1 LEA R2, P2, R229, R25, 0x2 ;  /* 0x00000019e5029211 */ /* 0x002fc400078410ff */
[----:B------:R-:W-:Y:S02]  /*17cc0*/  ISETP.GE.AND P5, PT, R226, UR4, PT ;  /* 0x00000004e2007c0c */ /* 0x000fe4000bfa6270 */
[----:B------:R-:W-:Y:S02]  /*17cd0*/  ISETP.GE.AND P4, PT, R215, UR4, PT ;  /* 0x00000004d7007c0c */ /* 0x000fe4000bf86270 */
[----:B------:R-:W-:Y:S02]  /*17ce0*/  @!P1 LEA.HI.X R3, R229, R24, R38, 0x2, P2 ;  /* 0x00000018e5039211 */ /* 0x000fe400010f1426 */
[----:B------:R-:W-:Y:S02]  /*17cf0*/  SHF.R.S32.HI R11, RZ, 0x1f, R228 ;  /* 0x0000001fff0b7819 */ /* 0x000fe400000114e4 */
[CC--:B------:R-:W-:Y:S02]  /*17d00*/  @!P0 LEA R4, P2, R228.reuse, R25.reuse, 0x2 ;  /* 0x00000019e4048211 */ /* 0x0c0fe400078410ff */
[----:B------:R-:W-:Y:S01]  /*17d10*/  @!P1 MOV R47, R46 ;  /* 0x0000002e002f9202 */ /* 0x000fe20000000f00 */
[----:B------:R-:W-:Y:S01]  /*17d20*/  @!P1 IMAD.MOV.U32 R46, RZ, RZ, R48 ;  /* 0x000000ffff2e9224 */ /* 0x000fe200078e0030 */
[----:B------:R-:W-:Y:S01]  /*17d30*/  @!P0 LEA.HI.X R5, R228, R24, R11, 0x2, P2 ;  /* 0x00000018e4058211 */ /* 0x000fe200010f140b */
[----:B------:R-:W-:Y:S01]  /*17d40*/  @!P0 IMAD.MOV.U32 R48, RZ, RZ, R51 ;  /* 0x000000ffff308224 */ /* 0x000fe200078e0033 */
[----:B------:R-:W-:Y:S01]  /*17d50*/  SHF.R.S32.HI R28, RZ, 0x1f, R227 ;  /* 0x0000001fff1c7819 */ /* 0x000fe200000114e3 */
[----:B------:R-:W-:Y:S01]  /*17d60*/  @!P3 IMAD.MOV.U32 R51, RZ, RZ, R50 ;  /* 0x000000ffff33b224 */ /* 0x000fe200078e0032 */
[----:B------:R4:W-:Y:S01]  /*17d70*/  @!P1 ST.E.64 desc[UR36][R2.64], R46 ;  /* 0x0000002e02009985 */ /* 0x0009e2000c101b24 */
[-C--:B------:R-:W-:Y:S01]  /*17d80*/  @!P3 LEA R6, P1, R227, R25.reuse, 0x2 ;  /* 0x00000019e306b211 */ /* 0x080fe200078210ff */
[----:B------:R-:W-:Y:S01]  /*17d90*/  @!P3 IMAD.MOV.U32 R50, RZ, RZ, R82 ;  /* 0x000000ffff32b224 */ /* 0x000fe200078e0052 */
[----:B------:R-:W-:Y:S01]  /*17da0*/  SHF.R.S32.HI R11, RZ, 0x1f, R226 ;  /* 0x0000001fff0b7819 */ /* 0x000fe200000114e2 */
[----:B------:R4:W-:Y:S01]  /*17db0*/  @!P0 ST.E.64 desc[UR36][R4.64], R48 ;  /* 0x0000003004008985 */ /* 0x0009e2000c101b24 */
[-C--:B--2---:R-:W-:Y:S01]  /*17dc0*/  @!P5 LEA R8, P0, R226, R25.reuse, 0x2 ;  /* 0x00000019e208d211 */ /* 0x084fe200078010ff */
[----:B------:R-:W-:Y:S01]  /*17dd0*/  @!P5 IMAD.MOV.U32 R82, RZ, RZ, R85 ;  /* 0x000000ffff52d224 */ /* 0x000fe200078e0055 */
[----:B---3--:R-:W-:-:S02]  /*17de0*/  @!P4 LEA R12, P2, R215, R25, 0x2 ;  /* 0x00000019d70cc211 */ /* 0x008fc400078410ff */
[-C--:B------:R-:W-:Y:S02]  /*17df0*/  @!P3 LEA.HI.X R7, R227, R24.reuse, R28, 0x2, P1 ;  /* 0x00000018e307b211 */ /* 0x080fe400008f141c */
[----:B------:R-:W-:Y:S02]  /*17e00*/  @!P5 LEA.HI.X R9, R226, R24, R11, 0x2, P0 ;  /* 0x00000018e209d211 */ /* 0x000fe400000f140b */
[----:B------:R-:W-:Y:S01]  /*17e10*/  @!P4 MOV R85, R84 ;  /* 0x000000540055c202 */ /* 0x000fe20000000f00 */
[----:B------:R-:W-:Y:S01]  /*17e20*/  @!P4 IMAD.MOV.U32 R84, RZ, RZ, R86 ;  /* 0x000000ffff54c224 */ /* 0x000fe200078e0056 */
[----:B------:R-:W-:Y:S01]  /*17e30*/  @!P4 LEA.HI.X R13, R215, R24, R0, 0x2, P2 ;  /* 0x00000018d70dc211 */ /* 0x000fe200010f1400 */
[----:B------:R4:W-:Y:S04]  /*17e40*/  @!P3 ST.E.64 desc[UR36][R6.64], R50 ;  /* 0x000000320600b985 */ /* 0x0009e8000c101b24 */
[----:B------:R4:W-:Y:S04]  /*17e50*/  @!P5 ST.E.64 desc[UR36][R8.64], R82 ;  /* 0x000000520800d985 */ /* 0x0009e8000c101b24 */
[----:B------:R4:W-:Y:S02]  /*17e60*/  @!P4 ST.E.64 desc[UR36][R12.64], R84 ;  /* 0x000000540c00c985 */ /* 0x0009e4000c101b24 */
.L_x_673:
[----:B------:R-:W-:Y:S05]  /*17e70*/  BSYNC B1 ;  /* 0x0000000000017941 */ /* 0x000fea0003800000 */
.L_x_672:
[----:B------:R-:W-:-:S03]  /*17e80*/  UMOV UR4, 0xffffffff ;  /* 0xffffffff00047882 */ /* 0x000fc60000000000 */
[----:B------:R-:W-:Y:S05]  /*17e90*/  BRA.DIV UR4, `(.L_x_674) ;  /* 0x000000ca04447947 */ /* 0x000fea000b800000 */
[----:B------:R3:W0:Y:S04]  /*17ea0*/  SHFL.IDX PT, R0, R27, 0x1, 0x1c1f ;  /* 0x003c1f001b007f89 */ /* 0x00062800000e0000 */
[----:B----4-:R3:W4:Y:S02]  /*17eb0*/  SHFL.IDX PT, R14, R26, 0x1, 0x1c1f ;  /* 0x003c1f001a0e7f89 */ /* 0x01072400000e0000 */
.L_x_964:
[----:B------:R-:W-:-:S13]  /*17ec0*/  ISETP.GE.AND P0, PT, R33, R10, PT ;  /* 0x0000000a2100720c */ /* 0x000fda0003f06270 */
[----:B------:R-:W-:Y:S05]  /*17ed0*/  @P0 BRA `(.L_x_670) ;  /* 0x0000001000ec0947 */ /* 0x000fea0003800000 */
[----:B------:R-:W-:Y:S01]  /*17ee0*/  ULDC UR4, c[0x0][0xac8] ;  /* 0x0002b20000047ab9 */ /* 0x000fe20000000800 */
[C---:B------:R-:W-:Y:S01]  /*17ef0*/  VIADD R20, R211.reuse, 0x20 ;  /* 0x00000020d3147836 */ /* 0x040fe20000000000 */
[C---:B------:R-:W-:Y:S01]  /*17f00*/  ISETP.GE.AND P3, PT, R211.reuse, UR4, PT ;  /* 0x00000004d3007c0c */ /* 0x040fe2000bf66270 */
[----:B--2---:R-:W-:Y:S01]  /*17f10*/  VIADD R25, R211, 0x28 ;  /* 0x00000028d3197836 */ /* 0x004fe20000000000 */
[----:B------:R-:W-:Y:S01]  /*17f20*/  ISETP.GE.AND P4, PT, R37, UR4, PT ;  /* 0x0000000425007c0c */ /* 0x000fe2000bf86270 */
[----:B------:R-:W-:Y:S01]  /*17f30*/  VIADD R21, R211, 0x20 ;  /* 0x00000020d3157836 */ /* 0x000fe20000000000 */
[----:B------:R-:W-:Y:S01]  /*17f40*/  ISETP.GE.AND P2, PT, R63, UR4, PT ;  /* 0x000000043f007c0c */ /* 0x000fe2000bf46270 */
[----:B------:R-:W-:Y:S01]  /*17f50*/  VIADD R13, R211, 0x30 ;  /* 0x00000030d30d7836 */ /* 0x000fe20000000000 */
[----:B------:R-:W-:Y:S01]  /*17f60*/  ISETP.GE.AND P0, PT, R35, UR4, PT ;  /* 0x0000000423007c0c */ /* 0x000fe2000bf06270 */
[----:B-1----:R-:W-:Y:S01]  /*17f70*/  VIADD R24, R211, 0x40 ;  /* 0x00000040d3187836 */ /* 0x002fe20000000000 */
[----:B------:R-:W-:-:S02]  /*17f80*/  SHF.R.S32.HI R21, RZ, 0x1f, R21 ;  /* 0x0000001fff157819 */ /* 0x000fc40000011415 */
[C---:B------:R-:W-:Y:S02]  /*17f90*/  IADD3 R12, R211.reuse, 0x38, RZ ;  /* 0x00000038d30c7810 */ /* 0x040fe40007ffe0ff */
[----:B0--3--:R-:W-:Y:S01]  /*17fa0*/  IADD3 R26, R211, 0x28, RZ ;  /* 0x00000028d31a7810 */ /* 0x009fe20007ffe0ff */
[----:B------:R-:W-:Y:S02]  /*17fb0*/  @!P3 IMAD.MOV.U32 R15, RZ, RZ, R0 ;  /* 0x000000ffff0fb224 */ /* 0x000fe400078e0000 */
[-C--:B----4-:R-:W-:Y:S01]  /*17fc0*/  @!P4 LEA R4, P1, R37, R14.reuse, 0x2 ;  /* 0x0000000e2504c211 */ /* 0x090fe200078210ff */
[----:B------:R-:W-:Y:S01]  /*17fd0*/  @!P3 IMAD.MOV.U32 R86, RZ, RZ, R52 ;  /* 0x000000ffff56b224 */ /* 0x000fe200078e0034 */
[----:B------:R-:W-:Y:S01]  /*17fe0*/  @!P2 LEA R6, P5, R63, R14, 0x2 ;  /* 0x0000000e3f06a211 */ /* 0x000fe200078a10ff */
[----:B------:R-:W-:Y:S01]  /*17ff0*/  @!P3 IMAD.WIDE R2, R211, 0x4, R14 ;  /* 0x00000004d302b825 */ /* 0x000fe200078e020e */
[----:B------:R-:W-:Y:S02]  /*18000*/  @!P4 LEA.HI.X R5, R37, R0, R32, 0x2, P1 ;  /* 0x000000002505c211 */ /* 0x000fe400008f1420 */
[----:B------:R-:W-:-:S02]  /*18010*/  ISETP.GE.AND P1, PT, R20, UR4, PT ;  /* 0x0000000414007c0c */ /* 0x000fc4000bf26270 */
[----:B------:R0:W-:Y:S01]  /*18020*/  @!P3 ST.E.64 desc[UR36][R2.64], R86 ;  /* 0x000000560200b985 */ /* 0x0001e2000c101b24 */
[----:B------:R-:W-:Y:S02]  /*18030*/  @!P2 LEA.HI.X R7, R63, R0, R34, 0x2, P5 ;  /* 0x000000003f07a211 */ /* 0x000fe400028f1422 */
[----:B------:R-:W-:Y:S02]  /*18040*/  @!P0 LEA R8, P5, R35, R14, 0x2 ;  /* 0x0000000e23088211 */ /* 0x000fe400078a10ff */
[----:B------:R-:W-:Y:S02]  /*18050*/  ISETP.GE.AND P3, PT, R13, UR4, PT ;  /* 0x000000040d007c0c */ /* 0x000fe4000bf66270 */
[----:B------:R-:W-:Y:S02]  /*18060*/  @!P0 LEA.HI.X R9, R35, R0, R36, 0x2, P5 ;  /* 0x0000000023098211 */ /* 0x000fe400028f1424 */
[----:B------:R-:W-:Y:S02]  /*18070*/  SHF.R.S32.HI R26, RZ, 0x1f, R26 ;  /* 0x0000001fff1a7819 */ /* 0x000fe4000001141a */
[----:B0-----:R-:W-:Y:S01]  /*18080*/  @!P4 MOV R2, R53 ;  /* 0x000000350002c202 */ /* 0x001fe20000000f00 */
[----:B------:R-:W-:-:S05]  /*18090*/  @!P4 IMAD.MOV.U32 R3, RZ, RZ, R90 ;  /* 0x000000ffff03c224 */ /* 0x000fca00078e005a */
[----:B------:R0:W-:Y:S01]  /*180a0*/  @!P4 ST.E.64 desc[UR36][R4.64], R2 ;  /* 0x000000020400c985 */ /* 0x0001e2000c101b24 */
[----:B------:R-:W-:Y:S01]  /*180b0*/  ISETP.GE.AND P4, PT, R25, UR4, PT ;  /* 0x0000000419007c0c */ /* 0x000fe2000bf86270 */
[----:B0-----:R-:W-:Y:S02]  /*180c0*/  @!P2 IMAD.MOV.U32 R2, RZ, RZ, R56 ;  /* 0x000000ffff02a224 */ /* 0x001fe400078e0038 */
[----:B------:R-:W-:Y:S02]  /*180d0*/  @!P2 IMAD.MOV.U32 R3, RZ, RZ, R54 ;  /* 0x000000ffff03a224 */ /* 0x000fe400078e0036 */
[----:B------:R-:W-:-:S03]  /*180e0*/  @!P0 IMAD.MOV.U32 R54, RZ, RZ, R57 ;  /* 0x000000ffff368224 */ /* 0x000fc600078e0039 */
[----:B------:R0:W-:Y:S01]  /*180f0*/  @!P2 ST.E.64 desc[UR36][R6.64], R2 ;  /* 0x000000020600a985 */ /* 0x0001e2000c101b24 */
[----:B------:R-:W-:-:S03]  /*18100*/  @!P1 LEA R10, P2, R20, R14, 0x2 ;  /* 0x0000000e140a9211 */ /* 0x000fc600078410ff */
[----:B------:R1:W-:Y:S01]  /*18110*/  @!P0 ST.E.64 desc[UR36][R8.64], R54 ;  /* 0x0000003608008985 */ /* 0x0003e2000c101b24 */
[----:B------:R-:W-:Y:S01]  /*18120*/  @!P1 LEA.HI.X R11, R20, R0, R21, 0x2, P2 ;  /* 0x00000000140b9211 */ /* 0x000fe200010f1415 */
[C---:B------:R-:W-:Y:S01]  /*18130*/  VIADD R21, R211.reuse, 0x30 ;  /* 0x00000030d3157836 */ /* 0x040fe20000000000 */
[----:B------:R-:W-:Y:S01]  /*18140*/  ISETP.GE.AND P2, PT, R12, UR4, PT ;  /* 0x000000040c007c0c */ /* 0x000fe2000bf46270 */
[----:B------:R-:W-:Y:S01]  /*18150*/  VIADD R20, R211, 0x48 ;  /* 0x00000048d3147836 */ /* 0x000fe20000000000 */
[C---:B------:R-:W-:Y:S02]  /*18160*/  @!P4 LEA R4, P0, R25.reuse, R14, 0x2 ;  /* 0x0000000e1904c211 */ /* 0x040fe400078010ff */
[----:B------:R-:W-:Y:S02]  /*18170*/  SHF.R.S32.HI R21, RZ, 0x1f, R21 ;  /* 0x0000001fff157819 */ /* 0x000fe40000011415 */
[----:B------:R-:W-:Y:S01]  /*18180*/  @!P4 LEA.HI.X R5, R25, R0, R26, 0x2, P0 ;  /* 0x000000001905c211 */ /* 0x000fe200000f141a */
[----:B0-----:R-:W-:Y:S01]  /*18190*/  @!P1 IMAD.MOV.U32 R2, RZ, RZ, R60 ;  /* 0x000000ffff029224 */ /* 0x001fe200078e003c */
[----:B------:R-:W-:Y:S01]  /*181a0*/  @!P3 LEA R6, P5, R13, R14, 0x2 ;  /* 0x0000000e0d06b211 */ /* 0x000fe200078a10ff */
[----:B------:R-:W-:Y:S01]  /*181b0*/  @!P1 IMAD.MOV.U32 R3, RZ, RZ, R58 ;  /* 0x000000ffff039224 */ /* 0x000fe200078e003a */
[----:B------:R-:W-:Y:S01]  /*181c0*/  ISETP.GE.AND P0, PT, R20, UR4, PT ;  /* 0x0000000414007c0c */ /* 0x000fe2000bf06270 */
[----:B------:R-:W-:Y:S01]  /*181d0*/  VIADD R25, R211, 0x40 ;  /* 0x00000040d3197836 */ /* 0x000fe20000000000 */
[----:B------:R-:W-:Y:S01]  /*181e0*/  @!P3 LEA.HI.X R7, R13, R0, R21, 0x2, P5 ;  /* 0x000000000d07b211 */ /* 0x000fe200028f1415 */
[----:B------:R-:W-:Y:S01]  /*181f0*/  @!P4 IMAD.MOV.U32 R58, RZ, RZ, R61 ;  /* 0x000000ffff3ac224 */ /* 0x000fe200078e003d */
[----:B------:R0:W-:Y:S01]  /*18200*/  @!P1 ST.E.64 desc[UR36][R10.64], R2 ;  /* 0x000000020a009985 */ /* 0x0001e2000c101b24 */
[----:B------:R-:W-:Y:S01]  /*18210*/  ISETP.GE.AND P1, PT, R24, UR4, PT ;  /* 0x0000000418007c0c */ /* 0x000fe2000bf26270 */
[----:B------:R-:W-:Y:S01]  /*18220*/  VIADD R13, R211, 0x38 ;  /* 0x00000038d30d7836 */ /* 0x000fe20000000000 */
[----:B------:R-:W-:Y:S01]  /*18230*/  SHF.R.S32.HI R25, RZ, 0x1f, R25 ;  /* 0x0000001fff197819 */ /* 0x000fe20000011419 */
[----:B------:R-:W-:Y:S01]  /*18240*/  @!P4 ST.E.64 desc[UR36][R4.64], R58 ;  /* 0x0000003a0400c985 */ /* 0x000fe2000c101b24 */
[----:B-1----:R-:W-:-:S02]  /*18250*/  @!P2 LEA R8, P4, R12, R14, 0x2 ;  /* 0x0000000e0c08a211 */ /* 0x002fc400078810ff */
[----:B------:R-:W-:Y:S02]  /*18260*/  SHF.R.S32.HI R13, RZ, 0x1f, R13 ;  /* 0x0000001fff0d7819 */ /* 0x000fe4000001140d */
[C---:B------:R-:W-:Y:S02]  /*18270*/  IADD3 R21, R211.reuse, 0x50, RZ ;  /* 0x00000050d3157810 */ /* 0x040fe40007ffe0ff */
[----:B------:R-:W-:Y:S02]  /*18280*/  @!P2 LEA.HI.X R9, R12, R0, R13, 0x2, P4 ;  /* 0x000000000c09a211 */ /* 0x000fe400020f140d */
[-C--:B------:R-:W-:Y:S01]  /*18290*/  @!P0 LEA R12, P4, R20, R14.reuse, 0x2 ;  /* 0x0000000e140c8211 */ /* 0x080fe200078810ff */
[----:B0-----:R-:W-:Y:S01]  /*182a0*/  @!P3 IMAD.MOV.U32 R2, RZ, RZ, R70 ;  /* 0x000000ffff02b224 */ /* 0x001fe200078e0046 */
[C---:B------:R-:W-:Y:S01]  /*182b0*/  @!P1 LEA R10, P5, R24.reuse, R14, 0x2 ;  /* 0x0000000e180a9211 */ /* 0x040fe200078a10ff */
[----:B------:R-:W-:Y:S02]  /*182c0*/  @!P3 IMAD.MOV.U32 R3, RZ, RZ, R68 ;  /* 0x000000ffff03b224 */ /* 0x000fe400078e0044 */
[----:B------:R-:W-:Y:S01]  /*182d0*/  @!P2 IMAD.MOV.U32 R68, RZ, RZ, R71 ;  /* 0x000000ffff44a224 */ /* 0x000fe200078e0047 */
[----:B------:R-:W-:Y:S01]  /*182e0*/  @!P1 LEA.HI.X R11, R24, R0, R25, 0x2, P5 ;  /* 0x00000000180b9211 */ /* 0x000fe200028f1419 */
[----:B------:R-:W-:Y:S01]  /*182f0*/  VIADD R24, R211, 0x48 ;  /* 0x00000048d3187836 */ /* 0x000fe20000000000 */
[----:B------:R0:W-:Y:S01]  /*18300*/  @!P3 ST.E.64 desc[UR36][R6.64], R2 ;  /* 0x000000020600b985 */ /* 0x0001e2000c101b24 */
[----:B------:R-:W-:-:S02]  /*18310*/  ISETP.GE.AND P3, PT, R21, UR4, PT ;  /* 0x0000000415007c0c */ /* 0x000fc4000bf66270 */
[----:B------:R-:W-:Y:S01]  /*18320*/  ISETP.GE.AND P5, PT, R227, UR4, PT ;  /* 0x00000004e3007c0c */ /* 0x000fe2000bfa6270 */
[----:B------:R-:W-:Y:S01]  /*18330*/  @!P2 ST.E.64 desc[UR36][R8.64], R68 ;  /* 0x000000440800a985 */ /* 0x000fe2000c101b24 */
[----:B------:R-:W-:Y:S02]  /*18340*/  SHF.R.S32.HI R24, RZ, 0x1f, R24 ;  /* 0x0000001fff187819 */ /* 0x000fe40000011418 */
[----:B------:R-:W-:Y:S02]  /*18350*/  ISETP.GE.AND P2, PT, R229, UR4, PT ;  /* 0x00000004e5007c0c */ /* 0x000fe4000bf46270 */
[----:B------:R-:W-:Y:S01]  /*18360*/  @!P0 LEA.HI.X R13, R20, R0, R24, 0x2, P4 ;  /* 0x00000000140d8211 */ /* 0x000fe200020f1418 */
[----:B------:R-:W-:Y:S01]  /*18370*/  VIADD R24, R211, 0x50 ;  /* 0x00000050d3187836 */ /* 0x000fe20000000000 */
[----:B------:R-:W-:Y:S02]  /*18380*/  ISETP.GE.AND P4, PT, R228, UR4, PT ;  /* 0x00000004e4007c0c */ /* 0x000fe4000bf86270 */
[----:B------:R-:W-:Y:S01]  /*18390*/  SHF.R.S32.HI R20, RZ, 0x1f, R229 ;  /* 0x0000001fff147819 */ /* 0x000fe200000114e5 */
[----:B0-----:R-:W-:Y:S01]  /*183a0*/  @!P1 IMAD.MOV.U32 R2, RZ, RZ, R74 ;  /* 0x000000ffff029224 */ /* 0x001fe200078e004a */
[----:B------:R-:W-:Y:S01]  /*183b0*/  SHF.R.S32.HI R24, RZ, 0x1f, R24 ;  /* 0x0000001fff187819 */ /* 0x000fe20000011418 */
[----:B------:R-:W-:Y:S01]  /*183c0*/  @!P1 IMAD.MOV.U32 R3, RZ, RZ, R72 ;  /* 0x000000ffff039224 */ /* 0x000fe200078e0048 */
[----:B------:R-:W-:Y:S01]  /*183d0*/  @!P0 MOV R72, R75 ;  /* 0x0000004b00488202 */ /* 0x000fe20000000f00 */
[----:B------:R-:W-:-:S02]  /*183e0*/  @!P3 IMAD.MOV.U32 R77, RZ, RZ, R76 ;  /* 0x000000ffff4db224 */ /* 0x000fc400078e004c */
[----:B------:R-:W-:Y:S01]  /*183f0*/  @!P3 IMAD.MOV.U32 R76, RZ, RZ, R92 ;  /* 0x000000ffff4cb224 */ /* 0x000fe200078e005c */
[----:B------:R0:W-:Y:S01]  /*18400*/  @!P1 ST.E.64 desc[UR36][R10.64], R2 ;  /* 0x000000020a009985 */ /* 0x0001e2000c101b24 */
[C---:B------:R-:W-:Y:S01]  /*18410*/  @!P3 LEA R4, P1, R21.reuse, R14, 0x2 ;  /* 0x0000000e1504b211 */ /* 0x040fe200078210ff */
[----:B------:R-:W-:Y:S02]  /*18420*/  @!P2 IMAD.MOV.U32 R90, RZ, RZ, R93 ;  /* 0x000000ffff5aa224 */ /* 0x000fe400078e005d */
[----:B------:R1:W-:Y:S01]  /*18430*/  @!P0 ST.E.64 desc[UR36][R12.64], R72 ;  /* 0x000000480c008985 */ /* 0x0003e2000c101b24 */
[----:B------:R-:W-:Y:S02]  /*18440*/  ISETP.GE.AND P0, PT, R226, UR4, PT ;  /* 0x00000004e2007c0c */ /* 0x000fe4000bf06270 */
[----:B------:R-:W-:Y:S02]  /*18450*/  @!P3 LEA.HI.X R5, R21, R0, R24, 0x2, P1 ;  /* 0x000000001505b211 */ /* 0x000fe400008f1418 */
[----:B------:R-:W-:-:S02]  /*18460*/  @!P2 LEA R6, P1, R229, R14, 0x2 ;  /* 0x0000000ee506a211 */ /* 0x000fc400078210ff */
[----:B------:R-:W-:Y:S01]  /*18470*/  SHF.R.S32.HI R24, RZ, 0x1f, R228 ;  /* 0x0000001fff187819 */ /* 0x000fe200000114e4 */
[----:B------:R2:W-:Y:S01]  /*18480*/  @!P3 ST.E.64 desc[UR36][R4.64], R76 ;  /* 0x0000004c0400b985 */ /* 0x0005e2000c101b24 */
[----:B------:R-:W-:Y:S01]  /*18490*/  @!P2 LEA.HI.X R7, R229, R0, R20, 0x2, P1 ;  /* 0x00000000e507a211 */ /* 0x000fe200008f1414 */
[----:B0-----:R-:W-:Y:S01]  /*184a0*/  @!P4 IMAD.MOV.U32 R2, RZ, RZ, R96 ;  /* 0x000000ffff02c224 */ /* 0x001fe200078e0060 */
[-C--:B------:R-:W-:Y:S02]  /*184b0*/  @!P4 LEA R8, P1, R228, R14.reuse, 0x2 ;  /* 0x0000000ee408c211 */ /* 0x080fe400078210ff */
[----:B------:R-:W-:Y:S01]  /*184c0*/  SHF.R.S32.HI R21, RZ, 0x1f, R227 ;  /* 0x0000001fff157819 */ /* 0x000fe200000114e3 */
[----:B------:R2:W-:Y:S01]  /*184d0*/  @!P2 ST.E.64 desc[UR36][R6.64], R90 ;  /* 0x0000005a0600a985 */ /* 0x0005e2000c101b24 */
[-C--:B------:R-:W-:Y:S02]  /*184e0*/  @!P5 LEA R10, P2, R227, R14.reuse, 0x2 ;  /* 0x0000000ee30ad211 */ /* 0x080fe400078410ff */
[----:B-1----:R-:W-:-:S02]  /*184f0*/  @!P0 LEA R12, P3, R226, R14, 0x2 ;  /* 0x0000000ee20c8211 */ /* 0x002fc400078610ff */
[----:B------:R-:W-:Y:S02]  /*18500*/  SHF.R.S32.HI R20, RZ, 0x1f, R226 ;  /* 0x0000001fff147819 */ /* 0x000fe400000114e2 */
[----:B------:R-:W-:Y:S02]  /*18510*/  @!P4 LEA.HI.X R9, R228, R0, R24, 0x2, P1 ;  /* 0x00000000e409c211 */ /* 0x000fe400008f1418 */
[----:B------:R-:W-:Y:S01]  /*18520*/  @!P4 MOV R3, R94 ;  /* 0x0000005e0003c202 */ /* 0x000fe20000000f00 */
[----:B------:R-:W-:Y:S01]  /*18530*/  @!P5 IMAD.MOV.U32 R94, RZ, RZ, R97 ;  /* 0x000000ffff5ed224 */ /* 0x000fe200078e0061 */
[-C--:B------:R-:W-:Y:S02]  /*18540*/  @!P5 LEA.HI.X R11, R227, R0.reuse, R21, 0x2, P2 ;  /* 0x00000000e30bd211 */ /* 0x080fe400010f1415 */
[----:B------:R-:W-:Y:S01]  /*18550*/  @!P0 LEA.HI.X R13, R226, R0, R20, 0x2, P3 ;  /* 0x00000000e20d8211 */ /* 0x000fe200018f1414 */
[----:B------:R2:W-:Y:S04]  /*18560*/  @!P4 ST.E.64 desc[UR36][R8.64], R2 ;  /* 0x000000020800c985 */ /* 0x0005e8000c101b24 */
[----:B------:R2:W-:Y:S04]  /*18570*/  @!P5 ST.E.64 desc[UR36][R10.64], R94 ;  /* 0x0000005e0a00d985 */ /* 0x0005e8000c101b24 */
[----:B------:R2:W-:Y:S01]  /*18580*/  @!P0 ST.E.64 desc[UR36][R12.64], R64 ;  /* 0x000000400c008985 */ /* 0x0005e2000c101b24 */
[----:B------:R-:W-:-:S13]  /*18590*/  ISETP.GE.AND P0, PT, R215, UR4, PT ;  /* 0x00000004d7007c0c */ /* 0x000fda000bf06270 */
[----:B--2---:R-:W-:Y:S05]  /*185a0*/  @P0 BRA `(.L_x_670) ;  /* 0x0000000c00380947 */ /* 0x004fea0003800000 */
[----:B------:R-:W-:Y:S02]  /*185b0*/  SHF.R.S32.HI R20, RZ, 0x1f, R215 ;  /* 0x0000001fff147819 */ /* 0x000fe400000114d7 */
[----:B------:R-:W-:-:S04]  /*185c0*/  LEA R14, P0, R215, R14, 0x2 ;  /* 0x0000000ed70e7211 */ /* 0x000fc800078010ff */
[----:B------:R-:W-:-:S05]  /*185d0*/  LEA.HI.X R15, R215, R0, R20, 0x2, P0 ;  /* 0x00000000d70f7211 */ /* 0x000fca00000f1414 */
[----:B------:R0:W-:Y:S01]  /*185e0*/  ST.E.64 desc[UR36][R14.64], R66 ;  /* 0x000000420e007985 */ /* 0x0001e2000c101b24 */
[----:B------:R-:W-:Y:S05]  /*185f0*/  BRA `(.L_x_670) ;  /* 0x0000000c00247947 */ /* 0x000fea0003800000 */
.L_x_656:
[----:B------:R-:W-:Y:S01]  /*18600*/  ULDC.64 UR6, c[0x0][0xc08] ;  /* 0x0003020000067ab9 */ /* 0x000fe20000000a00 */
[----:B------:R-:W-:Y:S01]  /*18610*/  ULDC.64 UR4, c[0x0][0xc00] ;  /* 0x0003000000047ab9 */ /* 0x000fe20000000a00 */
[----:B------:R-:W-:Y:S01]  /*18620*/  ISETP.NE.U32.AND P1, PT, RZ, UR6, PT ;  /* 0x00000006ff007c0c */ /* 0x000fe2000bf25070 */
[----:B------:R-:W-:Y:S01]  /*18630*/  IMAD.MOV.U32 R13, RZ, RZ, RZ ;  /* 0x000000ffff0d7224 */ /* 0x000fe200078e00ff */
[----:B------:R-:W-:Y:S01]  /*18640*/  ISETP.NE.U32.AND P0, PT, RZ, UR4, PT ;  /* 0x00000004ff007c0c */ /* 0x000fe2000bf05070 */
[----:B------:R-:W3:Y:S01]  /*18650*/  S2R R0, SR_TID.X ;  /* 0x0000000000007919 */ /* 0x000ee20000002100 */
[----:B------:R-:W-:Y:S02]  /*18660*/  ISETP.NE.AND.EX P1, PT, RZ, UR7, PT, P1 ;  /* 0x00000007ff007c0c */ /* 0x000fe4000bf25310 */
[----:B------:R-:W-:Y:S02]  /*18670*/  IADD3 R2, P2, R209, UR4, RZ ;  /* 0x00000004d1027c10 */ /* 0x000fe4000ff5e0ff */
[----:B------:R-:W-:-:S02]  /*18680*/  ISETP.NE.AND.EX P0, PT, RZ, UR5, PT, P0 ;  /* 0x00000005ff007c0c */ /* 0x000fc4000bf05300 */
[----:B------:R-:W-:Y:S01]  /*18690*/  IADD3.X R3, R210, UR5, RZ, P2, !PT ;  /* 0x00000005d2037c10 */ /* 0x000fe200097fe4ff */
[----:B------:R-:W-:Y:S02]  /*186a0*/  ULDC UR4, c[0x0][0xa88] ;  /* 0x0002a20000047ab9 */ /* 0x000fe40000000800 */
[----:B------:R-:W-:-:S04]  /*186b0*/  IMAD.U32 R20, RZ, RZ, UR4 ;  /* 0x00000004ff147e24 */ /* 0x000fc8000f8e00ff */
[----:B------:R-:W-:-:S04]  /*186c0*/  @P1 IADD3 R4, P2, R209, UR6, RZ ;  /* 0x00000006d1041c10 */ /* 0x000fc8000ff5e0ff */
[----:B------:R-:W-:Y:S01]  /*186d0*/  @P1 IADD3.X R5, R210, UR7, RZ, P2, !PT ;  /* 0x00000007d2051c10 */ /* 0x000fe200097fe4ff */
[----:B------:R4:W5:Y:S04]  /*186e0*/  @P0 LDG.E R13, desc[UR36][R2.64] ;  /* 0x00000024020d0981 */ /* 0x000968000c1e1900 */
[----:B------:R4:W5:Y:S01]  /*186f0*/  @P1 LDG.E R20, desc[UR36][R4.64] ;  /* 0x0000002404141981 */ /* 0x000962000c1e1900 */
[----:B-1----:R-:W-:Y:S01]  /*18700*/  ISETP.GT.AND P2, PT, R208, 0x1, PT ;  /* 0x00000001d000780c */ /* 0x002fe20003f44270 */
[----:B---3--:R-:W-:-:S05]  /*18710*/  VIADD R24, R0, 0xffffff80 ;  /* 0xffffff8000187836 */ /* 0x008fca0000000000 */
[----:B------:R-:W-:Y:S01]  /*18720*/  ISETP.GT.AND P3, PT, R24, 0x7f, PT ;  /* 0x0000007f1800780c */ /* 0x000fe20003f64270 */
[----:B----4-:R-:W-:-:S12]  /*18730*/  @P1 BRA `(.L_x_675) ;  /* 0x0000000000101947 */ /* 0x010fd80003800000 */
[----:B------:R-:W-:Y:S05]  /*18740*/  @!P0 BRA `(.L_x_675) ;  /* 0x00000000000c8947 */ /* 0x000fea0003800000 */
[----:B------:R-:W3:Y:S04]  /*18750*/  LDG.E R5, desc[UR36][R2.64] ;  /* 0x0000002402057981 */ /* 0x000ee8000c1e1900 */
[----:B-----5:R-:W3:Y:S02]  /*18760*/  LDG.E R20, desc[UR36][R2.64+0x4] ;  /* 0x0000042402147981 */ /* 0x020ee4000c1e1900 */
[----:B---3--:R-:W-:-:S07]  /*18770*/  IMAD.IADD R20, R20, 0x1, -R5 ;  /* 0x0000000114147824 */ /* 0x008fce00078e0a05 */
.L_x_675:
[----:B------:R-:W-:Y:S01]  /*18780*/  BSSY B1, `(.L_x_676) ;  /* 0x0000036000017945 */ /* 0x000fe20003800000 */
[----:B------:R-:W-:Y:S02]  /*18790*/  SEL R205, R205, RZ, !P0 ;  /* 0x000000ffcdcd7207 */ /* 0x000fe40004000000 */
[----:B------:R-:W-:Y:S02]  /*187a0*/  SEL R212, R212, RZ, !P0 ;  /* 0x000000ffd4d47207 */ /* 0x000fe40004000000 */
[----:B-----5:R-:W-:Y:S01]  /*187b0*/  SHF.R.S32.HI R12, RZ, 0x1f, R13 ;  /* 0x0000001fff0c7819 */ /* 0x020fe2000001140d */
[----:B------:R-:W-:Y:S06]  /*187c0*/  @P3 BRA `(.L_x_677) ;  /* 0x0000000000c43947 */ /* 0x000fec0003800000 */
[----:B------:R-:W1:Y:S01]  /*187d0*/  LDC R25, c[0x0][0xbe8] ;  /* 0x0002fa00ff197b82 */ /* 0x000e620000000800 */
[----:B------:R-:W-:-:S05]  /*187e0*/  LEA R0, R213, R0, 0x7 ;  /* 0x00000000d5007211 */ /* 0x000fca00078e38ff */
[----:B------:R-:W-:Y:S02]  /*187f0*/  VIADD R21, R0, 0xffffff80 ;  /* 0xffffff8000157836 */ /* 0x000fe40000000000 */
[----:B-1----:R-:W-:-:S05]  /*18800*/  IMAD R2, R20, R25, RZ ;  /* 0x0000001914027224 */ /* 0x002fca00078e02ff */
[----:B------:R-:W-:-:S13]  /*18810*/  ISETP.GE.AND P0, PT, R21, R2, PT ;  /* 0x000000021500720c */ /* 0x000fda0003f06270 */
[----:B------:R-:W-:Y:S05]  /*18820*/  @P0 BRA `(.L_x_677) ;  /* 0x0000000000ac0947 */ /* 0x000fea0003800000 */
[----:B------:R-:W-:Y:S01]  /*18830*/  IMAD.MOV.U32 R0, RZ, RZ, 0x9b8 ;  /* 0x000009b8ff007424 */ /* 0x000fe200078e00ff */
[----:B------:R-:W-:Y:S01]  /*18840*/  ISETP.GT.AND P3, PT, R208, 0x1, PT ;  /* 0x00000001d000780c */ /* 0x000fe20003f64270 */
[----:B------:R-:W1:Y:S01]  /*18850*/  LDC.64 R26, c[0x0][0xba8] ;  /* 0x0002ea00ff1a7b82 */ /* 0x000e620000000a00 */
[----:B------:R-:W-:Y:S01]  /*18860*/  ISETP.NE.AND P0, PT, R25, 0x1, PT ;  /* 0x000000011900780c */ /* 0x000fe20003f05270 */
[----:B------:R-:W-:Y:S01]  /*18870*/  IMAD.MOV.U32 R15, RZ, RZ, R21 ;  /* 0x000000ffff0f7224 */ /* 0x000fe200078e0015 */
[----:B------:R-:W-:-:S05]  /*18880*/  SEL R14, R0, 0x978, P3 ;  /* 0x00000978000e7807 */ /* 0x000fca0001800000 */
[----:B------:R-:W3:Y:S08]  /*18890*/  LDC.64 R6, c[0x0][R14+0x220] ;  /* 0x000088000e067b82 */ /* 0x000ef00000000a00 */
[----:B------:R-:W4:Y:S08]  /*188a0*/  LDC.64 R2, c[0x0][R14+0x218] ;  /* 0x000086000e027b82 */ /* 0x000f300000000a00 */
[----:B------:R-:W5:Y:S08]  /*188b0*/  LDC.64 R8, c[0x0][R14+0x228] ;  /* 0x00008a000e087b82 */ /* 0x000f700000000a00 */
[----:B------:R-:W0:Y:S08]  /*188c0*/  LDC.64 R4, c[0x0][R14+0x210] ;  /* 0x000084000e047b82 */ /* 0x000e300000000a00 */
[----:B------:R-:W2:Y:S08]  /*188d0*/  @P0 LDC R0, c[0x0][0xbec] ;  /* 0x0002fb00ff000b82 */ /* 0x000eb00000000800 */
[----:B------:R-:W5:Y:S01]  /*188e0*/  @P0 LDC R35, c[0x0][0xbf0] ;  /* 0x0002fc00ff230b82 */ /* 0x000f620000000800 */
[----:B---3--:R-:W-:-:S07]  /*188f0*/  IMAD R7, R7, R205, RZ ;  /* 0x000000cd07077224 */ /* 0x008fce00078e02ff */
[----:B-1----:R-:W1:Y:S01]  /*18900*/  @!P3 LDC R26, c[0x0][0xb50] ;  /* 0x0002d400ff1abb82 */ /* 0x002e620000000800 */
[----:B------:R-:W-:Y:S02]  /*18910*/  IMAD R7, R6, R212, R7 ;  /* 0x000000d406077224 */ /* 0x000fe400078e0207 */
[----:B--2---:R-:W-:-:S05]  /*18920*/  @P0 IMAD.HI.U32 R0, R21, R0, RZ ;  /* 0x0000000015000227 */ /* 0x004fca00078e00ff */
[----:B------:R-:W2:Y:S01]  /*18930*/  @!P3 LDC R27, c[0x0][0xb54] ;  /* 0x0002d500ff1bbb82 */ /* 0x000ea20000000800 */
[-C--:B----4-:R-:W-:Y:S02]  /*18940*/  IMAD R33, R3, R191.reuse, RZ ;  /* 0x000000bf03217224 */ /* 0x090fe400078e02ff */
[----:B------:R-:W-:Y:S01]  /*18950*/  IMAD.WIDE.U32 R10, R2, R191, RZ ;  /* 0x000000bf020a7225 */ /* 0x000fe200078e00ff */
[----:B-----5:R-:W-:-:S03]  /*18960*/  @P0 SHF.R.U32.HI R15, RZ, R35, R0 ;  /* 0x00000023ff0f0219 */ /* 0x020fc60000011600 */
[----:B------:R-:W-:Y:S01]  /*18970*/  IMAD.WIDE.U32 R2, R6, R205, RZ ;  /* 0x000000cd06027225 */ /* 0x000fe200078e00ff */
[----:B------:R-:W-:-:S03]  /*18980*/  SEL R35, R214, RZ, P3 ;  /* 0x000000ffd6237207 */ /* 0x000fc60001800000 */
[----:B------:R-:W-:Y:S01]  /*18990*/  IMAD.IADD R11, R33, 0x1, R11 ;  /* 0x00000001210b7824 */ /* 0x000fe200078e020b */
[----:B------:R-:W-:Y:S01]  /*189a0*/  IADD3 R10, P0, P1, R2, R10, R13 ;  /* 0x0000000a020a7210 */ /* 0x000fe2000791e00d */
[----:B------:R-:W-:Y:S01]  /*189b0*/  IMAD.MOV R0, RZ, RZ, -R15 ;  /* 0x000000ffff007224 */ /* 0x000fe200078e0a0f */
[----:B------:R-:W-:Y:S01]  /*189c0*/  IADD3 R6, R3, R7, RZ ;  /* 0x0000000703067210 */ /* 0x000fe20007ffe0ff */
[----:B------:R-:W-:-:S04]  /*189d0*/  IMAD.WIDE.U32 R2, R8, R35, RZ ;  /* 0x0000002308027225 */ /* 0x000fc800078e00ff */
[----:B------:R-:W-:Y:S02]  /*189e0*/  IMAD R9, R9, R35, RZ ;  /* 0x0000002309097224 */ /* 0x000fe400078e02ff */
[----:B------:R-:W-:Y:S01]  /*189f0*/  IMAD R7, R25, R0, R21 ;  /* 0x0000000019077224 */ /* 0x000fe200078e0215 */
[----:B------:R-:W-:Y:S01]  /*18a00*/  IADD3.X R0, R6, R11, R12, P0, P1 ;  /* 0x0000000b06007210 */ /* 0x000fe200007e240c */
[----:B------:R-:W-:Y:S01]  /*18a10*/  IMAD.IADD R3, R9, 0x1, R3 ;  /* 0x0000000109037824 */ /* 0x000fe200078e0203 */
[----:B------:R-:W-:Y:S02]  /*18a20*/  IADD3 R2, P0, P1, R15, R10, R2 ;  /* 0x0000000a0f027210 */ /* 0x000fe4000791e002 */
[----:B------:R-:W-:Y:S02]  /*18a30*/  SHF.R.S32.HI R15, RZ, 0x1f, R15 ;  /* 0x0000001fff0f7819 */ /* 0x000fe4000001140f */
[----:B------:R-:W-:Y:S02]  /*18a40*/  SHF.R.S32.HI R9, RZ, 0x1f, R7 ;  /* 0x0000001fff097819 */ /* 0x000fe40000011407 */
[----:B------:R-:W-:Y:S01]  /*18a50*/  IADD3.X R3, R15, R0, R3, P0, P1 ;  /* 0x000000000f037210 */ /* 0x000fe200007e2403 */
[----:B0-----:R-:W-:-:S04]  /*18a60*/  IMAD R0, R5, R7, RZ ;  /* 0x0000000705007224 */ /* 0x001fc800078e02ff */
[C---:B------:R-:W-:Y:S02]  /*18a70*/  IMAD R9, R4.reuse, R9, R0 ;  /* 0x0000000904097224 */ /* 0x040fe400078e0200 */
[----:B------:R-:W-:-:S04]  /*18a80*/  IMAD.WIDE.U32 R2, R4, R7, R2 ;  /* 0x0000000704027225 */ /* 0x000fc800078e0002 */
[----:B------:R-:W-:Y:S01]  /*18a90*/  IMAD.IADD R0, R3, 0x1, R9 ;  /* 0x0000000103007824 */ /* 0x000fe200078e0209 */
[----:B-1----:R-:W-:Y:S01]  /*18aa0*/  LEA R4, P0, R2, R26, 0x2 ;  /* 0x0000001a02047211 */ /* 0x002fe200078010ff */
[----:B------:R-:W-:-:S03]  /*18ab0*/  IMAD.MOV.U32 R3, RZ, RZ, -0x800000 ;  /* 0xff800000ff037424 */ /* 0x000fc600078e00ff */
[----:B--2---:R-:W-:-:S05]  /*18ac0*/  LEA.HI.X R5, R2, R27, R0, 0x2, P0 ;  /* 0x0000001b02057211 */ /* 0x004fca00000f1400 */
[----:B------:R1:W-:Y:S04]  /*18ad0*/  STG.E desc[UR36][R4.64], R3 ;  /* 0x0000000304007986 */ /* 0x0003e8000c101924 */
.L_x_677:
[----:B------:R-:W-:Y:S05]  /*18ae0*/  BSYNC B1 ;  /* 0x0000000000017941 */ /* 0x000fea0003800000 */
.L_x_676:
[----:B------:R-:W-:Y:S05]  /*18af0*/  @P2 BRA `(.L_x_670) ;  /* 0x0000000400e42947 */ /* 0x000fea0003800000 */
[----:B------:R-:W3:Y:S01]  /*18b00*/  LDC R21, c[0x0][0xbe8] ;  /* 0x0002fa00ff157b82 */ /* 0x000ee20000000800 */
[----:B------:R-:W-:Y:S01]  /*18b10*/  SHF.R.S32.HI R6, RZ, 0x1f, R24 ;  /* 0x0000001fff067819 */ /* 0x000fe20000011418 */
[----:B------:R-:W-:Y:S01]  /*18b20*/  ULDC.64 UR4, c[0x0][0xaa0] ;  /* 0x0002a80000047ab9 */ /* 0x000fe20000000a00 */
[----:B------:R-:W-:Y:S01]  /*18b30*/  ULDC.64 UR6, c[0x0][0xaf0] ;  /* 0x0002bc0000067ab9 */ /* 0x000fe20000000a00 */
[----:B------:R-:W-:Y:S01]  /*18b40*/  IMAD R0, R12, UR4, RZ ;  /* 0x000000040c007c24 */ /* 0x000fe2000f8e02ff */
[----:B------:R-:W-:Y:S01]  /*18b50*/  LEA.HI R6, R6, R24, RZ, 0x3 ;  /* 0x0000001806067211 */ /* 0x000fe200078f18ff */
[----:B-1----:R-:W-:-:S03]  /*18b60*/  IMAD.WIDE.U32 R2, R13, UR4, RZ ;  /* 0x000000040d027c25 */ /* 0x002fc6000f8e00ff */
[----:B------:R-:W-:Y:S01]  /*18b70*/  SHF.R.S32.HI R6, RZ, 0x3, R6 ;  /* 0x00000003ff067819 */ /* 0x000fe20000011406 */
[----:B------:R-:W-:Y:S01]  /*18b80*/  IMAD R5, R13, UR5, R0 ;  /* 0x000000050d057c24 */ /* 0x000fe2000f8e0200 */
[----:B------:R-:W-:-:S03]  /*18b90*/  ULDC.64 UR4, c[0x0][0xae8] ;  /* 0x0002ba0000047ab9 */ /* 0x000fc60000000a00 */
[----:B------:R-:W-:Y:S02]  /*18ba0*/  IMAD R0, R207, 0x20, R6 ;  /* 0x00000020cf007824 */ /* 0x000fe400078e0206 */
[----:B------:R-:W-:-:S03]  /*18bb0*/  IMAD.IADD R3, R3, 0x1, R5 ;  /* 0x0000000103037824 */ /* 0x000fc600078e0205 */
[----:B------:R-:W-:Y:S01]  /*18bc0*/  LEA R9, R213, R0, 0x7 ;  /* 0x00000000d5097211 */ /* 0x000fe200078e38ff */
[----:B------:R-:W-:Y:S01]  /*18bd0*/  IMAD.WIDE.U32 R2, R191, UR4, R2 ;  /* 0x00000004bf027c25 */ /* 0x000fe2000f8e0002 */
[----:B---3--:R-:W-:-:S03]  /*18be0*/  ISETP.NE.AND P0, PT, R21, 0x1, PT ;  /* 0x000000011500780c */ /* 0x008fc60003f05270 */
[----:B------:R-:W-:Y:S02]  /*18bf0*/  IMAD.MOV.U32 R5, RZ, RZ, R9 ;  /* 0x000000ffff057224 */ /* 0x000fe400078e0009 */
[----:B------:R-:W-:Y:S01]  /*18c00*/  IMAD R3, R191, UR5, R3 ;  /* 0x00000005bf037c24 */ /* 0x000fe2000f8e0203 */
[----:B------:R-:W-:Y:S01]  /*18c10*/  ULDC.64 UR4, c[0x0][0xae0] ;  /* 0x0002b80000047ab9 */ /* 0x000fe20000000a00 */
[----:B------:R-:W-:-:S06]  /*18c20*/  IMAD.WIDE.U32 R2, R205, UR6, R2 ;  /* 0x00000006cd027c25 */ /* 0x000fcc000f8e0002 */
[----:B------:R-:W1:Y:S08]  /*18c30*/  @P0 LDC R4, c[0x0][0xbec] ;  /* 0x0002fb00ff040b82 */ /* 0x000e700000000800 */
[----:B------:R-:W3:Y:S01]  /*18c40*/  @P0 LDC R7, c[0x0][0xbf0] ;  /* 0x0002fc00ff070b82 */ /* 0x000ee20000000800 */
[----:B-1----:R-:W-:-:S04]  /*18c50*/  @P0 IMAD.HI.U32 R0, R9, R4, RZ ;  /* 0x0000000409000227 */ /* 0x002fc800078e00ff */
[----:B------:R-:W-:Y:S01]  /*18c60*/  IMAD R4, R212, UR6, RZ ;  /* 0x00000006d4047c24 */ /* 0x000fe2000f8e02ff */
[----:B---3--:R-:W-:-:S03]  /*18c70*/  @P0 SHF.R.U32.HI R5, RZ, R7, R0 ;  /* 0x00000007ff050219 */ /* 0x008fc60000011600 */
[----:B------:R-:W-:Y:S01]  /*18c80*/  IMAD R7, R205, UR7, R4 ;  /* 0x00000007cd077c24 */ /* 0x000fe2000f8e0204 */
[--C-:B------:R-:W-:Y:S01]  /*18c90*/  SHF.R.S32.HI R0, RZ, 0x1f, R5.reuse ;  /* 0x0000001fff007819 */ /* 0x100fe20000011405 */
[----:B------:R-:W-:Y:S02]  /*18ca0*/  IMAD.MOV R4, RZ, RZ, -R5 ;  /* 0x000000ffff047224 */ /* 0x000fe400078e0a05 */
[----:B------:R-:W-:Y:S02]  /*18cb0*/  IMAD.IADD R3, R3, 0x1, R7 ;  /* 0x0000000103037824 */ /* 0x000fe400078e0207 */
[----:B------:R-:W-:Y:S02]  /*18cc0*/  IMAD R0, R0, UR4, RZ ;  /* 0x0000000400007c24 */ /* 0x000fe4000f8e02ff */
[----:B------:R-:W-:Y:S02]  /*18cd0*/  IMAD R7, R21, R4, R9 ;  /* 0x0000000415077224 */ /* 0x000fe400078e0209 */
[----:B------:R-:W-:-:S02]  /*18ce0*/  IMAD R9, R5, UR5, R0 ;  /* 0x0000000505097c24 */ /* 0x000fc4000f8e0200 */
[----:B------:R-:W-:Y:S01]  /*18cf0*/  IMAD.WIDE.U32 R2, R5, UR4, R2 ;  /* 0x0000000405027c25 */ /* 0x000fe2000f8e0002 */
[----:B------:R-:W-:Y:S01]  /*18d00*/  SHF.R.S32.HI R0, RZ, 0x1f, R7 ;  /* 0x0000001fff007819 */ /* 0x000fe20000011407 */
[----:B------:R-:W-:Y:S02]  /*18d10*/  ULDC.64 UR4, c[0x0][0xad8] ;  /* 0x0002b60000047ab9 */ /* 0x000fe40000000a00 */
[----:B------:R-:W-:Y:S02]  /*18d20*/  IMAD.IADD R3, R3, 0x1, R9 ;  /* 0x0000000103037824 */ /* 0x000fe400078e0209 */
        /* <DEDUP_REMOVED lines=8> */
[----:B------:R-:W-:Y:S06]  /*18db0*/  BRA.DIV UR4, `(.L_x_678) ;  /* 0x000000ba04c47947 */ /* 0x000fec000b800000 */
[----:B------:R1:W3:Y:S04]  /*18dc0*/  SHFL.IDX PT, R3, R2, RZ, 0x181f ;  /* 0x00181fff02037589 */ /* 0x0002e800000e0000 */
[----:B------:R1:W4:Y:S02]  /*18dd0*/  SHFL.IDX PT, R14, R0, RZ, 0x181f ;  /* 0x00181fff000e7589 */ /* 0x00032400000e0000 */
.L_x_967:
[----:B------:R-:W-:Y:S01]  /*18de0*/  IMAD R21, R20, R21, RZ ;  /* 0x0000001514157224 */ /* 0x000fe200078e02ff */
[----:B------:R-:W-:Y:S01]  /*18df0*/  LEA R6, R213, R6, 0x7 ;  /* 0x00000006d5067211 */ /* 0x000fe200078e38ff */
        /* <DEDUP_REMOVED lines=8> */
[-C--:B----4-:R-:W-:Y:S02]  /*18e80*/  @!P2 LEA R4, P0, R198, R14.reuse, 0x1 ;  /* 0x0000000ec604a211 */ /* 0x090fe400078008ff */
[----:B------:R-:W-:Y:S02]  /*18e90*/  @!P3 LEA R14, P1, R206, R14, 0x1 ;  /* 0x0000000ece0eb211 */ /* 0x000fe400078208ff */
[-C--:B---3--:R-:W-:Y:S02]  /*18ea0*/  @!P2 LEA.HI.X R5, R198, R3.reuse, R8, 0x1, P0 ;  /* 0x00000003c605a211 */ /* 0x088fe400000f0c08 */
[----:B------:R-:W-:-:S03]  /*18eb0*/  @!P3 LEA.HI.X R15, R206, R3, R7, 0x1, P1 ;  /* 0x00000003ce0fb211 */ /* 0x000fc600008f0c07 */
[----:B------:R3:W-:Y:S04]  /*18ec0*/  @!P2 ST.E.128 desc[UR36][R4.64], RZ ;  /* 0x000000ff0400a985 */ /* 0x0007e8000c101d24 */
[----:B------:R3:W-:Y:S02]  /*18ed0*/  @!P3 ST.E.128 desc[UR36][R14.64], RZ ;  /* 0x000000ff0e00b985 */ /* 0x0007e4000c101d24 */
.L_x_680:
[----:B------:R-:W-:Y:S05]  /*18ee0*/  BSYNC B1 ;  /* 0x0000000000017941 */ /* 0x000fea0003800000 */
.L_x_679:
[----:B------:R-:W-:-:S03]  /*18ef0*/  UMOV UR4, 0xffffffff ;  /* 0xffffffff00047882 */ /* 0x000fc60000000000 */
[----:B------:R-:W-:Y:S05]  /*18f00*/  BRA.DIV UR4, `(.L_x_681) ;  /* 0x000000ba04a47947 */ /* 0x000fea000b800000 */
[----:B---3--:R3:W0:Y:S04]  /*18f10*/  SHFL.IDX PT, R3, R2, 0x1, 0x181f ;  /* 0x00381f0002037f89 */ /* 0x00862800000e0000 */
[----:B----4-:R3:W4:Y:S02]  /*18f20*/  SHFL.IDX PT, R14, R0, 0x1, 0x181f ;  /* 0x00381f00000e7f89 */ /* 0x01072400000e0000 */
.L_x_971:
        /* <DEDUP_REMOVED lines=11> */
[-C--:B0-----:R-:W-:Y:S02]  /*18fe0*/  @!P2 LEA.HI.X R5, R198, R3.reuse, R8, 0x1, P0 ;  /* 0x00000003c605a211 */ /* 0x081fe400000f0c08 */
[----:B------:R-:W-:-:S03]  /*18ff0*/  @!P3 LEA.HI.X R15, R206, R3, R7, 0x1, P1 ;  /* 0x00000003ce0fb211 */ /* 0x000fc600008f0c07 */
[----:B------:R0:W-:Y:S04]  /*19000*/  @!P2 ST.E.128 desc[UR36][R4.64], RZ ;  /* 0x000000ff0400a985 */ /* 0x0001e8000c101d24 */
[----:B------:R0:W-:Y:S02]  /*19010*/  @!P3 ST.E.128 desc[UR36][R14.64], RZ ;  /* 0x000000ff0e00b985 */ /* 0x0001e4000c101d24 */
.L_x_683:
[----:B------:R-:W-:Y:S05]  /*19020*/  BSYNC B1 ;  /* 0x0000000000017941 */ /* 0x000fea0003800000 */
.L_x_682:
[----:B------:R-:W-:-:S03]  /*19030*/  UMOV UR4, 0xffffffff ;  /* 0xffffffff00047882 */ /* 0x000fc60000000000 */
[----:B------:R-:W-:Y:S05]  /*19040*/  BRA.DIV UR4, `(.L_x_684) ;  /* 0x000000ba049c7947 */ /* 0x000fea000b800000 */
[----:B0-----:R0:W0:Y:S04]  /*19050*/  SHFL.IDX PT, R3, R2, 0x2, 0x181f ;  /* 0x00581f0002037f89 */ /* 0x00102800000e0000 */
[----:B----4-:R4:W0:Y:S02]  /*19060*/  SHFL.IDX PT, R14, R0, 0x2, 0x181f ;  /* 0x00581f00000e7f89 */ /* 0x01082400000e0000 */
.L_x_975:
        /* <DEDUP_REMOVED lines=9> */
[-C--:B0-----:R-:W-:Y:S02]  /*19100*/  @!P2 LEA R4, P0, R198, R14.reuse, 0x1 ;  /* 0x0000000ec604a211 */ /* 0x081fe400078008ff */
[----:B------:R-:W-:Y:S02]  /*19110*/  @!P3 LEA R14, P1, R206, R14, 0x1 ;  /* 0x0000000ece0eb211 */ /* 0x000fe400078208ff */
[-C--:B------:R-:W-:Y:S02]  /*19120*/  @!P2 LEA.HI.X R5, R198, R3.reuse, R8, 0x1, P0 ;  /* 0x00000003c605a211 */ /* 0x080fe400000f0c08 */
[----:B------:R-:W-:-:S03]  /*19130*/  @!P3 LEA.HI.X R15, R206, R3, R7, 0x1, P1 ;  /* 0x00000003ce0fb211 */ /* 0x000fc600008f0c07 */
[----:B------:R0:W-:Y:S04]  /*19140*/  @!P2 ST.E.128 desc[UR36][R4.64], RZ ;  /* 0x000000ff0400a985 */ /* 0x0001e8000c101d24 */
[----:B------:R0:W-:Y:S02]  /*19150*/  @!P3 ST.E.128 desc[UR36][R14.64], RZ ;  /* 0x000000ff0e00b985 */ /* 0x0001e4000c101d24 */
.L_x_686:
[----:B------:R-:W-:Y:S05]  /*19160*/  BSYNC B1 ;  /* 0x0000000000017941 */ /* 0x000fea0003800000 */
.L_x_685:
[----:B------:R-:W-:-:S03]  /*19170*/  UMOV UR4, 0xffffffff ;  /* 0xffffffff00047882 */ /* 0x000fc60000000000 */
[----:B------:R-:W-:Y:S05]  /*19180*/  BRA.DIV UR4, `(.L_x_687) ;  /* 0x000000ba04947947 */ /* 0x000fea000b800000 */
[----:B0-----:R0:W0:Y:S04]  /*19190*/  SHFL.IDX PT, R3, R2, 0x3, 0x181f ;  /* 0x00781f0002037f89 */ /* 0x00102800000e0000 */
[----:B------:R0:W0:Y:S02]  /*191a0*/  SHFL.IDX PT, R14, R0, 0x3, 0x181f ;  /* 0x00781f00000e7f89 */ /* 0x00002400000e0000 */
.L_x_979:
[----:B01-34-:R-:W-:-:S05]  /*191b0*/  VIADD R0, R6, 0x60 ;  /* 0x0000006006007836 */ /* 0x01bfca0000000000 */
[----:B------:R-:W-:-:S13]  /*191c0*/  ISETP.GE.AND P0, PT, R0, R21, PT ;  /* 0x000000150000720c */ /* 0x000fda0003f06270 */
[----:B------:R-:W-:Y:S05]  /*191d0*/  @P0 BRA `(.L_x_670) ;  /* 0x00000000002c0947 */ /* 0x000fea0003800000 */
[----:B------:R-:W-:Y:S01]  /*191e0*/  ULDC UR4, c[0x0][0xac8] ;  /* 0x0002b20000047ab9 */ /* 0x000fe20000000800 */
[----:B------:R-:W-:Y:S02]  /*191f0*/  SHF.R.S32.HI R7, RZ, 0x1f, R198 ;  /* 0x0000001fff077819 */ /* 0x000fe400000114c6 */
[----:B------:R-:W-:Y:S02]  /*19200*/  ISETP.GE.AND P2, PT, R198, UR4, PT ;  /* 0x00000004c6007c0c */ /* 0x000fe4000bf46270 */
[----:B------:R-:W-:Y:S02]  /*19210*/  ISETP.GE.AND P3, PT, R206, UR4, PT ;  /* 0x00000004ce007c0c */ /* 0x000fe4000bf66270 */
[----:B------:R-:W-:-:S09]  /*19220*/  SHF.R.S32.HI R2, RZ, 0x1f, R206 ;  /* 0x0000001fff027819 */ /* 0x000fd200000114ce */
[-C--:B------:R-:W-:Y:S02]  /*19230*/  @!P2 LEA R4, P0, R198, R14.reuse, 0x1 ;  /* 0x0000000ec604a211 */ /* 0x080fe400078008ff */
[----:B------:R-:W-:Y:S02]  /*19240*/  @!P3 LEA R14, P1, R206, R14, 0x1 ;  /* 0x0000000ece0eb211 */ /* 0x000fe400078208ff */
[-C--:B------:R-:W-:Y:S02]  /*19250*/  @!P2 LEA.HI.X R5, R198, R3.reuse, R7, 0x1, P0 ;  /* 0x00000003c605a211 */ /* 0x080fe400000f0c07 */
[----:B------:R-:W-:-:S03]  /*19260*/  @!P3 LEA.HI.X R15, R206, R3, R2, 0x1, P1 ;  /* 0x00000003ce0fb211 */ /* 0x000fc600008f0c02 */
[----:B------:R3:W-:Y:S04]  /*19270*/  @!P2 ST.E.128 desc[UR36][R4.64], RZ ;  /* 0x000000ff0400a985 */ /* 0x0007e8000c101d24 */
[----:B------:R3:W-:Y:S02]  /*19280*/  @!P3 ST.E.128 desc[UR36][R14.64], RZ ;  /* 0x000000ff0e00b985 */ /* 0x0007e4000c101d24 */
.L_x_670:
[----:B------:R-:W-:Y:S05]  /*19290*/  BSYNC B0 ;  /* 0x0000000000007941 */ /* 0x000fea0003800000 */
.L_x_655:
[----:B------:R-:W-:Y:S02]  /*192a0*/  ULDC UR4, c[0x0][0xc3c] ;  /* 0x00030f0000047ab9 */ /* 0x000fe40000000800 */
[----:B--2---:R-:W-:-:S13]  /*192b0*/  ISETP.GE.AND P0, PT, R31, UR4, PT ;  /* 0x000000041f007c0c */ /* 0x004fda000bf06270 */
[----:B------:R-:W-:Y:S05]  /*192c0*/  @!P0 BRA `(.L_x_688) ;  /* 0xfffffe7c00d08947 */ /* 0x000fea000383ffff */
[----:B------:R-:W-:Y:S05]  /*192d0*/  BRA `(.L_x_511) ;  /* 0x0000008000087947 */ /* 0x000fea0003800000 */
.L_x_509:
[----:B------:R-:W-:-:S08]  /*192e0*/  NOP ;  /* 0x0000000000007918 */ /* 0x000fd00000000000 */
[----:B0-----:R-:W0:-:S00]  /*192f0*/  USETMAXREG.DEALLOC.CTAPOOL 0x28 ;  /* 0x00000028000079c8 */ /* 0x001e0000080e0500 */
        /* <DEDUP_REMOVED lines=8> */
[----:B------:R0:W1:Y:S01]  /*19380*/  @P0 LDS.128 R16, [R2+0x228d0] ;  /* 0x0228d00002100984 */ /* 0x0000620000000c00 */
[----:B------:R-:W-:Y:S06]  /*19390*/  @P0 BAR.ARV 0x4, 0x180 ;  /* 0x0106000000000b1d */ /* 0x000fec0000002000 */
[----:B------:R-:W-:Y:S05]  /*193a0*/  @P0 BRA `(.L_x_689) ;  /* 0x0000000800980947 */ /* 0x000fea0003800000 */
[----:B------:R-:W2:Y:S01]  /*193b0*/  S2R R4, SR_TID.X ;  /* 0x0000000000047919 */ /* 0x000ea20000002100 */
[----:B------:R-:W-:Y:S01]  /*193c0*/  ULDC UR4, c[0x0][0xc3c] ;  /* 0x00030f0000047ab9 */ /* 0x000fe20000000800 */
[----:B------:R-:W-:Y:S02]  /*193d0*/  IMAD.MOV.U32 R0, RZ, RZ, RZ ;  /* 0x000000ffff007224 */ /* 0x000fe400078e00ff */
[----:B------:R-:W-:Y:S01]  /*193e0*/  IMAD.MOV.U32 R9, RZ, RZ, RZ ;  /* 0x000000ffff097224 */ /* 0x000fe200078e00ff */
[----:B------:R-:W3:Y:S01]  /*193f0*/  S2UR UR6, SR_CTAID.X ;  /* 0x00000000000679c3 */ /* 0x000ee20000002500 */
[----:B------:R-:W-:Y:S01]  /*19400*/  ULDC UR5, c[0x0][0xc38] ;  /* 0x00030e0000057ab9 */ /* 0x000fe20000000800 */
[----:B--2---:R-:W-:-:S04]  /*19410*/  LOP3.LUT R7, R4, 0x1f, RZ, 0xc0, !PT ;  /* 0x0000001f04077812 */ /* 0x004fc800078ec0ff */
[----:B------:R-:W-:-:S04]  /*19420*/  ISETP.NE.AND P0, PT, R7, 0x1f, PT ;  /* 0x0000001f0700780c */ /* 0x000fc80003f05270 */
[----:B------:R-:W-:-:S13]  /*19430*/  ISETP.GE.OR P1, PT, R7, UR4, !P0 ;  /* 0x0000000407007c0c */ /* 0x000fda000c726670 */
[----:B------:R-:W2:Y:S08]  /*19440*/  @!P1 LDC.64 R4, c[0x0][0xc80] ;  /* 0x00032000ff049b82 */ /* 0x000eb00000000a00 */
[----:B0-----:R-:W0:Y:S01]  /*19450*/  @!P1 LDC.64 R2, c[0x0][0xc78] ;  /* 0x00031e00ff029b82 */ /* 0x001e220000000a00 */
[----:B--2---:R-:W-:-:S05]  /*19460*/  @!P1 IMAD.WIDE.U32 R4, R7, 0x4, R4 ;  /* 0x0000000407049825 */ /* 0x004fca00078e0004 */
[----:B------:R-:W2:Y:S01]  /*19470*/  @!P1 LDG.E R0, desc[UR36][R4.64] ;  /* 0x0000002404009981 */ /* 0x000ea2000c1e1900 */
[----:B0-----:R-:W-:-:S05]  /*19480*/  @!P1 IMAD.WIDE.U32 R2, R7, 0x4, R2 ;  /* 0x0000000407029825 */ /* 0x001fca00078e0002 */
[----:B------:R-:W2:Y:S01]  /*19490*/  @!P1 LDG.E R9, desc[UR36][R2.64] ;  /* 0x0000002402099981 */ /* 0x000ea2000c1e1900 */
[C---:B------:R-:W-:Y:S02]  /*194a0*/  ISETP.NE.AND P1, PT, R7.reuse, RZ, PT ;  /* 0x000000ff0700720c */ /* 0x040fe40003f25270 */
[C---:B------:R-:W-:Y:S02]  /*194b0*/  ISETP.GE.U32.AND P2, PT, R7.reuse, 0x2, PT ;  /* 0x000000020700780c */ /* 0x040fe40003f46070 */
[C---:B------:R-:W-:Y:S02]  /*194c0*/  ISETP.GE.U32.AND P3, PT, R7.reuse, 0x4, PT ;  /* 0x000000040700780c */ /* 0x040fe40003f66070 */
[C---:B------:R-:W-:Y:S02]  /*194d0*/  ISETP.GE.U32.AND P4, PT, R7.reuse, 0x8, PT ;  /* 0x000000080700780c */ /* 0x040fe40003f86070 */
[----:B------:R-:W-:Y:S01]  /*194e0*/  ISETP.GE.U32.AND P5, PT, R7, 0x10, PT ;  /* 0x000000100700780c */ /* 0x000fe20003fa6070 */
[----:B------:R-:W-:Y:S01]  /*194f0*/  UMOV UR4, URZ ;  /* 0x0000003f00047c82 */ /* 0x000fe20008000000 */
[----:B--2---:R-:W-:-:S05]  /*19500*/  IMAD R6, R0, R9, RZ ;  /* 0x0000000900067224 */ /* 0x004fca00078e02ff */
[----:B------:R-:W0:Y:S02]  /*19510*/  SHFL.UP PT, R8, R6, 0x1, RZ ;  /* 0x0420000006087989 */ /* 0x000e2400000e00ff */
[----:B0-----:R-:W-:-:S04]  /*19520*/  SEL R11, R8, RZ, P1 ;  /* 0x000000ff080b7207 */ /* 0x001fc80000800000 */
[----:B------:R-:W-:-:S05]  /*19530*/  IADD3 R11, R6, R11, RZ ;  /* 0x0000000b060b7210 */ /* 0x000fca0007ffe0ff */
        /* <DEDUP_REMOVED lines=12> */
[----:B------:R-:W0:Y:S02]  /*19600*/  SHFL.IDX PT, R6, R5, 0x1f, 0x1f ;  /* 0x03e01f0005067f89 */ /* 0x000e2400000e0000 */
[----:B0-----:R-:W-:-:S05]  /*19610*/  IMAD R6, R6, UR5, RZ ;  /* 0x0000000506067c24 */ /* 0x001fca000f8e02ff */
[----:B---3--:R-:W-:Y:S01]  /*19620*/  ISETP.GT.AND P6, PT, R6, UR6, PT ;  /* 0x0000000606007c0c */ /* 0x008fe2000bfc4270 */
[----:B------:R-:W-:-:S12]  /*19630*/  IMAD.MOV.U32 R3, RZ, RZ, R6 ;  /* 0x000000ffff037224 */ /* 0x000fd800078e0006 */
[----:B------:R-:W-:Y:S05]  /*19640*/  @P6 BRA `(.L_x_690) ;  /* 0x0000000000a06947 */ /* 0x000fea0003800000 */
[----:B------:R-:W-:Y:S01]  /*19650*/  MOV R6, R3 ;  /* 0x0000000300067202 */ /* 0x000fe20000000f00 */
[----:B------:R-:W-:Y:S01]  /*19660*/  UMOV UR4, URZ ;  /* 0x0000003f00047c82 */ /* 0x000fe20008000000 */
[----:B------:R-:W-:-:S05]  /*19670*/  ULDC UR5, c[0x0][0xc38] ;  /* 0x00030e0000057ab9 */ /* 0x000fca0000000800 */
.L_x_692:
[----:B------:R-:W0:Y:S01]  /*19680*/  LDC R0, c[0x0][0xc3c] ;  /* 0x00030f00ff007b82 */ /* 0x000e220000000800 */
[----:B------:R-:W-:Y:S01]  /*19690*/  UIADD3 UR4, UR4, 0x1f, URZ ;  /* 0x0000001f04047890 */ /* 0x000fe2000fffe03f */
[----:B------:R-:W-:Y:S02]  /*196a0*/  ULDC UR7, c[0x0][0xc3c] ;  /* 0x00030f0000077ab9 */ /* 0x000fe40000000800 */
[----:B-1----:R-:W-:-:S03]  /*196b0*/  IMAD.U32 R19, RZ, RZ, UR7 ;  /* 0x00000007ff137e24 */ /* 0x002fc6000f8e00ff */
[----:B0-----:R-:W-:-:S13]  /*196c0*/  ISETP.LE.AND P6, PT, R0, UR4, PT ;  /* 0x0000000400007c0c */ /* 0x001fda000bfc3270 */
[----:B------:R-:W-:Y:S05]  /*196d0*/  @P6 BRA `(.L_x_691) ;  /* 0x0000000400a86947 */ /* 0x000fea0003800000 */
[----:B------:R-:W-:-:S05]  /*196e0*/  VIADD R9, R7, UR4 ;  /* 0x0000000407097c36 */ /* 0x000fca0008000000 */
[----:B------:R-:W-:Y:S01]  /*196f0*/  ISETP.GE.OR P6, PT, R9, R0, !P0 ;  /* 0x000000000900720c */ /* 0x000fe200047c6670 */
[----:B------:R-:W-:-:S12]  /*19700*/  IMAD.MOV.U32 R0, RZ, RZ, RZ ;  /* 0x000000ffff007224 */ /* 0x000fd800078e00ff */
[----:B------:R-:W0:Y:S08]  /*19710*/  @!P6 LDC.64 R4, c[0x0][0xc80] ;  /* 0x00032000ff04eb82 */ /* 0x000e300000000a00 */
[----:B------:R-:W1:Y:S01]  /*19720*/  @!P6 LDC.64 R2, c[0x0][0xc78] ;  /* 0x00031e00ff02eb82 */ /* 0x000e620000000a00 */
[----:B0-----:R-:W-:-:S05]  /*19730*/  @!P6 IMAD.WIDE R4, R9, 0x4, R4 ;  /* 0x000000040904e825 */ /* 0x001fca00078e0204 */
[----:B------:R-:W2:Y:S01]  /*19740*/  @!P6 LDG.E R0, desc[UR36][R4.64] ;  /* 0x000000240400e981 */ /* 0x000ea2000c1e1900 */
[----:B-1----:R-:W-:-:S04]  /*19750*/  @!P6 IMAD.WIDE R2, R9, 0x4, R2 ;  /* 0x000000040902e825 */ /* 0x002fc800078e0202 */
[----:B------:R-:W-:-:S06]  /*19760*/  IMAD.MOV.U32 R9, RZ, RZ, RZ ;  /* 0x000000ffff097224 */ /* 0x000fcc00078e00ff */
[----:B------:R-:W2:Y:S02]  /*19770*/  @!P6 LDG.E R9, desc[UR36][R2.64] ;  /* 0x000000240209e981 */ /* 0x000ea4000c1e1900 */
[----:B--2---:R-:W-:-:S05]  /*19780*/  IMAD R13, R0, R9, RZ ;  /* 0x00000009000d7224 */ /* 0x004fca00078e02ff */
[----:B------:R-:W0:Y:S02]  /*19790*/  SHFL.UP PT, R8, R13, 0x1, RZ ;  /* 0x042000000d087989 */ /* 0x000e2400000e00ff */
[----:B0-----:R-:W-:-:S05]  /*197a0*/  SEL R8, R8, RZ, P1 ;  /* 0x000000ff08087207 */ /* 0x001fca0000800000 */
[----:B------:R-:W-:-:S05]  /*197b0*/  IMAD.IADD R8, R13, 0x1, R8 ;  /* 0x000000010d087824 */ /* 0x000fca00078e0208 */
        /* <DEDUP_REMOVED lines=13> */
[----:B0-----:R-:W-:-:S04]  /*19890*/  IMAD R3, R2, UR5, RZ ;  /* 0x0000000502037c24 */ /* 0x001fc8000f8e02ff */
[----:B------:R-:W-:-:S05]  /*198a0*/  IMAD.IADD R6, R3, 0x1, R6 ;  /* 0x0000000103067824 */ /* 0x000fca00078e0206 */
[----:B------:R-:W-:-:S13]  /*198b0*/  ISETP.GT.AND P6, PT, R6, UR6, PT ;  /* 0x0000000606007c0c */ /* 0x000fda000bfc4270 */
[----:B------:R-:W-:Y:S05]  /*198c0*/  @!P6 BRA `(.L_x_692) ;  /* 0xfffffffc006ce947 */ /* 0x000fea000383ffff */
.L_x_690:
[----:B------:R-:W-:Y:S02]  /*198d0*/  IMAD.IADD R10, R6, 0x1, -R3 ;  /* 0x00000001060a7824 */ /* 0x000fe400078e0a03 */
[----:B-1----:R-:W-:Y:S02]  /*198e0*/  IMAD.MOV.U32 R16, RZ, RZ, RZ ;  /* 0x000000ffff107224 */ /* 0x002fe400078e00ff */
[----:B------:R-:W-:-:S05]  /*198f0*/  IMAD R2, R5, UR5, R10 ;  /* 0x0000000505027c24 */ /* 0x000fca000f8e020a */
[----:B------:R-:W-:-:S13]  /*19900*/  ISETP.GT.AND P0, PT, R2, UR6, PT ;  /* 0x0000000602007c0c */ /* 0x000fda000bf04270 */
[----:B------:R-:W-:-:S04]  /*19910*/  VOTE.ANY R6, PT, !P0 ;  /* 0x0000000000067806 */ /* 0x000fc800040e0100 */
[----:B------:R-:W0:Y:S01]  /*19920*/  POPC R19, R6 ;  /* 0x0000000600137309 */ /* 0x000e220000000000 */
[----:B------:R-:W-:Y:S01]  /*19930*/  ISETP.NE.AND P0, PT, R6, RZ, PT ;  /* 0x000000ff0600720c */ /* 0x000fe20003f05270 */
[----:B0-----:R-:W0:Y:S04]  /*19940*/  SHFL.IDX PT, R0, R0, R19, 0x1f ;  /* 0x00001f1300007589 */ /* 0x001e2800000e0000 */
[----:B------:R1:W2:Y:S01]  /*19950*/  SHFL.IDX PT, R9, R9, R19, 0x1f ;  /* 0x00001f1309097589 */ /* 0x0002a200000e0000 */
[----:B0-----:R-:W-:-:S04]  /*19960*/  IABS R4, R0 ;  /* 0x0000000000047213 */ /* 0x001fc80000000000 */
[----:B------:R-:W0:Y:S08]  /*19970*/  I2F.RP R8, R4 ;  /* 0x0000000400087306 */ /* 0x000e300000209400 */
[----:B0-----:R-:W0:Y:S02]  /*19980*/  MUFU.RCP R8, R8 ;  /* 0x0000000800087308 */ /* 0x001e240000001000 */
[----:B0-----:R-:W-:-:S06]  /*19990*/  IADD3 R2, R8, 0xffffffe, RZ ;  /* 0x0ffffffe08027810 */ /* 0x001fcc0007ffe0ff */
[----:B------:R-:W0:Y:S02]  /*199a0*/  F2I.FTZ.U32.TRUNC.NTZ R3, R2 ;  /* 0x0000000200037305 */ /* 0x000e24000021f000 */
[----:B0-----:R-:W-:Y:S01]  /*199b0*/  IMAD.MOV R11, RZ, RZ, -R3 ;  /* 0x000000ffff0b7224 */ /* 0x001fe200078e0a03 */
[----:B-12---:R-:W-:Y:S06]  /*199c0*/  @!P0 BRA `(.L_x_693) ;  /* 0x0000000000088947 */ /* 0x006fec0003800000 */
[----:B------:R-:W-:-:S06]  /*199d0*/  VIADD R16, R19, 0xffffffff ;  /* 0xffffffff13107836 */ /* 0x000fcc0000000000 */
[----:B------:R0:W1:Y:S02]  /*199e0*/  SHFL.IDX PT, R16, R5, R16, 0x1f ;  /* 0x00001f1005107589 */ /* 0x00006400000e0000 */
.L_x_693:
[----:B-1----:R-:W-:Y:S01]  /*199f0*/  IMAD R16, R16, UR5, R10 ;  /* 0x0000000510107c24 */ /* 0x002fe2000f8e020a */
[----:B------:R-:W-:Y:S01]  /*19a00*/  IABS R10, R0 ;  /* 0x00000000000a7213 */ /* 0x000fe20000000000 */
[----:B------:R-:W-:Y:S01]  /*19a10*/  IMAD R11, R11, R4, RZ ;  /* 0x000000040b0b7224 */ /* 0x000fe200078e02ff */
[----:B0-----:R-:W-:Y:S01]  /*19a20*/  IABS R5, R9 ;  /* 0x0000000900057213 */ /* 0x001fe20000000000 */
[----:B------:R-:W-:Y:S01]  /*19a30*/  IMAD.MOV.U32 R2, RZ, RZ, RZ ;  /* 0x000000ffff027224 */ /* 0x000fe200078e00ff */
[----:B------:R-:W-:Y:S01]  /*19a40*/  IADD3 R17, -R16, UR6, RZ ;  /* 0x0000000610117c10 */ /* 0x000fe2000fffe1ff */
[----:B------:R-:W-:Y:S01]  /*19a50*/  IMAD.MOV R10, RZ, RZ, -R10 ;  /* 0x000000ffff0a7224 */ /* 0x000fe200078e0a0a */
[----:B------:R-:W0:Y:S01]  /*19a60*/  I2F.RP R6, R5 ;  /* 0x0000000500067306 */ /* 0x000e220000209400 */
[----:B------:R-:W-:Y:S01]  /*19a70*/  IMAD.HI.U32 R2, R3, R11, R2 ;  /* 0x0000000b03027227 */ /* 0x000fe200078e0002 */
[----:B------:R-:W-:-:S03]  /*19a80*/  IABS R8, R17 ;  /* 0x0000001100087213 */ /* 0x000fc60000000000 */
[----:B------:R-:W-:Y:S01]  /*19a90*/  VIADD R19, R19, UR4 ;  /* 0x0000000413137c36 */ /* 0x000fe20008000000 */
[----:B------:R-:W-:Y:S01]  /*19aa0*/  MOV R3, R8 ;  /* 0x0000000800037202 */ /* 0x000fe20000000f00 */
[----:B------:R-:W-:-:S04]  /*19ab0*/  IMAD.MOV.U32 R8, RZ, RZ, R10 ;  /* 0x000000ffff087224 */ /* 0x000fc800078e000a */
        /* <DEDUP_REMOVED lines=9> */
[----:B------:R0:W1:Y:S01]  /*19b50*/  F2I.FTZ.U32.TRUNC.NTZ R3, R8 ;  /* 0x0000000800037305 */ /* 0x000062000021f000 */
[----:B------:R-:W-:Y:S02]  /*19b60*/  ISETP.NE.AND P1, PT, R0, RZ, PT ;  /* 0x000000ff0000720c */ /* 0x000fe40003f25270 */
[----:B------:R-:W-:-:S02]  /*19b70*/  ISETP.GE.AND P2, PT, R4, RZ, PT ;  /* 0x000000ff0400720c */ /* 0x000fc40003f46270 */
[----:B0-----:R-:W-:-:S05]  /*19b80*/  IABS R8, R9 ;  /* 0x0000000900087213 */ /* 0x001fca0000000000 */
[----:B------:R-:W-:Y:S02]  /*19b90*/  @P0 VIADD R2, R2, 0x1 ;  /* 0x0000000102020836 */ /* 0x000fe40000000000 */
[----:B------:R-:W-:-:S03]  /*19ba0*/  IMAD.MOV R8, RZ, RZ, -R8 ;  /* 0x000000ffff087224 */ /* 0x000fc600078e0a08 */
[----:B------:R-:W-:Y:S01]  /*19bb0*/  MOV R6, R2 ;  /* 0x0000000200067202 */ /* 0x000fe20000000f00 */
[----:B-1----:R-:W-:-:S04]  /*19bc0*/  IMAD.MOV R2, RZ, RZ, -R3 ;  /* 0x000000ffff027224 */ /* 0x002fc800078e0a03 */
[----:B------:R-:W-:Y:S01]  /*19bd0*/  @!P2 IMAD.MOV R6, RZ, RZ, -R6 ;  /* 0x000000ffff06a224 */ /* 0x000fe200078e0a06 */
[----:B------:R-:W-:Y:S01]  /*19be0*/  @!P1 LOP3.LUT R6, RZ, R0, RZ, 0x33, !PT ;  /* 0x00000000ff069212 */ /* 0x000fe200078e33ff */
[----:B------:R-:W-:Y:S02]  /*19bf0*/  IMAD R11, R2, R5, RZ ;  /* 0x00000005020b7224 */ /* 0x000fe400078e02ff */
[----:B------:R-:W-:Y:S01]  /*19c00*/  IMAD.MOV.U32 R2, RZ, RZ, RZ ;  /* 0x000000ffff027224 */ /* 0x000fe200078e00ff */
[-C--:B------:R-:W-:Y:S01]  /*19c10*/  IABS R4, R6.reuse ;  /* 0x0000000600047213 */ /* 0x080fe20000000000 */
[----:B------:R-:W-:Y:S02]  /*19c20*/  IMAD R0, R0, R6, RZ ;  /* 0x0000000600007224 */ /* 0x000fe400078e02ff */
[----:B------:R-:W-:-:S04]  /*19c30*/  IMAD.HI.U32 R2, R3, R11, R2 ;  /* 0x0000000b03027227 */ /* 0x000fc800078e0002 */
[----:B------:R-:W-:Y:S01]  /*19c40*/  IMAD.MOV.U32 R3, RZ, RZ, R4 ;  /* 0x000000ffff037224 */ /* 0x000fe200078e0004 */
[----:B------:R-:W-:Y:S01]  /*19c50*/  MOV R4, R8 ;  /* 0x0000000800047202 */ /* 0x000fe20000000f00 */
[----:B------:R-:W-:Y:S02]  /*19c60*/  IMAD.IADD R17, R17, 0x1, -R0 ;  /* 0x0000000111117824 */ /* 0x000fe400078e0a00 */
[----:B------:R-:W-:-:S04]  /*19c70*/  IMAD.HI.U32 R2, R2, R3, RZ ;  /* 0x0000000302027227 */ /* 0x000fc800078e00ff */
[----:B------:R-:W-:Y:S01]  /*19c80*/  IMAD R4, R2, R4, R3 ;  /* 0x0000000402047224 */ /* 0x000fe200078e0203 */
[----:B------:R-:W-:-:S04]  /*19c90*/  LOP3.LUT R3, R6, R9, RZ, 0x3c, !PT ;  /* 0x0000000906037212 */ /* 0x000fc800078e3cff */
[----:B------:R-:W-:Y:S02]  /*19ca0*/  ISETP.GT.U32.AND P1, PT, R5, R4, PT ;  /* 0x000000040500720c */ /* 0x000fe40003f24070 */
[----:B------:R-:W-:-:S11]  /*19cb0*/  ISETP.GE.AND P2, PT, R3, RZ, PT ;  /* 0x000000ff0300720c */ /* 0x000fd60003f46270 */
[----:B------:R-:W-:Y:S02]  /*19cc0*/  @!P1 IMAD.IADD R4, R4, 0x1, -R5 ;  /* 0x0000000104049824 */ /* 0x000fe400078e0a05 */
[----:B------:R-:W-:Y:S01]  /*19cd0*/  @!P1 VIADD R2, R2, 0x1 ;  /* 0x0000000102029836 */ /* 0x000fe20000000000 */
[----:B------:R-:W-:Y:S02]  /*19ce0*/  ISETP.NE.AND P1, PT, R9, RZ, PT ;  /* 0x000000ff0900720c */ /* 0x000fe40003f25270 */
[----:B------:R-:W-:-:S13]  /*19cf0*/  ISETP.GE.U32.AND P0, PT, R4, R5, PT ;  /* 0x000000050400720c */ /* 0x000fda0003f06070 */
[----:B------:R-:W-:-:S04]  /*19d00*/  @P0 VIADD R2, R2, 0x1 ;  /* 0x0000000102020836 */ /* 0x000fc80000000000 */
[----:B------:R-:W-:Y:S01]  /*19d10*/  @!P2 IMAD.MOV R2, RZ, RZ, -R2 ;  /* 0x000000ffff02a224 */ /* 0x000fe200078e0a02 */
[----:B------:R-:W-:-:S05]  /*19d20*/  @!P1 LOP3.LUT R2, RZ, R9, RZ, 0x33, !PT ;  /* 0x00000009ff029212 */ /* 0x000fca00078e33ff */
[----:B------:R-:W-:-:S04]  /*19d30*/  IMAD.MOV R18, RZ, RZ, -R2 ;  /* 0x000000ffff127224 */ /* 0x000fc800078e0a02 */
[C---:B------:R-:W-:Y:S01]  /*19d40*/  IMAD R18, R9.reuse, R18, R6 ;  /* 0x0000001209127224 */ /* 0x040fe200078e0206 */
[----:B------:R-:W-:-:S05]  /*19d50*/  LEA R9, R9, R2, 0x18 ;  /* 0x0000000209097211 */ /* 0x000fca00078ec0ff */
[----:B------:R-:W-:Y:S01]  /*19d60*/  IMAD R18, R18, 0x10000, R9 ;  /* 0x0001000012127824 */ /* 0x000fe200078e0209 */
[----:B------:R-:W-:Y:S06]  /*19d70*/  BRA `(.L_x_694) ;  /* 0x00000000000c7947 */ /* 0x000fec0003800000 */
.L_x_691:
[----:B------:R-:W-:Y:S01]  /*19d80*/  IMAD.MOV.U32 R17, RZ, RZ, RZ ;  /* 0x000000ffff117224 */ /* 0x000fe200078e00ff */
[----:B------:R-:W-:Y:S01]  /*19d90*/  MOV R18, RZ ;  /* 0x000000ff00127202 */ /* 0x000fe20000000f00 */
[----:B------:R-:W-:-:S07]  /*19da0*/  IMAD.U32 R16, RZ, RZ, UR6 ;  /* 0x00000006ff107e24 */ /* 0x000fce000f8e00ff */
.L_x_694:
[----:B------:R-:W-:-:S13]  /*19db0*/  ISETP.NE.AND P0, PT, R7, RZ, PT ;  /* 0x000000ff0700720c */ /* 0x000fda0003f05270 */
[----:B------:R-:W0:Y:S01]  /*19dc0*/  @!P0 S2R R3, SR_CgaCtaId ;  /* 0x0000000000038919 */ /* 0x000e220000008800 */
[----:B------:R-:W-:-:S04]  /*19dd0*/  @!P0 MOV R0, 0x400 ;  /* 0x0000040000008802 */ /* 0x000fc80000000f00 */
[----:B0-----:R-:W-:-:S05]  /*19de0*/  @!P0 LEA R0, R3, R0, 0x18 ;  /* 0x0000000003008211 */ /* 0x001fca00078ec0ff */
[----:B------:R2:W-:Y:S01]  /*19df0*/  @!P0 STS.128 [R0+0x228d0], R16 ;  /* 0x0228d01000008388 */ /* 0x0005e20000000c00 */
[----:B------:R-:W-:Y:S06]  /*19e00*/  BAR.ARV 0x5, 0x180 ;  /* 0x0146000000007b1d */ /* 0x000fec0000002000 */
.L_x_689:
[----:B------:R3:W-:Y:S01]  /*19e10*/  STL [R1+0x34], RZ ;  /* 0x000034ff01007387 */ /* 0x0007e20000100800 */
[----:B------:R-:W-:Y:S01]  /*19e20*/  ULDC UR4, c[0x0][0xc3c] ;  /* 0x00030f0000047ab9 */ /* 0x000fe20000000800 */
[----:B------:R-:W-:Y:S01]  /*19e30*/  IMAD.MOV.U32 R36, RZ, RZ, 0x1 ;  /* 0x00000001ff247424 */ /* 0x000fe200078e00ff */
[----:B-1----:R-:W-:Y:S01]  /*19e40*/  ISETP.GE.AND P0, PT, R19, UR4, PT ;  /* 0x0000000413007c0c */ /* 0x002fe2000bf06270 */
[----:B------:R-:W-:-:S12]  /*19e50*/  IMAD.MOV.U32 R31, RZ, RZ, RZ ;  /* 0x000000ffff1f7224 */ /* 0x000fd800078e00ff */
[----:B---3--:R-:W-:Y:S05]  /*19e60*/  @P0 BRA `(.L_x_695) ;  /* 0x0000007000200947 */ /* 0x008fea0003800000 */
[----:B--2---:R-:W2:Y:S01]  /*19e70*/  LDL R0, [R1+0x48] ;  /* 0x0000480001007983 */ /* 0x004ea20000100800 */
[----:B------:R-:W1:Y:S01]  /*19e80*/  S2UR UR4, SR_CgaCtaId ;  /* 0x00000000000479c3 */ /* 0x000e620000008800 */
[----:B------:R-:W-:Y:S01]  /*19e90*/  MOV R23, 0x400 ;  /* 0x0000040000177802 */ /* 0x000fe20000000f00 */
[----:B------:R-:W-:Y:S01]  /*19ea0*/  BSSY B7, `(.L_x_695) ;  /* 0x0000704000077945 */ /* 0x000fe20003800000 */
[----:B------:R-:W3:Y:S01]  /*19eb0*/  S2R R14, SR_TID.X ;  /* 0x00000000000e7919 */ /* 0x000ee20000002100 */
[----:B------:R-:W-:Y:S01]  /*19ec0*/  IMAD.MOV.U32 R37, RZ, RZ, 0x1 ;  /* 0x00000001ff257424 */ /* 0x000fe200078e00ff */
[----:B------:R-:W-:Y:S01]  /*19ed0*/  ULDC.64 UR40, c[0x0][0x198] ;  /* 0x0000660000287ab9 */ /* 0x000fe20000000a00 */
[----:B------:R-:W-:Y:S01]  /*19ee0*/  IMAD.MOV.U32 R34, RZ, RZ, RZ ;  /* 0x000000ffff227224 */ /* 0x000fe200078e00ff */
[----:B------:R-:W-:Y:S01]  /*19ef0*/  ULDC UR39, c[0x0][0xc] ;  /* 0x0000030000277ab9 */ /* 0x000fe20000000800 */
[----:B------:R-:W-:Y:S02]  /*19f00*/  IMAD.MOV.U32 R31, RZ, RZ, RZ ;  /* 0x000000ffff1f7224 */ /* 0x000fe400078e00ff */
[----:B------:R-:W-:Y:S01]  /*19f10*/  IMAD.MOV.U32 R36, RZ, RZ, 0x1 ;  /* 0x00000001ff247424 */ /* 0x000fe200078e00ff */
[C---:B---3--:R-:W-:Y:S01]  /*19f20*/  LOP3.LUT R13, R14.reuse, 0x7f, RZ, 0xc0, !PT ;  /* 0x0000007f0e0d7812 */ /* 0x048fe200078ec0ff */
[C---:B------:R-:W-:Y:S01]  /*19f30*/  IMAD.SHL.U32 R5, R14.reuse, 0x20, RZ ;  /* 0x000000200e057824 */ /* 0x040fe200078e00ff */
[C---:B0-----:R-:W-:Y:S01]  /*19f40*/  SHF.L.U32 R2, R14.reuse, 0x7, RZ ;  /* 0x000000070e027819 */ /* 0x041fe200000006ff */
[C---:B------:R-:W-:Y:S01]  /*19f50*/  IMAD.SHL.U32 R11, R14.reuse, 0x4, RZ ;  /* 0x000000040e0b7824 */ /* 0x040fe200078e00ff */
[----:B------:R-:W-:Y:S01]  /*19f60*/  SHF.R.U32.HI R4, RZ, 0x1, R14 ;  /* 0x00000001ff047819 */ /* 0x000fe2000001160e */
[----:B------:R-:W-:Y:S01]  /*19f70*/  IMAD.SHL.U32 R7, R13, 0x10, RZ ;  /* 0x000000100d077824 */ /* 0x000fe200078e00ff */
[----:B------:R-:W-:Y:S01]  /*19f80*/  LOP3.LUT R6, R5, 0x80, RZ, 0xc0, !PT ;  /* 0x0000008005067812 */ /* 0x000fe200078ec0ff */
[----:B------:R-:W-:Y:S01]  /*19f90*/  IMAD.SHL.U32 R10, R14, 0x2, RZ ;  /* 0x000000020e0a7824 */ /* 0x000fe200078e00ff */
[----:B------:R-:W-:-:S02]  /*19fa0*/  LOP3.LUT R3, R2, 0x380, RZ, 0xc0, !PT ;  /* 0x0000038002037812 */ /* 0x000fc400078ec0ff */
[----:B------:R-:W-:Y:S02]  /*19fb0*/  LOP3.LUT R8, R7, 0x600, RZ, 0xc0, !PT ;  /* 0x0000060007087812 */ /* 0x000fe400078ec0ff */
[----:B------:R-:W-:Y:S02]  /*19fc0*/  LOP3.LUT R6, R6, 0x10, R14, 0xf8, !PT ;  /* 0x0000001006067812 */ /* 0x000fe400078ef80e */
[----:B------:R-:W-:Y:S02]  /*19fd0*/  LOP3.LUT R8, R8, 0x60, R5, 0xf8, !PT ;  /* 0x0000006008087812 */ /* 0x000fe400078ef805 */
[----:B------:R-:W-:Y:S02]  /*19fe0*/  LOP3.LUT R3, R3, 0x30, R4, 0xf8, !PT ;  /* 0x0000003003037812 */ /* 0x000fe400078ef804 */
[----:B------:R-:W-:Y:S02]  /*19ff0*/  LOP3.LUT R6, R6, 0x10, R11, 0x78, !PT ;  /* 0x0000001006067812 */ /* 0x000fe400078e780b */
[----:B------:R-:W-:-:S02]  /*1a000*/  LOP3.LUT R5, R8, 0x100, R5, 0xf8, !PT ;  /* 0x0000010008057812 */ /* 0x000fc400078ef805 */
[----:B------:R-:W-:Y:S02]  /*1a010*/  LOP3.LUT P0, RZ, R14, 0x4, RZ, 0xc0, !PT ;  /* 0x000000040eff7812 */ /* 0x000fe4000780c0ff */
[----:B------:R-:W-:-:S05]  /*1a020*/  LOP3.LUT R4, R5, R6, RZ, 0xfc, !PT ;  /* 0x0000000605047212 */ /* 0x000fca00078efcff */
[----:B------:R1:W-:Y:S02]  /*1a030*/  STL [R1+0x14], R4 ;  /* 0x0000140401007387 */ /* 0x0003e40000100800 */
[----:B-1----:R-:W-:-:S04]  /*1a040*/  MOV R4, UR4 ;  /* 0x0000000400047c02 */ /* 0x002fc80008000f00 */
[----:B------:R-:W-:Y:S02]  /*1a050*/  LEA R23, R4, R23, 0x18 ;  /* 0x0000001704177211 */ /* 0x000fe400078ec0ff */
[----:B--2---:R-:W-:Y:S01]  /*1a060*/  R2UR UR5, R0 ;  /* 0x00000000000572ca */ /* 0x004fe200000e0000 */
[----:B------:R-:W-:-:S05]  /*1a070*/  IMAD.SHL.U32 R0, R14, 0x10, RZ ;  /* 0x000000100e007824 */ /* 0x000fca00078e00ff */
[----:B------:R-:W-:Y:S02]  /*1a080*/  LOP3.LUT R9, R0, 0x3f0, RZ, 0xc0, !PT ;  /* 0x000003f000097812 */ /* 0x000fe400078ec0ff */
[----:B------:R-:W-:Y:S02]  /*1a090*/  LOP3.LUT R3, R3, 0x70, R0, 0x78, !PT ;  /* 0x0000007003037812 */ /* 0x000fe400078e7800 */
[----:B------:R-:W-:Y:S02]  /*1a0a0*/  LOP3.LUT R10, R9, 0x70, R10, 0x78, !PT ;  /* 0x00000070090a7812 */ /* 0x000fe400078e780a */
[----:B------:R-:W-:Y:S01]  /*1a0b0*/  LOP3.LUT R2, R3, 0xc00, R2, 0xf8, !PT ;  /* 0x00000c0003027812 */ /* 0x000fe200078ef802 */
[----:B------:R-:W-:Y:S01]  /*1a0c0*/  ULOP3.LUT UR42, UR5, 0x2, URZ, 0xfc, !UPT ;  /* 0x00000002052a7892 */ /* 0x000fe2000f8efc3f */
[----:B------:R-:W-:Y:S01]  /*1a0d0*/  LOP3.LUT R12, R10, 0x400, R7, 0xf8, !PT ;  /* 0x000004000a0c7812 */ /* 0x000fe200078ef807 */
[----:B------:R-:W-:Y:S01]  /*1a0e0*/  ULOP3.LUT UR38, UR5, 0x1, URZ, 0xfc, !UPT ;  /* 0x0000000105267892 */ /* 0x000fe2000f8efc3f */
[----:B------:R-:W-:-:S02]  /*1a0f0*/  SHF.R.U32.HI R3, RZ, 0x3, R13 ;  /* 0x00000003ff037819 */ /* 0x000fc4000001160d */
[----:B------:R-:W-:Y:S01]  /*1a100*/  LOP3.LUT R30, R0, 0x70, RZ, 0xc0, !PT ;  /* 0x00000070001e7812 */ /* 0x000fe200078ec0ff */
[----:B------:R-:W-:Y:S01]  /*1a110*/  STL [R1+0x10], R12 ;  /* 0x0000100c01007387 */ /* 0x000fe20000100800 */
[----:B------:R-:W-:Y:S01]  /*1a120*/  LOP3.LUT R3, R3, 0x70, R0, 0xf8, !PT ;  /* 0x0000007003037812 */ /* 0x000fe200078ef800 */
[----:B------:R-:W-:Y:S02]  /*1a130*/  IMAD.IADD R0, R23, 0x1, R12 ;  /* 0x0000000117007824 */ /* 0x000fe400078e020c */
[----:B------:R0:W-:Y:S04]  /*1a140*/  STL [R1+0x18], R2 ;  /* 0x0000180201007387 */ /* 0x0001e80000100800 */
[----:B------:R-:W-:Y:S01]  /*1a150*/  STL [R1+0x34], RZ ;  /* 0x000034ff01007387 */ /* 0x000fe20000100800 */
[----:B0-----:R-:W-:-:S05]  /*1a160*/  IMAD.MOV.U32 R2, RZ, RZ, 0x40 ;  /* 0x00000040ff027424 */ /* 0x001fca00078e00ff */
[----:B------:R-:W-:-:S05]  /*1a170*/  SEL R2, R2, 0xffffffc0, !P0 ;  /* 0xffffffc002027807 */ /* 0x000fca0004000000 */
[----:B------:R0:W-:Y:S04]  /*1a180*/  STL [R1+0x1c], R2 ;  /* 0x00001c0201007387 */ /* 0x0001e80000100800 */
[----:B------:R1:W-:Y:S04]  /*1a190*/  STL [R1+0xc], R4 ;  /* 0x00000c0401007387 */ /* 0x0003e80000100800 */
[----:B------:R1:W-:Y:S01]  /*1a1a0*/  STL [R1+0x24], R0 ;  /* 0x0000240001007387 */ /* 0x0003e20000100800 */
[----:B0-----:R-:W-:-:S07]  /*1a1b0*/  LOP3.LUT R2, R3, 0x80, RZ, 0xfc, !PT ;  /* 0x0000008003027812 */ /* 0x001fce00078efcff */
.L_x_805:
[----:B------:R-:W0:Y:S02]  /*1a1c0*/  LDC.64 R24, c[0x0][0xc88] ;  /* 0x00032200ff187b82 */ /* 0x000e240000000a00 */
[----:B0-----:R-:W-:-:S06]  /*1a1d0*/  IMAD.WIDE R24, R19, 0x4, R24 ;  /* 0x0000000413187825 */ /* 0x001fcc00078e0218 */
[----:B-1----:R-:W1:Y:S01]  /*1a1e0*/  LDG.E R24, desc[UR36][R24.64] ;  /* 0x0000002418187981 */ /* 0x002e62000c1e1900 */
[----:B------:R-:W-:Y:S05]  /*1a1f0*/  YIELD ;  /* 0x0000000000007946 */ /* 0x000fea0003800000 */
[----:B------:R-:W-:Y:S01]  /*1a200*/  ULDC.64 UR4, c[0x0][0xa28] ;  /* 0x00028a0000047ab9 */ /* 0x000fe20000000a00 */
[----:B------:R-:W-:Y:S01]  /*1a210*/  ULDC.64 UR8, c[0x0][0xa18] ;  /* 0x0002860000087ab9 */ /* 0x000fe20000000a00 */
[----:B------:R-:W-:Y:S01]  /*1a220*/  ISETP.NE.U32.AND P0, PT, RZ, UR4, PT ;  /* 0x00000004ff007c0c */ /* 0x000fe2000bf05070 */
[----:B------:R-:W-:Y:S01]  /*1a230*/  IMAD.MOV.U32 R9, RZ, RZ, RZ ;  /* 0x000000ffff097224 */ /* 0x000fe200078e00ff */
[----:B------:R-:W-:-:S02]  /*1a240*/  ULDC.64 UR6, c[0x0][0xa10] ;  /* 0x0002840000067ab9 */ /* 0x000fc40000000a00 */
[----:B------:R-:W-:Y:S02]  /*1a250*/  ISETP.NE.AND.EX P0, PT, RZ, UR5, PT, P0 ;  /* 0x00000005ff007c0c */ /* 0x000fe4000bf05300 */
[----:B------:R-:W-:-:S04]  /*1a260*/  ISETP.NE.U32.AND P2, PT, RZ, UR6, PT ;  /* 0x00000006ff007c0c */ /* 0x000fc8000bf45070 */
[----:B------:R-:W-:Y:S02]  /*1a270*/  ISETP.NE.AND.EX P2, PT, RZ, UR7, PT, P2 ;  /* 0x00000007ff007c0c */ /* 0x000fe4000bf45320 */
[----:B------:R-:W-:Y:S02]  /*1a280*/  MOV R28, RZ ;  /* 0x000000ff001c7202 */ /* 0x000fe40000000f00 */
[----:B-1----:R-:W-:-:S03]  /*1a290*/  SHF.R.S32.HI R0, RZ, 0x1f, R24 ;  /* 0x0000001fff007819 */ /* 0x002fc60000011418 */
[C---:B---3--:R-:W-:Y:S01]  /*1a2a0*/  @P0 LEA R2, P1, R24.reuse, UR4, 0x2 ;  /* 0x0000000418020c11 */ /* 0x048fe2000f8210ff */
[C---:B------:R-:W-:Y:S01]  /*1a2b0*/  IMAD.SHL.U32 R25, R24.reuse, 0x4, RZ ;  /* 0x0000000418197824 */ /* 0x040fe200078e00ff */
[C-C-:B------:R-:W-:Y:S01]  /*1a2c0*/  SHF.L.U64.HI R26, R24.reuse, 0x2, R0.reuse ;  /* 0x00000002181a7819 */ /* 0x140fe20000010200 */
[----:B------:R0:W-:Y:S01]  /*1a2d0*/  STL [R1+0x2c], R0 ;  /* 0x00002c0001007387 */ /* 0x0001e20000100800 */
[----:B------:R-:W-:Y:S01]  /*1a2e0*/  @P0 LEA.HI.X R3, R24, UR5, R0, 0x2, P1 ;  /* 0x0000000518030c11 */ /* 0x000fe200088f1400 */
[----:B------:R-:W-:Y:S01]  /*1a2f0*/  ULDC.64 UR4, c[0x0][0xa00] ;  /* 0x0002800000047ab9 */ /* 0x000fe20000000a00 */
[----:B------:R-:W-:-:S03]  /*1a300*/  ISETP.NE.U32.AND P1, PT, RZ, UR8, PT ;  /* 0x00000008ff007c0c */ /* 0x000fc6000bf25070 */
[----:B--2---:R1:W2:Y:S01]  /*1a310*/  @P0 LDG.E R9, desc[UR36][R2.64] ;  /* 0x0000002402090981 */ /* 0x0042a2000c1e1900 */
[----:B------:R-:W-:Y:S02]  /*1a320*/  ISETP.NE.AND.EX P1, PT, RZ, UR9, PT, P1 ;  /* 0x00000009ff007c0c */ /* 0x000fe4000bf25310 */
[----:B------:R-:W-:Y:S01]  /*1a330*/  ISETP.NE.U32.AND P0, PT, RZ, UR4, PT ;  /* 0x00000004ff007c0c */ /* 0x000fe2000bf05070 */
[----:B0-----:R-:W-:Y:S01]  /*1a340*/  IMAD.MOV.U32 R0, RZ, RZ, RZ ;  /* 0x000000ffff007224 */ /* 0x001fe200078e00ff */
[C---:B------:R-:W-:Y:S02]  /*1a350*/  IADD3 R4, P4, R25.reuse, UR6, RZ ;  /* 0x0000000619047c10 */ /* 0x040fe4000ff9e0ff */
[----:B------:R-:W-:Y:S02]  /*1a360*/  ISETP.NE.AND.EX P0, PT, RZ, UR5, PT, P0 ;  /* 0x00000005ff007c0c */ /* 0x000fe4000bf05300 */
[----:B------:R-:W-:Y:S02]  /*1a370*/  IADD3.X R5, R26, UR7, RZ, P4, !PT ;  /* 0x000000071a057c10 */ /* 0x000fe4000a7fe4ff */
[----:B-1----:R-:W-:Y:S01]  /*1a380*/  IADD3 R2, P3, R25, UR4, RZ ;  /* 0x0000000419027c10 */ /* 0x002fe2000ff7e0ff */
[----:B------:R-:W-:-:S02]  /*1a390*/  ULDC UR4, c[0x0][0x288] ;  /* 0x0000a20000047ab9 */ /* 0x000fc40000000800 */
[----:B------:R-:W5:Y:S01]  /*1a3a0*/  @P2 LDG.E R0, desc[UR36][R4.64] ;  /* 0x0000002404002981 */ /* 0x000f62000c1e1900 */
[C---:B------:R-:W-:Y:S02]  /*1a3b0*/  IADD3.X R3, R26.reuse, UR5, RZ, P3, !PT ;  /* 0x000000051a037c10 */ /* 0x040fe40009ffe4ff */
[----:B------:R-:W-:Y:S01]  /*1a3c0*/  @P1 IADD3 R6, P3, R25, UR8, RZ ;  /* 0x0000000819061c10 */ /* 0x000fe2000ff7e0ff */
[----:B------:R-:W-:Y:S01]  /*1a3d0*/  IMAD.U32 R8, RZ, RZ, UR4 ;  /* 0x00000004ff087e24 */ /* 0x000fe2000f8e00ff */
[----:B------:R-:W-:Y:S01]  /*1a3e0*/  ULDC.64 UR4, c[0x0][0x418] ;  /* 0x0001060000047ab9 */ /* 0x000fe20000000a00 */
[----:B------:R-:W5:Y:S01]  /*1a3f0*/  @P0 LDG.E R28, desc[UR36][R2.64] ;  /* 0x00000024021c0981 */ /* 0x000f62000c1e1900 */
[----:B------:R-:W-:-:S05]  /*1a400*/  @P1 IADD3.X R7, R26, UR9, RZ, P3, !PT ;  /* 0x000000091a071c10 */ /* 0x000fca0009ffe4ff */
[----:B------:R0:W3:Y:S01]  /*1a410*/  @P1 LDG.E R8, desc[UR36][R6.64] ;  /* 0x0000002406081981 */ /* 0x0000e2000c1e1900 */
[----:B------:R-:W-:-:S03]  /*1a420*/  UISETP.NE.U32.AND UP0, UPT, UR4, URZ, UPT ;  /* 0x0000003f0400728c */ /* 0x000fc6000bf05070 */
[----:B------:R-:W-:Y:S01]  /*1a430*/  ULDC UR4, c[0x0][0x424] ;  /* 0x0001090000047ab9 */ /* 0x000fe20000000800 */
[----:B------:R-:W-:-:S03]  /*1a440*/  UISETP.NE.AND.EX UP0, UPT, UR5, URZ, UPT, UP0 ;  /* 0x0000003f0500728c */ /* 0x000fc6000bf05300 */
[----:B------:R-:W-:Y:S01]  /*1a450*/  ULDC UR5, c[0x0][0x2f0] ;  /* 0x0000bc0000057ab9 */ /* 0x000fe20000000800 */
[----:B------:R-:W-:-:S04]  /*1a460*/  USEL UR4, UR4, 0x1, UP0 ;  /* 0x0000000104047887 */ /* 0x000fc80008000000 */
[----:B------:R-:W-:-:S03]  /*1a470*/  UIMAD UR4, UR4, UR5, URZ ;  /* 0x00000005040472a4 */ /* 0x000fc6000f8e023f */
[----:B------:R-:W-:Y:S02]  /*1a480*/  ULDC UR5, c[0x0][0x348] ;  /* 0x0000d20000057ab9 */ /* 0x000fe40000000800 */
[----:B0-----:R-:W-:Y:S01]  /*1a490*/  IMAD.U32 R6, RZ, RZ, UR5 ;  /* 0x00000005ff067e24 */ /* 0x001fe2000f8e00ff */
[----:B--2---:R-:W-:Y:S04]  /*1a4a0*/  STL [R1], R9 ;  /* 0x0000000901007387 */ /* 0x004fe80000100800 */
[----:B---3--:R0:W-:Y:S02]  /*1a4b0*/  STL [R1+0x30], R8 ;  /* 0x0000300801007387 */ /* 0x0081e40000100800 */
[----:B0-----:R-:W-:Y:S01]  /*1a4c0*/  IMAD.U32 R8, RZ, RZ, UR4 ;  /* 0x00000004ff087e24 */ /* 0x001fe2000f8e00ff */
[----:B------:R-:W-:Y:S06]  /*1a4d0*/  @P1 BRA `(.L_x_696) ;  /* 0x0000000000141947 */ /* 0x000fec0003800000 */
[----:B------:R-:W-:Y:S05]  /*1a4e0*/  @!P0 BRA `(.L_x_696) ;  /* 0x0000000000108947 */ /* 0x000fea0003800000 */
[----:B------:R-:W2:Y:S04]  /*1a4f0*/  LDG.E R7, desc[UR36][R2.64] ;  /* 0x0000002402077981 */ /* 0x000ea8000c1e1900 */
[----:B------:R-:W2:Y:S02]  /*1a500*/  LDG.E R2, desc[UR36][R2.64+0x4] ;  /* 0x0000042402027981 */ /* 0x000ea4000c1e1900 */
[----:B--2---:R-:W-:-:S05]  /*1a510*/  IMAD.IADD R2, R2, 0x1, -R7 ;  /* 0x0000000102027824 */ /* 0x004fca00078e0a07 */
[----:B------:R0:W-:Y:S02]  /*1a520*/  STL [R1+0x30], R2 ;  /* 0x0000300201007387 */ /* 0x0001e40000100800 */
.L_x_696:
[----:B------:R-:W-:Y:S01]  /*1a530*/  ULDC.64 UR4, c[0x0][0xa20] ;  /* 0x0002880000047ab9 */ /* 0x000fe20000000a00 */
[C---:B------:R-:W-:Y:S02]  /*1a540*/  LOP3.LUT R7, R18.reuse, 0xff000000, RZ, 0xc0, !PT ;  /* 0xff00000012077812 */ /* 0x040fe400078ec0ff */
[----:B------:R-:W-:Y:S02]  /*1a550*/  ISETP.NE.U32.AND P0, PT, RZ, UR4, PT ;  /* 0x00000004ff007c0c */ /* 0x000fe4000bf05070 */
[----:B------:R-:W-:Y:S02]  /*1a560*/  SHF.R.U32.HI R7, RZ, 0x8, R7 ;  /* 0x00000008ff077819 */ /* 0x000fe40000011607 */
[----:B------:R-:W-:Y:S02]  /*1a570*/  ISETP.NE.AND.EX P0, PT, RZ, UR5, PT, P0 ;  /* 0x00000005ff007c0c */ /* 0x000fe4000bf05300 */
[C---:B0-----:R-:W-:Y:S02]  /*1a580*/  LOP3.LUT R2, R18.reuse, 0xff0000, RZ, 0xc0, !PT ;  /* 0x00ff000012027812 */ /* 0x041fe400078ec0ff */
[----:B------:R-:W-:-:S02]  /*1a590*/  LOP3.LUT R18, R18, 0xffff, RZ, 0xc0, !PT ;  /* 0x0000ffff12127812 */ /* 0x000fc400078ec0ff */
[----:B------:R-:W-:Y:S02]  /*1a5a0*/  LEA.HI R7, R2, R7, RZ, 0x10 ;  /* 0x0000000702077211 */ /* 0x000fe400078f80ff */
[----:B------:R-:W-:-:S05]  /*1a5b0*/  MOV R35, R24 ;  /* 0x0000001800237202 */ /* 0x000fca0000000f00 */
[----:B------:R-:W-:Y:S05]  /*1a5c0*/  @!P0 BRA `(.L_x_697) ;  /* 0x0000000000108947 */ /* 0x000fea0003800000 */
[----:B------:R-:W-:-:S04]  /*1a5d0*/  IADD3 R2, P0, R25, UR4, RZ ;  /* 0x0000000419027c10 */ /* 0x000fc8000ff1e0ff */
[----:B------:R-:W-:-:S05]  /*1a5e0*/  IADD3.X R3, R26, UR5, RZ, P0, !PT ;  /* 0x000000051a037c10 */ /* 0x000fca00087fe4ff */
[----:B------:R0:W5:Y:S01]  /*1a5f0*/  LDG.E R8, desc[UR36][R2.64] ;  /* 0x0000002402087981 */ /* 0x000162000c1e1900 */
[----:B------:R-:W-:Y:S05]  /*1a600*/  BRA `(.L_x_698) ;  /* 0x0000000000247947 */ /* 0x000fea0003800000 */
.L_x_697:
        /* <DEDUP_REMOVED lines=9> */
.L_x_698:
[----:B0-----:R-:W2:Y:S04]  /*1a6a0*/  @P2 LDG.E R2, desc[UR36][R4.64] ;  /* 0x0000002404022981 */ /* 0x001ea8000c1e1900 */
[----:B------:R0:W2:Y:S01]  /*1a6b0*/  @P2 LDG.E R4, desc[UR36][R4.64+0x4] ;  /* 0x0000042404042981 */ /* 0x0000a2000c1e1900 */
[----:B-----5:R-:W-:Y:S01]  /*1a6c0*/  IMAD.IADD R8, R8, 0x1, -R9 ;  /* 0x0000000108087824 */ /* 0x020fe200078e0a09 */
[----:B------:R-:W-:Y:S01]  /*1a6d0*/  BSSY B0, `(.L_x_699) ;  /* 0x0000029000007945 */ /* 0x000fe20003800000 */
[----:B------:R-:W-:Y:S02]  /*1a6e0*/  MOV R3, RZ ;  /* 0x000000ff00037202 */ /* 0x000fe40000000f00 */
[----:B0-----:R-:W-:Y:S02]  /*1a6f0*/  LOP3.LUT R5, R7, 0xff, RZ, 0xc0, !PT ;  /* 0x000000ff07057812 */ /* 0x001fe400078ec0ff */
[----:B------:R-:W-:Y:S01]  /*1a700*/  SHF.R.U32.HI R7, RZ, 0x10, R7 ;  /* 0x00000010ff077819 */ /* 0x000fe20000011607 */
[----:B--2---:R-:W-:-:S04]  /*1a710*/  @P2 IMAD.IADD R6, R4, 0x1, -R2 ;  /* 0x0000000104062824 */ /* 0x004fc800078e0a02 */
[----:B------:R-:W-:-:S04]  /*1a720*/  IMAD.IADD R27, R8, 0x1, R6 ;  /* 0x00000001081b7824 */ /* 0x000fc800078e0206 */
[C---:B------:R-:W-:Y:S01]  /*1a730*/  VIADD R4, R27.reuse, 0x9f ;  /* 0x0000009f1b047836 */ /* 0x040fe20000000000 */
[----:B------:R-:W-:-:S03]  /*1a740*/  ISETP.GE.AND P1, PT, R27, 0x1, PT ;  /* 0x000000011b00780c */ /* 0x000fc60003f26270 */
[----:B------:R-:W-:-:S05]  /*1a750*/  IMAD.HI R4, R4, 0x66666667, RZ ;  /* 0x6666666704047827 */ /* 0x000fca00078e02ff */
[----:B------:R-:W-:-:S04]  /*1a760*/  SHF.R.U32.HI R2, RZ, 0x1f, R4 ;  /* 0x0000001fff027819 */ /* 0x000fc80000011604 */
[----:B------:R-:W-:Y:S01]  /*1a770*/  LEA.HI.SX32 R4, R4, R2, 0x1a ;  /* 0x0000000204047211 */ /* 0x000fe200078fd2ff */
[----:B------:R-:W-:Y:S06]  /*1a780*/  @!P1 BRA `(.L_x_700) ;  /* 0x0000000000749947 */ /* 0x000fec0003800000 */
[----:B------:R-:W-:Y:S01]  /*1a790*/  ISETP.NE.AND P0, PT, R7, RZ, PT ;  /* 0x000000ff0700720c */ /* 0x000fe20003f05270 */
[----:B------:R-:W-:-:S03]  /*1a7a0*/  ULDC UR4, c[0x0][0x9f0] ;  /* 0x00027c0000047ab9 */ /* 0x000fc60000000800 */
[----:B------:R-:W-:-:S04]  /*1a7b0*/  SEL R9, R7, UR4, P0 ;  /* 0x0000000407097c07 */ /* 0x000fc80008000000 */
[----:B------:R-:W-:Y:S02]  /*1a7c0*/  IABS R11, R9 ;  /* 0x00000009000b7213 */ /* 0x000fe40000000000 */
[----:B------:R-:W-:Y:S02]  /*1a7d0*/  IADD3 R10, R9, -0x1, R4 ;  /* 0xffffffff090a7810 */ /* 0x000fe40007ffe004 */
[----:B------:R-:W0:Y:S08]  /*1a7e0*/  I2F.RP R2, R11 ;  /* 0x0000000b00027306 */ /* 0x000e300000209400 */
[----:B0-----:R-:W0:Y:S02]  /*1a7f0*/  MUFU.RCP R2, R2 ;  /* 0x0000000200027308 */ /* 0x001e240000001000 */
[----:B0-----:R-:W-:-:S06]  /*1a800*/  VIADD R2, R2, 0xffffffe ;  /* 0x0ffffffe02027836 */ /* 0x001fcc0000000000 */
[----:B------:R0:W1:Y:S02]  /*1a810*/  F2I.FTZ.U32.TRUNC.NTZ R3, R2 ;  /* 0x0000000200037305 */ /* 0x000064000021f000 */
[----:B0-----:R-:W-:-:S04]  /*1a820*/  LOP3.LUT R2, R10, R9, RZ, 0x3c, !PT ;  /* 0x000000090a027212 */ /* 0x001fc800078e3cff */
[----:B------:R-:W-:Y:S01]  /*1a830*/  ISETP.GE.AND P4, PT, R2, RZ, PT ;  /* 0x000000ff0200720c */ /* 0x000fe20003f86270 */
[----:B-1----:R-:W-:-:S04]  /*1a840*/  IMAD.MOV R2, RZ, RZ, -R3 ;  /* 0x000000ffff027224 */ /* 0x002fc800078e0a03 */
[----:B------:R-:W-:Y:S02]  /*1a850*/  IMAD R12, R2, R11, RZ ;  /* 0x0000000b020c7224 */ /* 0x000fe400078e02ff */
[----:B------:R-:W-:-:S04]  /*1a860*/  IMAD.MOV.U32 R2, RZ, RZ, RZ ;  /* 0x000000ffff027224 */ /* 0x000fc800078e00ff */
[----:B------:R-:W-:Y:S01]  /*1a870*/  IMAD.HI.U32 R12, R3, R12, R2 ;  /* 0x0000000c030c7227 */ /* 0x000fe200078e0002 */
[----:B------:R-:W-:Y:S02]  /*1a880*/  IABS R2, R10 ;  /* 0x0000000a00027213 */ /* 0x000fe40000000000 */
[----:B------:R-:W-:-:S03]  /*1a890*/  IABS R3, R9 ;  /* 0x0000000900037213 */ /* 0x000fc60000000000 */
[----:B------:R-:W-:-:S04]  /*1a8a0*/  IMAD.HI.U32 R12, R12, R2, RZ ;  /* 0x000000020c0c7227 */ /* 0x000fc800078e00ff */
[----:B------:R-:W-:-:S04]  /*1a8b0*/  IMAD.MOV R3, RZ, RZ, -R3 ;  /* 0x000000ffff037224 */ /* 0x000fc800078e0a03 */
[----:B------:R-:W-:-:S05]  /*1a8c0*/  IMAD R2, R12, R3, R2 ;  /* 0x000000030c027224 */ /* 0x000fca00078e0202 */
[----:B------:R-:W-:-:S13]  /*1a8d0*/  ISETP.GT.U32.AND P3, PT, R11, R2, PT ;  /* 0x000000020b00720c */ /* 0x000fda0003f64070 */
[----:B------:R-:W-:Y:S01]  /*1a8e0*/  @!P3 IMAD.IADD R2, R2, 0x1, -R11 ;  /* 0x000000010202b824 */ /* 0x000fe200078e0a0b */
[----:B------:R-:W-:Y:S02]  /*1a8f0*/  @!P3 IADD3 R12, R12, 0x1, RZ ;  /* 0x000000010c0cb810 */ /* 0x000fe40007ffe0ff */
[----:B------:R-:W-:Y:S02]  /*1a900*/  ISETP.NE.AND P3, PT, R9, RZ, PT ;  /* 0x000000ff0900720c */ /* 0x000fe40003f65270 */
[----:B------:R-:W-:-:S13]  /*1a910*/  ISETP.GE.U32.AND P0, PT, R2, R11, PT ;  /* 0x0000000b0200720c */ /* 0x000fda0003f06070 */
[----:B------:R-:W-:-:S04]  /*1a920*/  @P0 VIADD R12, R12, 0x1 ;  /* 0x000000010c0c0836 */ /* 0x000fc80000000000 */
[----:B------:R-:W-:-:S04]  /*1a930*/  IMAD.MOV.U32 R3, RZ, RZ, R12 ;  /* 0x000000ffff037224 */ /* 0x000fc800078e000c */
[----:B------:R-:W-:Y:S01]  /*1a940*/  @!P4 IMAD.MOV R3, RZ, RZ, -R3 ;  /* 0x000000ffff03c224 */ /* 0x000fe200078e0a03 */
[----:B------:R-:W-:-:S07]  /*1a950*/  @!P3 LOP3.LUT R3, RZ, R9, RZ, 0x33, !PT ;  /* 0x00000009ff03b212 */ /* 0x000fce00078e33ff */
.L_x_700:
[----:B------:R-:W-:Y:S05]  /*1a960*/  BSYNC B0 ;  /* 0x0000000000007941 */ /* 0x000fea0003800000 */
.L_x_699:
[-C--:B------:R-:W-:Y:S01]  /*1a970*/  IMAD R2, R5, R3.reuse, RZ ;  /* 0x0000000305027224 */ /* 0x080fe200078e02ff */
[----:B------:R-:W-:Y:S04]  /*1a980*/  BSSY B0, `(.L_x_701) ;  /* 0x00000d5000007945 */ /* 0x000fe80003800000 */
[C---:B------:R-:W-:Y:S01]  /*1a990*/  VIADDMNMX R3, R2.reuse, R3, R4, PT ;  /* 0x0000000302037246 */ /* 0x040fe20003800104 */
[----:B------:R-:W-:-:S04]  /*1a9a0*/  IMAD R2, R2, 0xa0, -R8 ;  /* 0x000000a002027824 */ /* 0x000fc800078e0a08 */
[----:B------:R-:W-:Y:S01]  /*1a9b0*/  IMAD R3, R3, 0xa0, -R8 ;  /* 0x000000a003037824 */ /* 0x000fe200078e0a08 */
[----:B------:R-:W-:-:S04]  /*1a9c0*/  VIMNMX R2, RZ, R2, !PT ;  /* 0x00000002ff027248 */ /* 0x000fc80007fe0100 */
[----:B------:R-:W-:-:S04]  /*1a9d0*/  VIMNMX R3, R3, R6, PT ;  /* 0x0000000603037248 */ /* 0x000fc80003fe0100 */
[----:B------:R-:W-:-:S13]  /*1a9e0*/  ISETP.GT.AND P0, PT, R3, R2, PT ;  /* 0x000000020300720c */ /* 0x000fda0003f04270 */
[----:B------:R-:W-:Y:S02]  /*1a9f0*/  @P0 VIADD R8, R3, 0x9f ;  /* 0x0000009f03080836 */ /* 0x000fe40000000000 */
[----:B------:R-:W-:-:S04]  /*1aa00*/  IMAD.WIDE.U32 R2, R2, -0x33333333, RZ ;  /* 0xcccccccd02027825 */ /* 0x000fc800078e00ff */
[----:B------:R-:W-:Y:S01]  /*1aa10*/  @P0 IMAD.HI R8, R8, 0x66666667, RZ ;  /* 0x6666666708080827 */ /* 0x000fe200078e02ff */
[----:B------:R-:W-:-:S04]  /*1aa20*/  SHF.R.U32.HI R6, RZ, 0x7, R3 ;  /* 0x00000007ff067819 */ /* 0x000fc80000011603 */
[----:B------:R-:W-:Y:S01]  /*1aa30*/  @P0 SHF.R.U32.HI R2, RZ, 0x1f, R8 ;  /* 0x0000001fff020819 */ /* 0x000fe20000011608 */
[----:B------:R-:W-:-:S03]  /*1aa40*/  IMAD.MOV.U32 R3, RZ, RZ, R6 ;  /* 0x000000ffff037224 */ /* 0x000fc600078e0006 */
[----:B------:R-:W-:Y:S02]  /*1aa50*/  @P0 LEA.HI.SX32 R3, R8, R2, 0x1a ;  /* 0x0000000208030211 */ /* 0x000fe400078fd2ff */
[----:B------:R-:W-:Y:S02]  /*1aa60*/  PLOP3.LUT P0, PT, PT, PT, PT, 0x80, 0x0 ;  /* 0x000000000000781c */ /* 0x000fe40003f0f070 */
[----:B------:R-:W-:-:S13]  /*1aa70*/  ISETP.GT.AND P3, PT, R3, R6, PT ;  /* 0x000000060300720c */ /* 0x000fda0003f64270 */
[----:B------:R-:W-:Y:S05]  /*1aa80*/  @!P3 BRA `(.L_x_702) ;  /* 0x0000000c0010b947 */ /* 0x000fea0003800000 */
[----:B------:R-:W-:Y:S01]  /*1aa90*/  UMOV UR4, 0xffffffff ;  /* 0xffffffff00047882 */ /* 0x000fe20000000000 */
[----:B------:R-:W-:Y:S02]  /*1aaa0*/  SEL R2, R35, RZ, !P2 ;  /* 0x000000ff23027207 */ /* 0x000fe40005000000 */
[----:B------:R-:W-:Y:S05]  /*1aab0*/  BRA.DIV UR4, `(.L_x_703) ;  /* 0x000000a204907947 */ /* 0x000fea000b800000 */
[----:B------:R-:W0:Y:S02]  /*1aac0*/  S2R R8, SR_TID.X ;  /* 0x0000000000087919 */ /* 0x000e240000002100 */
[----:B0-----:R-:W-:-:S04]  /*1aad0*/  SHF.R.U32.HI R8, RZ, 0x5, R8 ;  /* 0x00000005ff087819 */ /* 0x001fc80000011608 */
[----:B------:R-:W-:-:S05]  /*1aae0*/  LOP3.LUT R8, R8, 0x3, RZ, 0xc0, !PT ;  /* 0x0000000308087812 */ /* 0x000fca00078ec0ff */
[----:B------:R0:W1:Y:S02]  /*1aaf0*/  SHFL.IDX PT, R14, R8, RZ, 0x1f ;  /* 0x00001fff080e7589 */ /* 0x00006400000e0000 */
.L_x_982:
[----:B-1----:R-:W-:Y:S02]  /*1ab00*/  ISETP.NE.AND P0, PT, R14, RZ, PT ;  /* 0x000000ff0e00720c */ /* 0x002fe40003f05270 */
[----:B------:R-:W-:-:S11]  /*1ab10*/  PLOP3.LUT P6, PT, PT, PT, PT, 0x8, 0x0 ;  /* 0x000000000000781c */ /* 0x000fd60003fce170 */
[----:B------:R-:W-:Y:S05]  /*1ab20*/  @P0 BRA `(.L_x_704) ;  /* 0x00000000000c0947 */ /* 0x000fea0003800000 */
[----:B------:R-:W-:-:S03]  /*1ab30*/  UMOV UR4, 0xffffffff ;  /* 0xffffffff00047882 */ /* 0x000fc60000000000 */
[----:B------:R-:W-:Y:S05]  /*1ab40*/  BRA.DIV UR4, `(.L_x_705) ;  /* 0x000000a204a07947 */ /* 0x000fea000b800000 */
[----:B------:R-:W-:-:S13]  /*1ab50*/  ELECT P6, URZ, PT ;  /* 0x00000000003f782f */ /* 0x000fda00038c0000 */
.L_x_704:
[----:B0-----:R-:W2:Y:S01]  /*1ab60*/  LDL R8, [R1+0x34] ;  /* 0x0000340001087983 */ /* 0x001ea20000100800 */
[----:B------:R-:W-:Y:S01]  /*1ab70*/  BSSY B1, `(.L_x_706) ;  /* 0x0000008000017945 */ /* 0x000fe20003800000 */
[----:B--2---:R-:W-:-:S04]  /*1ab80*/  IADD3 R8, R8, 0x1, RZ ;  /* 0x0000000108087810 */ /* 0x004fc80007ffe0ff */
[----:B------:R-:W-:-:S04]  /*1ab90*/  LEA.HI R9, R8, R8, RZ, 0x1 ;  /* 0x0000000808097211 */ /* 0x000fc800078f08ff */
[----:B------:R-:W-:-:S05]  /*1aba0*/  LOP3.LUT R9, R9, 0xfffffffe, RZ, 0xc0, !PT ;  /* 0xfffffffe09097812 */ /* 0x000fca00078ec0ff */
[----:B------:R-:W-:-:S05]  /*1abb0*/  IMAD.IADD R8, R8, 0x1, -R9 ;  /* 0x0000000108087824 */ /* 0x000fca00078e0a09 */
[----:B------:R-:W-:-:S04]  /*1abc0*/  SHF.L.U32 R8, R8, 0x1f, RZ ;  /* 0x0000001f08087819 */ /* 0x000fc800000006ff */
[----:B------:R-:W0:Y:S02]  /*1abd0*/  SYNCS.PHASECHK.TRANS64.TRYWAIT P0, [R23+URZ+0x22820], R8 ;  /* 0x02282008170075a7 */ /* 0x000e24000800017f */
[----:B0-----:R-:W-:Y:S05]  /*1abe0*/  @!P0 BRA `(.L_x_707) ;  /* 0x000000a000988947 */ /* 0x001fea0003800000 */
.L_x_985:
[----:B------:R-:W-:Y:S05]  /*1abf0*/  BSYNC B1 ;  /* 0x0000000000017941 */ /* 0x000fea0003800000 */
.L_x_706:
[----:B------:R-:W-:Y:S04]  /*1ac00*/  BSSY B1, `(.L_x_708) ;  /* 0x000004d000017945 */ /* 0x000fe80003800000 */
[----:B------:R-:W-:Y:S05]  /*1ac10*/  @!P6 BRA `(.L_x_709) ;  /* 0x00000004002ce947 */ /* 0x000fea0003800000 */
[----:B------:R-:W1:Y:S01]  /*1ac20*/  S2R R9, SR_TID.X ;  /* 0x0000000000097919 */ /* 0x000e620000002100 */
[----:B0-----:R-:W-:Y:S01]  /*1ac30*/  IMAD R8, R34, 0x8, R23 ;  /* 0x0000000822087824 */ /* 0x001fe200078e0217 */
[----:B------:R-:W-:Y:S01]  /*1ac40*/  BSSY B2, `(.L_x_710) ;  /* 0x0000006000027945 */ /* 0x000fe20003800000 */
[----:B-1----:R-:W-:Y:S02]  /*1ac50*/  LOP3.LUT R10, R9, 0x7f, RZ, 0xc0, !PT ;  /* 0x0000007f090a7812 */ /* 0x002fe400078ec0ff */
[----:B------:R-:W-:Y:S02]  /*1ac60*/  SHF.L.U32 R9, R37, 0x1f, RZ ;  /* 0x0000001f25097819 */ /* 0x000fe400000006ff */
[----:B------:R-:W-:Y:S02]  /*1ac70*/  ISETP.NE.AND P2, PT, R10, RZ, PT ;  /* 0x000000ff0a00720c */ /* 0x000fe40003f45270 */
[----:B------:R-:W0:Y:S02]  /*1ac80*/  SYNCS.PHASECHK.TRANS64.TRYWAIT P0, [R8+URZ+0x228a0], R9 ;  /* 0x0228a009080075a7 */ /* 0x000e24000800017f */
[----:B0-----:R-:W-:Y:S09]  /*1ac90*/  @!P0 BRA `(.L_x_711) ;  /* 0x000000a000808947 */ /* 0x001ff20003800000 */
.L_x_986:
[----:B------:R-:W-:Y:S05]  /*1aca0*/  BSYNC B2 ;  /* 0x0000000000027941 */ /* 0x000fea0003800000 */
.L_x_710:
[----:B------:R-:W-:Y:S04]  /*1acb0*/  BSSY B2, `(.L_x_712) ;  /* 0x0000009000027945 */ /* 0x000fe80003800000 */
[----:B------:R-:W-:Y:S05]  /*1acc0*/  @P2 BRA `(.L_x_713) ;  /* 0x00000000001c2947 */ /* 0x000fea0003800000 */
[----:B------:R-:W1:Y:S02]  /*1acd0*/  S2R R10, SR_TID.X ;  /* 0x00000000000a7919 */ /* 0x000e640000002100 */
[----:B-1----:R-:W-:Y:S01]  /*1ace0*/  LOP3.LUT R11, R10, 0x1f, RZ, 0xc0, !PT ;  /* 0x0000001f0a0b7812 */ /* 0x002fe200078ec0ff */
[----:B------:R-:W-:-:S03]  /*1acf0*/  IMAD.MOV.U32 R10, RZ, RZ, 0x5000 ;  /* 0x00005000ff0a7424 */ /* 0x000fc600078e00ff */
[----:B------:R-:W-:Y:S01]  /*1ad00*/  ISETP.NE.AND P0, PT, R11, RZ, PT ;  /* 0x000000ff0b00720c */ /* 0x000fe20003f05270 */
[----:B------:R1:W-:-:S12]  /*1ad10*/  SYNCS.ARRIVE.TRANS64 RZ, [R8+URZ+0x22890], R10 ;  /* 0x0228900a08ff79a7 */ /* 0x0003d8000800003f */
[----:B-1----:R-:W-:Y:S05]  /*1ad20*/  @!P0 BRA `(.L_x_713) ;  /* 0x0000000000048947 */ /* 0x002fea0003800000 */
[----:B------:R-:W-:Y:S01]  /*1ad30*/  BPT.TRAP 0x1 ;  /* 0x000000040000795c */ /* 0x000fe20000300000 */
.L_x_713:
[----:B------:R-:W-:Y:S05]  /*1ad40*/  BSYNC B2 ;  /* 0x0000000000027941 */ /* 0x000fea0003800000 */
.L_x_712:
[----:B------:R-:W-:Y:S01]  /*1ad50*/  IMAD.MOV.U32 R14, RZ, RZ, RZ ;  /* 0x000000ffff0e7224 */ /* 0x000fe200078e00ff */
[----:B------:R-:W-:Y:S01]  /*1ad60*/  UIADD3 UR4, UP0, UR40, 0x570, URZ ;  /* 0x0000057028047890 */ /* 0x000fe2000ff1e03f */
[----:B------:R-:W-:Y:S01]  /*1ad70*/  IMAD R11, R3, 0xa0, R0 ;  /* 0x000000a0030b7824 */ /* 0x000fe200078e0200 */
[----:B------:R-:W-:Y:S01]  /*1ad80*/  PLOP3.LUT P0, PT, PT, PT, PT, 0x80, 0x0 ;  /* 0x000000000000781c */ /* 0x000fe20003f0f070 */
[----:B------:R-:W-:Y:S01]  /*1ad90*/  IMAD R10, R34, 0x5000, R23 ;  /* 0x00005000220a7824 */ /* 0x000fe200078e0217 */
[----:B------:R-:W-:Y:S01]  /*1ada0*/  R2UR UR10, R14 ;  /* 0x000000000e0a72ca */ /* 0x000fe200000e0000 */
[----:B------:R-:W-:Y:S01]  /*1adb0*/  VIADD R11, R11, 0xffffff60 ;  /* 0xffffff600b0b7836 */ /* 0x000fe20000000000 */
[----:B------:R-:W-:Y:S01]  /*1adc0*/  IADD3 R12, R8, 0x22890, RZ ;  /* 0x00022890080c7810 */ /* 0x000fe20007ffe0ff */
[----:B------:R-:W-:Y:S01]  /*1add0*/  VIADD R13, R10, 0x18400 ;  /* 0x000184000a0d7836 */ /* 0x000fe20000000000 */
[----:B------:R-:W-:Y:S01]  /*1ade0*/  UIADD3.X UR5, URZ, UR41, URZ, UP0, !UPT ;  /* 0x000000293f057290 */ /* 0x000fe200087fe43f */
[----:B------:R-:W-:Y:S01]  /*1adf0*/  UMOV UR6, 0x0 ;  /* 0x0000000000067882 */ /* 0x000fe20000000000 */
[----:B------:R-:W-:-:S10]  /*1ae00*/  UMOV UR7, 0x12f00000 ;  /* 0x12f0000000077882 */ /* 0x000fd40000000000 */
.L_x_714:
[----:B------:R-:W-:-:S13]  /*1ae10*/  @P0 ELECT P3, URZ, PT ;  /* 0x00000000003f082f */ /* 0x000fda0003860000 */
[----:B------:R-:W-:Y:S02]  /*1ae20*/  @P3 R2UR UR13, R2 ;  /* 0x00000000020d32ca */ /* 0x000fe400000e0000 */
[----:B------:R-:W-:Y:S02]  /*1ae30*/  @P3 R2UR UR12, R18 ;  /* 0x00000000120c32ca */ /* 0x000fe400000e0000 */
[----:B------:R-:W-:Y:S02]  /*1ae40*/  @P3 R2UR UR11, R11 ;  /* 0x000000000b0b32ca */ /* 0x000fe400000e0000 */
[----:B------:R-:W-:Y:S02]  /*1ae50*/  @P3 R2UR UR9, R12 ;  /* 0x000000000c0932ca */ /* 0x000fe400000e0000 */
[----:B------:R-:W-:Y:S02]  /*1ae60*/  @P3 R2UR UR8, R13 ;  /* 0x000000000d0832ca */ /* 0x000fe400000e0000 */
[----:B------:R-:W-:-:S02]  /*1ae70*/  @P3 PLOP3.LUT P0, PT, P3, PT, PT, 0x8, 0x0 ;  /* 0x000000000000381c */ /* 0x000fc40001f0e170 */
[----:B------:R-:W-:-:S09]  /*1ae80*/  PLOP3.LUT P3, PT, PT, PT, PT, 0x8, 0x0 ;  /* 0x000000000000781c */ /* 0x000fd20003f6e170 */
[----:B------:R1:W-:Y:S02]  /*1ae90*/  UTMALDG.4D [UR8], [UR4], desc[UR6] ;  /* 0x00000608040075b4 */ /* 0x0003e40008019000 */
[----:B-1----:R-:W-:Y:S05]  /*1aea0*/  @P0 BRA.U.ANY `(.L_x_714) ;  /* 0xfffffffd00d80947 */ /* 0x002fea000393ffff */
[----:B------:R-:W1:Y:S01]  /*1aeb0*/  SYNCS.PHASECHK.TRANS64.TRYWAIT P0, [R8+URZ+0x228c0], R9 ;  /* 0x0228c009080075a7 */ /* 0x000e62000800017f */
[----:B------:R-:W-:Y:S04]  /*1aec0*/  BSSY B2, `(.L_x_715) ;  /* 0x0000002000027945 */ /* 0x000fe80003800000 */
[----:B-1----:R-:W-:Y:S05]  /*1aed0*/  @!P0 BRA `(.L_x_716) ;  /* 0x000000a000048947 */ /* 0x002fea0003800000 */
.L_x_987:
[----:B------:R-:W-:Y:S05]  /*1aee0*/  BSYNC B2 ;  /* 0x0000000000027941 */ /* 0x000fea0003800000 */
.L_x_715:
[----:B------:R-:W-:Y:S01]  /*1aef0*/  BSSY B2, `(.L_x_717) ;  /* 0x000000b000027945 */ /* 0x000fe20003800000 */
[----:B------:R-:W-:Y:S02]  /*1af00*/  IMAD.MOV.U32 R12, RZ, RZ, 0x0 ;  /* 0x00000000ff0c7424 */ /* 0x000fe400078e00ff */
[----:B------:R-:W-:Y:S01]  /*1af10*/  IMAD.MOV.U32 R13, RZ, RZ, 0x12f00000 ;  /* 0x12f00000ff0d7424 */ /* 0x000fe200078e00ff */
[----:B------:R-:W-:Y:S06]  /*1af20*/  @P2 BRA `(.L_x_718) ;  /* 0x00000000001c2947 */ /* 0x000fec0003800000 */
[----:B------:R-:W2:Y:S01]  /*1af30*/  S2R R15, SR_TID.X ;  /* 0x00000000000f7919 */ /* 0x000ea20000002100 */
[----:B01----:R-:W-:-:S04]  /*1af40*/  IMAD.MOV.U32 R9, RZ, RZ, 0x5000 ;  /* 0x00005000ff097424 */ /* 0x003fc800078e00ff */
[----:B------:R3:W-:Y:S01]  /*1af50*/  SYNCS.ARRIVE.TRANS64 RZ, [R8+URZ+0x228b0], R9 ;  /* 0x0228b00908ff79a7 */ /* 0x0007e2000800003f */
[----:B--2---:R-:W-:-:S04]  /*1af60*/  LOP3.LUT R15, R15, 0x1f, RZ, 0xc0, !PT ;  /* 0x0000001f0f0f7812 */ /* 0x004fc800078ec0ff */
[----:B------:R-:W-:-:S13]  /*1af70*/  ISETP.NE.AND P0, PT, R15, RZ, PT ;  /* 0x000000ff0f00720c */ /* 0x000fda0003f05270 */
[----:B---3--:R-:W-:Y:S05]  /*1af80*/  @!P0 BRA `(.L_x_718) ;  /* 0x0000000000048947 */ /* 0x008fea0003800000 */
[----:B------:R-:W-:Y:S01]  /*1af90*/  BPT.TRAP 0x1 ;  /* 0x000000040000795c */ /* 0x000fe20000300000 */
.L_x_718:
[----:B------:R-:W-:Y:S05]  /*1afa0*/  BSYNC B2 ;  /* 0x0000000000027941 */ /* 0x000fea0003800000 */
.L_x_717:
[----:B------:R-:W-:Y:S01]  /*1afb0*/  R2UR UR10, R14 ;  /* 0x000000000e0a72ca */ /* 0x000fe200000e0000 */
[----:B------:R-:W-:Y:S01]  /*1afc0*/  UIADD3 UR4, UP0, UR40, 0x670, URZ ;  /* 0x0000067028047890 */ /* 0x000fe2000ff1e03f */
[----:B------:R-:W-:Y:S01]  /*1afd0*/  R2UR UR6, R12 ;  /* 0x000000000c0672ca */ /* 0x000fe200000e0000 */
[----:B------:R-:W-:Y:S01]  /*1afe0*/  VIADD R10, R10, 0xa400 ;  /* 0x0000a4000a0a7836 */ /* 0x000fe20000000000 */
[----:B------:R-:W-:Y:S01]  /*1aff0*/  R2UR UR7, R13 ;  /* 0x000000000d0772ca */ /* 0x000fe200000e0000 */
[----:B------:R-:W-:Y:S01]  /*1b000*/  UIADD3.X UR5, URZ, UR41, URZ, UP0, !UPT ;  /* 0x000000293f057290 */ /* 0x000fe200087fe43f */
[----:B------:R-:W-:Y:S02]  /*1b010*/  PLOP3.LUT P0, PT, PT, PT, PT, 0x80, 0x0 ;  /* 0x000000000000781c */ /* 0x000fe40003f0f070 */
[----:B01----:R-:W-:-:S11]  /*1b020*/  IADD3 R8, R8, 0x228b0, RZ ;  /* 0x000228b008087810 */ /* 0x003fd60007ffe0ff */
.L_x_719:
        /* <DEDUP_REMOVED lines=10> */
.L_x_709:
[----:B------:R-:W-:Y:S05]  /*1b0d0*/  BSYNC B1 ;  /* 0x0000000000017941 */ /* 0x000fea0003800000 */
.L_x_708:
[----:B------:R-:W-:Y:S01]  /*1b0e0*/  VIADD R3, R3, 0xfffffffe ;  /* 0xfffffffe03037836 */ /* 0x000fe20000000000 */
[----:B------:R-:W-:Y:S01]  /*1b0f0*/  PLOP3.LUT P0, PT, PT, PT, PT, 0x8, 0x0 ;  /* 0x000000000000781c */ /* 0x000fe20003f0e170 */
[----:B------:R-:W-:-:S03]  /*1b100*/  VIADD R34, R34, 0x1 ;  /* 0x0000000122227836 */ /* 0x000fc60000000000 */
[----:B------:R-:W-:Y:S02]  /*1b110*/  ISETP.GE.AND P3, PT, R3, R6, PT ;  /* 0x000000060300720c */ /* 0x000fe40003f66270 */
[----:B------:R-:W-:-:S04]  /*1b120*/  ISETP.NE.AND P2, PT, R34, 0x2, PT ;  /* 0x000000022200780c */ /* 0x000fc80003f45270 */
[----:B0-----:R-:W-:Y:S02]  /*1b130*/  SEL R8, RZ, 0x1, P2 ;  /* 0x00000001ff087807 */ /* 0x001fe40001000000 */
[----:B------:R-:W-:Y:S02]  /*1b140*/  SEL R34, R34, RZ, P2 ;  /* 0x000000ff22227207 */ /* 0x000fe40001000000 */
[----:B------:R-:W-:-:S03]  /*1b150*/  LOP3.LUT R37, R37, R8, RZ, 0x3c, !PT ;  /* 0x0000000825257212 */ /* 0x000fc600078e3cff */
[----:B------:R-:W-:Y:S05]  /*1b160*/  @!P3 BRA `(.L_x_702) ;  /* 0x000000040058b947 */ /* 0x000fea0003800000 */
.L_x_732:
[----:B------:R-:W-:Y:S05]  /*1b170*/  YIELD ;  /* 0x0000000000007946 */ /* 0x000fea0003800000 */
[----:B------:R-:W-:Y:S04]  /*1b180*/  BSSY B1, `(.L_x_720) ;  /* 0x000004c000017945 */ /* 0x000fe80003800000 */
[----:B------:R-:W-:Y:S05]  /*1b190*/  @!P6 BRA `(.L_x_721) ;  /* 0x000000040028e947 */ /* 0x000fea0003800000 */
[----:B------:R-:W0:Y:S01]  /*1b1a0*/  S2R R8, SR_TID.X ;  /* 0x0000000000087919 */ /* 0x000e220000002100 */
[----:B------:R-:W-:Y:S01]  /*1b1b0*/  SHF.L.U32 R9, R37, 0x1f, RZ ;  /* 0x0000001f25097819 */ /* 0x000fe200000006ff */
[----:B------:R-:W-:Y:S01]  /*1b1c0*/  BSSY B2, `(.L_x_722) ;  /* 0x0000006000027945 */ /* 0x000fe20003800000 */
[----:B0-----:R-:W-:Y:S01]  /*1b1d0*/  LOP3.LUT R10, R8, 0x7f, RZ, 0xc0, !PT ;  /* 0x0000007f080a7812 */ /* 0x001fe200078ec0ff */
[----:B------:R-:W-:-:S03]  /*1b1e0*/  IMAD R8, R34, 0x8, R23 ;  /* 0x0000000822087824 */ /* 0x000fc600078e0217 */
[----:B------:R-:W-:Y:S01]  /*1b1f0*/  ISETP.NE.AND P3, PT, R10, RZ, PT ;  /* 0x000000ff0a00720c */ /* 0x000fe20003f65270 */
[----:B------:R-:W0:Y:S02]  /*1b200*/  SYNCS.PHASECHK.TRANS64.TRYWAIT P2, [R8+URZ+0x228a0], R9 ;  /* 0x0228a009080075a7 */ /* 0x000e24000804017f */
[----:B0-----:R-:W-:Y:S10]  /*1b210*/  @!P2 BRA `(.L_x_723) ;  /* 0x0000009c0048a947 */ /* 0x001ff40003800000 */
.L_x_988:
[----:B------:R-:W-:Y:S05]  /*1b220*/  BSYNC B2 ;  /* 0x0000000000027941 */ /* 0x000fea0003800000 */
.L_x_722:
        /* <DEDUP_REMOVED lines=9> */
.L_x_725:
[----:B------:R-:W-:Y:S05]  /*1b2c0*/  BSYNC B2 ;  /* 0x0000000000027941 */ /* 0x000fea0003800000 */
.L_x_724:
        /* <DEDUP_REMOVED lines=8> */
[----:B------:R-:W-:Y:S01]  /*1b350*/  UIADD3.X UR5, URZ, UR41, URZ, UP0, !UPT ;  /* 0x000000293f057290 */ /* 0x000fe200087fe43f */
[----:B------:R-:W-:Y:S01]  /*1b360*/  UMOV UR6, 0x0 ;  /* 0x0000000000067882 */ /* 0x000fe20000000000 */
[----:B------:R-:W-:-:S10]  /*1b370*/  UMOV UR7, 0x12f00000 ;  /* 0x12f0000000077882 */ /* 0x000fd40000000000 */
.L_x_726:
        /* <DEDUP_REMOVED lines=13> */
.L_x_989:
[----:B------:R-:W-:Y:S05]  /*1b450*/  BSYNC B2 ;  /* 0x0000000000027941 */ /* 0x000fea0003800000 */
.L_x_727:
        /* <DEDUP_REMOVED lines=11> */
.L_x_730:
[----:B------:R-:W-:Y:S05]  /*1b510*/  BSYNC B2 ;  /* 0x0000000000027941 */ /* 0x000fea0003800000 */
.L_x_729:
        /* <DEDUP_REMOVED lines=8> */
.L_x_731:
        /* <DEDUP_REMOVED lines=9> */
[----:B0-----:R-:W-:Y:S05]  /*1b630*/  @P2 BRA.U.ANY `(.L_x_731) ;  /* 0xfffffffd00d82947 */ /* 0x001fea000393ffff */
.L_x_721:
[----:B------:R-:W-:Y:S05]  /*1b640*/  BSYNC B1 ;  /* 0x0000000000017941 */ /* 0x000fea0003800000 */
.L_x_720:
[C---:B------:R-:W-:Y:S01]  /*1b650*/  ISETP.GT.AND P3, PT, R3.reuse, R6, PT ;  /* 0x000000060300720c */ /* 0x040fe20003f64270 */
[----:B------:R-:W-:Y:S02]  /*1b660*/  VIADD R34, R34, 0x1 ;  /* 0x0000000122227836 */ /* 0x000fe40000000000 */
[----:B------:R-:W-:-:S03]  /*1b670*/  VIADD R3, R3, 0xffffffff ;  /* 0xffffffff03037836 */ /* 0x000fc60000000000 */
[----:B------:R-:W-:-:S04]  /*1b680*/  ISETP.NE.AND P2, PT, R34, 0x2, PT ;  /* 0x000000022200780c */ /* 0x000fc80003f45270 */
[----:B------:R-:W-:Y:S02]  /*1b690*/  SEL R8, RZ, 0x1, P2 ;  /* 0x00000001ff087807 */ /* 0x000fe40001000000 */
[----:B------:R-:W-:Y:S02]  /*1b6a0*/  SEL R34, R34, RZ, P2 ;  /* 0x000000ff22227207 */ /* 0x000fe40001000000 */
[----:B------:R-:W-:Y:S01]  /*1b6b0*/  LOP3.LUT R37, R37, R8, RZ, 0x3c, !PT ;  /* 0x0000000825257212 */ /* 0x000fe200078e3cff */
[----:B------:R-:W-:Y:S06]  /*1b6c0*/  @P3 BRA `(.L_x_732) ;  /* 0xfffffff800a83947 */ /* 0x000fec000383ffff */
.L_x_702:
[----:B------:R-:W-:Y:S05]  /*1b6d0*/  BSYNC B0 ;  /* 0x0000000000007941 */ /* 0x000fea0003800000 */
.L_x_701:
[----:B------:R-:W-:Y:S05]  /*1b6e0*/  @!P0 WARPSYNC.ALL ;  /* 0x0000000000008948 */ /* 0x000fea0003800000 */
[----:B------:R-:W-:Y:S01]  /*1b6f0*/  @!P0 BAR.SYNC.DEFER_BLOCKING 0xc, 0x180 ;  /* 0x0306000000008b1d */ /* 0x000fe20000010000 */
[----:B------:R-:W-:-:S05]  /*1b700*/  IMAD.MOV.U32 R29, RZ, RZ, RZ ;  /* 0x000000ffff1d7224 */ /* 0x000fca00078e00ff */
[----:B------:R-:W-:Y:S04]  /*1b710*/  BSSY B0, `(.L_x_733) ;  /* 0x000001e000007945 */ /* 0x000fe80003800000 */
[----:B------:R-:W-:Y:S05]  /*1b720*/  @!P1 BRA `(.L_x_734) ;  /* 0x0000000000709947 */ /* 0x000fea0003800000 */
[----:B------:R-:W-:-:S13]  /*1b730*/  ISETP.NE.AND P0, PT, R7, RZ, PT ;  /* 0x000000ff0700720c */ /* 0x000fda0003f05270 */
[----:B------:R-:W0:Y:S02]  /*1b740*/  @!P0 LDC R7, c[0x0][0x9f0] ;  /* 0x00027c00ff078b82 */ /* 0x000e240000000800 */
[-C--:B0-----:R-:W-:Y:S02]  /*1b750*/  IABS R0, R7.reuse ;  /* 0x0000000700007213 */ /* 0x081fe40000000000 */
[----:B------:R-:W-:Y:S02]  /*1b760*/  IABS R8, R7 ;  /* 0x0000000700087213 */ /* 0x000fe40000000000 */
[----:B------:R-:W0:Y:S03]  /*1b770*/  I2F.RP R2, R0 ;  /* 0x0000000000027306 */ /* 0x000e260000209400 */
[----:B------:R-:W-:-:S05]  /*1b780*/  IMAD.MOV R8, RZ, RZ, -R8 ;  /* 0x000000ffff087224 */ /* 0x000fca00078e0a08 */
[----:B0-----:R-:W0:Y:S02]  /*1b790*/  MUFU.RCP R2, R2 ;  /* 0x0000000200027308 */ /* 0x001e240000001000 */
[----:B0-----:R-:W-:-:S06]  /*1b7a0*/  VIADD R2, R2, 0xffffffe ;  /* 0x0ffffffe02027836 */ /* 0x001fcc0000000000 */
[----:B------:R-:W0:Y:S02]  /*1b7b0*/  F2I.FTZ.U32.TRUNC.NTZ R3, R2 ;  /* 0x0000000200037305 */ /* 0x000e24000021f000 */
[----:B0-----:R-:W-:-:S04]  /*1b7c0*/  IMAD.MOV R2, RZ, RZ, -R3 ;  /* 0x000000ffff027224 */ /* 0x001fc800078e0a03 */
[----:B------:R-:W-:Y:S01]  /*1b7d0*/  IMAD R6, R2, R0, RZ ;  /* 0x0000000002067224 */ /* 0x000fe200078e02ff */
[----:B------:R-:W-:-:S05]  /*1b7e0*/  MOV R2, RZ ;  /* 0x000000ff00027202 */ /* 0x000fca0000000f00 */
[----:B------:R-:W-:Y:S01]  /*1b7f0*/  IMAD.HI.U32 R6, R3, R6, R2 ;  /* 0x0000000603067227 */ /* 0x000fe200078e0002 */
[----:B------:R-:W-:-:S04]  /*1b800*/  IADD3 R3, R4, -0x1, R7 ;  /* 0xffffffff04037810 */ /* 0x000fc80007ffe007 */
        /* <DEDUP_REMOVED lines=11> */
[----:B------:R-:W-:Y:S01]  /*1b8c0*/  @!P2 IMAD.MOV R6, RZ, RZ, -R6 ;  /* 0x000000ffff06a224 */ /* 0x000fe200078e0a06 */
[----:B------:R-:W-:-:S04]  /*1b8d0*/  @!P1 LOP3.LUT R6, RZ, R7, RZ, 0x33, !PT ;  /* 0x00000007ff069212 */ /* 0x000fc800078e33ff */
[----:B------:R-:W-:-:S07]  /*1b8e0*/  MOV R29, R6 ;  /* 0x00000006001d7202 */ /* 0x000fce0000000f00 */
.L_x_734:
[----:B------:R-:W-:Y:S05]  /*1b8f0*/  BSYNC B0 ;  /* 0x0000000000007941 */ /* 0x000fea0003800000 */
.L_x_733:
[----:B------:R-:W-:-:S05]  /*1b900*/  IMAD R0, R5, R29, RZ ;  /* 0x0000001d05007224 */ /* 0x000fca00078e02ff */
[----:B------:R0:W-:Y:S01]  /*1b910*/  STL [R1+0x8], R0 ;  /* 0x0000080001007387 */ /* 0x0001e20000100800 */
[----:B------:R-:W-:-:S04]  /*1b920*/  VIADDMNMX R29, R0, R29, R4, PT ;  /* 0x0000001d001d7246 */ /* 0x000fc80003800104 */
[----:B------:R-:W-:-:S13]  /*1b930*/  ISETP.GT.AND P0, PT, R29, R0, PT ;  /* 0x000000001d00720c */ /* 0x000fda0003f04270 */
[----:B0-----:R-:W-:Y:S05]  /*1b940*/  @P0 BRA `(.L_x_735) ;  /* 0x0000000000440947 */ /* 0x001fea0003800000 */
        /* <DEDUP_REMOVED lines=15> */
[----:B0-----:R-:W-:Y:S01]  /*1ba40*/  IADD3 R16, R0, UR39, R7 ;  /* 0x0000002700107c10 */ /* 0x001fe2000fffe007 */
[----:B------:R-:W-:Y:S06]  /*1ba50*/  BRA `(.L_x_736) ;  /* 0x00000048000c7947 */ /* 0x000fec0003800000 */
.L_x_735:
        /* <DEDUP_REMOVED lines=8> */
[----:B------:R-:W-:Y:S01]  /*1bae0*/  IMAD.U32 R4, RZ, RZ, UR6 ;  /* 0x00000006ff047e24 */ /* 0x000fe2000f8e00ff */
[----:B------:R-:W-:Y:S01]  /*1baf0*/  MOV R10, UR4 ;  /* 0x00000004000a7c02 */ /* 0x000fe20008000f00 */
[----:B------:R-:W0:Y:S01]  /*1bb00*/  LDC.64 R2, c[0x4][R2] ;  /* 0x0100000002027b82 */ /* 0x000e220000000a00 */
[----:B------:R-:W-:Y:S02]  /*1bb10*/  IMAD.U32 R5, RZ, RZ, UR7 ;  /* 0x00000007ff057e24 */ /* 0x000fe4000f8e00ff */
[----:B------:R-:W-:Y:S02]  /*1bb20*/  IMAD.U32 R6, RZ, RZ, UR8 ;  /* 0x00000008ff067e24 */ /* 0x000fe4000f8e00ff */
[----:B------:R-:W-:-:S02]  /*1bb30*/  IMAD.U32 R7, RZ, RZ, UR9 ;  /* 0x00000009ff077e24 */ /* 0x000fc4000f8e00ff */
[----:B------:R-:W-:Y:S02]  /*1bb40*/  IMAD.U32 R11, RZ, RZ, UR5 ;  /* 0x00000005ff0b7e24 */ /* 0x000fe4000f8e00ff */
[----:B------:R-:W-:Y:S02]  /*1bb50*/  IMAD.MOV.U32 R8, RZ, RZ, 0x70 ;  /* 0x00000070ff087424 */ /* 0x000fe400078e00ff */
[----:B------:R-:W-:Y:S02]  /*1bb60*/  IMAD.MOV.U32 R12, RZ, RZ, 0x1 ;  /* 0x00000001ff0c7424 */ /* 0x000fe400078e00ff */
[----:B------:R-:W-:-:S07]  /*1bb70*/  IMAD.MOV.U32 R13, RZ, RZ, RZ ;  /* 0x000000ffff0d7224 */ /* 0x000fce00078e00ff */
[----:B------:R-:W-:-:S07]  /*1bb80*/  LEPC R20, `(.L_x_738) ;  /* 0x000000001014794e */ /* 0x000fce0000000000 */
[----:B0-----:R-:W-:Y:S05]  /*1bb90*/  CALL.ABS.NOINC R2 ;  /* 0x0000000002007343 */ /* 0x001fea0003c00000 */
.L_x_738:
[----:B------:R-:W-:Y:S05]  /*1bba0*/  BSYNC B6 ;  /* 0x0000000000067941 */ /* 0x000fea0003800000 */
.L_x_737:
        /* <DEDUP_REMOVED lines=10> */
[----:B------:R-:W-:Y:S01]  /*1bc50*/  MOV R4, UR6 ;  /* 0x0000000600047c02 */ /* 0x000fe20008000f00 */
[----:B------:R-:W-:Y:S01]  /*1bc60*/  IMAD.U32 R5, RZ, RZ, UR7 ;  /* 0x00000007ff057e24 */ /* 0x000fe2000f8e00ff */
[----:B------:R-:W0:Y:S01]  /*1bc70*/  LDC.64 R2, c[0x4][R2] ;  /* 0x0100000002027b82 */ /* 0x000e220000000a00 */
[----:B------:R-:W-:Y:S01]  /*1bc80*/  IMAD.U32 R6, RZ, RZ, UR8 ;  /* 0x00000008ff067e24 */ /* 0x000fe2000f8e00ff */
[----:B------:R-:W-:Y:S01]  /*1bc90*/  MOV R8, 0x70 ;  /* 0x0000007000087802 */ /* 0x000fe20000000f00 */
[----:B------:R-:W-:Y:S02]  /*1bca0*/  IMAD.U32 R7, RZ, RZ, UR9 ;  /* 0x00000009ff077e24 */ /* 0x000fe4000f8e00ff */
[----:B------:R-:W-:-:S02]  /*1bcb0*/  IMAD.U32 R10, RZ, RZ, UR4 ;  /* 0x00000004ff0a7e24 */ /* 0x000fc4000f8e00ff */
[----:B------:R-:W-:Y:S02]  /*1bcc0*/  IMAD.U32 R11, RZ, RZ, UR5 ;  /* 0x00000005ff0b7e24 */ /* 0x000fe4000f8e00ff */
[----:B------:R-:W-:Y:S02]  /*1bcd0*/  IMAD.MOV.U32 R12, RZ, RZ, 0x1 ;  /* 0x00000001ff0c7424 */ /* 0x000fe400078e00ff */
[----:B------:R-:W-:-:S07]  /*1bce0*/  IMAD.MOV.U32 R13, RZ, RZ, RZ ;  /* 0x000000ffff0d7224 */ /* 0x000fce00078e00ff */
[----:B------:R-:W-:-:S07]  /*1bcf0*/  LEPC R20, `(.L_x_740) ;  /* 0x000000001014794e */ /* 0x000fce0000000000 */
[----:B0-----:R-:W-:Y:S05]  /*1bd00*/  CALL.ABS.NOINC R2 ;  /* 0x0000000002007343 */ /* 0x001fea0003c00000 */
.L_x_740:
[----:B------:R-:W-:Y:S05]  /*1bd10*/  BSYNC B6 ;  /* 0x0000000000067941 */ /* 0x000fea0003800000 */
.L_x_739:
        /* <DEDUP_REMOVED lines=11> */
[----:B------:R-:W-:Y:S01]  /*1bdd0*/  IMAD.U32 R5, RZ, RZ, UR7 ;  /* 0x00000007ff057e24 */ /* 0x000fe2000f8e00ff */
[----:B------:R-:W-:Y:S01]  /*1bde0*/  MOV R13, RZ ;  /* 0x000000ff000d7202 */ /* 0x000fe20000000f00 */
[----:B------:R-:W-:Y:S02]  /*1bdf0*/  IMAD.U32 R7, RZ, RZ, UR9 ;  /* 0x00000009ff077e24 */ /* 0x000fe4000f8e00ff */
[----:B------:R-:W-:-:S02]  /*1be00*/  IMAD.U32 R10, RZ, RZ, UR4 ;  /* 0x00000004ff0a7e24 */ /* 0x000fc4000f8e00ff */
[----:B------:R-:W-:Y:S02]  /*1be10*/  IMAD.U32 R11, RZ, RZ, UR5 ;  /* 0x00000005ff0b7e24 */ /* 0x000fe4000f8e00ff */
[----:B------:R-:W-:Y:S02]  /*1be20*/  IMAD.MOV.U32 R8, RZ, RZ, 0x70 ;  /* 0x00000070ff087424 */ /* 0x000fe400078e00ff */
[----:B------:R-:W-:-:S07]  /*1be30*/  IMAD.MOV.U32 R12, RZ, RZ, 0x1 ;  /* 0x00000001ff0c7424 */ /* 0x000fce00078e00ff */
[----:B------:R-:W-:-:S07]  /*1be40*/  LEPC R20, `(.L_x_742) ;  /* 0x000000001014794e */ /* 0x000fce0000000000 */
[----:B0-----:R-:W-:Y:S05]  /*1be50*/  CALL.ABS.NOINC R2 ;  /* 0x0000000002007343 */ /* 0x001fea0003c00000 */
.L_x_742:
[----:B------:R-:W-:Y:S05]  /*1be60*/  BSYNC B6 ;  /* 0x0000000000067941 */ /* 0x000fea0003800000 */
.L_x_741:
[----:B------:R-:W-:Y:S01]  /*1be70*/  LOP3.LUT P6, RZ, R22, 0x1, RZ, 0xc0, !PT ;  /* 0x0000000116ff7812 */ /* 0x000fe200078cc0ff */
[----:B------:R-:W-:-:S12]  /*1be80*/  BSSY B6, `(.L_x_743) ;  /* 0x0000012000067945 */ /* 0x000fd80003800000 */
        /* <DEDUP_REMOVED lines=17> */
.L_x_744:
[----:B------:R-:W-:Y:S05]  /*1bfa0*/  BSYNC B6 ;  /* 0x0000000000067941 */ /* 0x000fea0003800000 */
.L_x_743:
[----:B------:R-:W0:Y:S01]  /*1bfb0*/  S2R R2, SR_TID.X ;  /* 0x0000000000027919 */ /* 0x000e220000002100 */
[----:B------:R-:W-:Y:S01]  /*1bfc0*/  ULDC.64 UR4, c[0x0][0x9f8] ;  /* 0x00027e0000047ab9 */ /* 0x000fe20000000a00 */
[----:B------:R-:W1:Y:S01]  /*1bfd0*/  LDC R9, c[0x0][0x430] ;  /* 0x00010c00ff097b82 */ /* 0x000e620000000800 */
[----:B------:R-:W-:Y:S01]  /*1bfe0*/  ISETP.NE.U32.AND P0, PT, RZ, UR4, PT ;  /* 0x00000004ff007c0c */ /* 0x000fe2000bf05070 */
[----:B------:R-:W2:Y:S03]  /*1bff0*/  LDL R21, [R1] ;  /* 0x0000000001157983 */ /* 0x000ea60000100800 */
[----:B------:R-:W-:Y:S01]  /*1c000*/  ISETP.NE.AND.EX P0, PT, RZ, UR5, PT, P0 ;  /* 0x00000005ff007c0c */ /* 0x000fe2000bf05300 */
[----:B------:R-:W3:Y:S01]  /*1c010*/  S2R R20, SR_TID.X ;  /* 0x0000000000147919 */ /* 0x000ee20000002100 */
[----:B0-----:R-:W-:-:S11]  /*1c020*/  LOP3.LUT R32, R2, 0x7f, RZ, 0xc0, !PT ;  /* 0x0000007f02207812 */ /* 0x001fd600078ec0ff */
[----:B------:R-:W-:Y:S01]  /*1c030*/  @P0 IADD3 R2, P1, R25, UR4, RZ ;  /* 0x0000000419020c10 */ /* 0x000fe2000ff3e0ff */
[----:B------:R-:W-:Y:S01]  /*1c040*/  IMAD.MOV.U32 R0, RZ, RZ, 0xa0 ;  /* 0x000000a0ff007424 */ /* 0x000fe200078e00ff */
[----:B------:R-:W-:Y:S02]  /*1c050*/  SHF.R.U32.HI R32, RZ, 0x3, R32 ;  /* 0x00000003ff207819 */ /* 0x000fe40000011620 */
[----:B------:R-:W-:-:S05]  /*1c060*/  @P0 IADD3.X R3, R26, UR5, RZ, P1, !PT ;  /* 0x000000051a030c10 */ /* 0x000fca0008ffe4ff */
[----:B------:R0:W4:Y:S01]  /*1c070*/  @P0 LDG.E R35, desc[UR36][R2.64] ;  /* 0x0000002402230981 */ /* 0x000122000c1e1900 */
[----:B---3--:R-:W-:Y:S01]  /*1c080*/  IMAD.SHL.U32 R20, R20, 0x10, RZ ;  /* 0x0000001014147824 */ /* 0x008fe200078e00ff */
[----:B-1----:R-:W-:Y:S01]  /*1c090*/  ISETP.NE.AND P2, PT, R9, 0x1, PT ;  /* 0x000000010900780c */ /* 0x002fe20003f45270 */
[----:B------:R-:W-:-:S03]  /*1c0a0*/  IMAD R0, R29, R0, -0xa0 ;  /* 0xffffff601d007424 */ /* 0x000fc600078e0200 */
[----:B------:R-:W-:-:S04]  /*1c0b0*/  LOP3.LUT R20, R32, 0x70, R20, 0xf8, !PT ;  /* 0x0000007020147812 */ /* 0x000fc800078ef814 */
[----:B------:R-:W-:Y:S02]  /*1c0c0*/  IADD3 R7, R20, R0, RZ ;  /* 0x0000000014077210 */ /* 0x000fe40007ffe0ff */
[----:B------:R-:W1:Y:S02]  /*1c0d0*/  S2R R20, SR_TID.X ;  /* 0x0000000000147919 */ /* 0x000e640000002100 */
[----:B------:R-:W-:Y:S01]  /*1c0e0*/  ISETP.GE.AND P0, PT, R7, R27, PT ;  /* 0x0000001b0700720c */ /* 0x000fe20003f06270 */
[----:B------:R-:W3:Y:S08]  /*1c0f0*/  @P2 LDC R5, c[0x0][0x434] ;  /* 0x00010d00ff052b82 */ /* 0x000ef00000000800 */
[----:B------:R-:W3:Y:S08]  /*1c100*/  @P2 LDC R4, c[0x0][0x438] ;  /* 0x00010e00ff042b82 */ /* 0x000ef00000000800 */
[----:B0-----:R-:W0:Y:S01]  /*1c110*/  @!P0 LDC.64 R2, c[0x0][0x428] ;  /* 0x00010a00ff028b82 */ /* 0x001e220000000a00 */
[C---:B-1----:R-:W-:Y:S01]  /*1c120*/  LOP3.LUT R32, R20.reuse, 0x7f, RZ, 0xc0, !PT ;  /* 0x0000007f14207812 */ /* 0x042fe200078ec0ff */
[----:B------:R-:W-:-:S03]  /*1c130*/  IMAD.SHL.U32 R20, R20, 0x10, RZ ;  /* 0x0000001014147824 */ /* 0x000fc600078e00ff */
[----:B------:R-:W-:-:S04]  /*1c140*/  SHF.R.U32.HI R32, RZ, 0x3, R32 ;  /* 0x00000003ff207819 */ /* 0x000fc80000011620 */
[----:B------:R-:W-:-:S04]  /*1c150*/  LOP3.LUT R20, R32, 0x70, R20, 0xf8, !PT ;  /* 0x0000007020147812 */ /* 0x000fc800078ef814 */
[----:B------:R-:W-:Y:S02]  /*1c160*/  LOP3.LUT R20, R20, 0x80, RZ, 0xfc, !PT ;  /* 0x0000008014147812 */ /* 0x000fe400078efcff */
[----:B------:R-:W-:Y:S01]  /*1c170*/  LOP3.LUT R22, R22, 0xfffffffb, RZ, 0xc0, !PT ;  /* 0xfffffffb16167812 */ /* 0x000fe200078ec0ff */
[----:B------:R-:W-:-:S03]  /*1c180*/  UMOV UR4, 0xffffffff ;  /* 0xffffffff00047882 */ /* 0x000fc60000000000 */
[----:B------:R-:W-:Y:S01]  /*1c190*/  LOP3.LUT R22, R22, 0xfffffffd, RZ, 0xc0, !PT ;  /* 0xfffffffd16167812 */ /* 0x000fe200078ec0ff */
[----:B--2---:R-:W-:-:S04]  /*1c1a0*/  IMAD.IADD R7, R7, 0x1, R21 ;  /* 0x0000000107077824 */ /* 0x004fc800078e0215 */
[----:B---3--:R-:W-:-:S04]  /*1c1b0*/  @P2 IMAD.HI.U32 R5, R7, R5, RZ ;  /* 0x0000000507052227 */ /* 0x008fc800078e00ff */
[----:B------:R-:W-:Y:S01]  /*1c1c0*/  IMAD.MOV.U32 R8, RZ, RZ, R7 ;  /* 0x000000ffff087224 */ /* 0x000fe200078e0007 */
[----:B------:R-:W-:-:S04]  /*1c1d0*/  @P2 SHF.R.U32.HI R8, RZ, R4, R5 ;  /* 0x00000004ff082219 */ /* 0x000fc80000011605 */
[--C-:B------:R-:W-:Y:S01]  /*1c1e0*/  @!P0 SHF.R.S32.HI R5, RZ, 0x1f, R8.reuse ;  /* 0x0000001fff058819 */ /* 0x100fe20000011408 */
[----:B------:R-:W-:Y:S01]  /*1c1f0*/  @!P0 IMAD.MOV.U32 R4, RZ, RZ, R8 ;  /* 0x000000ffff048224 */ /* 0x000fe200078e0008 */
[----:B----4-:R-:W-:-:S03]  /*1c200*/  SHF.R.S32.HI R12, RZ, 0x1f, R35 ;  /* 0x0000001fff0c7819 */ /* 0x010fc60000011423 */
[----:B0-----:R-:W-:-:S04]  /*1c210*/  @!P0 IMAD.WIDE.U32 R4, R35, R2, R4 ;  /* 0x0000000223048225 */ /* 0x001fc800078e0004 */
[----:B------:R-:W-:Y:S01]  /*1c220*/  @!P0 IMAD R6, R12, R2, RZ ;  /* 0x000000020c068224 */ /* 0x000fe200078e02ff */
[----:B------:R0:W-:Y:S03]  /*1c230*/  STL [R1+0x4], R12 ;  /* 0x0000040c01007387 */ /* 0x0001e60000100800 */
[----:B------:R-:W-:Y:S02]  /*1c240*/  @!P0 IMAD R6, R35, R3, R6 ;  /* 0x0000000323068224 */ /* 0x000fe400078e0206 */
[----:B------:R-:W1:Y:S02]  /*1c250*/  @!P0 LDC.64 R2, c[0x0][0x418] ;  /* 0x00010600ff028b82 */ /* 0x000e640000000a00 */
[----:B------:R-:W-:-:S06]  /*1c260*/  @!P0 IMAD.IADD R6, R5, 0x1, R6 ;  /* 0x0000000105068824 */ /* 0x000fcc00078e0206 */
[----:B------:R-:W2:Y:S01]  /*1c270*/  @P2 LDC R5, c[0x0][0x434] ;  /* 0x00010d00ff052b82 */ /* 0x000ea20000000800 */
[----:B-1----:R-:W-:-:S04]  /*1c280*/  @!P0 LEA R2, P1, R4, R2, 0x2 ;  /* 0x0000000204028211 */ /* 0x002fc800078210ff */
[----:B------:R-:W-:Y:S02]  /*1c290*/  @!P0 LEA.HI.X R3, R4, R3, R6, 0x2, P1 ;  /* 0x0000000304038211 */ /* 0x000fe400008f1406 */
[----:B------:R-:W-:Y:S01]  /*1c2a0*/  MOV R6, RZ ;  /* 0x000000ff00067202 */ /* 0x000fe20000000f00 */
[----:B------:R-:W1:Y:S05]  /*1c2b0*/  @P2 LDC R4, c[0x0][0x438] ;  /* 0x00010e00ff042b82 */ /* 0x000e6a0000000800 */
[----:B------:R3:W5:Y:S02]  /*1c2c0*/  @!P0 LDG.E R6, desc[UR36][R2.64] ;  /* 0x0000002402068981 */ /* 0x000764000c1e1900 */
[----:B---3--:R-:W-:-:S04]  /*1c2d0*/  IMAD.IADD R2, R20, 0x1, R0 ;  /* 0x0000000114027824 */ /* 0x008fc800078e0200 */
[C---:B------:R-:W-:Y:S01]  /*1c2e0*/  IMAD.IADD R0, R2.reuse, 0x1, R21 ;  /* 0x0000000102007824 */ /* 0x040fe200078e0215 */
[----:B------:R-:W-:Y:S01]  /*1c2f0*/  ISETP.GE.AND P0, PT, R2, R27, PT ;  /* 0x0000001b0200720c */ /* 0x000fe20003f06270 */
[----:B------:R-:W-:Y:S02]  /*1c300*/  IMAD.MOV R2, RZ, RZ, -R8 ;  /* 0x000000ffff027224 */ /* 0x000fe400078e0a08 */
[----:B--2---:R-:W-:Y:S01]  /*1c310*/  @P2 IMAD.HI.U32 R5, R0, R5, RZ ;  /* 0x0000000500052227 */ /* 0x004fe200078e00ff */
[----:B------:R-:W-:-:S03]  /*1c320*/  ISETP.GT.U32.OR P0, PT, R20, 0x9f, P0 ;  /* 0x0000009f1400780c */ /* 0x000fc60000704470 */
[----:B------:R-:W-:Y:S02]  /*1c330*/  IMAD R7, R9, R2, R7 ;  /* 0x0000000209077224 */ /* 0x000fe400078e0207 */
[----:B------:R-:W-:Y:S01]  /*1c340*/  IMAD.MOV.U32 R10, RZ, RZ, R0 ;  /* 0x000000ffff0a7224 */ /* 0x000fe200078e0000 */
[----:B-1----:R-:W-:-:S05]  /*1c350*/  @P2 SHF.R.U32.HI R10, RZ, R4, R5 ;  /* 0x00000004ff0a2219 */ /* 0x002fca0000011605 */
[--C-:B------:R-:W-:Y:S02]  /*1c360*/  IMAD.MOV R8, RZ, RZ, -R10.reuse ;  /* 0x000000ffff087224 */ /* 0x100fe400078e0a0a */
[----:B------:R-:W1:Y:S01]  /*1c370*/  @!P0 LDC.64 R2, c[0x0][0x428] ;  /* 0x00010a00ff028b82 */ /* 0x000e620000000a00 */
[----:B------:R-:W-:Y:S01]  /*1c380*/  @!P0 SHF.R.S32.HI R11, RZ, 0x1f, R10 ;  /* 0x0000001fff0b8819 */ /* 0x000fe2000001140a */
[----:B------:R-:W-:-:S06]  /*1c390*/  IMAD R8, R9, R8, R0 ;  /* 0x0000000809087224 */ /* 0x000fcc00078e0200 */
[----:B------:R-:W2:Y:S01]  /*1c3a0*/  @!P0 LDC.64 R4, c[0x0][0x418] ;  /* 0x00010600ff048b82 */ /* 0x000ea20000000a00 */
[----:B-1----:R-:W-:-:S04]  /*1c3b0*/  @!P0 IMAD.WIDE.U32 R10, R35, R2, R10 ;  /* 0x00000002230a8225 */ /* 0x002fc800078e000a */
[----:B------:R-:W-:-:S04]  /*1c3c0*/  @!P0 IMAD R2, R12, R2, RZ ;  /* 0x000000020c028224 */ /* 0x000fc800078e02ff */
[----:B------:R-:W-:Y:S01]  /*1c3d0*/  @!P0 IMAD R3, R35, R3, R2 ;  /* 0x0000000323038224 */ /* 0x000fe200078e0202 */
[----:B--2---:R-:W-:-:S04]  /*1c3e0*/  @!P0 LEA R2, P1, R10, R4, 0x2 ;  /* 0x000000040a028211 */ /* 0x004fc800078210ff */
[----:B------:R-:W-:-:S04]  /*1c3f0*/  @!P0 IADD3 R3, R3, R11, RZ ;  /* 0x0000000b03038210 */ /* 0x000fc80007ffe0ff */
[----:B------:R-:W-:Y:S01]  /*1c400*/  @!P0 LEA.HI.X R3, R10, R5, R3, 0x2, P1 ;  /* 0x000000050a038211 */ /* 0x000fe200008f1403 */
[----:B------:R-:W-:Y:S02]  /*1c410*/  IMAD.MOV.U32 R5, RZ, RZ, RZ ;  /* 0x000000ffff057224 */ /* 0x000fe400078e00ff */
[----:B------:R-:W-:-:S04]  /*1c420*/  IMAD.U32 R0, RZ, RZ, UR42 ;  /* 0x0000002aff007e24 */ /* 0x000fc8000f8e00ff */
[----:B------:R0:W5:Y:S01]  /*1c430*/  @!P0 LDG.E R5, desc[UR36][R2.64] ;  /* 0x0000002402058981 */ /* 0x000162000c1e1900 */
[----:B------:R-:W-:Y:S02]  /*1c440*/  ISETP.GT.U32.AND P0, PT, R20, 0x9f, PT ;  /* 0x0000009f1400780c */ /* 0x000fe40003f04070 */
[----:B------:R-:W-:-:S11]  /*1c450*/  ISETP.NE.AND P3, PT, R0, 0x3, PT ;  /* 0x000000030000780c */ /* 0x000fd60003f65270 */
[----:B------:R-:W-:-:S04]  /*1c460*/  @P0 LOP3.LUT R22, R22, 0x2, RZ, 0xfc, !PT ;  /* 0x0000000216160812 */ /* 0x000fc800078efcff */
[----:B------:R-:W-:Y:S01]  /*1c470*/  @P3 LOP3.LUT R22, R22, 0x4, RZ, 0xfc, !PT ;  /* 0x0000000416163812 */ /* 0x000fe200078efcff */
[----:B0-----:R-:W-:Y:S06]  /*1c480*/  BRA.DIV UR4, `(.L_x_745) ;  /* 0x0000008a04d47947 */ /* 0x001fec000b800000 */
.L_x_992:
[----:B------:R-:W-:Y:S01]  /*1c490*/  VIADD R0, R29, 0xffffffff ;  /* 0xffffffff1d007836 */ /* 0x000fe20000000000 */
[----:B------:R-:W-:Y:S06]  /*1c4a0*/  @!P3 BRA `(.L_x_746) ;  /* 0x000000000004b947 */ /* 0x000fec0003800000 */
[----:B------:R-:W-:Y:S01]  /*1c4b0*/  BPT.TRAP 0x1 ;  /* 0x000000040000795c */ /* 0x000fe20000300000 */
.L_x_746:
[----:B------:R-:W-:Y:S01]  /*1c4c0*/  IMAD R4, R31, 0x8, R23 ;  /* 0x000000081f047824 */ /* 0x000fe200078e0217 */
[----:B------:R-:W-:Y:S01]  /*1c4d0*/  SHF.L.U32 R2, R36, 0x1f, RZ ;  /* 0x0000001f24027819 */ /* 0x000fe200000006ff */
[----:B------:R-:W-:Y:S01]  /*1c4e0*/  BSSY B0, `(.L_x_747) ;  /* 0x0000005000007945 */ /* 0x000fe20003800000 */
[----:B------:R-:W-:Y:S02]  /*1c4f0*/  SHF.R.S32.HI R25, RZ, 0x1f, R7 ;  /* 0x0000001fff197819 */ /* 0x000fe40000011407 */
[----:B------:R-:W0:Y:S01]  /*1c500*/  SYNCS.PHASECHK.TRANS64.TRYWAIT P0, [R4+URZ+0x22880], R2 ;  /* 0x02288002040075a7 */ /* 0x000e22000800017f */
[----:B------:R1:W-:Y:S02]  /*1c510*/  STL [R1+0x28], R2 ;  /* 0x0000280201007387 */ /* 0x0003e40000100800 */
[----:B01----:R-:W-:Y:S05]  /*1c520*/  @!P0 BRA `(.L_x_748) ;  /* 0x0000008800e08947 */ /* 0x003fea0003800000 */
.L_x_993:
[----:B------:R-:W-:Y:S05]  /*1c530*/  BSYNC B0 ;  /* 0x0000000000007941 */ /* 0x000fea0003800000 */
.L_x_747:
[----:B------:R-:W2:Y:S01]  /*1c540*/  LDL R14, [R1+0x10] ;  /* 0x00001000010e7983 */ /* 0x000ea20000100800 */
[----:B------:R-:W1:Y:S01]  /*1c550*/  LDC R12, c[0x0][0x2f4] ;  /* 0x0000bd00ff0c7b82 */ /* 0x000e620000000800 */
[----:B------:R-:W-:Y:S01]  /*1c560*/  ULDC.64 UR4, c[0x0][0x328] ;  /* 0x0000ca0000047ab9 */ /* 0x000fe20000000a00 */
[----:B-----5:R-:W-:Y:S01]  /*1c570*/  SHF.R.S32.HI R33, RZ, 0x1f, R6 ;  /* 0x0000001fff217819 */ /* 0x020fe20000011406 */
[----:B------:R-:W-:Y:S01]  /*1c580*/  IMAD R9, R25, UR4, RZ ;  /* 0x0000000419097c24 */ /* 0x000fe2000f8e02ff */
[----:B------:R-:W-:Y:S01]  /*1c590*/  ULDC.64 UR6, c[0x0][0x338] ;  /* 0x0000ce0000067ab9 */ /* 0x000fe20000000a00 */
[C---:B0-----:R-:W-:Y:S01]  /*1c5a0*/  IMAD.WIDE.U32 R2, R7.reuse, UR4, RZ ;  /* 0x0000000407027c25 */ /* 0x041fe2000f8e00ff */
[----:B------:R-:W-:Y:S02]  /*1c5b0*/  SHF.R.S32.HI R32, RZ, 0x1f, R8 ;  /* 0x0000001fff207819 */ /* 0x000fe40000011408 */
[----:B------:R-:W-:Y:S01]  /*1c5c0*/  LOP3.LUT R22, R22, 0xfffffffe, RZ, 0xc0, !PT ;  /* 0xfffffffe16167812 */ /* 0x000fe200078ec0ff */
[----:B------:R-:W-:-:S02]  /*1c5d0*/  IMAD R9, R7, UR5, R9 ;  /* 0x0000000507097c24 */ /* 0x000fc4000f8e0209 */
[----:B------:R-:W-:Y:S02]  /*1c5e0*/  IMAD R10, R33, UR6, RZ ;  /* 0x00000006210a7c24 */ /* 0x000fe4000f8e02ff */
[----:B------:R-:W-:Y:S01]  /*1c5f0*/  IMAD.IADD R3, R3, 0x1, R9 ;  /* 0x0000000103037824 */ /* 0x000fe200078e0209 */
[----:B------:R-:W-:Y:S01]  /*1c600*/  SHF.R.S32.HI R9, RZ, 0x1f, R5 ;  /* 0x0000001fff097819 */ /* 0x000fe20000011405 */
[C---:B------:R-:W-:Y:S02]  /*1c610*/  IMAD R10, R6.reuse, UR7, R10 ;  /* 0x00000007060a7c24 */ /* 0x040fe4000f8e020a */
[----:B------:R-:W-:Y:S02]  /*1c620*/  IMAD.WIDE.U32 R2, R6, UR6, R2 ;  /* 0x0000000606027c25 */ /* 0x000fe4000f8e0002 */
[----:B------:R0:W-:Y:S02]  /*1c630*/  STL [R1+0x20], R9 ;  /* 0x0000200901007387 */ /* 0x0001e40000100800 */
[----:B------:R-:W-:Y:S01]  /*1c640*/  IMAD R20, R0, -0xa0, R27 ;  /* 0xffffff6000147824 */ /* 0x000fe200078e021b */
[----:B------:R-:W-:Y:S01]  /*1c650*/  IADD3 R11, R3, R10, RZ ;  /* 0x0000000a030b7210 */ /* 0x000fe20007ffe0ff */
[----:B------:R-:W-:Y:S01]  /*1c660*/  IMAD R0, R32, UR4, RZ ;  /* 0x0000000420007c24 */ /* 0x000fe2000f8e02ff */
[CC--:B-1----:R-:W-:Y:S01]  /*1c670*/  ISETP.GE.AND P1, PT, R30.reuse, R12.reuse, PT ;  /* 0x0000000c1e00720c */ /* 0x0c2fe20003f26270 */
[----:B------:R-:W-:Y:S01]  /*1c680*/  IMAD.MOV.U32 R10, RZ, RZ, R2 ;  /* 0x000000ffff0a7224 */ /* 0x000fe200078e0002 */
[----:B------:R-:W-:Y:S01]  /*1c690*/  ISETP.GE.AND P0, PT, R30, R12, PT ;  /* 0x0000000c1e00720c */ /* 0x000fe20003f06270 */
[C---:B------:R-:W-:Y:S01]  /*1c6a0*/  IMAD R0, R8.reuse, UR5, R0 ;  /* 0x0000000508007c24 */ /* 0x040fe2000f8e0200 */
[----:B------:R-:W1:Y:S01]  /*1c6b0*/  S2R R12, SR_TID.X ;  /* 0x00000000000c7919 */ /* 0x000e620000002100 */
[----:B------:R-:W-:Y:S01]  /*1c6c0*/  IMAD.WIDE.U32 R2, R8, UR4, RZ ;  /* 0x0000000408027c25 */ /* 0x000fe2000f8e00ff */
[----:B------:R-:W-:-:S03]  /*1c6d0*/  ULDC.64 UR4, c[0x0][0x330] ;  /* 0x0000cc0000047ab9 */ /* 0x000fc60000000a00 */
[----:B------:R-:W-:Y:S02]  /*1c6e0*/  IMAD.IADD R3, R3, 0x1, R0 ;  /* 0x0000000103037824 */ /* 0x000fe400078e0200 */
[----:B------:R-:W-:Y:S02]  /*1c6f0*/  IMAD R0, R9, UR6, RZ ;  /* 0x0000000609007c24 */ /* 0x000fe4000f8e02ff */
[----:B------:R-:W-:Y:S01]  /*1c700*/  IMAD.WIDE.U32 R2, R5, UR6, R2 ;  /* 0x0000000605027c25 */ /* 0x000fe2000f8e0002 */
[----:B------:R-:W-:-:S03]  /*1c710*/  @P1 LOP3.LUT R22, R22, 0x1, RZ, 0xfc, !PT ;  /* 0x0000000116161812 */ /* 0x000fc600078efcff */
[----:B------:R-:W-:Y:S01]  /*1c720*/  IMAD R0, R5, UR7, R0 ;  /* 0x0000000705007c24 */ /* 0x000fe2000f8e0200 */
[----:B------:R-:W-:Y:S01]  /*1c730*/  ULDC.64 UR6, c[0x0][0x318] ;  /* 0x0000c60000067ab9 */ /* 0x000fe20000000a00 */
[----:B------:R-:W-:Y:S01]  /*1c740*/  IMAD.WIDE.U32 R10, R18, UR4, R10 ;  /* 0x00000004120a7c25 */ /* 0x000fe2000f8e000a */
[----:B------:R-:W-:-:S03]  /*1c750*/  LOP3.LUT R22, R22, 0xffffffbf, RZ, 0xc0, !PT ;  /* 0xffffffbf16167812 */ /* 0x000fc600078ec0ff */
[----:B------:R-:W-:Y:S01]  /*1c760*/  IMAD.IADD R3, R3, 0x1, R0 ;  /* 0x0000000103037824 */ /* 0x000fe200078e0200 */
[----:B------:R-:W-:Y:S01]  /*1c770*/  IADD3 R10, P1, R10, UR6, RZ ;  /* 0x000000060a0a7c10 */ /* 0x000fe2000ff3e0ff */
[----:B------:R-:W-:-:S05]  /*1c780*/  IMAD R0, R18, UR5, RZ ;  /* 0x0000000512007c24 */ /* 0x000fca000f8e02ff */
[----:B0-----:R-:W-:Y:S02]  /*1c790*/  IADD3.X R9, R11, UR7, R0, P1, !PT ;  /* 0x000000070b097c10 */ /* 0x001fe40008ffe400 */
[----:B-1----:R-:W-:-:S04]  /*1c7a0*/  LOP3.LUT R12, R12, 0x7f, RZ, 0xc0, !PT ;  /* 0x0000007f0c0c7812 */ /* 0x002fc800078ec0ff */
[----:B------:R-:W-:Y:S01]  /*1c7b0*/  SHF.R.U32.HI R15, RZ, 0x3, R12 ;  /* 0x00000003ff0f7819 */ /* 0x000fe2000001160c */
[----:B------:R-:W-:Y:S01]  /*1c7c0*/  IMAD.WIDE.U32 R12, R18, UR4, R2 ;  /* 0x00000004120c7c25 */ /* 0x000fe2000f8e0002 */
[----:B------:R-:W-:-:S03]  /*1c7d0*/  UMOV UR4, 0xffffffff ;  /* 0xffffffff00047882 */ /* 0x000fc60000000000 */
[----:B------:R-:W-:Y:S01]  /*1c7e0*/  IMAD.IADD R20, R20, 0x1, -R15 ;  /* 0x0000000114147824 */ /* 0x000fe200078e0a0f */
[----:B------:R-:W-:-:S04]  /*1c7f0*/  IADD3 R3, P1, R12, UR6, RZ ;  /* 0x000000060c037c10 */ /* 0x000fc8000ff3e0ff */
[----:B------:R-:W-:Y:S02]  /*1c800*/  ISETP.GE.AND P2, PT, R20, 0x1, PT ;  /* 0x000000011400780c */ /* 0x000fe40003f46270 */
[----:B------:R-:W-:-:S11]  /*1c810*/  IADD3.X R2, R0, UR7, R13, P1, !PT ;  /* 0x0000000700027c10 */ /* 0x000fd60008ffe40d */
[----:B------:R-:W-:Y:S01]  /*1c820*/  @P2 LOP3.LUT R22, R22, 0x40, RZ, 0xfc, !PT ;  /* 0x0000004016162812 */ /* 0x000fe200078efcff */
[----:B--2---:R-:W-:Y:S01]  /*1c830*/  IMAD R21, R31, 0x5000, R14 ;  /* 0x000050001f157824 */ /* 0x004fe200078e020e */
[----:B------:R-:W-:Y:S06]  /*1c840*/  BRA.DIV UR4, `(.L_x_749) ;  /* 0x0000008a04307947 */ /* 0x000fec000b800000 */
[----:B------:R-:W0:Y:S01]  /*1c850*/  SHFL.IDX PT, R12, R10, RZ, 0x181f ;  /* 0x00181fff0a0c7589 */ /* 0x000e2200000e0000 */
[----:B------:R-:W-:Y:S02]  /*1c860*/  ISETP.GE.AND P2, PT, R20, 0x21, PT ;  /* 0x000000211400780c */ /* 0x000fe40003f46270 */
[----:B------:R-:W-:Y:S01]  /*1c870*/  LOP3.LUT R22, R22, 0xffffffef, RZ, 0xc0, !PT ;  /* 0xffffffef16167812 */ /* 0x000fe200078ec0ff */
[----:B------:R-:W1:Y:S01]  /*1c880*/  SHFL.IDX PT, R0, R9, RZ, 0x181f ;  /* 0x00181fff09007589 */ /* 0x000e6200000e0000 */
[C---:B------:R-:W-:Y:S02]  /*1c890*/  ISETP.GE.AND P3, PT, R20.reuse, 0x91, PT ;  /* 0x000000911400780c */ /* 0x040fe40003f66270 */
[C---:B------:R-:W-:Y:S02]  /*1c8a0*/  ISETP.GE.AND P5, PT, R20.reuse, 0x31, PT ;  /* 0x000000311400780c */ /* 0x040fe40003fa6270 */
[----:B------:R-:W-:Y:S02]  /*1c8b0*/  ISETP.GE.AND P4, PT, R20, 0x61, PT ;  /* 0x000000611400780c */ /* 0x000fe40003f86270 */
[----:B0-----:R-:W-:-:S05]  /*1c8c0*/  IADD3 R12, P1, R30, R12, RZ ;  /* 0x0000000c1e0c7210 */ /* 0x001fca0007f3e0ff */
[----:B-1----:R-:W-:Y:S01]  /*1c8d0*/  IMAD.X R13, RZ, RZ, R0, P1 ;  /* 0x000000ffff0d7224 */ /* 0x002fe200008e0600 */
[----:B------:R-:W-:Y:S02]  /*1c8e0*/  ISETP.LT.OR P1, PT, R20, 0x1, P0 ;  /* 0x000000011400780c */ /* 0x000fe40000721670 */
[----:B------:R-:W-:Y:S02]  /*1c8f0*/  IADD3 R0, R23, R21, RZ ;  /* 0x0000001517007210 */ /* 0x000fe40007ffe0ff */
[----:B------:R-:W-:Y:S09]  /*1c900*/  SHFL.IDX PT, R21, R9, 0x1, 0x181f ;  /* 0x00381f0009157f89 */ /* 0x000ff200000e0000 */
[----:B------:R0:W-:Y:S04]  /*1c910*/  LDGSTS.E.BYPASS.LTC128B.128 [R0+0xa400], desc[UR36][R12.64], !P1 ;  /* 0x0a4000000c007fae */ /* 0x0001e8000c901d64 */
[----:B0-----:R-:W0:Y:S02]  /*1c920*/  SHFL.IDX PT, R12, R10, 0x1, 0x181f ;  /* 0x00381f000a0c7f89 */ /* 0x001e2400000e0000 */
[----:B0-----:R-:W-:-:S05]  /*1c930*/  IADD3 R12, P1, R30, R12, RZ ;  /* 0x0000000c1e0c7210 */ /* 0x001fca0007f3e0ff */
[----:B------:R-:W-:Y:S01]  /*1c940*/  IMAD.X R13, RZ, RZ, R21, P1 ;  /* 0x000000ffff0d7224 */ /* 0x000fe200008e0615 */
[----:B------:R-:W-:Y:S01]  /*1c950*/  ISETP.LT.OR P1, PT, R20, 0x11, P0 ;  /* 0x000000111400780c */ /* 0x000fe20000721670 */
[----:B------:R-:W-:-:S12]  /*1c960*/  SHFL.IDX PT, R21, R9, 0x2, 0x181f ;  /* 0x00581f0009157f89 */ /* 0x000fd800000e0000 */
        /* <DEDUP_REMOVED lines=23> */
[----:B------:R-:W-:Y:S04]  /*1cae0*/  SHFL.IDX PT, R21, R9, 0x6, 0x181f ;  /* 0x00d81f0009157f89 */ /* 0x000fe800000e0000 */
[----:B------:R-:W-:Y:S08]  /*1caf0*/  SHFL.IDX PT, R9, R9, 0x7, 0x181f ;  /* 0x00f81f0009097f89 */ /* 0x000ff000000e0000 */
[----:B------:R0:W-:Y:S04]  /*1cb00*/  LDGSTS.E.BYPASS.LTC128B.128 [R0+0xcc00], desc[UR36][R12.64], !P1 ;  /* 0x0cc000000c007fae */ /* 0x0001e8000c901d64 */
[----:B0-----:R-:W0:Y:S04]  /*1cb10*/  SHFL.IDX PT, R12, R10, 0x6, 0x181f ;  /* 0x00d81f000a0c7f89 */ /* 0x001e2800000e0000 */
[----:B------:R-:W1:Y:S01]  /*1cb20*/  SHFL.IDX PT, R10, R10, 0x7, 0x181f ;  /* 0x00f81f000a0a7f89 */ /* 0x000e6200000e0000 */
[----:B0-----:R-:W-:-:S04]  /*1cb30*/  IADD3 R12, P1, R30, R12, RZ ;  /* 0x0000000c1e0c7210 */ /* 0x001fc80007f3e0ff */
[----:B------:R-:W-:Y:S02]  /*1cb40*/  IADD3.X R13, RZ, R21, RZ, P1, !PT ;  /* 0x00000015ff0d7210 */ /* 0x000fe40000ffe4ff */
[----:B------:R-:W-:-:S13]  /*1cb50*/  ISETP.LT.OR P1, PT, R20, 0x61, P0 ;  /* 0x000000611400780c */ /* 0x000fda0000721670 */
[----:B------:R-:W-:Y:S01]  /*1cb60*/  LDGSTS.E.BYPASS.LTC128B.128 [R0+0xd400], desc[UR36][R12.64], !P1 ;  /* 0x0d4000000c007fae */ /* 0x000fe2000c901d64 */
[----:B-1----:R-:W-:-:S05]  /*1cb70*/  IADD3 R10, P1, R30, R10, RZ ;  /* 0x0000000a1e0a7210 */ /* 0x002fca0007f3e0ff */
[----:B------:R-:W-:Y:S01]  /*1cb80*/  IMAD.X R11, RZ, RZ, R9, P1 ;  /* 0x000000ffff0b7224 */ /* 0x000fe200008e0609 */
[----:B------:R-:W-:Y:S01]  /*1cb90*/  ISETP.LT.OR P1, PT, R20, 0x71, P0 ;  /* 0x000000711400780c */ /* 0x000fe20000721670 */
[----:B------:R-:W-:-:S12]  /*1cba0*/  SHFL.IDX PT, R9, R2, RZ, 0x181f ;  /* 0x00181fff02097589 */ /* 0x000fd800000e0000 */
[----:B------:R0:W-:Y:S04]  /*1cbb0*/  LDGSTS.E.BYPASS.LTC128B.128 [R0+0xdc00], desc[UR36][R10.64], !P1 ;  /* 0x0dc000000a007fae */ /* 0x0001e8000c901d64 */
[----:B0-----:R-:W0:Y:S04]  /*1cbc0*/  SHFL.IDX PT, R10, R3, RZ, 0x181f ;  /* 0x00181fff030a7589 */ /* 0x001e2800000e0000 */
[----:B------:R-:W1:Y:S01]  /*1cbd0*/  SHFL.IDX PT, R3, R3, 0x1, 0x181f ;  /* 0x00381f0003037f89 */ /* 0x000e6200000e0000 */
[----:B0-----:R-:W-:-:S05]  /*1cbe0*/  IADD3 R10, P1, R30, R10, RZ ;  /* 0x0000000a1e0a7210 */ /* 0x001fca0007f3e0ff */
[----:B------:R-:W-:Y:S01]  /*1cbf0*/  IMAD.X R11, RZ, RZ, R9, P1 ;  /* 0x000000ffff0b7224 */ /* 0x000fe200008e0609 */
[----:B------:R-:W-:Y:S01]  /*1cc00*/  ISETP.LT.OR P1, PT, R20, 0x81, P0 ;  /* 0x000000811400780c */ /* 0x000fe20000721670 */
[----:B------:R0:W2:-:S12]  /*1cc10*/  SHFL.IDX PT, R9, R2, 0x1, 0x181f ;  /* 0x00381f0002097f89 */ /* 0x00009800000e0000 */
[----:B------:R0:W-:Y:S01]  /*1cc20*/  LDGSTS.E.BYPASS.LTC128B.128 [R0+0xe400], desc[UR36][R10.64], !P1 ;  /* 0x0e4000000a007fae */ /* 0x0001e2000c901d64 */
[----:B------:R-:W-:-:S13]  /*1cc30*/  ISETP.GE.AND P1, PT, R20, 0x11, PT ;  /* 0x000000111400780c */ /* 0x000fda0003f26270 */
        /* <DEDUP_REMOVED lines=12> */
[----:B012---:R-:W-:-:S07]  /*1cd00*/  @P3 LOP3.LUT R22, R22, 0x100, RZ, 0xfc, !PT ;  /* 0x0000010016163812 */ /* 0x007fce00078efcff */
.L_x_1015:
        /* <DEDUP_REMOVED lines=9> */
.L_x_750:
[----:B------:R-:W-:Y:S02]  /*1cda0*/  PLOP3.LUT P3, PT, P3, P0, PT, 0xa2, 0x0 ;  /* 0x000000000000781c */ /* 0x000fe40001f61472 */
[----:B------:R-:W-:-:S08]  /*1cdb0*/  @P0 R2UR P3, UR4, R4 ;  /* 0x00000000040402ca */ /* 0x000fd00000060000 */
[----:B------:R-:W-:-:S05]  /*1cdc0*/  @P0 PLOP3.LUT P0, PT, P3, PT, PT, 0x80, 0x0 ;  /* 0x000000000000081c */ /* 0x000fca0001f0f070 */
[----:B------:R-:W-:Y:S01]  /*1cdd0*/  @!P3 SYNCS.ARRIVE.TRANS64.RED.A0T1 RZ, [UR4+0x22870], RZ ;  /* 0x022870ffffffb9a7 */ /* 0x000fe20008200404 */
[----:B------:R-:W-:Y:S07]  /*1cde0*/  @!P3 ARRIVES.LDGSTSBAR.64.TRANSCNT [UR4+0x22870] ;  /* 0x02287000ff00b9b0 */ /* 0x000fee0008000a84 */
[----:B------:R-:W-:Y:S05]  /*1cdf0*/  @P0 BRA.U.ANY `(.L_x_750) ;  /* 0xfffffffd00e80947 */ /* 0x000fea000393ffff */
[----:B------:R-:W-:Y:S01]  /*1ce00*/  NOP ;  /* 0x0000000000007918 */ /* 0x000fe20000000000 */
[----:B------:R-:W-:-:S13]  /*1ce10*/  LOP3.LUT P6, RZ, R22, 0x4, RZ, 0xc0, !PT ;  /* 0x0000000416ff7812 */ /* 0x000fda00078cc0ff */
[----:B------:R-:W-:Y:S05]  /*1ce20*/  @!P6 BRA `(.L_x_751) ;  /* 0x000000000004e947 */ /* 0x000fea0003800000 */
[----:B------:R-:W-:Y:S01]  /*1ce30*/  BPT.TRAP 0x1 ;  /* 0x000000040000795c */ /* 0x000fe20000300000 */
.L_x_751:
[----:B------:R1:W-:Y:S01]  /*1ce40*/  SYNCS.ARRIVE.TRANS64.A1T0 RZ, [R4+URZ+0x22870], RZ ;  /* 0x022870ff04ff79a7 */ /* 0x0003e2000810003f */
[----:B------:R-:W-:Y:S05]  /*1ce50*/  @!P6 BRA `(.L_x_752) ;  /* 0x000000000004e947 */ /* 0x000fea0003800000 */
[----:B------:R-:W-:Y:S01]  /*1ce60*/  BPT.TRAP 0x1 ;  /* 0x000000040000795c */ /* 0x000fe20000300000 */
.L_x_752:
[----:B0-----:R-:W2:Y:S01]  /*1ce70*/  LDL R2, [R1+0x28] ;  /* 0x0000280001027983 */ /* 0x001ea20000100800 */
[----:B------:R-:W-:Y:S01]  /*1ce80*/  BSSY B0, `(.L_x_753) ;  /* 0x0000003000007945 */ /* 0x000fe20003800000 */
[----:B--2---:R-:W0:Y:S03]  /*1ce90*/  SYNCS.PHASECHK.TRANS64.TRYWAIT P0, [R4+URZ+0x22840], R2 ;  /* 0x02284002040075a7 */ /* 0x004e26000800017f */
[----:B0-----:R-:W-:Y:S05]  /*1cea0*/  @!P0 BRA `(.L_x_754) ;  /* 0x0000008c00bc8947 */ /* 0x001fea0003800000 */
.L_x_1016:
[----:B------:R-:W-:Y:S05]  /*1ceb0*/  BSYNC B0 ;  /* 0x0000000000007941 */ /* 0x000fea0003800000 */
.L_x_753:
[----:B------:R-:W2:Y:S01]  /*1cec0*/  LDL.LU R10, [R1+0x20] ;  /* 0x00002000010a7983 */ /* 0x000ea20000300800 */
[----:B------:R-:W-:Y:S01]  /*1ced0*/  ULDC.64 UR4, c[0x0][0x300] ;  /* 0x0000c00000047ab9 */ /* 0x000fe20000000a00 */
[----:B------:R-:W-:Y:S01]  /*1cee0*/  ULDC.64 UR6, c[0x0][0x310] ;  /* 0x0000c40000067ab9 */ /* 0x000fe20000000a00 */
[----:B------:R-:W-:Y:S01]  /*1cef0*/  IMAD R9, R25, UR4, RZ ;  /* 0x0000000419097c24 */ /* 0x000fe2000f8e02ff */
[----:B------:R-:W3:Y:S01]  /*1cf00*/  LDC R11, c[0x0][0x2f4] ;  /* 0x0000bd00ff0b7b82 */ /* 0x000ee20000000800 */
[----:B0-----:R-:W-:-:S04]  /*1cf10*/  IMAD.WIDE.U32 R2, R7, UR4, RZ ;  /* 0x0000000407027c25 */ /* 0x001fc8000f8e00ff */
[----:B------:R-:W-:Y:S02]  /*1cf20*/  IMAD R9, R7, UR5, R9 ;  /* 0x0000000507097c24 */ /* 0x000fe4000f8e0209 */
[----:B------:R-:W-:Y:S02]  /*1cf30*/  IMAD R33, R33, UR6, RZ ;  /* 0x0000000621217c24 */ /* 0x000fe4000f8e02ff */
[----:B------:R-:W-:Y:S02]  /*1cf40*/  IMAD.IADD R3, R3, 0x1, R9 ;  /* 0x0000000103037824 */ /* 0x000fe400078e0209 */
[----:B------:R-:W-:Y:S02]  /*1cf50*/  IMAD R9, R32, UR4, RZ ;  /* 0x0000000420097c24 */ /* 0x000fe4000f8e02ff */
[----:B------:R-:W-:-:S04]  /*1cf60*/  IMAD.WIDE.U32 R2, R6, UR6, R2 ;  /* 0x0000000606027c25 */ /* 0x000fc8000f8e0002 */
[----:B------:R-:W-:Y:S02]  /*1cf70*/  IMAD R6, R6, UR7, R33 ;  /* 0x0000000706067c24 */ /* 0x000fe4000f8e0221 */
[C---:B------:R-:W-:Y:S02]  /*1cf80*/  IMAD R9, R8.reuse, UR5, R9 ;  /* 0x0000000508097c24 */ /* 0x040fe4000f8e0209 */
[----:B------:R-:W-:Y:S01]  /*1cf90*/  IMAD.IADD R7, R3, 0x1, R6 ;  /* 0x0000000103077824 */ /* 0x000fe200078e0206 */
[----:B------:R-:W-:Y:S01]  /*1cfa0*/  MOV R6, R2 ;  /* 0x0000000200067202 */ /* 0x000fe20000000f00 */
[----:B------:R-:W-:Y:S01]  /*1cfb0*/  IMAD.WIDE.U32 R2, R8, UR4, RZ ;  /* 0x0000000408027c25 */ /* 0x000fe2000f8e00ff */
[----:B------:R-:W-:Y:S01]  /*1cfc0*/  ULDC.64 UR4, c[0x0][0x308] ;  /* 0x0000c20000047ab9 */ /* 0x000fe20000000a00 */
[----:B---3--:R-:W-:Y:S02]  /*1cfd0*/  ISETP.GE.AND P3, PT, R30, R11, PT ;  /* 0x0000000b1e00720c */ /* 0x008fe40003f66270 */
[----:B------:R-:W-:-:S02]  /*1cfe0*/  IMAD.IADD R3, R3, 0x1, R9 ;  /* 0x0000000103037824 */ /* 0x000fc400078e0209 */
[----:B------:R-:W-:-:S04]  /*1cff0*/  IMAD.WIDE.U32 R6, R18, UR4, R6 ;  /* 0x0000000412067c25 */ /* 0x000fc8000f8e0006 */
[----:B------:R-:W-:-:S04]  /*1d000*/  IMAD.WIDE.U32 R2, R5, UR6, R2 ;  /* 0x0000000605027c25 */ /* 0x000fc8000f8e0002 */
[----:B------:R-:W-:Y:S02]  /*1d010*/  IMAD R9, R18, UR5, RZ ;  /* 0x0000000512097c24 */ /* 0x000fe4000f8e02ff */
[----:B--2---:R-:W-:-:S04]  /*1d020*/  IMAD R10, R10, UR6, RZ ;  /* 0x000000060a0a7c24 */ /* 0x004fc8000f8e02ff */
[----:B------:R-:W-:Y:S01]  /*1d030*/  IMAD R10, R5, UR7, R10 ;  /* 0x00000007050a7c24 */ /* 0x000fe2000f8e020a */
[----:B------:R-:W-:Y:S02]  /*1d040*/  ULDC.64 UR6, c[0x0][0x2e8] ;  /* 0x0000ba0000067ab9 */ /* 0x000fe40000000a00 */
[----:B------:R-:W-:Y:S01]  /*1d050*/  IADD3 R8, P0, R6, UR6, RZ ;  /* 0x0000000606087c10 */ /* 0x000fe2000ff1e0ff */
[----:B------:R-:W-:-:S03]  /*1d060*/  IMAD.IADD R3, R3, 0x1, R10 ;  /* 0x0000000103037824 */ /* 0x000fc600078e020a */
[----:B------:R-:W-:Y:S01]  /*1d070*/  IADD3.X R7, R7, UR7, R9, P0, !PT ;  /* 0x0000000707077c10 */ /* 0x000fe200087fe409 */
[----:B------:R-:W-:Y:S01]  /*1d080*/  IMAD.WIDE.U32 R2, R18, UR4, R2 ;  /* 0x0000000412027c25 */ /* 0x000fe2000f8e0002 */
[----:B------:R-:W-:Y:S02]  /*1d090*/  UMOV UR4, 0xffffffff ;  /* 0xffffffff00047882 */ /* 0x000fe40000000000 */
[----:B------:R-:W-:-:S04]  /*1d0a0*/  IADD3 R5, P0, R2, UR6, RZ ;  /* 0x0000000602057c10 */ /* 0x000fc8000ff1e0ff */
[----:B------:R-:W-:Y:S01]  /*1d0b0*/  IADD3.X R6, R9, UR7, R3, P0, !PT ;  /* 0x0000000709067c10 */ /* 0x000fe200087fe403 */
[----:B------:R-:W-:Y:S08]  /*1d0c0*/  BRA.DIV UR4, `(.L_x_755) ;  /* 0x0000008e044c7947 */ /* 0x000ff0000b800000 */
[----:B------:R-:W0:Y:S01]  /*1d0d0*/  SHFL.IDX PT, R3, R8, RZ, 0x181f ;  /* 0x00181fff08037589 */ /* 0x000e2200000e0000 */
[----:B------:R-:W-:-:S03]  /*1d0e0*/  LOP3.LUT R22, R22, 0xffffefff, RZ, 0xc0, !PT ;  /* 0xffffefff16167812 */ /* 0x000fc600078ec0ff */
[----:B------:R-:W2:Y:S01]  /*1d0f0*/  SHFL.IDX PT, R2, R7, RZ, 0x181f ;  /* 0x00181fff07027589 */ /* 0x000ea200000e0000 */
[----:B------:R-:W-:-:S04]  /*1d100*/  @P4 LOP3.LUT R22, R22, 0x1000, RZ, 0xfc, !PT ;  /* 0x0000100016164812 */ /* 0x000fc800078efcff */
[C---:B------:R-:W-:Y:S02]  /*1d110*/  LOP3.LUT P4, RZ, R22.reuse, 0x40, RZ, 0xc0, !PT ;  /* 0x0000004016ff7812 */ /* 0x040fe4000788c0ff */
[----:B------:R-:W-:-:S04]  /*1d120*/  LOP3.LUT R22, R22, 0xfffff7ff, RZ, 0xc0, !PT ;  /* 0xfffff7ff16167812 */ /* 0x000fc800078ec0ff */
[----:B------:R-:W-:-:S04]  /*1d130*/  @P1 LOP3.LUT R22, R22, 0x800, RZ, 0xfc, !PT ;  /* 0x0000080016161812 */ /* 0x000fc800078efcff */
[C---:B------:R-:W-:Y:S02]  /*1d140*/  LOP3.LUT P1, RZ, R22.reuse, 0x10, RZ, 0xc0, !PT ;  /* 0x0000001016ff7812 */ /* 0x040fe4000782c0ff */
[----:B------:R-:W-:Y:S02]  /*1d150*/  LOP3.LUT R22, R22, 0xfffffbff, RZ, 0xc0, !PT ;  /* 0xfffffbff16167812 */ /* 0x000fe400078ec0ff */
[----:B0-----:R-:W-:Y:S02]  /*1d160*/  @P4 IADD3 R3, P0, R30, R3, RZ ;  /* 0x000000031e034210 */ /* 0x001fe40007f1e0ff */
[----:B------:R-:W-:-:S03]  /*1d170*/  @P2 LOP3.LUT R22, R22, 0x400, RZ, 0xfc, !PT ;  /* 0x0000040016162812 */ /* 0x000fc600078efcff */
[----:B--2---:R-:W-:Y:S01]  /*1d180*/  @P4 IMAD.X R2, RZ, RZ, R2, P0 ;  /* 0x000000ffff024224 */ /* 0x004fe200000e0602 */
[C---:B------:R-:W-:Y:S02]  /*1d190*/  LOP3.LUT P2, RZ, R22.reuse, 0x8, RZ, 0xc0, !PT ;  /* 0x0000000816ff7812 */ /* 0x040fe4000784c0ff */
[----:B------:R-:W-:Y:S02]  /*1d1a0*/  LOP3.LUT P6, RZ, R22, 0x80, RZ, 0xc0, !PT ;  /* 0x0000008016ff7812 */ /* 0x000fe400078cc0ff */
[----:B------:R-:W-:-:S04]  /*1d1b0*/  @P4 LOP3.LUT R3, R3, R2, RZ, 0x3c, !PT ;  /* 0x0000000203034212 */ /* 0x000fc800078e3cff */
[----:B------:R-:W-:-:S04]  /*1d1c0*/  @P4 LOP3.LUT R2, R3, R2, RZ, 0x3c, !PT ;  /* 0x0000000203024212 */ /* 0x000fc800078e3cff */
[----:B------:R-:W-:-:S05]  /*1d1d0*/  @P4 LOP3.LUT R3, R3, R2, RZ, 0x3c, !PT ;  /* 0x0000000203034212 */ /* 0x000fca00078e3cff */
[----:B------:R-:W-:Y:S01]  /*1d1e0*/  @!PT LDS RZ, [RZ] ;  /* 0x00000000fffff984 */ /* 0x000fe20000000800 */
[----:B------:R0:W-:Y:S01]  /*1d1f0*/  @P4 LDGSTS.E.BYPASS.LTC128B.128 [R0+0x18400], desc[UR36][R2.64], !P3 ;  /* 0x1840000002004fae */ /* 0x0001e2000d901d64 */
[----:B------:R-:W-:-:S03]  /*1d200*/  LOP3.LUT P4, RZ, R22, 0x1000, RZ, 0xc0, !PT ;  /* 0x0000100016ff7812 */ /* 0x000fc6000788c0ff */
[----:B0-----:R-:W0:Y:S04]  /*1d210*/  SHFL.IDX PT, R3, R8, 0x1, 0x181f ;  /* 0x00381f0008037f89 */ /* 0x001e2800000e0000 */
[----:B------:R-:W2:Y:S01]  /*1d220*/  SHFL.IDX PT, R2, R7, 0x1, 0x181f ;  /* 0x00381f0007027f89 */ /* 0x000ea200000e0000 */
[----:B0-----:R-:W-:-:S05]  /*1d230*/  @P1 IADD3 R3, P0, R30, R3, RZ ;  /* 0x000000031e031210 */ /* 0x001fca0007f1e0ff */
[----:B--2---:R-:W-:-:S05]  /*1d240*/  @P1 IMAD.X R2, RZ, RZ, R2, P0 ;  /* 0x000000ffff021224 */ /* 0x004fca00000e0602 */
[----:B------:R-:W-:-:S04]  /*1d250*/  @P1 LOP3.LUT R3, R3, R2, RZ, 0x3c, !PT ;  /* 0x0000000203031212 */ /* 0x000fc800078e3cff */
[----:B------:R-:W-:-:S04]  /*1d260*/  @P1 LOP3.LUT R2, R3, R2, RZ, 0x3c, !PT ;  /* 0x0000000203021212 */ /* 0x000fc800078e3cff */
[----:B------:R-:W-:-:S05]  /*1d270*/  @P1 LOP3.LUT R3, R3, R2, RZ, 0x3c, !PT ;  /* 0x0000000203031212 */ /* 0x000fca00078e3cff */
        /* <DEDUP_REMOVED lines=13> */
[----:B0-----:R-:W-:-:S04]  /*1d350*/  @P5 IADD3 R3, P0, R30, R3, RZ ;  /* 0x000000031e035210 */ /* 0x001fc80007f1e0ff */
[----:B--2---:R-:W-:-:S04]  /*1d360*/  @P5 IADD3.X R2, RZ, R2, RZ, P0, !PT ;  /* 0x00000002ff025210 */ /* 0x004fc800007fe4ff */
[----:B------:R-:W-:-:S04]  /*1d370*/  @P5 LOP3.LUT R3, R3, R2, RZ, 0x3c, !PT ;  /* 0x0000000203035212 */ /* 0x000fc800078e3cff */
[----:B------:R-:W-:-:S04]  /*1d380*/  @P5 LOP3.LUT R2, R3, R2, RZ, 0x3c, !PT ;  /* 0x0000000203025212 */ /* 0x000fc800078e3cff */
[----:B------:R-:W-:-:S05]  /*1d390*/  @P5 LOP3.LUT R3, R3, R2, RZ, 0x3c, !PT ;  /* 0x0000000203035212 */ /* 0x000fca00078e3cff */
[----:B------:R0:W-:Y:S01]  /*1d3a0*/  @P5 LDGSTS.E.BYPASS.LTC128B.128 [R0+0x19c00], desc[UR36][R2.64], !P3 ;  /* 0x19c0000002005fae */ /* 0x0001e2000d901d64 */
[----:B------:R-:W-:-:S03]  /*1d3b0*/  LOP3.LUT P5, RZ, R22, 0x20, RZ, 0xc0, !PT ;  /* 0x0000002016ff7812 */ /* 0x000fc600078ac0ff */
[----:B0-----:R-:W0:Y:S04]  /*1d3c0*/  SHFL.IDX PT, R3, R8, 0x4, 0x181f ;  /* 0x00981f0008037f89 */ /* 0x001e2800000e0000 */
[----:B------:R-:W2:Y:S06]  /*1d3d0*/  SHFL.IDX PT, R2, R7, 0x4, 0x181f ;  /* 0x00981f0007027f89 */ /* 0x000eac00000e0000 */
[----:B0-----:R-:W-:-:S05]  /*1d3e0*/  @P5 IADD3 R3, P0, R30, R3, RZ ;  /* 0x000000031e035210 */ /* 0x001fca0007f1e0ff */
[----:B--2---:R-:W-:-:S05]  /*1d3f0*/  @P5 IMAD.X R2, RZ, RZ, R2, P0 ;  /* 0x000000ffff025224 */ /* 0x004fca00000e0602 */
[----:B------:R-:W-:-:S04]  /*1d400*/  @P5 LOP3.LUT R3, R3, R2, RZ, 0x3c, !PT ;  /* 0x0000000203035212 */ /* 0x000fc800078e3cff */
[----:B------:R-:W-:-:S04]  /*1d410*/  @P5 LOP3.LUT R2, R3, R2, RZ, 0x3c, !PT ;  /* 0x0000000203025212 */ /* 0x000fc800078e3cff */
[----:B------:R-:W-:-:S05]  /*1d420*/  @P5 LOP3.LUT R3, R3, R2, RZ, 0x3c, !PT ;  /* 0x0000000203035212 */ /* 0x000fca00078e3cff */
[----:B------:R0:W-:Y:S04]  /*1d430*/  @P5 LDGSTS.E.BYPASS.LTC128B.128 [R0+0x1a400], desc[UR36][R2.64], !P3 ;  /* 0x1a40000002005fae */ /* 0x0001e8000d901d64 */
[----:B0-----:R-:W0:Y:S04]  /*1d440*/  SHFL.IDX PT, R3, R8, 0x5, 0x181f ;  /* 0x00b81f0008037f89 */ /* 0x001e2800000e0000 */
[----:B------:R-:W2:Y:S01]  /*1d450*/  SHFL.IDX PT, R2, R7, 0x5, 0x181f ;  /* 0x00b81f0007027f89 */ /* 0x000ea200000e0000 */
[----:B0-----:R-:W-:-:S05]  /*1d460*/  @P6 IADD3 R3, P0, R30, R3, RZ ;  /* 0x000000031e036210 */ /* 0x001fca0007f1e0ff */
[----:B--2---:R-:W-:-:S05]  /*1d470*/  @P6 IMAD.X R2, RZ, RZ, R2, P0 ;  /* 0x000000ffff026224 */ /* 0x004fca00000e0602 */
[----:B------:R-:W-:-:S04]  /*1d480*/  @P6 LOP3.LUT R3, R3, R2, RZ, 0x3c, !PT ;  /* 0x0000000203036212 */ /* 0x000fc800078e3cff */
[----:B------:R-:W-:-:S04]  /*1d490*/  @P6 LOP3.LUT R2, R3, R2, RZ, 0x3c, !PT ;  /* 0x0000000203026212 */ /* 0x000fc800078e3cff */
[----:B------:R-:W-:-:S05]  /*1d4a0*/  @P6 LOP3.LUT R3, R3, R2, RZ, 0x3c, !PT ;  /* 0x0000000203036212 */ /* 0x000fca00078e3cff */
[----:B------:R0:W-:Y:S04]  /*1d4b0*/  @P6 LDGSTS.E.BYPASS.LTC128B.128 [R0+0x1ac00], desc[UR36][R2.64], !P3 ;  /* 0x1ac0000002006fae */ /* 0x0001e8000d901d64 */
[----:B0-----:R-:W0:Y:S04]  /*1d4c0*/  SHFL.IDX PT, R3, R8, 0x6, 0x181f ;  /* 0x00d81f0008037f89 */ /* 0x001e2800000e0000 */
[----:B------:R-:W2:Y:S04]  /*1d4d0*/  SHFL.IDX PT, R2, R7, 0x6, 0x181f ;  /* 0x00d81f0007027f89 */ /* 0x000ea800000e0000 */
[----:B------:R-:W-:Y:S01]  /*1d4e0*/  SHFL.IDX PT, R7, R7, 0x7, 0x181f ;  /* 0x00f81f0007077f89 */ /* 0x000fe200000e0000 */
[----:B0-----:R-:W-:-:S05]  /*1d4f0*/  @P4 IADD3 R3, P0, R30, R3, RZ ;  /* 0x000000031e034210 */ /* 0x001fca0007f1e0ff */
[----:B--2---:R-:W-:-:S05]  /*1d500*/  @P4 IMAD.X R2, RZ, RZ, R2, P0 ;  /* 0x000000ffff024224 */ /* 0x004fca00000e0602 */
[----:B------:R-:W-:-:S04]  /*1d510*/  @P4 LOP3.LUT R3, R3, R2, RZ, 0x3c, !PT ;  /* 0x0000000203034212 */ /* 0x000fc800078e3cff */
[----:B------:R-:W-:-:S04]  /*1d520*/  @P4 LOP3.LUT R2, R3, R2, RZ, 0x3c, !PT ;  /* 0x0000000203024212 */ /* 0x000fc800078e3cff */
[----:B------:R-:W-:-:S05]  /*1d530*/  @P4 LOP3.LUT R3, R3, R2, RZ, 0x3c, !PT ;  /* 0x0000000203034212 */ /* 0x000fca00078e3cff */
[----:B------:R0:W-:Y:S04]  /*1d540*/  @P4 LDGSTS.E.BYPASS.LTC128B.128 [R0+0x1b400], desc[UR36][R2.64], !P3 ;  /* 0x1b40000002004fae */ /* 0x0001e8000d901d64 */
[----:B0-----:R-:W0:Y:S04]  /*1d550*/  SHFL.IDX PT, R2, R8, 0x7, 0x181f ;  /* 0x00f81f0008027f89 */ /* 0x001e2800000e0000 */
[----:B------:R-:W2:Y:S04]  /*1d560*/  SHFL.IDX PT, R8, R5, RZ, 0x181f ;  /* 0x00181fff05087589 */ /* 0x000ea800000e0000 */
[----:B------:R-:W-:Y:S01]  /*1d570*/  SHFL.IDX PT, R5, R5, 0x1, 0x181f ;  /* 0x00381f0005057f89 */ /* 0x000fe200000e0000 */
[----:B0-----:R-:W-:-:S05]  /*1d580*/  @P1 IADD3 R2, P0, R30, R2, RZ ;  /* 0x000000021e021210 */ /* 0x001fca0007f1e0ff */
[----:B------:R-:W-:Y:S02]  /*1d590*/  @P1 IMAD.X R3, RZ, RZ, R7, P0 ;  /* 0x000000ffff031224 */ /* 0x000fe400000e0607 */
[----:B------:R-:W0:Y:S04]  /*1d5a0*/  SHFL.IDX PT, R7, R6, RZ, 0x181f ;  /* 0x00181fff06077589 */ /* 0x000e2800000e0000 */
[----:B------:R2:W-:Y:S04]  /*1d5b0*/  @P1 LDGSTS.E.BYPASS.LTC128B.128 [R0+0x1bc00], desc[UR36][R2.64], !P3 ;  /* 0x1bc0000002001fae */ /* 0x0005e8000d901d64 */
[----:B------:R-:W3:Y:S01]  /*1d5c0*/  SHFL.IDX PT, R6, R6, 0x1, 0x181f ;  /* 0x00381f0006067f89 */ /* 0x000ee200000e0000 */
[----:B--2---:R-:W-:-:S05]  /*1d5d0*/  @P2 IADD3 R2, P0, R30, R8, RZ ;  /* 0x000000081e022210 */ /* 0x004fca0007f1e0ff */
[----:B0-----:R-:W-:-:S05]  /*1d5e0*/  @P2 IMAD.X R3, RZ, RZ, R7, P0 ;  /* 0x000000ffff032224 */ /* 0x001fca00000e0607 */
[----:B------:R0:W-:Y:S03]  /*1d5f0*/  @P2 LDGSTS.E.BYPASS.LTC128B.128 [R0+0x1c400], desc[UR36][R2.64], !P3 ;  /* 0x1c40000002002fae */ /* 0x0001e6000d901d64 */
.L_x_1038:
[----:B------:R-:W-:-:S13]  /*1d600*/  LOP3.LUT P1, RZ, R22, 0x100, RZ, 0xc0, !PT ;  /* 0x0000010016ff7812 */ /* 0x000fda000782c0ff */
[----:B0-----:R-:W-:-:S04]  /*1d610*/  @P1 IADD3 R2, P0, R30, R5, RZ ;  /* 0x000000051e021210 */ /* 0x001fc80007f1e0ff */
[----:B---3--:R-:W-:Y:S02]  /*1d620*/  @P1 IADD3.X R3, RZ, R6, RZ, P0, !PT ;  /* 0x00000006ff031210 */ /* 0x008fe400007fe4ff */
[----:B------:R-:W-:-:S03]  /*1d630*/  PLOP3.LUT P0, PT, PT, PT, PT, 0x80, 0x0 ;  /* 0x000000000000781c */ /* 0x000fc60003f0f070 */
[----:B------:R-:W-:Y:S01]  /*1d640*/  @!PT LDS RZ, [RZ] ;  /* 0x00000000fffff984 */ /* 0x000fe20000000800 */
[----:B------:R-:W-:Y:S01]  /*1d650*/  @!PT LDS RZ, [RZ] ;  /* 0x00000000fffff984 */ /* 0x000fe20000000800 */
[----:B------:R-:W-:Y:S01]  /*1d660*/  @!PT LDS RZ, [RZ] ;  /* 0x00000000fffff984 */ /* 0x000fe20000000800 */
[----:B------:R0:W-:Y:S01]  /*1d670*/  @P1 LDGSTS.E.BYPASS.LTC128B.128 [R0+0x1cc00], desc[UR36][R2.64], !P3 ;  /* 0x1cc0000002001fae */ /* 0x0001e2000d901d64 */
[----:B------:R-:W-:-:S09]  /*1d680*/  NOP ;  /* 0x0000000000007918 */ /* 0x000fd20000000000 */
.L_x_756:
        /* <DEDUP_REMOVED lines=10> */
.L_x_757:
[----:B0-----:R0:W5:Y:S01]  /*1d730*/  LDL.LU R3, [R1+0x2c] ;  /* 0x00002c0001037983 */ /* 0x0011620000300800 */
[----:B------:R-:W-:Y:S01]  /*1d740*/  VIADD R2, R23, 0x14400 ;  /* 0x0001440017027836 */ /* 0x000fe20000000000 */
[----:B------:R-:W-:Y:S01]  /*1d750*/  SHF.R.S32.HI R0, RZ, 0x1f, R28 ;  /* 0x0000001fff007819 */ /* 0x000fe2000001141c */
[----:B------:R0:W-:Y:S06]  /*1d760*/  SYNCS.ARRIVE.TRANS64.A1T0 RZ, [R4+URZ+0x22830], RZ ;  /* 0x022830ff04ff79a7 */ /* 0x0001ec000810003f */
[----:B------:R-:W-:Y:S05]  /*1d770*/  WARPSYNC.ALL ;  /* 0x0000000000007948 */ /* 0x000fea0003800000 */
[----:B------:R-:W-:Y:S01]  /*1d780*/  BAR.SYNC.DEFER_BLOCKING 0x8, 0x180 ;  /* 0x0206000000007b1d */ /* 0x000fe20000010000 */
[----:B------:R-:W-:-:S05]  /*1d790*/  LOP3.LUT P1, RZ, R2, 0x3ff, RZ, 0xc0, !PT ;  /* 0x000003ff02ff7812 */ /* 0x000fca000782c0ff */
[----:B------:R-:W-:Y:S01]  /*1d7a0*/  ULDC.64 UR4, c[0x0][0x298] ;  /* 0x0000a60000047ab9 */ /* 0x000fe20000000a00 */
[----:B------:R-:W-:Y:S01]  /*1d7b0*/  ULDC.64 UR6, c[0x0][0xa00] ;  /* 0x0002800000067ab9 */ /* 0x000fe20000000a00 */
[----:B------:R-:W-:Y:S01]  /*1d7c0*/  IMAD R25, R0, UR4, RZ ;  /* 0x0000000400197c24 */ /* 0x000fe2000f8e02ff */
[----:B------:R-:W-:Y:S01]  /*1d7d0*/  ISETP.NE.U32.AND P0, PT, RZ, UR6, PT ;  /* 0x00000006ff007c0c */ /* 0x000fe2000bf05070 */
[C---:B------:R-:W-:Y:S01]  /*1d7e0*/  IMAD.WIDE.U32 R26, R28.reuse, UR4, RZ ;  /* 0x000000041c1a7c25 */ /* 0x040fe2000f8e00ff */
[----:B------:R-:W-:Y:S02]  /*1d7f0*/  BSSY B6, `(.L_x_758) ;  /* 0x0000017000067945 */ /* 0x000fe40003800000 */
[----:B------:R-:W-:Y:S01]  /*1d800*/  ISETP.NE.AND.EX P0, PT, RZ, UR7, PT, P0 ;  /* 0x00000007ff007c0c */ /* 0x000fe2000bf05300 */
[----:B------:R-:W-:-:S03]  /*1d810*/  IMAD R25, R28, UR5, R25 ;  /* 0x000000051c197c24 */ /* 0x000fc6000f8e0219 */
[----:B------:R-:W-:Y:S01]  /*1d820*/  SEL R24, R24, RZ, !P0 ;  /* 0x000000ff18187207 */ /* 0x000fe20004000000 */
[----:B------:R-:W-:Y:S01]  /*1d830*/  IMAD.IADD R25, R27, 0x1, R25 ;  /* 0x000000011b197824 */ /* 0x000fe200078e0219 */
[----:B-----5:R-:W-:Y:S01]  /*1d840*/  SEL R28, R3, RZ, !P0 ;  /* 0x000000ff031c7207 */ /* 0x020fe20004000000 */
[----:B------:R-:W-:Y:S06]  /*1d850*/  @!P1 BRA `(.L_x_759) ;  /* 0x0000000000409947 */ /* 0x000fec0003800000 */
[----:B------:R-:W-:Y:S01]  /*1d860*/  MOV R2, 0x0 ;  /* 0x0000000000027802 */ /* 0x000fe20000000f00 */
[----:B------:R-:W-:Y:S01]  /*1d870*/  ULDC.64 UR4, c[0x4][0x98] ;  /* 0x0100260000047ab9 */ /* 0x000fe20000000a00 */
[----:B------:R-:W-:Y:S01]  /*1d880*/  ULDC.64 UR6, c[0x4][0xa0] ;  /* 0x0100280000067ab9 */ /* 0x000fe20000000a00 */
[----:B------:R-:W-:Y:S01]  /*1d890*/  ULDC.64 UR8, c[0x4][0x28] ;  /* 0x01000a0000087ab9 */ /* 0x000fe20000000a00 */
[----:B01----:R-:W-:Y:S01]  /*1d8a0*/  IMAD.U32 R4, RZ, RZ, UR4 ;  /* 0x00000004ff047e24 */ /* 0x003fe2000f8e00ff */
        /* <DEDUP_REMOVED lines=11> */
.L_x_759:
[----:B------:R-:W-:Y:S05]  /*1d960*/  BSYNC B6 ;  /* 0x0000000000067941 */ /* 0x000fea0003800000 */
.L_x_758:
[----:B------:R2:W5:Y:S01]  /*1d970*/  LDL R20, [R1+0x30] ;  /* 0x0000300001147983 */ /* 0x0005620000100800 */
[----:B------:R-:W3:Y:S01]  /*1d980*/  LDC R6, c[0x0][0x448] ;  /* 0x00011200ff067b82 */ /* 0x000ee20000000800 */
[----:B------:R-:W-:Y:S01]  /*1d990*/  MOV R2, R26 ;  /* 0x0000001a00027202 */ /* 0x000fe20000000f00 */
[----:B------:R-:W-:Y:S01]  /*1d9a0*/  IMAD.MOV.U32 R3, RZ, RZ, R25 ;  /* 0x000000ffff037224 */ /* 0x000fe200078e0019 */
[----:B------:R2:W5:Y:S01]  /*1d9b0*/  LDL R9, [R1+0x24] ;  /* 0x0000240001097983 */ /* 0x0005620000100800 */
[----:B------:R-:W-:Y:S01]  /*1d9c0*/  ULDC.64 UR4, c[0x0][0x2d8] ;  /* 0x0000b60000047ab9 */ /* 0x000fe20000000a00 */
[----:B------:R-:W-:Y:S01]  /*1d9d0*/  IMAD.SHL.U32 R17, R17, 0x80, RZ ;  /* 0x0000008011117824 */ /* 0x000fe200078e00ff */
[----:B------:R-:W-:Y:S01]  /*1d9e0*/  ULDC.64 UR6, c[0x0][0x280] ;  /* 0x0000a00000067ab9 */ /* 0x000fe20000000a00 */
[----:B------:R-:W4:Y:S01]  /*1d9f0*/  S2R R21, SR_TID.X ;  /* 0x0000000000157919 */ /* 0x000f220000002100 */
[----:B------:R-:W-:-:S04]  /*1da00*/  IMAD.WIDE.U32 R2, R18, UR4, R2 ;  /* 0x0000000412027c25 */ /* 0x000fc8000f8e0002 */
[----:B------:R-:W-:Y:S01]  /*1da10*/  IMAD R3, R18, UR5, R3 ;  /* 0x0000000512037c24 */ /* 0x000fe2000f8e0203 */
[----:B------:R-:W-:Y:S02]  /*1da20*/  ULDC.64 UR4, c[0x0][0x2e0] ;  /* 0x0000b80000047ab9 */ /* 0x000fe40000000a00 */
[----:B------:R-:W-:Y:S02]  /*1da30*/  IMAD R5, R28, UR4, RZ ;  /* 0x000000041c057c24 */ /* 0x000fe4000f8e02ff */
[----:B------:R-:W-:-:S04]  /*1da40*/  IMAD.WIDE.U32 R2, R24, UR4, R2 ;  /* 0x0000000418027c25 */ /* 0x000fc8000f8e0002 */
[----:B------:R-:W-:Y:S01]  /*1da50*/  IMAD R0, R24, UR5, R5 ;  /* 0x0000000518007c24 */ /* 0x000fe2000f8e0205 */
[----:B------:R-:W-:Y:S01]  /*1da60*/  ULDC.64 UR4, c[0x0][0x2d0] ;  /* 0x0000b40000047ab9 */ /* 0x000fe20000000a00 */
[----:B---3--:R-:W-:Y:S02]  /*1da70*/  ISETP.NE.AND P0, PT, R6, 0x1, PT ;  /* 0x000000010600780c */ /* 0x008fe40003f05270 */
[----:B------:R-:W-:-:S11]  /*1da80*/  IMAD.IADD R3, R3, 0x1, R0 ;  /* 0x0000000103037824 */ /* 0x000fd600078e0200 */
[----:B01----:R-:W0:Y:S01]  /*1da90*/  @P0 LDC R4, c[0x0][0x44c] ;  /* 0x00011300ff040b82 */ /* 0x003e220000000800 */
[C---:B----4-:R-:W-:Y:S01]  /*1daa0*/  LOP3.LUT R32, R21.reuse, 0x7f, RZ, 0xc0, !PT ;  /* 0x0000007f15207812 */ /* 0x050fe200078ec0ff */
[----:B------:R-:W-:-:S03]  /*1dab0*/  IMAD.SHL.U32 R21, R21, 0x10, RZ ;  /* 0x0000001015157824 */ /* 0x000fc600078e00ff */
[----:B------:R-:W-:-:S03]  /*1dac0*/  SHF.R.U32.HI R32, RZ, 0x3, R32 ;  /* 0x00000003ff207819 */ /* 0x000fc60000011620 */
[----:B------:R-:W1:Y:S01]  /*1dad0*/  @P0 LDC R0, c[0x0][0x450] ;  /* 0x00011400ff000b82 */ /* 0x000e620000000800 */
[----:B------:R-:W-:-:S04]  /*1dae0*/  LOP3.LUT R21, R32, 0x70, R21, 0xf8, !PT ;  /* 0x0000007020157812 */ /* 0x000fc800078ef815 */
[----:B------:R-:W-:Y:S02]  /*1daf0*/  LOP3.LUT R5, R21, R17, RZ, 0xfc, !PT ;  /* 0x0000001115057212 */ /* 0x000fe400078efcff */
[----:B------:R-:W3:Y:S03]  /*1db00*/  S2R R21, SR_TID.X ;  /* 0x0000000000157919 */ /* 0x000ee60000002100 */
[----:B0-----:R-:W-:-:S04]  /*1db10*/  @P0 IMAD.HI.U32 R7, R5, R4, RZ ;  /* 0x0000000405070227 */ /* 0x001fc800078e00ff */
[----:B------:R-:W-:Y:S01]  /*1db20*/  IMAD.MOV.U32 R4, RZ, RZ, R5 ;  /* 0x000000ffff047224 */ /* 0x000fe200078e0005 */
[----:B-1----:R-:W-:-:S04]  /*1db30*/  @P0 SHF.R.U32.HI R4, RZ, R0, R7 ;  /* 0x00000000ff040219 */ /* 0x002fc80000011607 */
[----:B------:R-:W-:-:S05]  /*1db40*/  IADD3 R0, -R4, RZ, RZ ;  /* 0x000000ff04007210 */ /* 0x000fca0007ffe1ff */
[----:B------:R-:W-:Y:S01]  /*1db50*/  IMAD R0, R6, R0, R5 ;  /* 0x0000000006007224 */ /* 0x000fe200078e0205 */
[----:B------:R-:W-:Y:S01]  /*1db60*/  SHF.R.S32.HI R5, RZ, 0x1f, R4 ;  /* 0x0000001fff057819 */ /* 0x000fe20000011404 */
[----:B------:R-:W-:-:S04]  /*1db70*/  IMAD.WIDE.U32 R2, R4, UR4, R2 ;  /* 0x0000000404027c25 */ /* 0x000fc8000f8e0002 */
[----:B------:R-:W-:-:S04]  /*1db80*/  IMAD R5, R5, UR4, RZ ;  /* 0x0000000405057c24 */ /* 0x000fc8000f8e02ff */
[----:B------:R-:W-:Y:S01]  /*1db90*/  IMAD R5, R4, UR5, R5 ;  /* 0x0000000504057c24 */ /* 0x000fe2000f8e0205 */
[----:B------:R-:W-:Y:S01]  /*1dba0*/  SHF.R.S32.HI R4, RZ, 0x1f, R0 ;  /* 0x0000001fff047819 */ /* 0x000fe20000011400 */
[----:B------:R-:W-:Y:S02]  /*1dbb0*/  ULDC.64 UR4, c[0x0][0x2c8] ;  /* 0x0000b20000047ab9 */ /* 0x000fe40000000a00 */
[----:B------:R-:W-:Y:S02]  /*1dbc0*/  IMAD.IADD R3, R3, 0x1, R5 ;  /* 0x0000000103037824 */ /* 0x000fe400078e0205 */
[----:B------:R-:W-:Y:S02]  /*1dbd0*/  IMAD R4, R4, UR4, RZ ;  /* 0x0000000404047c24 */ /* 0x000fe4000f8e02ff */
[----:B------:R-:W-:Y:S01]  /*1dbe0*/  IMAD.WIDE.U32 R2, R0, UR4, R2 ;  /* 0x0000000400027c25 */ /* 0x000fe2000f8e0002 */
[----:B------:R-:W-:-:S03]  /*1dbf0*/  ULDC UR4, c[0x0][0x2b8] ;  /* 0x0000ae0000047ab9 */ /* 0x000fc60000000800 */
[----:B------:R-:W-:Y:S01]  /*1dc00*/  IMAD R5, R0, UR5, R4 ;  /* 0x0000000500057c24 */ /* 0x000fe2000f8e0204 */
[----:B------:R-:W-:Y:S02]  /*1dc10*/  IADD3 R0, P1, R2, UR6, RZ ;  /* 0x0000000602007c10 */ /* 0x000fe4000ff3e0ff */
[----:B------:R-:W-:Y:S01]  /*1dc20*/  ISETP.GE.AND P0, PT, R30, UR4, PT ;  /* 0x000000041e007c0c */ /* 0x000fe2000bf06270 */
[----:B------:R-:W-:Y:S01]  /*1dc30*/  UMOV UR4, 0xffffffff ;  /* 0xffffffff00047882 */ /* 0x000fe20000000000 */
[----:B---3--:R-:W-:Y:S02]  /*1dc40*/  LOP3.LUT R21, R21, 0x7f, RZ, 0xc0, !PT ;  /* 0x0000007f15157812 */ /* 0x008fe400078ec0ff */
[----:B------:R-:W-:Y:S02]  /*1dc50*/  IADD3.X R4, R3, UR7, R5, P1, !PT ;  /* 0x0000000703047c10 */ /* 0x000fe40008ffe405 */
[----:B------:R-:W-:Y:S01]  /*1dc60*/  SHF.R.U32.HI R10, RZ, 0x3, R21 ;  /* 0x00000003ff0a7819 */ /* 0x000fe20000011615 */
[----:B--2---:R-:W-:Y:S06]  /*1dc70*/  BRA.DIV UR4, `(.L_x_760) ;  /* 0x0000008e04787947 */ /* 0x004fec000b800000 */
[----:B------:R-:W0:Y:S01]  /*1dc80*/  SHFL.IDX PT, R14, R0, RZ, 0x181f ;  /* 0x00181fff000e7589 */ /* 0x000e2200000e0000 */
[----:B-----5:R-:W-:Y:S02]  /*1dc90*/  IMAD R5, R20, R6, RZ ;  /* 0x0000000614057224 */ /* 0x020fe400078e02ff */
[----:B------:R-:W-:Y:S01]  /*1dca0*/  IMAD.IADD R17, R10, 0x1, R17 ;  /* 0x000000010a117824 */ /* 0x000fe200078e0211 */
[----:B------:R-:W1:Y:S03]  /*1dcb0*/  SHFL.IDX PT, R2, R4, RZ, 0x181f ;  /* 0x00181fff04027589 */ /* 0x000e6600000e0000 */
[C---:B------:R-:W-:Y:S01]  /*1dcc0*/  VIADD R6, R17.reuse, 0x10 ;  /* 0x0000001011067836 */ /* 0x040fe20000000000 */
[----:B------:R-:W-:-:S04]  /*1dcd0*/  ISETP.GE.AND P2, PT, R17, R5, PT ;  /* 0x000000051100720c */ /* 0x000fc80003f46270 */
[----:B------:R-:W-:Y:S02]  /*1dce0*/  ISETP.GE.AND P3, PT, R6, R5, PT ;  /* 0x000000050600720c */ /* 0x000fe40003f66270 */
[----:B------:R-:W2:Y:S07]  /*1dcf0*/  SHFL.IDX PT, R6, R0, 0x1, 0x181f ;  /* 0x00381f0000067f89 */ /* 0x000eae00000e0000 */
[----:B0-----:R-:W-:Y:S02]  /*1dd00*/  @!P2 IADD3 R3, P1, R30, R14, RZ ;  /* 0x0000000e1e03a210 */ /* 0x001fe40007f3e0ff */
[----:B------:R-:W-:Y:S03]  /*1dd10*/  SHFL.IDX PT, R14, R0, 0x2, 0x181f ;  /* 0x00581f00000e7f89 */ /* 0x000fe600000e0000 */
[----:B-1----:R-:W-:-:S02]  /*1dd20*/  @!P2 IMAD.X R8, RZ, RZ, R2, P1 ;  /* 0x000000ffff08a224 */ /* 0x002fc400008e0602 */
[----:B------:R-:W0:Y:S01]  /*1dd30*/  SHFL.IDX PT, R2, R4, 0x1, 0x181f ;  /* 0x00381f0004027f89 */ /* 0x000e2200000e0000 */
[----:B--2---:R-:W-:-:S05]  /*1dd40*/  @!P3 IADD3 R6, P1, R30, R6, RZ ;  /* 0x000000061e06b210 */ /* 0x004fca0007f3e0ff */
[----:B0-----:R-:W-:Y:S01]  /*1dd50*/  @!P3 IMAD.X R7, RZ, RZ, R2, P1 ;  /* 0x000000ffff07b224 */ /* 0x001fe200008e0602 */
[----:B------:R-:W-:Y:S01]  /*1dd60*/  @!P2 MOV R2, R3 ;  /* 0x000000030002a202 */ /* 0x000fe20000000f00 */
[----:B------:R-:W-:-:S05]  /*1dd70*/  @!P2 IMAD.MOV.U32 R3, RZ, RZ, R8 ;  /* 0x000000ffff03a224 */ /* 0x000fca00078e0008 */
[----:B------:R0:W-:Y:S02]  /*1dd80*/  @!P2 LDGSTS.E.BYPASS.LTC128B.128 [R9+0x14400], desc[UR36][R2.64], !P0 ;  /* 0x144000000209afae */ /* 0x0001e4000c101d64 */
[----:B0-----:R-:W-:Y:S02]  /*1dd90*/  @!P3 IMAD.MOV.U32 R2, RZ, RZ, R6 ;  /* 0x000000ffff02b224 */ /* 0x001fe400078e0006 */
[----:B------:R-:W-:Y:S02]  /*1dda0*/  @!P3 IMAD.MOV.U32 R3, RZ, RZ, R7 ;  /* 0x000000ffff03b224 */ /* 0x000fe400078e0007 */
[----:B------:R-:W-:-:S03]  /*1ddb0*/  VIADD R6, R17, 0x20 ;  /* 0x0000002011067836 */ /* 0x000fc60000000000 */
[----:B------:R0:W-:Y:S02]  /*1ddc0*/  @!P3 LDGSTS.E.BYPASS.LTC128B.128 [R9+0x14c00], desc[UR36][R2.64], !P0 ;  /* 0x14c000000209bfae */ /* 0x0001e4000c101d64 */
[----:B------:R-:W-:Y:S01]  /*1ddd0*/  ISETP.GE.AND P1, PT, R6, R5, PT ;  /* 0x000000050600720c */ /* 0x000fe20003f26270 */
[----:B------:R-:W-:Y:S01]  /*1dde0*/  VIADD R6, R17, 0x30 ;  /* 0x0000003011067836 */ /* 0x000fe20000000000 */
[----:B0-----:R-:W0:Y:S11]  /*1ddf0*/  SHFL.IDX PT, R2, R4, 0x2, 0x181f ;  /* 0x00581f0004027f89 */ /* 0x001e3600000e0000 */
[----:B------:R-:W-:-:S05]  /*1de00*/  @!P1 IADD3 R14, P2, R30, R14, RZ ;  /* 0x0000000e1e0e9210 */ /* 0x000fca0007f5e0ff */
[----:B0-----:R-:W-:Y:S01]  /*1de10*/  @!P1 IMAD.X R7, RZ, RZ, R2, P2 ;  /* 0x000000ffff079224 */ /* 0x001fe200010e0602 */
[----:B------:R-:W-:Y:S02]  /*1de20*/  @!P1 MOV R2, R14 ;  /* 0x0000000e00029202 */ /* 0x000fe40000000f00 */
[----:B------:R-:W0:Y:S01]  /*1de30*/  SHFL.IDX PT, R14, R0, 0x3, 0x181f ;  /* 0x00781f00000e7f89 */ /* 0x000e2200000e0000 */
[----:B------:R-:W-:-:S05]  /*1de40*/  @!P1 IMAD.MOV.U32 R3, RZ, RZ, R7 ;  /* 0x000000ffff039224 */ /* 0x000fca00078e0007 */
[----:B------:R1:W-:Y:S01]  /*1de50*/  @!P1 LDGSTS.E.BYPASS.LTC128B.128 [R9+0x15400], desc[UR36][R2.64], !P0 ;  /* 0x1540000002099fae */ /* 0x0003e2000c101d64 */
[----:B------:R-:W-:Y:S01]  /*1de60*/  ISETP.GE.AND P1, PT, R6, R5, PT ;  /* 0x000000050600720c */ /* 0x000fe20003f26270 */
[----:B------:R-:W-:Y:S02]  /*1de70*/  VIADD R6, R17, 0x40 ;  /* 0x0000004011067836 */ /* 0x000fe40000000000 */
[----:B-1----:R-:W1:Y:S10]  /*1de80*/  SHFL.IDX PT, R2, R4, 0x3, 0x181f ;  /* 0x00781f0004027f89 */ /* 0x002e7400000e0000 */
[----:B0-----:R-:W-:-:S05]  /*1de90*/  @!P1 IADD3 R14, P2, R30, R14, RZ ;  /* 0x0000000e1e0e9210 */ /* 0x001fca0007f5e0ff */
[----:B-1----:R-:W-:Y:S02]  /*1dea0*/  @!P1 IMAD.X R3, RZ, RZ, R2, P2 ;  /* 0x000000ffff039224 */ /* 0x002fe400010e0602 */
[----:B------:R-:W-:Y:S02]  /*1deb0*/  @!P1 IMAD.MOV.U32 R2, RZ, RZ, R14 ;  /* 0x000000ffff029224 */ /* 0x000fe400078e000e */
[----:B------:R-:W0:Y:S04]  /*1dec0*/  SHFL.IDX PT, R14, R0, 0x4, 0x181f ;  /* 0x00981f00000e7f89 */ /* 0x000e2800000e0000 */
[----:B------:R1:W-:Y:S01]  /*1ded0*/  @!P1 LDGSTS.E.BYPASS.LTC128B.128 [R9+0x15c00], desc[UR36][R2.64], !P0 ;  /* 0x15c0000002099fae */ /* 0x0003e2000c101d64 */
[----:B------:R-:W-:Y:S01]  /*1dee0*/  ISETP.GE.AND P1, PT, R6, R5, PT ;  /* 0x000000050600720c */ /* 0x000fe20003f26270 */
[----:B------:R-:W-:-:S02]  /*1def0*/  VIADD R6, R17, 0x50 ;  /* 0x0000005011067836 */ /* 0x000fc40000000000 */
[----:B-1----:R-:W1:Y:S10]  /*1df00*/  SHFL.IDX PT, R2, R4, 0x4, 0x181f ;  /* 0x00981f0004027f89 */ /* 0x002e7400000e0000 */
[----:B0-----:R-:W-:-:S04]  /*1df10*/  @!P1 IADD3 R14, P2, R30, R14, RZ ;  /* 0x0000000e1e0e9210 */ /* 0x001fc80007f5e0ff */
[----:B-1----:R-:W-:Y:S01]  /*1df20*/  @!P1 IADD3.X R3, RZ, R2, RZ, P2, !PT ;  /* 0x00000002ff039210 */ /* 0x002fe200017fe4ff */
[----:B------:R-:W-:Y:S02]  /*1df30*/  @!P1 IMAD.MOV.U32 R2, RZ, RZ, R14 ;  /* 0x000000ffff029224 */ /* 0x000fe400078e000e */
[----:B------:R-:W0:Y:S04]  /*1df40*/  SHFL.IDX PT, R14, R0, 0x5, 0x181f ;  /* 0x00b81f00000e7f89 */ /* 0x000e2800000e0000 */
[----:B------:R1:W-:Y:S01]  /*1df50*/  @!P1 LDGSTS.E.BYPASS.LTC128B.128 [R9+0x16400], desc[UR36][R2.64], !P0 ;  /* 0x1640000002099fae */ /* 0x0003e2000c101d64 */
[----:B------:R-:W-:Y:S01]  /*1df60*/  ISETP.GE.AND P1, PT, R6, R5, PT ;  /* 0x000000050600720c */ /* 0x000fe20003f26270 */
[----:B------:R-:W-:Y:S02]  /*1df70*/  VIADD R6, R17, 0x60 ;  /* 0x0000006011067836 */ /* 0x000fe40000000000 */
[----:B-1----:R-:W1:Y:S10]  /*1df80*/  SHFL.IDX PT, R2, R4, 0x5, 0x181f ;  /* 0x00b81f0004027f89 */ /* 0x002e7400000e0000 */
[----:B0-----:R-:W-:-:S05]  /*1df90*/  @!P1 IADD3 R14, P2, R30, R14, RZ ;  /* 0x0000000e1e0e9210 */ /* 0x001fca0007f5e0ff */
[----:B-1----:R-:W-:Y:S01]  /*1dfa0*/  @!P1 IMAD.X R3, RZ, RZ, R2, P2 ;  /* 0x000000ffff039224 */ /* 0x002fe200010e0602 */
[----:B------:R-:W-:Y:S01]  /*1dfb0*/  ISETP.GE.AND P2, PT, R6, R5, PT ;  /* 0x000000050600720c */ /* 0x000fe20003f46270 */
[----:B------:R-:W-:Y:S02]  /*1dfc0*/  @!P1 IMAD.MOV.U32 R2, RZ, RZ, R14 ;  /* 0x000000ffff029224 */ /* 0x000fe400078e000e */
[----:B------:R-:W0:Y:S04]  /*1dfd0*/  SHFL.IDX PT, R14, R0, 0x6, 0x181f ;  /* 0x00d81f00000e7f89 */ /* 0x000e2800000e0000 */
[----:B------:R1:W-:Y:S04]  /*1dfe0*/  @!P1 LDGSTS.E.BYPASS.LTC128B.128 [R9+0x16c00], desc[UR36][R2.64], !P0 ;  /* 0x16c0000002099fae */ /* 0x0003e8000c101d64 */
[----:B-1----:R-:W1:Y:S04]  /*1dff0*/  SHFL.IDX PT, R2, R4, 0x6, 0x181f ;  /* 0x00d81f0004027f89 */ /* 0x002e6800000e0000 */
[----:B------:R-:W2:Y:S01]  /*1e000*/  SHFL.IDX PT, R4, R4, 0x7, 0x181f ;  /* 0x00f81f0004047f89 */ /* 0x000ea200000e0000 */
[----:B0-----:R-:W-:-:S04]  /*1e010*/  @!P2 IADD3 R14, P1, R30, R14, RZ ;  /* 0x0000000e1e0ea210 */ /* 0x001fc80007f3e0ff */
[----:B-1----:R-:W-:Y:S01]  /*1e020*/  @!P2 IADD3.X R3, RZ, R2, RZ, P1, !PT ;  /* 0x00000002ff03a210 */ /* 0x002fe20000ffe4ff */
[----:B------:R-:W-:Y:S02]  /*1e030*/  @!P2 IMAD.MOV.U32 R2, RZ, RZ, R14 ;  /* 0x000000ffff02a224 */ /* 0x000fe400078e000e */
[----:B------:R0:W1:Y:S04]  /*1e040*/  SHFL.IDX PT, R14, R0, 0x7, 0x181f ;  /* 0x00f81f00000e7f89 */ /* 0x00006800000e0000 */
[----:B--2---:R0:W-:Y:S02]  /*1e050*/  @!P2 LDGSTS.E.BYPASS.LTC128B.128 [R9+0x17400], desc[UR36][R2.64], !P0 ;  /* 0x174000000209afae */ /* 0x0041e4000c101d64 */
.L_x_1055:
[----:B0-----:R-:W-:-:S05]  /*1e060*/  VIADD R0, R17, 0x70 ;  /* 0x0000007011007836 */ /* 0x001fca0000000000 */
[----:B------:R-:W-:-:S13]  /*1e070*/  ISETP.GE.AND P1, PT, R0, R5, PT ;  /* 0x000000050000720c */ /* 0x000fda0003f26270 */
[----:B-1----:R-:W-:-:S05]  /*1e080*/  @!P1 IADD3 R2, P2, R30, R14, RZ ;  /* 0x0000000e1e029210 */ /* 0x002fca0007f5e0ff */
[----:B------:R-:W-:-:S05]  /*1e090*/  @!P1 IMAD.X R3, RZ, RZ, R4, P2 ;  /* 0x000000ffff039224 */ /* 0x000fca00010e0604 */
[----:B------:R-:W-:Y:S01]  /*1e0a0*/  @!PT LDS RZ, [RZ] ;  /* 0x00000000fffff984 */ /* 0x000fe20000000800 */
[----:B------:R-:W-:Y:S01]  /*1e0b0*/  @!PT LDS RZ, [RZ] ;  /* 0x00000000fffff984 */ /* 0x000fe20000000800 */
[----:B------:R-:W-:Y:S01]  /*1e0c0*/  @!PT LDS RZ, [RZ] ;  /* 0x00000000fffff984 */ /* 0x000fe20000000800 */
[----:B------:R0:W-:Y:S01]  /*1e0d0*/  @!P1 LDGSTS.E.BYPASS.LTC128B.128 [R9+0x17c00], desc[UR36][R2.64], !P0 ;  /* 0x17c0000002099fae */ /* 0x0001e2000c101d64 */
[----:B------:R-:W-:Y:S01]  /*1e0e0*/  PLOP3.LUT P0, PT, PT, PT, PT, 0x80, 0x0 ;  /* 0x000000000000781c */ /* 0x000fe20003f0f070 */
[----:B------:R-:W-:-:S12]  /*1e0f0*/  NOP ;  /* 0x0000000000007918 */ /* 0x000fd80000000000 */
.L_x_761:
        /* <DEDUP_REMOVED lines=14> */
[----:B0-----:R-:W2:Y:S01]  /*1e1e0*/  LDL R2, [R1+0x8] ;  /* 0x0000080001027983 */ /* 0x001ea20000100800 */
[----:B------:R0:W-:Y:S01]  /*1e1f0*/  SYNCS.ARRIVE.TRANS64.A1T0 RZ, [R23+URZ+0x22800], RZ ;  /* 0x022800ff17ff79a7 */ /* 0x0001e2000810003f */
[----:B------:R-:W-:Y:S01]  /*1e200*/  IADD3 R32, R29, -0x2, RZ ;  /* 0xfffffffe1d207810 */ /* 0x000fe20007ffe0ff */
[----:B------:R-:W-:Y:S01]  /*1e210*/  BSSY B0, `(.L_x_762) ;  /* 0x0000004000007945 */ /* 0x000fe20003800000 */
[----:B------:R-:W1:Y:S02]  /*1e220*/  SYNCS.PHASECHK.TRANS64.TRYWAIT P0, [R23+URZ+0x22820], R0 ;  /* 0x02282000170075a7 */ /* 0x000e64000800017f */
[----:B--2---:R-:W-:Y:S01]  /*1e230*/  ISETP.GE.AND P1, PT, R32, R2, PT ;  /* 0x000000022000720c */ /* 0x004fe20003f26270 */
[----:B01----:R-:W-:-:S12]  /*1e240*/  @!P0 BRA `(.L_x_763) ;  /* 0x0000009000608947 */ /* 0x003fd80003800000 */
.L_x_1056:
[----:B------:R-:W-:Y:S05]  /*1e250*/  BSYNC B0 ;  /* 0x0000000000007941 */ /* 0x000fea0003800000 */
.L_x_762:
[----:B------:R-:W-:Y:S05]  /*1e260*/  @!P1 BRA `(.L_x_764) ;  /* 0x00000018000c9947 */ /* 0x000fea0003800000 */
[----:B------:R-:W-:Y:S02]  /*1e270*/  IMAD.MOV.U32 R21, RZ, RZ, R31 ;  /* 0x000000ffff157224 */ /* 0x000fe400078e001f */
[----:B------:R-:W-:-:S07]  /*1e280*/  IMAD.MOV.U32 R24, RZ, RZ, R36 ;  /* 0x000000ffff187224 */ /* 0x000fce00078e0024 */
.L_x_784:
[----:B0-----:R-:W2:Y:S01]  /*1e290*/  LDL R0, [R1] ;  /* 0x0000000001007983 */ /* 0x001ea20000100800 */
[----:B------:R-:W0:Y:S03]  /*1e2a0*/  LDC R7, c[0x0][0x430] ;  /* 0x00010c00ff077b82 */ /* 0x000e260000000800 */
[----:B------:R-:W3:Y:S01]  /*1e2b0*/  LDL R11, [R1+0x4] ;  /* 0x00000400010b7983 */ /* 0x000ee20000100800 */
[----:B-1----:R-:W1:Y:S01]  /*1e2c0*/  S2R R2, SR_TID.X ;  /* 0x0000000000027919 */ /* 0x002e620000002100 */
[----:B------:R-:W4:Y:S02]  /*1e2d0*/  S2R R8, SR_TID.X ;  /* 0x0000000000087919 */ /* 0x000f240000002100 */
[----:B------:R-:W3:Y:S01]  /*1e2e0*/  LDL R12, [R1+0x8] ;  /* 0x00000800010c7983 */ /* 0x000ee20000100800 */
[----:B0-----:R-:W-:Y:S02]  /*1e2f0*/  ISETP.NE.AND P0, PT, R7, 0x1, PT ;  /* 0x000000010700780c */ /* 0x001fe40003f05270 */
[C---:B-1----:R-:W-:Y:S01]  /*1e300*/  LOP3.LUT R3, R2.reuse, 0x7f, RZ, 0xc0, !PT ;  /* 0x0000007f02037812 */ /* 0x042fe200078ec0ff */
[----:B------:R-:W-:-:S03]  /*1e310*/  IMAD.SHL.U32 R5, R2, 0x10, RZ ;  /* 0x0000001002057824 */ /* 0x000fc600078e00ff */
[----:B------:R-:W-:-:S07]  /*1e320*/  SHF.R.U32.HI R4, RZ, 0x3, R3 ;  /* 0x00000003ff047819 */ /* 0x000fce0000011603 */
[----:B------:R-:W0:Y:S01]  /*1e330*/  @P0 LDC R3, c[0x0][0x434] ;  /* 0x00010d00ff030b82 */ /* 0x000e220000000800 */
[----:B------:R-:W-:-:S07]  /*1e340*/  LOP3.LUT R5, R4, 0x70, R5, 0xf8, !PT ;  /* 0x0000007004057812 */ /* 0x000fce00078ef805 */
[----:B------:R-:W1:Y:S01]  /*1e350*/  @P0 LDC R4, c[0x0][0x438] ;  /* 0x00010e00ff040b82 */ /* 0x000e620000000800 */
[----:B------:R-:W-:Y:S02]  /*1e360*/  LOP3.LUT R2, R2, 0x7f, RZ, 0xc0, !PT ;  /* 0x0000007f02027812 */ /* 0x000fe400078ec0ff */
[----:B----4-:R-:W-:Y:S01]  /*1e370*/  SHF.L.U32 R10, R8, 0x4, RZ ;  /* 0x00000004080a7819 */ /* 0x010fe200000006ff */
[----:B------:R-:W-:Y:S05]  /*1e380*/  YIELD ;  /* 0x0000000000007946 */ /* 0x000fea0003800000 */
[----:B------:R-:W-:Y:S01]  /*1e390*/  ULDC.64 UR4, c[0x0][0x428] ;  /* 0x00010a0000047ab9 */ /* 0x000fe20000000a00 */
[----:B------:R-:W-:Y:S01]  /*1e3a0*/  ULDC.64 UR6, c[0x0][0x418] ;  /* 0x0001060000067ab9 */ /* 0x000fe20000000a00 */
[----:B--2---:R-:W-:-:S04]  /*1e3b0*/  IMAD R0, R32, 0xa0, R0 ;  /* 0x000000a020007824 */ /* 0x004fc800078e0200 */
[----:B------:R-:W-:Y:S01]  /*1e3c0*/  IMAD.IADD R6, R5, 0x1, R0 ;  /* 0x0000000105067824 */ /* 0x000fe200078e0200 */
[----:B------:R-:W-:-:S03]  /*1e3d0*/  SHF.R.U32.HI R5, RZ, 0x3, R2 ;  /* 0x00000003ff057819 */ /* 0x000fc60000011602 */
[----:B0-----:R-:W-:Y:S01]  /*1e3e0*/  @P0 IMAD.HI.U32 R3, R6, R3, RZ ;  /* 0x0000000306030227 */ /* 0x001fe200078e00ff */
[----:B------:R-:W-:Y:S02]  /*1e3f0*/  LOP3.LUT R10, R5, 0x70, R10, 0xf8, !PT ;  /* 0x00000070050a7812 */ /* 0x000fe400078ef80a */
[----:B------:R-:W0:Y:S01]  /*1e400*/  @P0 LDC R5, c[0x0][0x434] ;  /* 0x00010d00ff050b82 */ /* 0x000e220000000800 */
[----:B------:R-:W-:Y:S01]  /*1e410*/  IMAD.MOV.U32 R2, RZ, RZ, R6 ;  /* 0x000000ffff027224 */ /* 0x000fe200078e0006 */
[----:B-1----:R-:W-:-:S06]  /*1e420*/  @P0 SHF.R.U32.HI R2, RZ, R4, R3 ;  /* 0x00000004ff020219 */ /* 0x002fcc0000011603 */
[----:B------:R-:W1:Y:S01]  /*1e430*/  @P0 LDC R3, c[0x0][0x438] ;  /* 0x00010e00ff030b82 */ /* 0x000e620000000800 */
[----:B------:R-:W-:-:S05]  /*1e440*/  LOP3.LUT R10, R10, 0x80, RZ, 0xfc, !PT ;  /* 0x000000800a0a7812 */ /* 0x000fca00078efcff */
[----:B------:R-:W-:-:S04]  /*1e450*/  IMAD.IADD R0, R10, 0x1, R0 ;  /* 0x000000010a007824 */ /* 0x000fc800078e0200 */
[----:B------:R-:W-:Y:S02]  /*1e460*/  IMAD.MOV.U32 R4, RZ, RZ, R0 ;  /* 0x000000ffff047224 */ /* 0x000fe400078e0000 */
[----:B0-----:R-:W-:-:S04]  /*1e470*/  @P0 IMAD.HI.U32 R8, R0, R5, RZ ;  /* 0x0000000500080227 */ /* 0x001fc800078e00ff */
[----:B------:R-:W-:Y:S01]  /*1e480*/  IMAD.MOV R9, RZ, RZ, -R2 ;  /* 0x000000ffff097224 */ /* 0x000fe200078e0a02 */
[----:B-1----:R-:W-:-:S03]  /*1e490*/  @P0 SHF.R.U32.HI R4, RZ, R3, R8 ;  /* 0x00000003ff040219 */ /* 0x002fc60000011608 */
[----:B------:R-:W-:Y:S02]  /*1e4a0*/  IMAD R9, R7, R9, R6 ;  /* 0x0000000907097224 */ /* 0x000fe400078e0206 */
[----:B------:R-:W-:-:S04]  /*1e4b0*/  IMAD.MOV R3, RZ, RZ, -R4 ;  /* 0x000000ffff037224 */ /* 0x000fc800078e0a04 */
[----:B------:R-:W-:Y:S01]  /*1e4c0*/  IMAD R7, R7, R3, R0 ;  /* 0x0000000307077224 */ /* 0x000fe200078e0200 */
[----:B------:R-:W-:Y:S01]  /*1e4d0*/  SHF.R.S32.HI R3, RZ, 0x1f, R2 ;  /* 0x0000001fff037819 */ /* 0x000fe20000011402 */
[----:B---3--:R-:W-:-:S04]  /*1e4e0*/  IMAD R0, R11, UR4, RZ ;  /* 0x000000040b007c24 */ /* 0x008fc8000f8e02ff */
[C---:B------:R-:W-:Y:S02]  /*1e4f0*/  IMAD R0, R35.reuse, UR5, R0 ;  /* 0x0000000523007c24 */ /* 0x040fe4000f8e0200 */
[----:B------:R-:W-:Y:S01]  /*1e500*/  IMAD.WIDE.U32 R2, R35, UR4, R2 ;  /* 0x0000000423027c25 */ /* 0x000fe2000f8e0002 */
[----:B------:R-:W-:-:S03]  /*1e510*/  ISETP.GT.U32.AND P1, PT, R10, 0x9f, PT ;  /* 0x0000009f0a00780c */ /* 0x000fc60003f24070 */
[----:B------:R-:W-:Y:S01]  /*1e520*/  IMAD.IADD R3, R0, 0x1, R3 ;  /* 0x0000000100037824 */ /* 0x000fe200078e0203 */
[----:B------:R-:W-:-:S04]  /*1e530*/  LEA R10, P0, R2, UR6, 0x2 ;  /* 0x00000006020a7c11 */ /* 0x000fc8000f8010ff */
[----:B------:R-:W-:-:S05]  /*1e540*/  LEA.HI.X R11, R2, UR7, R3, 0x2, P0 ;  /* 0x00000007020b7c11 */ /* 0x000fca00080f1403 */
[----:B------:R-:W2:Y:S01]  /*1e550*/  LDG.E R10, desc[UR36][R10.64] ;  /* 0x000000240a0a7981 */ /* 0x000ea2000c1e1900 */
[----:B------:R-:W-:Y:S02]  /*1e560*/  @!P1 SHF.R.S32.HI R3, RZ, 0x1f, R4 ;  /* 0x0000001fff039819 */ /* 0x000fe40000011404 */
[----:B------:R-:W-:Y:S02]  /*1e570*/  @!P1 MOV R2, R4 ;  /* 0x0000000400029202 */ /* 0x000fe40000000f00 */
[----:B------:R-:W-:-:S03]  /*1e580*/  LOP3.LUT P2, RZ, R22, 0x4, RZ, 0xc0, !PT ;  /* 0x0000000416ff7812 */ /* 0x000fc6000784c0ff */
[----:B------:R-:W-:-:S04]  /*1e590*/  @!P1 IMAD.WIDE.U32 R2, R35, UR4, R2 ;  /* 0x0000000423029c25 */ /* 0x000fc8000f8e0002 */
[----:B------:R-:W-:Y:S01]  /*1e5a0*/  @!P1 IMAD.IADD R0, R0, 0x1, R3 ;  /* 0x0000000100009824 */ /* 0x000fe200078e0203 */
[C---:B------:R-:W-:Y:S01]  /*1e5b0*/  @!P1 LEA R4, P0, R2.reuse, UR6, 0x2 ;  /* 0x0000000602049c11 */ /* 0x040fe2000f8010ff */
[----:B------:R-:W-:Y:S02]  /*1e5c0*/  VIADD R31, R21, 0x1 ;  /* 0x00000001151f7836 */ /* 0x000fe40000000000 */
[----:B------:R-:W-:Y:S01]  /*1e5d0*/  IMAD.MOV.U32 R8, RZ, RZ, RZ ;  /* 0x000000ffff087224 */ /* 0x000fe200078e00ff */
[----:B------:R-:W-:Y:S02]  /*1e5e0*/  @!P1 LEA.HI.X R5, R2, UR7, R0, 0x2, P0 ;  /* 0x0000000702059c11 */ /* 0x000fe400080f1400 */
[----:B------:R-:W-:-:S03]  /*1e5f0*/  ISETP.NE.AND P0, PT, R31, 0x2, PT ;  /* 0x000000021f00780c */ /* 0x000fc60003f05270 */
[----:B------:R0:W5:Y:S01]  /*1e600*/  @!P1 LDG.E R8, desc[UR36][R4.64] ;  /* 0x0000002404089981 */ /* 0x000162000c1e1900 */
[----:B------:R-:W-:Y:S02]  /*1e610*/  SEL R3, RZ, 0x1, P0 ;  /* 0x00000001ff037807 */ /* 0x000fe40000000000 */
[C---:B------:R-:W-:Y:S01]  /*1e620*/  ISETP.GT.AND P1, PT, R32.reuse, R12, PT ;  /* 0x0000000c2000720c */ /* 0x040fe20003f24270 */
[----:B------:R-:W-:Y:S01]  /*1e630*/  VIADD R32, R32, 0xffffffff ;  /* 0xffffffff20207836 */ /* 0x000fe20000000000 */
[----:B------:R-:W-:Y:S02]  /*1e640*/  SEL R31, R31, RZ, P0 ;  /* 0x000000ff1f1f7207 */ /* 0x000fe40000000000 */
[----:B------:R-:W-:Y:S02]  /*1e650*/  LOP3.LUT R36, R24, R3, RZ, 0x3c, !PT ;  /* 0x0000000318247212 */ /* 0x000fe400078e3cff */
[----:B--2---:R-:W-:Y:S01]  /*1e660*/  SHF.R.S32.HI R28, RZ, 0x1f, R10 ;  /* 0x0000001fff1c7819 */ /* 0x004fe2000001140a */
[----:B0-----:R-:W-:Y:S06]  /*1e670*/  @!P2 BRA `(.L_x_765) ;  /* 0x000000000004a947 */ /* 0x001fec0003800000 */
[----:B------:R-:W-:Y:S01]  /*1e680*/  BPT.TRAP 0x1 ;  /* 0x000000040000795c */ /* 0x000fe20000300000 */
.L_x_765:
[----:B------:R-:W-:Y:S01]  /*1e690*/  IMAD R0, R31, 0x8, R23 ;  /* 0x000000081f007824 */ /* 0x000fe200078e0217 */
[----:B------:R-:W-:Y:S01]  /*1e6a0*/  SHF.L.U32 R29, R36, 0x1f, RZ ;  /* 0x0000001f241d7819 */ /* 0x000fe200000006ff */
[----:B------:R-:W-:Y:S01]  /*1e6b0*/  BSSY B0, `(.L_x_766) ;  /* 0x0000004000007945 */ /* 0x000fe20003800000 */
[----:B------:R-:W-:Y:S02]  /*1e6c0*/  SHF.R.S32.HI R25, RZ, 0x1f, R9 ;  /* 0x0000001fff197819 */ /* 0x000fe40000011409 */
[----:B------:R-:W0:Y:S02]  /*1e6d0*/  SYNCS.PHASECHK.TRANS64.TRYWAIT P0, [R0+URZ+0x22880], R29 ;  /* 0x0228801d000075a7 */ /* 0x000e24000800017f */
[----:B0-----:R-:W-:Y:S05]  /*1e6e0*/  @!P0 BRA `(.L_x_767) ;  /* 0x0000008c004c8947 */ /* 0x001fea0003800000 */
.L_x_1057:
[----:B------:R-:W-:Y:S05]  /*1e6f0*/  BSYNC B0 ;  /* 0x0000000000007941 */ /* 0x000fea0003800000 */
.L_x_766:
        /* <DEDUP_REMOVED lines=9> */
[----:B------:R-:W-:-:S03]  /*1e790*/  IMAD R6, R26, UR4, RZ ;  /* 0x000000041a067c24 */ /* 0x000fc6000f8e02ff */
[----:B------:R-:W-:Y:S01]  /*1e7a0*/  IADD3 R3, R3, R4, RZ ;  /* 0x0000000403037210 */ /* 0x000fe20007ffe0ff */
[----:B------:R-:W-:Y:S02]  /*1e7b0*/  IMAD R4, R28, UR6, RZ ;  /* 0x000000061c047c24 */ /* 0x000fe4000f8e02ff */
[----:B------:R-:W-:Y:S02]  /*1e7c0*/  IMAD R6, R7, UR5, R6 ;  /* 0x0000000507067c24 */ /* 0x000fe4000f8e0206 */
[C---:B------:R-:W-:Y:S02]  /*1e7d0*/  IMAD R4, R10.reuse, UR7, R4 ;  /* 0x000000070a047c24 */ /* 0x040fe4000f8e0204 */
[----:B------:R-:W-:-:S04]  /*1e7e0*/  IMAD.WIDE.U32 R2, R10, UR6, R2 ;  /* 0x000000060a027c25 */ /* 0x000fc8000f8e0002 */
[----:B------:R-:W-:Y:S02]  /*1e7f0*/  IMAD.IADD R5, R3, 0x1, R4 ;  /* 0x0000000103057824 */ /* 0x000fe400078e0204 */
[----:B------:R-:W-:Y:S02]  /*1e800*/  IMAD.MOV.U32 R4, RZ, RZ, R2 ;  /* 0x000000ffff047224 */ /* 0x000fe400078e0002 */
[----:B------:R-:W-:Y:S01]  /*1e810*/  IMAD.WIDE.U32 R2, R7, UR4, RZ ;  /* 0x0000000407027c25 */ /* 0x000fe2000f8e00ff */
[----:B------:R-:W-:Y:S01]  /*1e820*/  ULDC.64 UR4, c[0x0][0x330] ;  /* 0x0000cc0000047ab9 */ /* 0x000fe20000000a00 */
[----:B-1----:R-:W-:Y:S02]  /*1e830*/  ISETP.GE.AND P2, PT, R30, R11, PT ;  /* 0x0000000b1e00720c */ /* 0x002fe40003f46270 */
[----:B------:R-:W-:Y:S02]  /*1e840*/  IMAD.IADD R3, R3, 0x1, R6 ;  /* 0x0000000103037824 */ /* 0x000fe400078e0206 */
[----:B------:R-:W-:-:S02]  /*1e850*/  IMAD R6, R27, UR6, RZ ;  /* 0x000000061b067c24 */ /* 0x000fc4000f8e02ff */
        /* <DEDUP_REMOVED lines=15> */
[----:B------:R-:W-:-:S03]  /*1e950*/  IADD3 R6, R23, R6, RZ ;  /* 0x0000000617067210 */ /* 0x000fc60007ffe0ff */
[----:B------:R-:W2:Y:S04]  /*1e960*/  SHFL.IDX PT, R3, R5, RZ, 0x181f ;  /* 0x00181fff05037589 */ /* 0x000ea800000e0000 */
[----:B------:R-:W3:Y:S04]  /*1e970*/  SHFL.IDX PT, R11, R4, 0x1, 0x181f ;  /* 0x00381f00040b7f89 */ /* 0x000ee800000e0000 */
[----:B------:R-:W4:Y:S01]  /*1e980*/  SHFL.IDX PT, R33, R5, 0x1, 0x181f ;  /* 0x00381f0005217f89 */ /* 0x000f2200000e0000 */
        /* <DEDUP_REMOVED lines=29> */
[----:B------:R-:W-:Y:S04]  /*1eb60*/  SHFL.IDX PT, R4, R20, RZ, 0x181f ;  /* 0x00181fff14047589 */ /* 0x000fe800000e0000 */
[----:B------:R-:W-:Y:S01]  /*1eb70*/  SHFL.IDX PT, R20, R20, 0x1, 0x181f ;  /* 0x00381f0014147f89 */ /* 0x000fe200000e0000 */
[----:B-1----:R-:W-:-:S04]  /*1eb80*/  IADD3 R2, P0, R30, R2, RZ ;  /* 0x000000021e027210 */ /* 0x002fc80007f1e0ff */
[----:B------:R-:W-:-:S05]  /*1eb90*/  IADD3.X R3, RZ, R33, RZ, P0, !PT ;  /* 0x00000021ff037210 */ /* 0x000fca00007fe4ff */
        /* <DEDUP_REMOVED lines=8> */
[----:B------:R1:W-:Y:S04]  /*1ec20*/  LDGSTS.E.BYPASS.LTC128B.128 [R6+0xe400], desc[UR36][R2.64], !P2 ;  /* 0x0e40000002067fae */ /* 0x0003e8000d101d64 */
[----:B-1----:R1:W2:Y:S02]  /*1ec30*/  SHFL.IDX PT, R2, R17, 0x1, 0x181f ;  /* 0x00381f0011027f89 */ /* 0x0022a400000e0000 */
.L_x_1079:
[----:B--2---:R-:W-:-:S05]  /*1ec40*/  IADD3 R2, P0, R30, R2, RZ ;  /* 0x000000021e027210 */ /* 0x004fca0007f1e0ff */
[----:B------:R-:W-:Y:S01]  /*1ec50*/  IMAD.X R3, RZ, RZ, R20, P0 ;  /* 0x000000ffff037224 */ /* 0x000fe200000e0614 */
[----:B------:R-:W-:-:S04]  /*1ec60*/  PLOP3.LUT P0, PT, PT, PT, PT, 0x80, 0x0 ;  /* 0x000000000000781c */ /* 0x000fc80003f0f070 */
[----:B------:R-:W-:Y:S01]  /*1ec70*/  @!PT LDS RZ, [RZ] ;  /* 0x00000000fffff984 */ /* 0x000fe20000000800 */
[----:B------:R-:W-:Y:S01]  /*1ec80*/  @!PT LDS RZ, [RZ] ;  /* 0x00000000fffff984 */ /* 0x000fe20000000800 */
[----:B------:R-:W-:Y:S01]  /*1ec90*/  @!PT LDS RZ, [RZ] ;  /* 0x00000000fffff984 */ /* 0x000fe20000000800 */
[----:B------:R2:W-:Y:S01]  /*1eca0*/  LDGSTS.E.BYPASS.LTC128B.128 [R6+0xec00], desc[UR36][R2.64], !P2 ;  /* 0x0ec0000002067fae */ /* 0x0005e2000d101d64 */
[----:B------:R-:W-:-:S08]  /*1ecb0*/  NOP ;  /* 0x0000000000007918 */ /* 0x000fd00000000000 */
.L_x_769:
        /* <DEDUP_REMOVED lines=10> */
.L_x_770:
[----:B------:R3:W-:Y:S01]  /*1ed60*/  SYNCS.ARRIVE.TRANS64.A1T0 RZ, [R0+URZ+0x22870], RZ ;  /* 0x022870ff00ff79a7 */ /* 0x0007e2000810003f */
[----:B------:R-:W-:Y:S05]  /*1ed70*/  @!P3 BRA `(.L_x_771) ;  /* 0x000000000004b947 */ /* 0x000fea0003800000 */
[----:B------:R-:W-:Y:S01]  /*1ed80*/  BPT.TRAP 0x1 ;  /* 0x000000040000795c */ /* 0x000fe20000300000 */
.L_x_771:
[----:B------:R-:W4:Y:S01]  /*1ed90*/  SYNCS.PHASECHK.TRANS64.TRYWAIT P0, [R0+URZ+0x22840], R29 ;  /* 0x0228401d000075a7 */ /* 0x000f22000800017f */
[----:B------:R-:W-:Y:S04]  /*1eda0*/  BSSY B0, `(.L_x_772) ;  /* 0x0000002000007945 */ /* 0x000fe80003800000 */
[----:B----4-:R-:W-:Y:S05]  /*1edb0*/  @!P0 BRA `(.L_x_773) ;  /* 0x0000009000688947 */ /* 0x010fea0003800000 */
.L_x_1080:
[----:B------:R-:W-:Y:S05]  /*1edc0*/  BSYNC B0 ;  /* 0x0000000000007941 */ /* 0x000fea0003800000 */
.L_x_772:
[----:B------:R-:W-:Y:S01]  /*1edd0*/  ULDC.64 UR4, c[0x0][0x300] ;  /* 0x0000c00000047ab9 */ /* 0x000fe20000000a00 */
[----:B------:R-:W-:Y:S01]  /*1ede0*/  ULDC.64 UR6, c[0x0][0x310] ;  /* 0x0000c40000067ab9 */ /* 0x000fe20000000a00 */
[----:B------:R-:W-:Y:S01]  /*1edf0*/  IMAD R4, R25, UR4, RZ ;  /* 0x0000000419047c24 */ /* 0x000fe2000f8e02ff */
[----:B------:R-:W5:Y:S01]  /*1ee00*/  LDC R11, c[0x0][0x2f4] ;  /* 0x0000bd00ff0b7b82 */ /* 0x000f620000000800 */
[----:B--2---:R-:W-:-:S04]  /*1ee10*/  IMAD.WIDE.U32 R2, R9, UR4, RZ ;  /* 0x0000000409027c25 */ /* 0x004fc8000f8e00ff */
[----:B------:R-:W-:Y:S02]  /*1ee20*/  IMAD R4, R9, UR5, R4 ;  /* 0x0000000509047c24 */ /* 0x000fe4000f8e0204 */
[----:B------:R-:W-:Y:S02]  /*1ee30*/  IMAD R28, R28, UR6, RZ ;  /* 0x000000061c1c7c24 */ /* 0x000fe4000f8e02ff */
[----:B------:R-:W-:Y:S02]  /*1ee40*/  IMAD.IADD R3, R3, 0x1, R4 ;  /* 0x0000000103037824 */ /* 0x000fe400078e0204 */
[C---:B------:R-:W-:Y:S02]  /*1ee50*/  IMAD R28, R10.reuse, UR7, R28 ;  /* 0x000000070a1c7c24 */ /* 0x040fe4000f8e021c */
[----:B------:R-:W-:-:S04]  /*1ee60*/  IMAD.WIDE.U32 R2, R10, UR6, R2 ;  /* 0x000000060a027c25 */ /* 0x000fc8000f8e0002 */
[----:B------:R-:W-:Y:S01]  /*1ee70*/  IMAD R9, R26, UR4, RZ ;  /* 0x000000041a097c24 */ /* 0x000fe2000f8e02ff */
[----:B------:R-:W-:Y:S01]  /*1ee80*/  MOV R4, R2 ;  /* 0x0000000200047202 */ /* 0x000fe20000000f00 */
[----:B------:R-:W-:Y:S02]  /*1ee90*/  IMAD.IADD R5, R3, 0x1, R28 ;  /* 0x0000000103057824 */ /* 0x000fe400078e021c */
[C---:B------:R-:W-:Y:S02]  /*1eea0*/  IMAD R9, R7.reuse, UR5, R9 ;  /* 0x0000000507097c24 */ /* 0x040fe4000f8e0209 */
[----:B------:R-:W-:Y:S01]  /*1eeb0*/  IMAD.WIDE.U32 R2, R7, UR4, RZ ;  /* 0x0000000407027c25 */ /* 0x000fe2000f8e00ff */
[----:B------:R-:W-:Y:S01]  /*1eec0*/  ULDC.64 UR4, c[0x0][0x308] ;  /* 0x0000c20000047ab9 */ /* 0x000fe20000000a00 */
[----:B-----5:R-:W-:Y:S02]  /*1eed0*/  ISETP.GE.AND P2, PT, R30, R11, PT ;  /* 0x0000000b1e00720c */ /* 0x020fe40003f46270 */
[----:B------:R-:W-:-:S02]  /*1eee0*/  IMAD.IADD R3, R3, 0x1, R9 ;  /* 0x0000000103037824 */ /* 0x000fc400078e0209 */
        /* <DEDUP_REMOVED lines=14> */
[----:B------:R-:W2:Y:S04]  /*1efd0*/  SHFL.IDX PT, R2, R4, RZ, 0x181f ;  /* 0x00181fff04027589 */ /* 0x000ea800000e0000 */
[----:B------:R-:W5:Y:S04]  /*1efe0*/  SHFL.IDX PT, R3, R5, RZ, 0x181f ;  /* 0x00181fff05037589 */ /* 0x000f6800000e0000 */
[----:B------:R-:W0:Y:S04]  /*1eff0*/  SHFL.IDX PT, R10, R4, 0x1, 0x181f ;  /* 0x00381f00040a7f89 */ /* 0x000e2800000e0000 */
[----:B------:R-:W1:Y:S04]  /*1f000*/  SHFL.IDX PT, R9, R5, 0x1, 0x181f ;  /* 0x00381f0005097f89 */ /* 0x000e6800000e0000 */
[----:B------:R-:W-:Y:S01]  /*1f010*/  SHFL.IDX PT, R14, R7, 0x1, 0x181f ;  /* 0x00381f00070e7f89 */ /* 0x000fe200000e0000 */
[----:B--2---:R-:W-:-:S05]  /*1f020*/  IADD3 R2, P0, R30, R2, RZ ;  /* 0x000000021e027210 */ /* 0x004fca0007f1e0ff */
[----:B-----5:R-:W-:-:S05]  /*1f030*/  IMAD.X R3, RZ, RZ, R3, P0 ;  /* 0x000000ffff037224 */ /* 0x020fca00000e0603 */
[----:B------:R0:W-:Y:S02]  /*1f040*/  LDGSTS.E.BYPASS.LTC128B.128 [R6+0x18400], desc[UR36][R2.64], !P2 ;  /* 0x1840000002067fae */ /* 0x0001e4000d101d64 */
[C---:B0-----:R-:W-:Y:S02]  /*1f050*/  IADD3 R2, P0, R30.reuse, R10, RZ ;  /* 0x0000000a1e027210 */ /* 0x041fe40007f1e0ff */
[----:B------:R-:W-:Y:S03]  /*1f060*/  SHFL.IDX PT, R10, R4, 0x7, 0x181f ;  /* 0x00f81f00040a7f89 */ /* 0x000fe600000e0000 */
[----:B-1----:R-:W-:Y:S02]  /*1f070*/  IMAD.X R3, RZ, RZ, R9, P0 ;  /* 0x000000ffff037224 */ /* 0x002fe400000e0609 */
[----:B------:R-:W-:Y:S04]  /*1f080*/  SHFL.IDX PT, R9, R5, 0x6, 0x181f ;  /* 0x00d81f0005097f89 */ /* 0x000fe800000e0000 */
        /* <DEDUP_REMOVED lines=8> */
[----:B0-----:R-:W-:-:S04]  /*1f110*/  IADD3 R2, P0, R30, R2, RZ ;  /* 0x000000021e027210 */ /* 0x001fc80007f1e0ff */
[----:B-1----:R-:W-:-:S05]  /*1f120*/  IADD3.X R3, RZ, R3, RZ, P0, !PT ;  /* 0x00000003ff037210 */ /* 0x002fca00007fe4ff */
        /* <DEDUP_REMOVED lines=12> */
[----:B------:R-:W-:Y:S04]  /*1f1f0*/  SHFL.IDX PT, R4, R8, RZ, 0x181f ;  /* 0x00181fff08047589 */ /* 0x000fe800000e0000 */
[----:B------:R-:W-:Y:S01]  /*1f200*/  SHFL.IDX PT, R8, R8, 0x1, 0x181f ;  /* 0x00381f0008087f89 */ /* 0x000fe200000e0000 */
[----:B0-----:R-:W-:-:S05]  /*1f210*/  IADD3 R2, P0, R30, R2, RZ ;  /* 0x000000021e027210 */ /* 0x001fca0007f1e0ff */
[----:B------:R-:W-:-:S05]  /*1f220*/  IMAD.X R3, RZ, RZ, R9, P0 ;  /* 0x000000ffff037224 */ /* 0x000fca00000e0609 */
[----:B------:R0:W-:Y:S04]  /*1f230*/  LDGSTS.E.BYPASS.LTC128B.128 [R6+0x1b400], desc[UR36][R2.64], !P2 ;  /* 0x1b40000002067fae */ /* 0x0001e8000d101d64 */
[----:B0-----:R-:W0:Y:S01]  /*1f240*/  SHFL.IDX PT, R3, R5, 0x7, 0x181f ;  /* 0x00f81f0005037f89 */ /* 0x001e2200000e0000 */
[----:B------:R-:W-:-:S03]  /*1f250*/  IADD3 R2, P0, R30, R10, RZ ;  /* 0x0000000a1e027210 */ /* 0x000fc60007f1e0ff */
[----:B------:R-:W1:Y:S02]  /*1f260*/  SHFL.IDX PT, R5, R7, RZ, 0x181f ;  /* 0x00181fff07057589 */ /* 0x000e6400000e0000 */
[----:B0-----:R-:W-:-:S05]  /*1f270*/  IMAD.X R3, RZ, RZ, R3, P0 ;  /* 0x000000ffff037224 */ /* 0x001fca00000e0603 */
[----:B------:R1:W-:Y:S02]  /*1f280*/  LDGSTS.E.BYPASS.LTC128B.128 [R6+0x1bc00], desc[UR36][R2.64], !P2 ;  /* 0x1bc0000002067fae */ /* 0x0003e4000d101d64 */
[----:B-1----:R-:W-:-:S05]  /*1f290*/  IADD3 R2, P0, R30, R5, RZ ;  /* 0x000000051e027210 */ /* 0x002fca0007f1e0ff */
[----:B------:R-:W-:-:S05]  /*1f2a0*/  IMAD.X R3, RZ, RZ, R4, P0 ;  /* 0x000000ffff037224 */ /* 0x000fca00000e0604 */
[----:B------:R0:W-:Y:S03]  /*1f2b0*/  LDGSTS.E.BYPASS.LTC128B.128 [R6+0x1c400], desc[UR36][R2.64], !P2 ;  /* 0x1c40000002067fae */ /* 0x0001e6000d101d64 */
.L_x_1102:
[----:B0-----:R-:W-:-:S04]  /*1f2c0*/  IADD3 R2, P0, R30, R14, RZ ;  /* 0x0000000e1e027210 */ /* 0x001fc80007f1e0ff */
[----:B------:R-:W-:Y:S02]  /*1f2d0*/  IADD3.X R3, RZ, R8, RZ, P0, !PT ;  /* 0x00000008ff037210 */ /* 0x000fe400007fe4ff */
[----:B------:R-:W-:-:S03]  /*1f2e0*/  PLOP3.LUT P0, PT, PT, PT, PT, 0x80, 0x0 ;  /* 0x000000000000781c */ /* 0x000fc60003f0f070 */
[----:B------:R-:W-:Y:S01]  /*1f2f0*/  @!PT LDS RZ, [RZ] ;  /* 0x00000000fffff984 */ /* 0x000fe20000000800 */
[----:B------:R-:W-:Y:S01]  /*1f300*/  @!PT LDS RZ, [RZ] ;  /* 0x00000000fffff984 */ /* 0x000fe20000000800 */
[----:B------:R-:W-:Y:S01]  /*1f310*/  @!PT LDS RZ, [RZ] ;  /* 0x00000000fffff984 */ /* 0x000fe20000000800 */
[----:B------:R0:W-:Y:S01]  /*1f320*/  LDGSTS.E.BYPASS.LTC128B.128 [R6+0x1cc00], desc[UR36][R2.64], !P2 ;  /* 0x1cc0000002067fae */ /* 0x0001e2000d101d64 */
[----:B------:R-:W-:-:S09]  /*1f330*/  NOP ;  /* 0x0000000000007918 */ /* 0x000fd20000000000 */
.L_x_775:
        /* <DEDUP_REMOVED lines=10> */
.L_x_776:
[----:B------:R3:W-:Y:S02]  /*1f3e0*/  SYNCS.ARRIVE.TRANS64.A1T0 RZ, [R0+URZ+0x22830], RZ ;  /* 0x022830ff00ff79a7 */ /* 0x0007e4000810003f */
[----:B---34-:R-:W-:-:S05]  /*1f3f0*/  IMAD.U32 R0, RZ, RZ, UR38 ;  /* 0x00000026ff007e24 */ /* 0x018fca000f8e00ff */
[----:B------:R-:W-:-:S13]  /*1f400*/  ISETP.NE.AND P0, PT, R0, 0x3, PT ;  /* 0x000000030000780c */ /* 0x000fda0003f05270 */
[----:B------:R-:W-:Y:S05]  /*1f410*/  @!P0 BRA `(.L_x_777) ;  /* 0x0000000000048947 */ /* 0x000fea0003800000 */
[----:B------:R-:W-:Y:S01]  /*1f420*/  BPT.TRAP 0x1 ;  /* 0x000000040000795c */ /* 0x000fe20000300000 */
.L_x_777:
[----:B------:R-:W-:Y:S01]  /*1f430*/  LOP3.LUT R0, R24, 0x1, RZ, 0x3c, !PT ;  /* 0x0000000118007812 */ /* 0x000fe200078e3cff */
[----:B0-----:R-:W-:Y:S01]  /*1f440*/  IMAD R3, R21, 0x8, R23 ;  /* 0x0000000815037824 */ /* 0x001fe200078e0217 */
[----:B------:R-:W-:Y:S02]  /*1f450*/  BSSY B0, `(.L_x_778) ;  /* 0x0000004000007945 */ /* 0x000fe40003800000 */
[----:B------:R-:W-:-:S04]  /*1f460*/  SHF.L.U32 R0, R0, 0x1f, RZ ;  /* 0x0000001f00007819 */ /* 0x000fc800000006ff */
[----:B------:R-:W0:Y:S02]  /*1f470*/  SYNCS.PHASECHK.TRANS64.TRYWAIT P2, [R3+URZ+0x22870], R0 ;  /* 0x02287000030075a7 */ /* 0x000e24000804017f */
[----:B0-----:R-:W-:Y:S05]  /*1f480*/  @!P2 BRA `(.L_x_779) ;  /* 0x000000940074a947 */ /* 0x001fea0003800000 */
.L_x_1103:
[----:B------:R-:W-:Y:S05]  /*1f490*/  BSYNC B0 ;  /* 0x0000000000007941 */ /* 0x000fea0003800000 */
.L_x_778:
[----:B------:R-:W-:-:S13]  /*1f4a0*/  LOP3.LUT P2, RZ, R22, 0x4, RZ, 0xc0, !PT ;  /* 0x0000000416ff7812 */ /* 0x000fda000784c0ff */
[----:B------:R-:W-:Y:S05]  /*1f4b0*/  @!P2 BRA `(.L_x_780) ;  /* 0x000000000004a947 */ /* 0x000fea0003800000 */
[----:B------:R-:W-:Y:S01]  /*1f4c0*/  BPT.TRAP 0x1 ;  /* 0x000000040000795c */ /* 0x000fe20000300000 */
.L_x_780:
[----:B0-----:R-:W-:Y:S01]  /*1f4d0*/  SHF.L.U32 R0, R24, 0x1f, RZ ;  /* 0x0000001f18007819 */ /* 0x001fe200000006ff */
[----:B------:R-:W-:-:S03]  /*1f4e0*/  IMAD R12, R21, 0x5000, RZ ;  /* 0x00005000150c7824 */ /* 0x000fc600078e02ff */
[----:B------:R-:W0:Y:S02]  /*1f4f0*/  SYNCS.PHASECHK.TRANS64.TRYWAIT P2, [R3+URZ+0x22860], R0 ;  /* 0x02286000030075a7 */ /* 0x000e24000804017f */
[----:B0-----:R-:W-:Y:S05]  /*1f500*/  @!P2 BRA `(.L_x_781) ;  /* 0x000000940068a947 */ /* 0x001fea0003800000 */
.L_x_1104:
[----:B------:R-:W0:Y:S04]  /*1f510*/  LDL R4, [R1+0x18] ;  /* 0x0000180001047983 */ /* 0x000e280000100800 */
[----:B------:R-:W2:Y:S04]  /*1f520*/  LDL R2, [R1+0x1c] ;  /* 0x00001c0001027983 */ /* 0x000ea80000100800 */
[----:B------:R-:W3:Y:S01]  /*1f530*/  LDL R13, [R1+0x14] ;  /* 0x00001400010d7983 */ /* 0x000ee20000100800 */
[----:B------:R-:W-:Y:S05]  /*1f540*/  WARPSYNC.ALL ;  /* 0x0000000000007948 */ /* 0x000fea0003800000 */
[----:B------:R-:W-:-:S02]  /*1f550*/  LOP3.LUT P2, RZ, R22, 0x4, RZ, 0xc0, !PT ;  /* 0x0000000416ff7812 */ /* 0x000fc4000784c0ff */
[----:B0-----:R-:W-:-:S05]  /*1f560*/  LOP3.LUT R0, R12, R4, RZ, 0xfc, !PT ;  /* 0x000000040c007212 */ /* 0x001fca00078efcff */
[----:B------:R-:W-:Y:S01]  /*1f570*/  IMAD.IADD R0, R23, 0x1, R0 ;  /* 0x0000000117007824 */ /* 0x000fe200078e0200 */
[----:B---3--:R-:W-:-:S03]  /*1f580*/  LOP3.LUT R17, R12, R13, RZ, 0xfc, !PT ;  /* 0x0000000d0c117212 */ /* 0x008fc600078efcff */
[----:B--2---:R-:W-:Y:S01]  /*1f590*/  IMAD.IADD R2, R2, 0x1, R0 ;  /* 0x0000000102027824 */ /* 0x004fe200078e0200 */
[----:B------:R-:W0:Y:S01]  /*1f5a0*/  LDSM.16.MT88.4 R4, [R0+0xa400] ;  /* 0x00a400000004783b */ /* 0x000e220000004200 */
[----:B------:R-:W-:Y:S01]  /*1f5b0*/  IMAD.IADD R17, R23, 0x1, R17 ;  /* 0x0000000117117824 */ /* 0x000fe200078e0211 */
        /* <DEDUP_REMOVED lines=67> */
.L_x_782:
[----:B-1----:R1:W-:Y:S01]  /*1f9f0*/  SYNCS.ARRIVE.TRANS64.A1T0 RZ, [R3+URZ+0x22850], RZ ;  /* 0x022850ff03ff79a7 */ /* 0x0023e2000810003f */
[----:B------:R-:W-:Y:S06]  /*1fa00*/  BAR.SYNC.DEFER_BLOCKING 0x2, 0x80 ;  /* 0x0082000000007b1d */ /* 0x000fec0000010000 */
[----:B------:R-:W-:Y:S05]  /*1fa10*/  @!P0 BRA `(.L_x_783) ;  /* 0x0000000000048947 */ /* 0x000fea0003800000 */
[----:B------:R-:W-:Y:S01]  /*1fa20*/  BPT.TRAP 0x1 ;  /* 0x000000040000795c */ /* 0x000fe20000300000 */
.L_x_783:
[----:B------:R-:W2:Y:S01]  /*1fa30*/  LDL R0, [R1+0xc] ;  /* 0x00000c0001007983 */ /* 0x000ea20000100800 */
[----:B-1----:R-:W-:Y:S01]  /*1fa40*/  IADD3 R3, R3, 0x22880, RZ ;  /* 0x0002288003037810 */ /* 0x002fe20007ffe0ff */
[----:B------:R-:W-:Y:S02]  /*1fa50*/  IMAD.MOV.U32 R21, RZ, RZ, R31 ;  /* 0x000000ffff157224 */ /* 0x000fe400078e001f */
[----:B------:R-:W-:Y:S01]  /*1fa60*/  IMAD.MOV.U32 R24, RZ, RZ, R36 ;  /* 0x000000ffff187224 */ /* 0x000fe200078e0024 */
[----:B--2---:R-:W-:-:S04]  /*1fa70*/  PRMT R3, R0, 0x654, R3 ;  /* 0x0000065400037816 */ /* 0x004fc80000000003 */
[----:B------:R1:W-:Y:S01]  /*1fa80*/  SYNCS.ARRIVE.TRANS64.RED.A1T0 RZ, [R3+URZ], RZ ;  /* 0x000000ff03ff79a7 */ /* 0x0003e2000810043f */
[----:B------:R-:W-:Y:S05]  /*1fa90*/  @P1 BRA `(.L_x_784) ;  /* 0xffffffe400fc1947 */ /* 0x000fea000383ffff */
.L_x_764:
[----:B0-----:R-:W0:Y:S01]  /*1faa0*/  S2R R0, SR_TID.X ;  /* 0x0000000000007919 */ /* 0x001e220000002100 */
        /* <DEDUP_REMOVED lines=8> */
[----:B-1----:R-:W1:Y:S01]  /*1fb30*/  LDC.64 R2, c[0x0][0xc60] ;  /* 0x00031800ff027b82 */ /* 0x002e620000000a00 */
        /* <DEDUP_REMOVED lines=8> */
[----:B0-----:R-:W-:-:S07]  /*1fbc0*/  IADD3 R16, R0, UR39, R7 ;  /* 0x0000002700107c10 */ /* 0x001fce000fffe007 */
.L_x_786:
[----:B------:R-:W-:Y:S05]  /*1fbd0*/  BSYNC B0 ;  /* 0x0000000000007941 */ /* 0x000fea0003800000 */
.L_x_785:
[----:B------:R-:W-:Y:S05]  /*1fbe0*/  @!P0 BRA `(.L_x_787) ;  /* 0x0000000000048947 */ /* 0x000fea0003800000 */
[----:B------:R-:W-:Y:S01]  /*1fbf0*/  BPT.TRAP 0x1 ;  /* 0x000000040000795c */ /* 0x000fe20000300000 */
.L_x_787:
[----:B------:R-:W-:Y:S01]  /*1fc00*/  LOP3.LUT R0, R36, 0x1, RZ, 0x3c, !PT ;  /* 0x0000000124007812 */ /* 0x000fe200078e3cff */
[----:B------:R-:W-:Y:S01]  /*1fc10*/  IMAD R17, R31, 0x8, R23 ;  /* 0x000000081f117824 */ /* 0x000fe200078e0217 */
[----:B------:R-:W-:Y:S02]  /*1fc20*/  BSSY B0, `(.L_x_788) ;  /* 0x0000004000007945 */ /* 0x000fe40003800000 */
[----:B------:R-:W-:-:S04]  /*1fc30*/  SHF.L.U32 R0, R0, 0x1f, RZ ;  /* 0x0000001f00007819 */ /* 0x000fc800000006ff */
[----:B------:R-:W0:Y:S02]  /*1fc40*/  SYNCS.PHASECHK.TRANS64.TRYWAIT P1, [R17+URZ+0x22870], R0 ;  /* 0x02287000110075a7 */ /* 0x000e24000802017f */
[----:B0-----:R-:W-:Y:S05]  /*1fc50*/  @!P1 BRA `(.L_x_789) ;  /* 0x0000008c00a89947 */ /* 0x001fea0003800000 */
.L_x_1105:
[----:B------:R-:W-:Y:S05]  /*1fc60*/  BSYNC B0 ;  /* 0x0000000000007941 */ /* 0x000fea0003800000 */
.L_x_788:
[----:B------:R-:W-:-:S13]  /*1fc70*/  LOP3.LUT P1, RZ, R22, 0x4, RZ, 0xc0, !PT ;  /* 0x0000000416ff7812 */ /* 0x000fda000782c0ff */
[----:B------:R-:W-:Y:S05]  /*1fc80*/  @!P1 BRA `(.L_x_790) ;  /* 0x0000000000049947 */ /* 0x000fea0003800000 */
[----:B------:R-:W-:Y:S01]  /*1fc90*/  BPT.TRAP 0x1 ;  /* 0x000000040000795c */ /* 0x000fe20000300000 */
.L_x_790:
[----:B0-----:R-:W-:-:S04]  /*1fca0*/  SHF.L.U32 R0, R36, 0x1f, RZ ;  /* 0x0000001f24007819 */ /* 0x001fc800000006ff */
[----:B------:R-:W0:Y:S02]  /*1fcb0*/  SYNCS.PHASECHK.TRANS64.TRYWAIT P1, [R17+URZ+0x22860], R0 ;  /* 0x02286000110075a7 */ /* 0x000e24000802017f */
[----:B0-----:R-:W-:Y:S05]  /*1fcc0*/  @!P1 BRA `(.L_x_791) ;  /* 0x0000008c00a09947 */ /* 0x001fea0003800000 */
.L_x_1106:
[----:B------:R-:W2:Y:S04]  /*1fcd0*/  LDL R2, [R1+0x18] ;  /* 0x0000180001027983 */ /* 0x000ea80000100800 */
[----:B-1----:R-:W3:Y:S04]  /*1fce0*/  LDL R3, [R1+0x1c] ;  /* 0x00001c0001037983 */ /* 0x002ee80000100800 */
[----:B------:R-:W4:Y:S01]  /*1fcf0*/  LDL R14, [R1+0x14] ;  /* 0x00001400010e7983 */ /* 0x000f220000100800 */
[----:B0-----:R-:W-:Y:S01]  /*1fd00*/  IMAD R0, R31, 0x5000, RZ ;  /* 0x000050001f007824 */ /* 0x001fe200078e02ff */
[----:B------:R-:W-:Y:S05]  /*1fd10*/  WARPSYNC.ALL ;  /* 0x0000000000007948 */ /* 0x000fea0003800000 */
[----:B------:R-:W-:-:S02]  /*1fd20*/  LOP3.LUT P1, RZ, R22, 0x4, RZ, 0xc0, !PT ;  /* 0x0000000416ff7812 */ /* 0x000fc4000782c0ff */
[----:B--2---:R-:W-:-:S05]  /*1fd30*/  LOP3.LUT R2, R0, R2, RZ, 0xfc, !PT ;  /* 0x0000000200027212 */ /* 0x004fca00078efcff */
[----:B------:R-:W-:Y:S01]  /*1fd40*/  IMAD.IADD R2, R23, 0x1, R2 ;  /* 0x0000000117027824 */ /* 0x000fe200078e0202 */
[----:B----4-:R-:W-:-:S04]  /*1fd50*/  LOP3.LUT R0, R0, R14, RZ, 0xfc, !PT ;  /* 0x0000000e00007212 */ /* 0x010fc800078efcff */
[----:B---3--:R-:W-:Y:S01]  /*1fd60*/  IADD3 R3, R3, R2, RZ ;  /* 0x0000000203037210 */ /* 0x008fe20007ffe0ff */
[----:B------:R-:W0:Y:S01]  /*1fd70*/  LDSM.16.MT88.4 R8, [R2+0xa400] ;  /* 0x00a400000208783b */ /* 0x000e220000004200 */
[----:B------:R-:W-:-:S03]  /*1fd80*/  IMAD.IADD R0, R23, 0x1, R0 ;  /* 0x0000000117007824 */ /* 0x000fc600078e0200 */
[----:B------:R-:W1:Y:S01]  /*1fd90*/  LDSM.16.MT88.4 R4, [R3+0xa400] ;  /* 0x00a400000304783b */ /* 0x000e620000004200 */
[C-C-:B0-----:R-:W-:Y:S02]  /*1fda0*/  PRMT R12, R8.reuse, 0x6420, R9.reuse ;  /* 0x00006420080c7816 */ /* 0x141fe40000000009 */
[----:B------:R-:W-:Y:S02]  /*1fdb0*/  PRMT R13, R8, 0x7531, R9 ;  /* 0x00007531080d7816 */ /* 0x000fe40000000009 */
[C-C-:B------:R-:W-:Y:S02]  /*1fdc0*/  PRMT R14, R10.reuse, 0x6420, R11.reuse ;  /* 0x000064200a0e7816 */ /* 0x140fe4000000000b */
[----:B------:R-:W-:Y:S02]  /*1fdd0*/  PRMT R15, R10, 0x7531, R11 ;  /* 0x000075310a0f7816 */ /* 0x000fe4000000000b */
[C-C-:B-1----:R-:W-:Y:S02]  /*1fde0*/  PRMT R8, R4.reuse, 0x6420, R5.reuse ;  /* 0x0000642004087816 */ /* 0x142fe40000000005 */
[----:B------:R-:W-:Y:S01]  /*1fdf0*/  PRMT R9, R4, 0x7531, R5 ;  /* 0x0000753104097816 */ /* 0x000fe20000000005 */
[----:B------:R-:W-:Y:S01]  /*1fe00*/  STSM.16.M88.4 [R0+0x400], R12 ;  /* 0x0004000c00007844 */ /* 0x000fe20000000200 */
[----:B------:R-:W-:-:S02]  /*1fe10*/  PRMT R10, R6, 0x6420, R7 ;  /* 0x00006420060a7816 */ /* 0x000fc40000000007 */
        /* <DEDUP_REMOVED lines=58> */
.L_x_792:
[----:B-1----:R1:W-:Y:S01]  /*201c0*/  SYNCS.ARRIVE.TRANS64.A1T0 RZ, [R17+URZ+0x22850], RZ ;  /* 0x022850ff11ff79a7 */ /* 0x0023e2000810003f */
[----:B------:R-:W-:Y:S06]  /*201d0*/  BAR.SYNC.DEFER_BLOCKING 0x2, 0x80 ;  /* 0x0082000000007b1d */ /* 0x000fec0000010000 */
[----:B------:R-:W-:Y:S05]  /*201e0*/  @!P0 BRA `(.L_x_793) ;  /* 0x0000000000048947 */ /* 0x000fea0003800000 */
[----:B------:R-:W-:Y:S01]  /*201f0*/  BPT.TRAP 0x1 ;  /* 0x000000040000795c */ /* 0x000fe20000300000 */
.L_x_793:
        /* <DEDUP_REMOVED lines=9> */
.L_x_736:
[----:B------:R-:W-:-:S13]  /*20290*/  LOP3.LUT P0, RZ, R22, 0x200, RZ, 0xc0, !PT ;  /* 0x0000020016ff7812 */ /* 0x000fda000780c0ff */
[----:B------:R-:W-:Y:S05]  /*202a0*/  @!P0 BRA `(.L_x_794) ;  /* 0x0000000000288947 */ /* 0x000fea0003800000 */
[----:B------:R-:W-:Y:S05]  /*202b0*/  WARPSYNC.ALL ;  /* 0x0000000000007948 */ /* 0x000fea0003800000 */
[----:B------:R-:W1:Y:S08]  /*202c0*/  S2UR UR4, SR_CgaCtaId ;  /* 0x00000000000479c3 */ /* 0x000e700000008800 */
[----:B------:R-:W-:Y:S01]  /*202d0*/  BAR.SYNC.DEFER_BLOCKING 0x5, 0x180 ;  /* 0x0146000000007b1d */ /* 0x000fe20000010000 */
[----:B------:R-:W-:Y:S01]  /*202e0*/  MOV R23, 0x400 ;  /* 0x0000040000177802 */ /* 0x000fe20000000f00 */
[----:B-1----:R-:W-:-:S05]  /*202f0*/  IMAD.U32 R0, RZ, RZ, UR4 ;  /* 0x00000004ff007e24 */ /* 0x002fca000f8e00ff */
[----:B------:R-:W-:Y:S01]  /*20300*/  LEA R23, R0, R23, 0x18 ;  /* 0x0000001700177211 */ /* 0x000fe200078ec0ff */
[----:B------:R1:W-:Y:S04]  /*20310*/  STL [R1+0xc], R0 ;  /* 0x00000c0001007387 */ /* 0x0003e80000100800 */
[----:B0-----:R1:W0:Y:S01]  /*20320*/  LDS.128 R16, [R23+0x228d0] ;  /* 0x0228d00017107984 */ /* 0x0012220000000c00 */
[----:B------:R-:W-:Y:S06]  /*20330*/  BAR.ARV 0x4, 0x180 ;  /* 0x0106000000007b1d */ /* 0x000fec0000002000 */
[----:B------:R-:W-:Y:S05]  /*20340*/  BRA `(.L_x_795) ;  /* 0x0000000800d87947 */ /* 0x000fea0003800000 */
.L_x_794:
[----:B------:R-:W1:Y:S01]  /*20350*/  S2R R0, SR_TID.X ;  /* 0x0000000000007919 */ /* 0x000e620000002100 */
[----:B------:R-:W-:Y:S01]  /*20360*/  UMOV UR4, 0xffffffff ;  /* 0xffffffff00047882 */ /* 0x000fe20000000000 */
[----:B-1----:R-:W-:-:S04]  /*20370*/  LOP3.LUT R9, R0, 0x1f, RZ, 0xc0, !PT ;  /* 0x0000001f00097812 */ /* 0x002fc800078ec0ff */
[----:B------:R-:W-:Y:S01]  /*20380*/  ISETP.NE.AND P0, PT, R9, 0x1f, PT ;  /* 0x0000001f0900780c */ /* 0x000fe20003f05270 */
[----:B------:R-:W-:-:S12]  /*20390*/  BRA.DIV UR4, `(.L_x_796) ;  /* 0x0000008a04007947 */ /* 0x000fd8000b800000 */
[----:B------:R-:W-:Y:S01]  /*203a0*/  IMAD.IADD R7, R19, 0x1, R9 ;  /* 0x0000000113077824 */ /* 0x000fe200078e0209 */
[----:B------:R-:W-:-:S04]  /*203b0*/  ULDC UR4, c[0x0][0xc3c] ;  /* 0x00030f0000047ab9 */ /* 0x000fc80000000800 */
[----:B------:R-:W-:-:S13]  /*203c0*/  ISETP.GE.OR P1, PT, R7, UR4, !P0 ;  /* 0x0000000407007c0c */ /* 0x000fda000c726670 */
[----:B------:R-:W1:Y:S08]  /*203d0*/  @!P1 LDC.64 R2, c[0x0][0xc80] ;  /* 0x00032000ff029b82 */ /* 0x000e700000000a00 */
[----:B------:R-:W2:Y:S01]  /*203e0*/  @!P1 LDC.64 R4, c[0x0][0xc78] ;  /* 0x00031e00ff049b82 */ /* 0x000ea20000000a00 */
[----:B-1----:R-:W-:-:S05]  /*203f0*/  @!P1 IMAD.WIDE R2, R7, 0x4, R2 ;  /* 0x0000000407029825 */ /* 0x002fca00078e0202 */
[----:B------:R2:W3:Y:S02]  /*20400*/  @!P1 LDG.E R8, desc[UR36][R2.64] ;  /* 0x0000002402089981 */ /* 0x0004e4000c1e1900 */
[----:B--2---:R-:W-:-:S05]  /*20410*/  @!P1 IMAD.WIDE R2, R7, 0x4, R4 ;  /* 0x0000000407029825 */ /* 0x004fca00078e0204 */
[----:B------:R-:W2:Y:S01]  /*20420*/  @!P1 LDG.E R5, desc[UR36][R2.64] ;  /* 0x0000002402059981 */ /* 0x000ea2000c1e1900 */
[----:B------:R-:W-:Y:S01]  /*20430*/  MOV R7, RZ ;  /* 0x000000ff00077202 */ /* 0x000fe20000000f00 */
[----:B------:R-:W-:Y:S01]  /*20440*/  IMAD.MOV.U32 R4, RZ, RZ, RZ ;  /* 0x000000ffff047224 */ /* 0x000fe200078e00ff */
[C---:B------:R-:W-:Y:S01]  /*20450*/  ISETP.GE.U32.AND P2, PT, R9.reuse, 0x2, PT ;  /* 0x000000020900780c */ /* 0x040fe20003f46070 */
[----:B------:R-:W-:Y:S01]  /*20460*/  SHFL.IDX PT, R0, R16, RZ, 0x1f ;  /* 0x00001fff10007589 */ /* 0x000fe200000e0000 */
[C---:B------:R-:W-:Y:S02]  /*20470*/  ISETP.GE.U32.AND P3, PT, R9.reuse, 0x4, PT ;  /* 0x000000040900780c */ /* 0x040fe40003f66070 */
[C---:B------:R-:W-:Y:S01]  /*20480*/  ISETP.GE.U32.AND P4, PT, R9.reuse, 0x8, PT ;  /* 0x000000080900780c */ /* 0x040fe20003f86070 */
[----:B------:R1:W-:Y:S01]  /*20490*/  SHFL.IDX PT, R6, R16, 0x1, 0x1f ;  /* 0x00201f0010067f89 */ /* 0x0003e200000e0000 */
[----:B------:R-:W-:Y:S01]  /*204a0*/  ISETP.GE.U32.AND P5, PT, R9, 0x10, PT ;  /* 0x000000100900780c */ /* 0x000fe20003fa6070 */
[----:B-1----:R-:W-:-:S02]  /*204b0*/  IMAD.MOV.U32 R16, RZ, RZ, RZ ;  /* 0x000000ffff107224 */ /* 0x002fc400078e00ff */
[----:B---3--:R-:W-:Y:S02]  /*204c0*/  @!P1 IMAD.MOV.U32 R7, RZ, RZ, R8 ;  /* 0x000000ffff079224 */ /* 0x008fe400078e0008 */
[----:B--2---:R-:W-:Y:S01]  /*204d0*/  @!P1 IMAD.MOV.U32 R4, RZ, RZ, R5 ;  /* 0x000000ffff049224 */ /* 0x004fe200078e0005 */
[----:B------:R-:W-:-:S03]  /*204e0*/  ISETP.NE.AND P1, PT, R9, RZ, PT ;  /* 0x000000ff0900720c */ /* 0x000fc60003f25270 */
[----:B------:R-:W-:-:S05]  /*204f0*/  IMAD R13, R4, R7, RZ ;  /* 0x00000007040d7224 */ /* 0x000fca00078e02ff */
[----:B------:R-:W1:Y:S02]  /*20500*/  SHFL.UP PT, R14, R13, 0x1, RZ ;  /* 0x042000000d0e7989 */ /* 0x000e6400000e00ff */
[----:B-1----:R-:W-:-:S05]  /*20510*/  SEL R14, R14, RZ, P1 ;  /* 0x000000ff0e0e7207 */ /* 0x002fca0000800000 */
[----:B------:R-:W-:-:S05]  /*20520*/  IMAD.IADD R5, R13, 0x1, R14 ;  /* 0x000000010d057824 */ /* 0x000fca00078e020e */
[----:B------:R-:W1:Y:S02]  /*20530*/  SHFL.UP PT, R14, R5, 0x2, RZ ;  /* 0x04400000050e7989 */ /* 0x000e6400000e00ff */
[----:B-1----:R-:W-:-:S05]  /*20540*/  SEL R2, R14, RZ, P2 ;  /* 0x000000ff0e027207 */ /* 0x002fca0001000000 */
[----:B------:R-:W-:-:S05]  /*20550*/  IMAD.IADD R2, R5, 0x1, R2 ;  /* 0x0000000105027824 */ /* 0x000fca00078e0202 */
[----:B------:R-:W1:Y:S02]  /*20560*/  SHFL.UP PT, R14, R2, 0x4, RZ ;  /* 0x04800000020e7989 */ /* 0x000e6400000e00ff */
[----:B-1----:R-:W-:-:S04]  /*20570*/  SEL R3, R14, RZ, P3 ;  /* 0x000000ff0e037207 */ /* 0x002fc80001800000 */
[----:B------:R-:W-:-:S05]  /*20580*/  IADD3 R3, R2, R3, RZ ;  /* 0x0000000302037210 */ /* 0x000fca0007ffe0ff */
[----:B------:R-:W1:Y:S02]  /*20590*/  SHFL.UP PT, R14, R3, 0x8, RZ ;  /* 0x05000000030e7989 */ /* 0x000e6400000e00ff */
[----:B-1----:R-:W-:-:S05]  /*205a0*/  SEL R14, R14, RZ, P4 ;  /* 0x000000ff0e0e7207 */ /* 0x002fca0002000000 */
[----:B------:R-:W-:-:S05]  /*205b0*/  IMAD.IADD R5, R3, 0x1, R14 ;  /* 0x0000000103057824 */ /* 0x000fca00078e020e */
[----:B------:R-:W1:Y:S02]  /*205c0*/  SHFL.UP PT, R14, R5, 0x10, RZ ;  /* 0x06000000050e7989 */ /* 0x000e6400000e00ff */
[----:B-1----:R-:W-:-:S05]  /*205d0*/  SEL R14, R14, RZ, P5 ;  /* 0x000000ff0e0e7207 */ /* 0x002fca0002800000 */
[----:B------:R-:W-:-:S05]  /*205e0*/  IMAD.IADD R3, R5, 0x1, R14 ;  /* 0x0000000105037824 */ /* 0x000fca00078e020e */
[----:B------:R1:W2:Y:S02]  /*205f0*/  SHFL.IDX PT, R14, R3, 0x1f, 0x1f ;  /* 0x03e01f00030e7f89 */ /* 0x0002a400000e0000 */
.L_x_1116:
[----:B------:R-:W-:Y:S02]  /*20600*/  ULDC UR4, c[0x0][0xc38] ;  /* 0x00030e0000047ab9 */ /* 0x000fe40000000800 */
[----:B------:R-:W-:-:S04]  /*20610*/  IMAD.U32 R2, RZ, RZ, UR4 ;  /* 0x00000004ff027e24 */ /* 0x000fc8000f8e00ff */
[----:B--2---:R-:W-:-:S04]  /*20620*/  IMAD R5, R14, R2, RZ ;  /* 0x000000020e057224 */ /* 0x004fc800078e02ff */
[----:B------:R-:W-:-:S05]  /*20630*/  IMAD.IADD R6, R6, 0x1, R5 ;  /* 0x0000000106067824 */ /* 0x000fca00078e0205 */
[----:B------:R-:W-:-:S13]  /*20640*/  ISETP.GT.AND P6, PT, R6, R0, PT ;  /* 0x000000000600720c */ /* 0x000fda0003fc4270 */
[----:B------:R-:W-:Y:S05]  /*20650*/  @P6 BRA `(.L_x_797) ;  /* 0x0000000000a46947 */ /* 0x000fea0003800000 */
.L_x_800:
[----:B------:R-:W2:Y:S01]  /*20660*/  LDC R2, c[0x0][0xc3c] ;  /* 0x00030f00ff027b82 */ /* 0x000ea20000000800 */
[----:B------:R-:W-:-:S04]  /*20670*/  IADD3 R19, R19, 0x1f, RZ ;  /* 0x0000001f13137810 */ /* 0x000fc80007ffe0ff */
[----:B--2---:R-:W-:-:S13]  /*20680*/  ISETP.GE.AND P6, PT, R19, R2, PT ;  /* 0x000000021300720c */ /* 0x004fda0003fc6270 */
[----:B------:R-:W-:Y:S05]  /*20690*/  @P6 BRA `(.L_x_798) ;  /* 0x0000000400b86947 */ /* 0x000fea0003800000 */
[----:B-1----:R-:W1:Y:S01]  /*206a0*/  S2R R3, SR_TID.X ;  /* 0x0000000000037919 */ /* 0x002e620000002100 */
[----:B------:R-:W-:Y:S01]  /*206b0*/  IMAD.MOV.U32 R7, RZ, RZ, RZ ;  /* 0x000000ffff077224 */ /* 0x000fe200078e00ff */
[----:B-1----:R-:W-:-:S05]  /*206c0*/  LOP3.LUT R3, R3, 0x1f, RZ, 0xc0, !PT ;  /* 0x0000001f03037812 */ /* 0x002fca00078ec0ff */
[----:B------:R-:W-:-:S05]  /*206d0*/  IMAD.IADD R9, R19, 0x1, R3 ;  /* 0x0000000113097824 */ /* 0x000fca00078e0203 */
[----:B------:R-:W-:-:S13]  /*206e0*/  ISETP.GE.OR P6, PT, R9, R2, !P0 ;  /* 0x000000020900720c */ /* 0x000fda00047c6670 */
[----:B------:R-:W1:Y:S08]  /*206f0*/  @!P6 LDC.64 R2, c[0x0][0xc80] ;  /* 0x00032000ff02eb82 */ /* 0x000e700000000a00 */
[----:B------:R-:W2:Y:S01]  /*20700*/  @!P6 LDC.64 R4, c[0x0][0xc78] ;  /* 0x00031e00ff04eb82 */ /* 0x000ea20000000a00 */
[----:B-1----:R-:W-:-:S05]  /*20710*/  @!P6 IMAD.WIDE R2, R9, 0x4, R2 ;  /* 0x000000040902e825 */ /* 0x002fca00078e0202 */
[----:B------:R2:W3:Y:S02]  /*20720*/  @!P6 LDG.E R7, desc[UR36][R2.64] ;  /* 0x000000240207e981 */ /* 0x0004e4000c1e1900 */
[----:B--2---:R-:W-:-:S04]  /*20730*/  @!P6 IMAD.WIDE R2, R9, 0x4, R4 ;  /* 0x000000040902e825 */ /* 0x004fc800078e0204 */
[----:B------:R-:W-:-:S06]  /*20740*/  IMAD.MOV.U32 R4, RZ, RZ, RZ ;  /* 0x000000ffff047224 */ /* 0x000fcc00078e00ff */
[----:B------:R-:W3:Y:S01]  /*20750*/  @!P6 LDG.E R4, desc[UR36][R2.64] ;  /* 0x000000240204e981 */ /* 0x000ee2000c1e1900 */
[----:B------:R-:W-:Y:S01]  /*20760*/  UMOV UR4, 0xffffffff ;  /* 0xffffffff00047882 */ /* 0x000fe20000000000 */
[----:B---3--:R-:W-:Y:S02]  /*20770*/  IMAD R13, R4, R7, RZ ;  /* 0x00000007040d7224 */ /* 0x008fe400078e02ff */
[----:B------:R-:W-:Y:S05]  /*20780*/  BRA.DIV UR4, `(.L_x_799) ;  /* 0x0000008a04407947 */ /* 0x000fea000b800000 */
        /* <DEDUP_REMOVED lines=16> */
.L_x_1124:
[----:B------:R-:W-:Y:S02]  /*20890*/  ULDC UR4, c[0x0][0xc38] ;  /* 0x00030e0000047ab9 */ /* 0x000fe40000000800 */
[----:B------:R-:W-:-:S04]  /*208a0*/  IMAD.U32 R2, RZ, RZ, UR4 ;  /* 0x00000004ff027e24 */ /* 0x000fc8000f8e00ff */
[----:B--2---:R-:W-:-:S04]  /*208b0*/  IMAD R5, R14, R2, RZ ;  /* 0x000000020e057224 */ /* 0x004fc800078e02ff */
[----:B------:R-:W-:-:S05]  /*208c0*/  IMAD.IADD R6, R5, 0x1, R6 ;  /* 0x0000000105067824 */ /* 0x000fca00078e0206 */
[----:B------:R-:W-:-:S13]  /*208d0*/  ISETP.GT.AND P6, PT, R6, R0, PT ;  /* 0x000000000600720c */ /* 0x000fda0003fc4270 */
[----:B------:R-:W-:Y:S05]  /*208e0*/  @!P6 BRA `(.L_x_800) ;  /* 0xfffffffc005ce947 */ /* 0x000fea000383ffff */
.L_x_797:
[----:B------:R-:W-:Y:S01]  /*208f0*/  IMAD.IADD R6, R6, 0x1, -R5 ;  /* 0x0000000106067824 */ /* 0x000fe200078e0a05 */
[----:B------:R-:W-:-:S03]  /*20900*/  UMOV UR4, 0xffffffff ;  /* 0xffffffff00047882 */ /* 0x000fc60000000000 */
[----:B------:R-:W-:-:S05]  /*20910*/  IMAD R5, R3, R2, R6 ;  /* 0x0000000203057224 */ /* 0x000fca00078e0206 */
[----:B------:R-:W-:Y:S01]  /*20920*/  ISETP.GT.AND P6, PT, R5, R0, PT ;  /* 0x000000000500720c */ /* 0x000fe20003fc4270 */
[----:B------:R-:W-:-:S12]  /*20930*/  BRA.DIV UR4, `(.L_x_801) ;  /* 0x0000008a048c7947 */ /* 0x000fd8000b800000 */
[----:B------:R-:W-:-:S04]  /*20940*/  VOTE.ANY R8, PT, !P6 ;  /* 0x0000000000087806 */ /* 0x000fc800070e0100 */
[----:B------:R-:W2:Y:S02]  /*20950*/  POPC R5, R8 ;  /* 0x0000000800057309 */ /* 0x000ea40000000000 */
[----:B--2---:R2:W3:Y:S04]  /*20960*/  SHFL.IDX PT, R7, R7, R5, 0x1f ;  /* 0x00001f0507077589 */ /* 0x0044e800000e0000 */
[----:B------:R2:W4:Y:S02]  /*20970*/  SHFL.IDX PT, R4, R4, R5, 0x1f ;  /* 0x00001f0504047589 */ /* 0x00052400000e0000 */
.L_x_1129:
[----:B------:R-:W-:-:S13]  /*20980*/  ISETP.NE.AND P0, PT, R8, RZ, PT ;  /* 0x000000ff0800720c */ /* 0x000fda0003f05270 */
[----:B------:R-:W-:Y:S05]  /*20990*/  @!P0 BRA `(.L_x_802) ;  /* 0x0000000000108947 */ /* 0x000fea0003800000 */
[----:B------:R-:W-:Y:S01]  /*209a0*/  UMOV UR4, 0xffffffff ;  /* 0xffffffff00047882 */ /* 0x000fe20000000000 */
[----:B------:R-:W-:Y:S02]  /*209b0*/  IADD3 R12, R5, -0x1, RZ ;  /* 0xffffffff050c7810 */ /* 0x000fe40007ffe0ff */
[----:B------:R-:W-:Y:S05]  /*209c0*/  BRA.DIV UR4, `(.L_x_803) ;  /* 0x0000008a04c47947 */ /* 0x000fea000b800000 */
[----:B------:R0:W0:Y:S02]  /*209d0*/  SHFL.IDX PT, R16, R3, R12, 0x1f ;  /* 0x00001f0c03107589 */ /* 0x00002400000e0000 */
.L_x_802:
[----:B---3--:R-:W-:Y:S01]  /*209e0*/  IABS R8, R7 ;  /* 0x0000000700087213 */ /* 0x008fe20000000000 */
[----:B0-----:R-:W-:Y:S01]  /*209f0*/  IMAD R16, R16, R2, R6 ;  /* 0x0000000210107224 */ /* 0x001fe200078e0206 */
[----:B----4-:R-:W-:Y:S01]  /*20a00*/  IABS R6, R4 ;  /* 0x0000000400067213 */ /* 0x010fe20000000000 */
[----:B------:R-:W-:Y:S01]  /*20a10*/  IMAD.MOV.U32 R2, RZ, RZ, RZ ;  /* 0x000000ffff027224 */ /* 0x000fe200078e00ff */
[----:B------:R-:W0:Y:S01]  /*20a20*/  I2F.RP R9, R8 ;  /* 0x0000000800097306 */ /* 0x000e220000209400 */
[----:B------:R-:W-:Y:S02]  /*20a30*/  IMAD.IADD R0, R0, 0x1, -R16 ;  /* 0x0000000100007824 */ /* 0x000fe400078e0a10 */
[----:B------:R-:W-:-:S05]  /*20a40*/  IMAD.IADD R19, R5, 0x1, R19 ;  /* 0x0000000105137824 */ /* 0x000fca00078e0213 */
[----:B------:R-:W-:Y:S08]  /*20a50*/  I2F.RP R12, R6 ;  /* 0x00000006000c7306 */ /* 0x000ff00000209400 */
[----:B0-----:R-:W0:Y:S02]  /*20a60*/  MUFU.RCP R9, R9 ;  /* 0x0000000900097308 */ /* 0x001e240000001000 */
[----:B0-----:R-:W-:Y:S01]  /*20a70*/  VIADD R10, R9, 0xffffffe ;  /* 0x0ffffffe090a7836 */ /* 0x001fe20000000000 */
[----:B------:R-:W-:-:S05]  /*20a80*/  IABS R9, R7 ;  /* 0x0000000700097213 */ /* 0x000fca0000000000 */
[----:B-1----:R0:W1:Y:S02]  /*20a90*/  F2I.FTZ.U32.TRUNC.NTZ R3, R10 ;  /* 0x0000000a00037305 */ /* 0x002064000021f000 */
[----:B0-----:R-:W-:Y:S01]  /*20aa0*/  IABS R10, R0 ;  /* 0x00000000000a7213 */ /* 0x001fe20000000000 */
[----:B-1----:R-:W-:-:S04]  /*20ab0*/  IMAD.MOV R11, RZ, RZ, -R3 ;  /* 0x000000ffff0b7224 */ /* 0x002fc800078e0a03 */
[----:B------:R-:W-:-:S04]  /*20ac0*/  IMAD R11, R11, R8, RZ ;  /* 0x000000080b0b7224 */ /* 0x000fc800078e02ff */
[----:B------:R-:W-:Y:S02]  /*20ad0*/  IMAD.HI.U32 R3, R3, R11, R2 ;  /* 0x0000000b03037227 */ /* 0x000fe400078e0002 */
[----:B------:R-:W0:Y:S02]  /*20ae0*/  MUFU.RCP R2, R12 ;  /* 0x0000000c00027308 */ /* 0x000e240000001000 */
[----:B------:R-:W-:Y:S02]  /*20af0*/  IMAD.MOV R11, RZ, RZ, -R9 ;  /* 0x000000ffff0b7224 */ /* 0x000fe400078e0a09 */
[----:B------:R-:W-:-:S04]  /*20b00*/  IMAD.HI.U32 R9, R3, R10, RZ ;  /* 0x0000000a03097227 */ /* 0x000fc800078e00ff */
[----:B------:R-:W-:-:S05]  /*20b10*/  IMAD R11, R9, R11, R10 ;  /* 0x0000000b090b7224 */ /* 0x000fca00078e020a */
[----:B------:R-:W-:Y:S02]  /*20b20*/  ISETP.GT.U32.AND P1, PT, R8, R11, PT ;  /* 0x0000000b0800720c */ /* 0x000fe40003f24070 */
[----:B0-----:R-:W-:Y:S01]  /*20b30*/  IADD3 R3, R2, 0xffffffe, RZ ;  /* 0x0ffffffe02037810 */ /* 0x001fe20007ffe0ff */
[----:B------:R-:W-:-:S05]  /*20b40*/  IMAD.MOV.U32 R2, RZ, RZ, RZ ;  /* 0x000000ffff027224 */ /* 0x000fca00078e00ff */
[----:B------:R-:W0:Y:S05]  /*20b50*/  F2I.FTZ.U32.TRUNC.NTZ R3, R3 ;  /* 0x0000000300037305 */ /* 0x000e2a000021f000 */
[----:B------:R-:W-:Y:S02]  /*20b60*/  @!P1 IMAD.IADD R11, R11, 0x1, -R8 ;  /* 0x000000010b0b9824 */ /* 0x000fe400078e0a08 */
[----:B------:R-:W-:Y:S01]  /*20b70*/  @!P1 VIADD R9, R9, 0x1 ;  /* 0x0000000109099836 */ /* 0x000fe20000000000 */
[----:B------:R-:W-:Y:S02]  /*20b80*/  ISETP.NE.AND P1, PT, R7, RZ, PT ;  /* 0x000000ff0700720c */ /* 0x000fe40003f25270 */
[----:B------:R-:W-:Y:S01]  /*20b90*/  ISETP.GE.U32.AND P0, PT, R11, R8, PT ;  /* 0x000000080b00720c */ /* 0x000fe20003f06070 */
[----:B0-----:R-:W-:-:S04]  /*20ba0*/  IMAD.MOV R11, RZ, RZ, -R3 ;  /* 0x000000ffff0b7224 */ /* 0x001fc800078e0a03 */
[----:B------:R-:W-:-:S08]  /*20bb0*/  IMAD R11, R11, R6, RZ ;  /* 0x000000060b0b7224 */ /* 0x000fd000078e02ff */
[----:B------:R-:W-:Y:S02]  /*20bc0*/  @P0 VIADD R9, R9, 0x1 ;  /* 0x0000000109090836 */ /* 0x000fe40000000000 */
[----:B------:R-:W-:Y:S01]  /*20bd0*/  IMAD.HI.U32 R8, R3, R11, R2 ;  /* 0x0000000b03087227 */ /* 0x000fe200078e0002 */
[----:B------:R-:W-:-:S04]  /*20be0*/  LOP3.LUT R2, R0, R7, RZ, 0x3c, !PT ;  /* 0x0000000700027212 */ /* 0x000fc800078e3cff */
[----:B------:R-:W-:Y:S02]  /*20bf0*/  ISETP.GE.AND P2, PT, R2, RZ, PT ;  /* 0x000000ff0200720c */ /* 0x000fe40003f46270 */
[----:B------:R-:W-:-:S05]  /*20c00*/  IABS R2, R4 ;  /* 0x0000000400027213 */ /* 0x000fca0000000000 */
[----:B------:R-:W-:-:S06]  /*20c10*/  IMAD.MOV R2, RZ, RZ, -R2 ;  /* 0x000000ffff027224 */ /* 0x000fcc00078e0a02 */
[----:B------:R-:W-:Y:S02]  /*20c20*/  @!P2 IADD3 R9, -R9, RZ, RZ ;  /* 0x000000ff0909a210 */ /* 0x000fe40007ffe1ff */
[----:B------:R-:W-:-:S04]  /*20c30*/  @!P1 LOP3.LUT R9, RZ, R7, RZ, 0x33, !PT ;  /* 0x00000007ff099212 */ /* 0x000fc800078e33ff */
[-C--:B------:R-:W-:Y:S01]  /*20c40*/  IABS R3, R9.reuse ;  /* 0x0000000900037213 */ /* 0x080fe20000000000 */
[----:B------:R-:W-:-:S04]  /*20c50*/  IMAD R7, R7, R9, RZ ;  /* 0x0000000907077224 */ /* 0x000fc800078e02ff */
[----:B------:R-:W-:-:S04]  /*20c60*/  IMAD.HI.U32 R8, R8, R3, RZ ;  /* 0x0000000308087227 */ /* 0x000fc800078e00ff */
[----:B------:R-:W-:Y:S01]  /*20c70*/  IMAD R3, R8, R2, R3 ;  /* 0x0000000208037224 */ /* 0x000fe200078e0203 */
[----:B------:R-:W-:Y:S01]  /*20c80*/  LOP3.LUT R2, R9, R4, RZ, 0x3c, !PT ;  /* 0x0000000409027212 */ /* 0x000fe200078e3cff */
[----:B------:R-:W-:-:S03]  /*20c90*/  IMAD.IADD R17, R0, 0x1, -R7 ;  /* 0x0000000100117824 */ /* 0x000fc600078e0a07 */
        /* <DEDUP_REMOVED lines=8> */
[----:B------:R-:W-:-:S04]  /*20d20*/  @!P1 LOP3.LUT R8, RZ, R4, RZ, 0x33, !PT ;  /* 0x00000004ff089212 */ /* 0x000fc800078e33ff */
[----:B------:R-:W-:-:S05]  /*20d30*/  IADD3 R2, -R8, RZ, RZ ;  /* 0x000000ff08027210 */ /* 0x000fca0007ffe1ff */
[C---:B------:R-:W-:Y:S02]  /*20d40*/  IMAD R9, R4.reuse, R2, R9 ;  /* 0x0000000204097224 */ /* 0x040fe400078e0209 */
[----:B------:R-:W-:-:S04]  /*20d50*/  IMAD R4, R4, 0x1000000, R8 ;  /* 0x0100000004047824 */ /* 0x000fc800078e0208 */
[----:B------:R-:W-:Y:S01]  /*20d60*/  IMAD R18, R9, 0x10000, R4 ;  /* 0x0001000009127824 */ /* 0x000fe200078e0204 */
[----:B------:R-:W-:Y:S06]  /*20d70*/  BRA `(.L_x_804) ;  /* 0x00000000001c7947 */ /* 0x000fec0003800000 */
.L_x_798:
[----:B------:R-:W-:Y:S01]  /*20d80*/  UMOV UR4, URZ ;  /* 0x0000003f00047c82 */ /* 0x000fe20008000000 */
[----:B------:R-:W-:Y:S01]  /*20d90*/  UMOV UR5, URZ ;  /* 0x0000003f00057c82 */ /* 0x000fe20008000000 */
[----:B------:R-:W-:Y:S01]  /*20da0*/  ULDC UR6, c[0x0][0xc3c] ;  /* 0x00030f0000067ab9 */ /* 0x000fe20000000800 */
[----:B------:R-:W-:Y:S01]  /*20db0*/  IMAD.MOV.U32 R16, RZ, RZ, R0 ;  /* 0x000000ffff107224 */ /* 0x000fe200078e0000 */
[----:B0-----:R-:W-:Y:S01]  /*20dc0*/  MOV R17, UR4 ;  /* 0x0000000400117c02 */ /* 0x001fe20008000f00 */
[----:B------:R-:W-:Y:S02]  /*20dd0*/  IMAD.U32 R18, RZ, RZ, UR5 ;  /* 0x00000005ff127e24 */ /* 0x000fe4000f8e00ff */
[----:B------:R-:W-:-:S07]  /*20de0*/  IMAD.U32 R19, RZ, RZ, UR6 ;  /* 0x00000006ff137e24 */ /* 0x000fce000f8e00ff */
.L_x_804:
[----:B------:R3:W4:Y:S01]  /*20df0*/  LDL R2, [R1+0xc] ;  /* 0x00000c0001027983 */ /* 0x0007220000100800 */
[----:B------:R-:W0:Y:S01]  /*20e00*/  S2R R0, SR_TID.X ;  /* 0x0000000000007919 */ /* 0x000e220000002100 */
[----:B------:R-:W-:Y:S05]  /*20e10*/  WARPSYNC.ALL ;  /* 0x0000000000007948 */ /* 0x000fea0003800000 */
[----:B0-----:R-:W-:Y:S01]  /*20e20*/  LOP3.LUT R0, R0, 0x1f, RZ, 0xc0, !PT ;  /* 0x0000001f00007812 */ /* 0x001fe200078ec0ff */
[----:B------:R-:W-:Y:S03]  /*20e30*/  BAR.SYNC.DEFER_BLOCKING 0x4, 0x180 ;  /* 0x0106000000007b1d */ /* 0x000fe60000010000 */
[----:B------:R-:W-:-:S13]  /*20e40*/  ISETP.NE.AND P0, PT, R0, RZ, PT ;  /* 0x000000ff0000720c */ /* 0x000fda0003f05270 */
[----:B------:R-:W-:Y:S01]  /*20e50*/  @!P0 MOV R0, 0x400 ;  /* 0x0000040000008802 */ /* 0x000fe20000000f00 */
[----:B----4-:R-:W0:Y:S03]  /*20e60*/  @!P0 S2R R2, SR_CgaCtaId ;  /* 0x0000000000028919 */ /* 0x010e260000008800 */
[----:B0-----:R-:W-:Y:S01]  /*20e70*/  @!P0 LEA R23, R2, R0, 0x18 ;  /* 0x0000000002178211 */ /* 0x001fe200078ec0ff */
[----:B------:R3:W-:Y:S04]  /*20e80*/  @!P0 STL [R1+0xc], R2 ;  /* 0x00000c0201008387 */ /* 0x0007e80000100800 */
[----:B------:R3:W-:Y:S01]  /*20e90*/  @!P0 STS.128 [R23+0x228d0], R16 ;  /* 0x0228d01017008388 */ /* 0x0007e20000000c00 */
[----:B------:R-:W-:Y:S06]  /*20ea0*/  BAR.ARV 0x5, 0x180 ;  /* 0x0146000000007b1d */ /* 0x000fec0000002000 */
.L_x_795:
[----:B------:R-:W-:Y:S02]  /*20eb0*/  ULDC UR4, c[0x0][0xc3c] ;  /* 0x00030f0000047ab9 */ /* 0x000fe40000000800 */
[----:B0-----:R-:W-:-:S13]  /*20ec0*/  ISETP.GE.AND P0, PT, R19, UR4, PT ;  /* 0x0000000413007c0c */ /* 0x001fda000bf06270 */
[----:B------:R-:W-:Y:S05]  /*20ed0*/  @!P0 BRA `(.L_x_805) ;  /* 0xffffff9000b88947 */ /* 0x000fea000383ffff */
[----:B------:R-:W-:Y:S05]  /*20ee0*/  BSYNC B7 ;  /* 0x0000000000077941 */ /* 0x000fea0003800000 */
.L_x_695:
[----:B-12---:R-:W2:Y:S01]  /*20ef0*/  LDL.LU R0, [R1+0x34] ;  /* 0x0000340001007983 */ /* 0x006ea20000300800 */
[----:B------:R-:W-:Y:S01]  /*20f00*/  BSSY B0, `(.L_x_806) ;  /* 0x000000b000007945 */ /* 0x000fe20003800000 */
[----:B------:R-:W1:Y:S01]  /*20f10*/  S2R R5, SR_CgaCtaId ;  /* 0x0000000000057919 */ /* 0x000e620000008800 */
[----:B--2---:R-:W-:-:S05]  /*20f20*/  VIADD R0, R0, 0x1 ;  /* 0x0000000100007836 */ /* 0x004fca0000000000 */
[----:B0--3--:R-:W-:-:S04]  /*20f30*/  LEA.HI R2, R0, R0, RZ, 0x1 ;  /* 0x0000000000027211 */ /* 0x009fc800078f08ff */
[----:B------:R-:W-:Y:S02]  /*20f40*/  LOP3.LUT R3, R2, 0xfffffffe, RZ, 0xc0, !PT ;  /* 0xfffffffe02037812 */ /* 0x000fe400078ec0ff */
[----:B------:R-:W-:-:S03]  /*20f50*/  MOV R2, 0x400 ;  /* 0x0000040000027802 */ /* 0x000fc60000000f00 */
[----:B------:R-:W-:Y:S01]  /*20f60*/  IMAD.IADD R0, R0, 0x1, -R3 ;  /* 0x0000000100007824 */ /* 0x000fe200078e0a03 */
[----:B-1----:R-:W-:-:S04]  /*20f70*/  LEA R4, R5, R2, 0x18 ;  /* 0x0000000205047211 */ /* 0x002fc800078ec0ff */
[----:B------:R-:W-:-:S04]  /*20f80*/  SHF.L.U32 R0, R0, 0x1f, RZ ;  /* 0x0000001f00007819 */ /* 0x000fc800000006ff */
[----:B------:R-:W0:Y:S02]  /*20f90*/  SYNCS.PHASECHK.TRANS64.TRYWAIT P0, [R4+URZ+0x22820], R0 ;  /* 0x02282000040075a7 */ /* 0x000e24000800017f */
[----:B0-----:R-:W-:Y:S05]  /*20fa0*/  @!P0 BRA `(.L_x_807) ;  /* 0x0000008400748947 */ /* 0x001fea0003800000 */
.L_x_1132:
[----:B------:R-:W-:Y:S05]  /*20fb0*/  BSYNC B0 ;  /* 0x0000000000007941 */ /* 0x000fea0003800000 */
.L_x_806:
[----:B------:R-:W-:-:S03]  /*20fc0*/  UMOV UR4, 0xffffffff ;  /* 0xffffffff00047882 */ /* 0x000fc60000000000 */
[----:B------:R-:W-:Y:S05]  /*20fd0*/  BRA.DIV UR4, `(.L_x_808) ;  /* 0x00000086047c7947 */ /* 0x000fea000b800000 */
[----:B0-----:R-:W0:Y:S02]  /*20fe0*/  S2R R0, SR_TID.X ;  /* 0x0000000000007919 */ /* 0x001e240000002100 */
[----:B0-----:R-:W-:-:S04]  /*20ff0*/  SHF.R.U32.HI R0, RZ, 0x5, R0 ;  /* 0x00000005ff007819 */ /* 0x001fc80000011600 */
[----:B------:R-:W-:-:S05]  /*21000*/  LOP3.LUT R0, R0, 0x3, RZ, 0xc0, !PT ;  /* 0x0000000300007812 */ /* 0x000fca00078ec0ff */
[----:B------:R0:W1:Y:S02]  /*21010*/  SHFL.IDX PT, R14, R0, RZ, 0x1f ;  /* 0x00001fff000e7589 */ /* 0x00006400000e0000 */
.L_x_1135:
[----:B-1----:R-:W-:-:S13]  /*21020*/  ISETP.NE.AND P0, PT, R14, RZ, PT ;  /* 0x000000ff0e00720c */ /* 0x002fda0003f05270 */
[----:B------:R-:W-:Y:S05]  /*21030*/  @P0 BRA `(.L_x_511) ;  /* 0x0000000000b00947 */ /* 0x000fea0003800000 */
[----:B------:R-:W-:-:S03]  /*21040*/  UMOV UR4, 0xffffffff ;  /* 0xffffffff00047882 */ /* 0x000fc60000000000 */
[----:B------:R-:W-:Y:S05]  /*21050*/  BRA.DIV UR4, `(.L_x_809) ;  /* 0x0000008604907947 */ /* 0x000fea000b800000 */
[----:B------:R-:W-:-:S13]  /*21060*/  ELECT P6, URZ, PT ;  /* 0x00000000003f782f */ /* 0x000fda00038c0000 */
.L_x_1138:
[----:B------:R-:W-:Y:S05]  /*21070*/  @!P6 BRA `(.L_x_511) ;  /* 0x0000000000a0e947 */ /* 0x000fea0003800000 */
[----:B0-----:R-:W2:Y:S02]  /*21080*/  LDL R0, [R1+0x48] ;  /* 0x0000480001007983 */ /* 0x001ea40000100800 */
[----:B--2---:R-:W-:-:S13]  /*21090*/  R2UR UR4, R0 ;  /* 0x00000000000472ca */ /* 0x004fda00000e0000 */
[----:B------:R-:W-:-:S06]  /*210a0*/  ULOP3.LUT UR4, UR4, 0x2, URZ, 0xfc, !UPT ;  /* 0x0000000204047892 */ /* 0x000fcc000f8efc3f */
[----:B------:R-:W-:-:S05]  /*210b0*/  IMAD.U32 R0, RZ, RZ, UR4 ;  /* 0x00000004ff007e24 */ /* 0x000fca000f8e00ff */
[----:B------:R-:W-:-:S13]  /*210c0*/  ISETP.NE.AND P0, PT, R0, 0x3, PT ;  /* 0x000000030000780c */ /* 0x000fda0003f05270 */
[----:B------:R-:W-:Y:S05]  /*210d0*/  @!P0 BRA `(.L_x_810) ;  /* 0x0000000000048947 */ /* 0x000fea0003800000 */
[----:B------:R-:W-:Y:S01]  /*210e0*/  BPT.TRAP 0x1 ;  /* 0x000000040000795c */ /* 0x000fe20000300000 */
.L_x_810:
[C---:B------:R-:W-:Y:S01]  /*210f0*/  LEA R5, R31.reuse, R4, 0x3 ;  /* 0x000000041f057211 */ /* 0x040fe200078e18ff */
[----:B------:R-:W-:Y:S01]  /*21100*/  VIADD R31, R31, 0x1 ;  /* 0x000000011f1f7836 */ /* 0x000fe20000000000 */
[----:B------:R-:W-:-:S04]  /*21110*/  SHF.L.U32 R0, R36, 0x1f, RZ ;  /* 0x0000001f24007819 */ /* 0x000fc800000006ff */
[----:B------:R-:W0:Y:S01]  /*21120*/  SYNCS.PHASECHK.TRANS64.TRYWAIT P1, [R5+URZ+0x22840], R0 ;  /* 0x02284000050075a7 */ /* 0x000e22000802017f */
[----:B------:R-:W-:-:S04]  /*21130*/  ISETP.NE.AND P2, PT, R31, 0x2, PT ;  /* 0x000000021f00780c */ /* 0x000fc80003f45270 */
[----:B------:R-:W-:Y:S01]  /*21140*/  SEL R3, RZ, 0x1, P2 ;  /* 0x00000001ff037807 */ /* 0x000fe20001000000 */
[----:B0-----:R-:W-:Y:S08]  /*21150*/  @!P1 BRA `(.L_x_811) ;  /* 0x0000008400709947 */ /* 0x001ff00003800000 */
.L_x_1139:
[----:B------:R-:W-:Y:S02]  /*21160*/  SEL R31, R31, RZ, P2 ;  /* 0x000000ff1f1f7207 */ /* 0x000fe40001000000 */
[----:B------:R-:W-:Y:S01]  /*21170*/  LOP3.LUT R2, R36, R3, RZ, 0x3c, !PT ;  /* 0x0000000324027212 */ /* 0x000fe200078e3cff */
[----:B------:R-:W-:Y:S06]  /*21180*/  @!P0 BRA `(.L_x_812) ;  /* 0x0000000000048947 */ /* 0x000fec0003800000 */
[----:B------:R-:W-:Y:S01]  /*21190*/  BPT.TRAP 0x1 ;  /* 0x000000040000795c */ /* 0x000fe20000300000 */
.L_x_812:
[----:B------:R-:W-:Y:S01]  /*211a0*/  IMAD R31, R31, 0x8, R4 ;  /* 0x000000081f1f7824 */ /* 0x000fe200078e0204 */
[----:B------:R-:W-:-:S04]  /*211b0*/  SHF.L.U32 R2, R2, 0x1f, RZ ;  /* 0x0000001f02027819 */ /* 0x000fc800000006ff */
[----:B------:R-:W1:Y:S02]  /*211c0*/  SYNCS.PHASECHK.TRANS64.TRYWAIT P1, [R31+URZ+0x22840], R2 ;  /* 0x022840021f0075a7 */ /* 0x000e64000802017f */
[----:B-1----:R-:W-:Y:S05]  /*211d0*/  @!P1 BRA `(.L_x_813) ;  /* 0x0000008400649947 */ /* 0x002fea0003800000 */
.L_x_1140:
[----:B------:R-:W-:Y:S05]  /*211e0*/  @!P0 BRA `(.L_x_814) ;  /* 0x0000000000048947 */ /* 0x000fea0003800000 */
[----:B------:R-:W-:Y:S01]  /*211f0*/  BPT.TRAP 0x1 ;  /* 0x000000040000795c */ /* 0x000fe20000300000 */
.L_x_814:
[----:B------:R-:W2:Y:S02]  /*21200*/  SYNCS.PHASECHK.TRANS64.TRYWAIT P1, [R5+URZ+0x22860], R0 ;  /* 0x02286000050075a7 */ /* 0x000ea4000802017f */
[----:B--2---:R-:W-:Y:S05]  /*21210*/  @!P1 BRA `(.L_x_815) ;  /* 0x0000008400689947 */ /* 0x004fea0003800000 */
.L_x_1141:
[----:B------:R-:W-:Y:S05]  /*21220*/  @!P0 BRA `(.L_x_816) ;  /* 0x0000000000048947 */ /* 0x000fea0003800000 */
[----:B------:R-:W-:Y:S01]  /*21230*/  BPT.TRAP 0x1 ;  /* 0x000000040000795c */ /* 0x000fe20000300000 */
.L_x_816:
[----:B------:R-:W3:Y:S02]  /*21240*/  SYNCS.PHASECHK.TRANS64.TRYWAIT P1, [R31+URZ+0x22860], R2 ;  /* 0x022860021f0075a7 */ /* 0x000ee4000802017f */
[----:B---3--:R-:W-:Y:S05]  /*21250*/  @!P1 BRA `(.L_x_817) ;  /* 0x00000084006c9947 */ /* 0x008fea0003800000 */
.L_x_1142:
[----:B------:R-:W-:Y:S05]  /*21260*/  @!P0 BRA `(.L_x_818) ;  /* 0x0000000000048947 */ /* 0x000fea0003800000 */
[----:B------:R-:W-:Y:S01]  /*21270*/  BPT.TRAP 0x1 ;  /* 0x000000040000795c */ /* 0x000fe20000300000 */
.L_x_818:
[----:B------:R-:W4:Y:S02]  /*21280*/  SYNCS.PHASECHK.TRANS64.TRYWAIT P1, [R5+URZ+0x22880], R0 ;  /* 0x02288000050075a7 */ /* 0x000f24000802017f */
[----:B----4-:R-:W-:Y:S05]  /*21290*/  @!P1 BRA `(.L_x_819) ;  /* 0x0000008400709947 */ /* 0x010fea0003800000 */
.L_x_1143:
[----:B------:R-:W-:Y:S05]  /*212a0*/  @!P0 BRA `(.L_x_820) ;  /* 0x0000000000048947 */ /* 0x000fea0003800000 */
[----:B------:R-:W-:Y:S01]  /*212b0*/  BPT.TRAP 0x1 ;  /* 0x000000040000795c */ /* 0x000fe20000300000 */
.L_x_820:
[----:B------:R0:W0:Y:S02]  /*212c0*/  SYNCS.PHASECHK.TRANS64.TRYWAIT P0, [R31+URZ+0x22880], R2 ;  /* 0x022880021f0075a7 */ /* 0x000024000800017f */
[----:B0-----:R-:W-:Y:S05]  /*212d0*/  @!P0 NANOSLEEP.SYNCS 0x989680 ;  /* 0x009896800000895d */ /* 0x001fea0003900000 */
[----:B------:R-:W0:Y:S02]  /*212e0*/  @!P0 SYNCS.PHASECHK.TRANS64 P0, [R31+URZ+0x22880], R2 ;  /* 0x022880021f0085a7 */ /* 0x000e24000800007f */
[----:B0-----:R-:W-:Y:S05]  /*212f0*/  @!P0 BRA `(.L_x_820) ;  /* 0xfffffffc00f08947 */ /* 0x001fea000383ffff */
.L_x_511:
[----:B------:R-:W-:Y:S05]  /*21300*/  BSYNC B8 ;  /* 0x0000000000087941 */ /* 0x000fea0003800000 */
.L_x_508:
[----:B------:R-:W-:Y:S05]  /*21310*/  EXIT ;  /* 0x000000000000794d */ /* 0x000fea0003800000 */
.L_x_533:
[----:B-1----:R1:W2:Y:S02]  /*21320*/  SYNCS.PHASECHK.TRANS64.TRYWAIT P6, [R88+URZ+0x22890], R93 ;  /* 0x0228905d580075a7 */ /* 0x0022a400080c017f */
[----:B--2---:R-:W-:Y:S05]  /*21330*/  @!P6 NANOSLEEP.SYNCS 0x989680 ;  /* 0x009896800000e95d */ /* 0x004fea0003900000 */
[----:B------:R-:W2:Y:S02]  /*21340*/  @!P6 SYNCS.PHASECHK.TRANS64 P6, [R88+URZ+0x22890], R93 ;  /* 0x0228905d5800e5a7 */ /* 0x000ea400080c007f */
[----:B--2---:R-:W-:Y:S05]  /*21350*/  @!P6 BRA `(.L_x_533) ;  /* 0xfffffffc00f0e947 */ /* 0x004fea000383ffff */
[----:B------:R-:W-:Y:S05]  /*21360*/  BRA `(.L_x_821) ;  /* 0xfffffe1800b47947 */ /* 0x000fea000383ffff */
.L_x_534:
[----:B------:R-:W-:Y:S01]  /*21370*/  BSSY B1, `(.L_x_822) ;  /* 0x0000008000017945 */ /* 0x000fe20003800000 */
[----:B------:R-:W-:Y:S01]  /*21380*/  IMAD.MOV.U32 R13, RZ, RZ, R104 ;  /* 0x000000ffff0d7224 */ /* 0x000fe200078e0068 */
[----:B------:R-:W-:Y:S01]  /*21390*/  MOV R15, 0xffffffff ;  /* 0xffffffff000f7802 */ /* 0x000fe20000000f00 */
[----:B------:R-:W-:Y:S02]  /*213a0*/  IMAD.MOV.U32 R12, RZ, RZ, RZ ;  /* 0x000000ffff0c7224 */ /* 0x000fe400078e00ff */
[----:B------:R-:W-:-:S07]  /*213b0*/  IMAD.MOV.U32 R11, RZ, RZ, 0x1c1f ;  /* 0x00001c1fff0b7424 */ /* 0x000fce00078e00ff */
[----:B01----:R-:W-:Y:S05]  /*213c0*/  WARPSYNC.COLLECTIVE R15, `(.L_x_823) ;  /* 0x000000000f087348 */ /* 0x003fea0003c00000 */
[----:B------:R2:W3:Y:S02]  /*213d0*/  SHFL.IDX P6, R14, R13, R12, R11 ;  /* 0x0000000c0d0e7389 */ /* 0x0004e400000c000b */
[----:B0123--:R-:W-:Y:S01]  /*213e0*/  ENDCOLLECTIVE ;  /* 0x000000000000791b */ /* 0x00ffe20003800000 */
.L_x_823:
[----:B------:R-:W-:Y:S05]  /*213f0*/  BSYNC B1 ;  /* 0x0000000000017941 */ /* 0x000fea0003800000 */
.L_x_822:
        /* <DEDUP_REMOVED lines=8> */
.L_x_824:
[----:B------:R-:W-:Y:S05]  /*21480*/  BRA `(.L_x_825) ;  /* 0xfffffe1800807947 */ /* 0x000fea000383ffff */
.L_x_543:
[----:B------:R-:W-:Y:S01]  /*21490*/  BSSY B1, `(.L_x_826) ;  /* 0x0000008000017945 */ /* 0x000fe20003800000 */
[----:B------:R-:W-:Y:S01]  /*214a0*/  MOV R13, R104 ;  /* 0x00000068000d7202 */ /* 0x000fe20000000f00 */
[----:B------:R-:W-:Y:S02]  /*214b0*/  IMAD.MOV.U32 R12, RZ, RZ, 0x1 ;  /* 0x00000001ff0c7424 */ /* 0x000fe400078e00ff */
[----:B0-----:R-:W-:Y:S02]  /*214c0*/  IMAD.MOV.U32 R11, RZ, RZ, 0x1c1f ;  /* 0x00001c1fff0b7424 */ /* 0x001fe400078e00ff */
[----:B------:R-:W-:-:S07]  /*214d0*/  IMAD.MOV.U32 R15, RZ, RZ, -0x1 ;  /* 0xffffffffff0f7424 */ /* 0x000fce00078e00ff */
[----:B-1234-:R-:W-:Y:S05]  /*214e0*/  WARPSYNC.COLLECTIVE R15, `(.L_x_827) ;  /* 0x000000000f087348 */ /* 0x01efea0003c00000 */
[----:B----4-:R0:W4:Y:S02]  /*214f0*/  SHFL.IDX P6, R14, R13, R12, R11 ;  /* 0x0000000c0d0e7389 */ /* 0x01012400000c000b */
[----:B01234-:R-:W-:Y:S01]  /*21500*/  ENDCOLLECTIVE ;  /* 0x000000000000791b */ /* 0x01ffe20003800000 */
.L_x_827:
[----:B------:R-:W-:Y:S05]  /*21510*/  BSYNC B1 ;  /* 0x0000000000017941 */ /* 0x000fea0003800000 */
.L_x_826:
[----:B------:R-:W-:Y:S01]  /*21520*/  IMAD.MOV.U32 R13, RZ, RZ, R103 ;  /* 0x000000ffff0d7224 */ /* 0x000fe200078e0067 */
[----:B------:R-:W-:Y:S01]  /*21530*/  MOV R12, 0x1 ;  /* 0x00000001000c7802 */ /* 0x000fe20000000f00 */
[----:B------:R-:W-:Y:S02]  /*21540*/  IMAD.MOV.U32 R11, RZ, RZ, 0x1c1f ;  /* 0x00001c1fff0b7424 */ /* 0x000fe400078e00ff */
[----:B------:R-:W-:Y:S02]  /*21550*/  IMAD.MOV.U32 R15, RZ, RZ, -0x1 ;  /* 0xffffffffff0f7424 */ /* 0x000fe400078e00ff */
[----:B------:R-:W-:-:S07]  /*21560*/  IMAD.MOV.U32 R46, RZ, RZ, R14 ;  /* 0x000000ffff2e7224 */ /* 0x000fce00078e000e */
[----:B------:R-:W-:Y:S05]  /*21570*/  WARPSYNC.COLLECTIVE R15, `(.L_x_828) ;  /* 0x000000000f087348 */ /* 0x000fea0003c00000 */
[----:B------:R0:W1:Y:S02]  /*21580*/  SHFL.IDX P6, R14, R13, R12, R11 ;  /* 0x0000000c0d0e7389 */ /* 0x00006400000c000b */
[----:B01----:R-:W-:Y:S01]  /*21590*/  ENDCOLLECTIVE ;  /* 0x000000000000791b */ /* 0x003fe20003800000 */
.L_x_828:
[----:B------:R-:W-:Y:S05]  /*215a0*/  BRA `(.L_x_829) ;  /* 0xfffffe2400e07947 */ /* 0x000fea000383ffff */
.L_x_552:
[----:B------:R-:W-:Y:S01]  /*215b0*/  BSSY B1, `(.L_x_830) ;  /* 0x0000008000017945 */ /* 0x000fe20003800000 */
[----:B------:R-:W-:Y:S01]  /*215c0*/  IMAD.MOV.U32 R13, RZ, RZ, R104 ;  /* 0x000000ffff0d7224 */ /* 0x000fe200078e0068 */
[----:B------:R-:W-:Y:S01]  /*215d0*/  MOV R15, 0xffffffff ;  /* 0xffffffff000f7802 */ /* 0x000fe20000000f00 */
[----:B------:R-:W-:Y:S02]  /*215e0*/  IMAD.MOV.U32 R12, RZ, RZ, 0x2 ;  /* 0x00000002ff0c7424 */ /* 0x000fe400078e00ff */
[----:B0-----:R-:W-:-:S07]  /*215f0*/  IMAD.MOV.U32 R11, RZ, RZ, 0x1c1f ;  /* 0x00001c1fff0b7424 */ /* 0x001fce00078e00ff */
[----:B-1234-:R-:W-:Y:S05]  /*21600*/  WARPSYNC.COLLECTIVE R15, `(.L_x_831) ;  /* 0x000000000f087348 */ /* 0x01efea0003c00000 */
[----:B------:R0:W0:Y:S02]  /*21610*/  SHFL.IDX P6, R14, R13, R12, R11 ;  /* 0x0000000c0d0e7389 */ /* 0x00002400000c000b */
[----:B01234-:R-:W-:Y:S01]  /*21620*/  ENDCOLLECTIVE ;  /* 0x000000000000791b */ /* 0x01ffe20003800000 */
.L_x_831:
[----:B------:R-:W-:Y:S05]  /*21630*/  BSYNC B1 ;  /* 0x0000000000017941 */ /* 0x000fea0003800000 */
.L_x_830:
[----:B------:R-:W-:Y:S02]  /*21640*/  IMAD.MOV.U32 R13, RZ, RZ, R103 ;  /* 0x000000ffff0d7224 */ /* 0x000fe400078e0067 */
[----:B------:R-:W-:Y:S02]  /*21650*/  IMAD.MOV.U32 R12, RZ, RZ, 0x2 ;  /* 0x00000002ff0c7424 */ /* 0x000fe400078e00ff */
[----:B------:R-:W-:Y:S02]  /*21660*/  IMAD.MOV.U32 R11, RZ, RZ, 0x1c1f ;  /* 0x00001c1fff0b7424 */ /* 0x000fe400078e00ff */
[----:B------:R-:W-:Y:S02]  /*21670*/  IMAD.MOV.U32 R15, RZ, RZ, -0x1 ;  /* 0xffffffffff0f7424 */ /* 0x000fe400078e00ff */
[----:B------:R-:W-:-:S07]  /*21680*/  IMAD.MOV.U32 R104, RZ, RZ, R14 ;  /* 0x000000ffff687224 */ /* 0x000fce00078e000e */
[----:B------:R-:W-:Y:S05]  /*21690*/  WARPSYNC.COLLECTIVE R15, `(.L_x_832) ;  /* 0x000000000f087348 */ /* 0x000fea0003c00000 */
[----:B------:R0:W1:Y:S02]  /*216a0*/  SHFL.IDX P6, R14, R13, R12, R11 ;  /* 0x0000000c0d0e7389 */ /* 0x00006400000c000b */
[----:B01----:R-:W-:Y:S01]  /*216b0*/  ENDCOLLECTIVE ;  /* 0x000000000000791b */ /* 0x003fe20003800000 */
.L_x_832:
[----:B------:R-:W-:Y:S05]  /*216c0*/  BRA `(.L_x_833) ;  /* 0xfffffe3400407947 */ /* 0x000fea000383ffff */
.L_x_562:
[----:B-1----:R1:W2:Y:S02]  /*216d0*/  SYNCS.PHASECHK.TRANS64.TRYWAIT P3, [R88+URZ+0x22890], R93 ;  /* 0x0228905d580075a7 */ /* 0x0022a4000806017f */
[----:B--2---:R-:W-:Y:S05]  /*216e0*/  @!P3 NANOSLEEP.SYNCS 0x989680 ;  /* 0x009896800000b95d */ /* 0x004fea0003900000 */
[----:B------:R-:W2:Y:S02]  /*216f0*/  @!P3 SYNCS.PHASECHK.TRANS64 P3, [R88+URZ+0x22890], R93 ;  /* 0x0228905d5800b5a7 */ /* 0x000ea4000806007f */
[----:B--2---:R-:W-:Y:S05]  /*21700*/  @!P3 BRA `(.L_x_562) ;  /* 0xfffffffc00f0b947 */ /* 0x004fea000383ffff */
[----:B------:R-:W-:Y:S05]  /*21710*/  BRA `(.L_x_834) ;  /* 0xfffffe4400f87947 */ /* 0x000fea000383ffff */
.L_x_563:
[----:B------:R-:W-:Y:S01]  /*21720*/  BSSY B1, `(.L_x_835) ;  /* 0x0000008000017945 */ /* 0x000fe20003800000 */
[----:B------:R-:W-:Y:S01]  /*21730*/  MOV R13, R104 ;  /* 0x00000068000d7202 */ /* 0x000fe20000000f00 */
[----:B------:R-:W-:Y:S02]  /*21740*/  IMAD.MOV.U32 R12, RZ, RZ, RZ ;  /* 0x000000ffff0c7224 */ /* 0x000fe400078e00ff */
[----:B------:R-:W-:Y:S02]  /*21750*/  IMAD.MOV.U32 R11, RZ, RZ, 0x1c1f ;  /* 0x00001c1fff0b7424 */ /* 0x000fe400078e00ff */
[----:B------:R-:W-:-:S07]  /*21760*/  IMAD.MOV.U32 R15, RZ, RZ, -0x1 ;  /* 0xffffffffff0f7424 */ /* 0x000fce00078e00ff */
[----:B-1----:R-:W-:Y:S05]  /*21770*/  WARPSYNC.COLLECTIVE R15, `(.L_x_836) ;  /* 0x000000000f087348 */ /* 0x002fea0003c00000 */
[----:B------:R0:W2:Y:S02]  /*21780*/  SHFL.IDX P6, R14, R13, R12, R11 ;  /* 0x0000000c0d0e7389 */ /* 0x0000a400000c000b */
[----:B012---:R-:W-:Y:S01]  /*21790*/  ENDCOLLECTIVE ;  /* 0x000000000000791b */ /* 0x007fe20003800000 */
.L_x_836:
[----:B------:R-:W-:Y:S05]  /*217a0*/  BSYNC B1 ;  /* 0x0000000000017941 */ /* 0x000fea0003800000 */
.L_x_835:
[----:B------:R-:W-:Y:S01]  /*217b0*/  IMAD.MOV.U32 R13, RZ, RZ, R103 ;  /* 0x000000ffff0d7224 */ /* 0x000fe200078e0067 */
[----:B------:R-:W-:Y:S01]  /*217c0*/  MOV R12, RZ ;  /* 0x000000ff000c7202 */ /* 0x000fe20000000f00 */
[----:B------:R-:W-:Y:S02]  /*217d0*/  IMAD.MOV.U32 R11, RZ, RZ, 0x1c1f ;  /* 0x00001c1fff0b7424 */ /* 0x000fe400078e00ff */
[----:B------:R-:W-:Y:S02]  /*217e0*/  IMAD.MOV.U32 R15, RZ, RZ, -0x1 ;  /* 0xffffffffff0f7424 */ /* 0x000fe400078e00ff */
[----:B------:R-:W-:-:S07]  /*217f0*/  IMAD.MOV.U32 R105, RZ, RZ, R14 ;  /* 0x000000ffff697224 */ /* 0x000fce00078e000e */
[----:B------:R-:W-:Y:S05]  /*21800*/  WARPSYNC.COLLECTIVE R15, `(.L_x_837) ;  /* 0x000000000f087348 */ /* 0x000fea0003c00000 */
[----:B------:R0:W1:Y:S02]  /*21810*/  SHFL.IDX P6, R14, R13, R12, R11 ;  /* 0x0000000c0d0e7389 */ /* 0x00006400000c000b */
[----:B01----:R-:W-:Y:S01]  /*21820*/  ENDCOLLECTIVE ;  /* 0x000000000000791b */ /* 0x003fe20003800000 */
.L_x_837:
[----:B------:R-:W-:Y:S01]  /*21830*/  IMAD.MOV.U32 R107, RZ, RZ, R14 ;  /* 0x000000ffff6b7224 */ /* 0x000fe200078e000e */
[----:B------:R-:W-:Y:S06]  /*21840*/  BRA `(.L_x_838) ;  /* 0xfffffe4400c47947 */ /* 0x000fec000383ffff */
.L_x_568:
[----:B------:R-:W-:Y:S01]  /*21850*/  BSSY B1, `(.L_x_839) ;  /* 0x0000008000017945 */ /* 0x000fe20003800000 */
[----:B----4-:R-:W-:Y:S01]  /*21860*/  IMAD.MOV.U32 R13, RZ, RZ, R104 ;  /* 0x000000ffff0d7224 */ /* 0x010fe200078e0068 */
[----:B------:R-:W-:Y:S01]  /*21870*/  MOV R11, 0x1c1f ;  /* 0x00001c1f000b7802 */ /* 0x000fe20000000f00 */
[----:B------:R-:W-:Y:S02]  /*21880*/  IMAD.MOV.U32 R12, RZ, RZ, 0x1 ;  /* 0x00000001ff0c7424 */ /* 0x000fe400078e00ff */
[----:B------:R-:W-:-:S07]  /*21890*/  IMAD.MOV.U32 R15, RZ, RZ, -0x1 ;  /* 0xffffffffff0f7424 */ /* 0x000fce00078e00ff */
[----:B0123--:R-:W-:Y:S05]  /*218a0*/  WARPSYNC.COLLECTIVE R15, `(.L_x_840) ;  /* 0x000000000f087348 */ /* 0x00ffea0003c00000 */
[----:B------:R4:W0:Y:S02]  /*218b0*/  SHFL.IDX P6, R14, R13, R12, R11 ;  /* 0x0000000c0d0e7389 */ /* 0x00082400000c000b */
[----:B01234-:R-:W-:Y:S01]  /*218c0*/  ENDCOLLECTIVE ;  /* 0x000000000000791b */ /* 0x01ffe20003800000 */
.L_x_840:
[----:B------:R-:W-:Y:S05]  /*218d0*/  BSYNC B1 ;  /* 0x0000000000017941 */ /* 0x000fea0003800000 */
.L_x_839:
[----:B------:R-:W-:Y:S01]  /*218e0*/  IMAD.MOV.U32 R13, RZ, RZ, R103 ;  /* 0x000000ffff0d7224 */ /* 0x000fe200078e0067 */
[----:B------:R-:W-:Y:S01]  /*218f0*/  MOV R15, 0xffffffff ;  /* 0xffffffff000f7802 */ /* 0x000fe20000000f00 */
[----:B------:R-:W-:Y:S02]  /*21900*/  IMAD.MOV.U32 R12, RZ, RZ, 0x1 ;  /* 0x00000001ff0c7424 */ /* 0x000fe400078e00ff */
[----:B------:R-:W-:Y:S02]  /*21910*/  IMAD.MOV.U32 R11, RZ, RZ, 0x1c1f ;  /* 0x00001c1fff0b7424 */ /* 0x000fe400078e00ff */
[----:B------:R-:W-:-:S07]  /*21920*/  IMAD.MOV.U32 R33, RZ, RZ, R14 ;  /* 0x000000ffff217224 */ /* 0x000fce00078e000e */
[----:B------:R-:W-:Y:S05]  /*21930*/  WARPSYNC.COLLECTIVE R15, `(.L_x_841) ;  /* 0x000000000f087348 */ /* 0x000fea0003c00000 */
[----:B------:R0:W1:Y:S02]  /*21940*/  SHFL.IDX P6, R14, R13, R12, R11 ;  /* 0x0000000c0d0e7389 */ /* 0x00006400000c000b */
[----:B01----:R-:W-:Y:S01]  /*21950*/  ENDCOLLECTIVE ;  /* 0x000000000000791b */ /* 0x003fe20003800000 */
.L_x_841:
[----:B------:R-:W-:Y:S05]  /*21960*/  BRA `(.L_x_842) ;  /* 0xfffffe5400347947 */ /* 0x000fea000383ffff */
.L_x_573:
[----:B------:R-:W-:Y:S01]  /*21970*/  BSSY B1, `(.L_x_843) ;  /* 0x0000008000017945 */ /* 0x000fe20003800000 */
[----:B0-----:R-:W-:Y:S02]  /*21980*/  IMAD.MOV.U32 R13, RZ, RZ, R104 ;  /* 0x000000ffff0d7224 */ /* 0x001fe400078e0068 */
[----:B------:R-:W-:Y:S02]  /*21990*/  IMAD.MOV.U32 R12, RZ, RZ, 0x2 ;  /* 0x00000002ff0c7424 */ /* 0x000fe400078e00ff */
[----:B------:R-:W-:Y:S02]  /*219a0*/  IMAD.MOV.U32 R11, RZ, RZ, 0x1c1f ;  /* 0x00001c1fff0b7424 */ /* 0x000fe400078e00ff */
[----:B------:R-:W-:-:S07]  /*219b0*/  IMAD.MOV.U32 R15, RZ, RZ, -0x1 ;  /* 0xffffffffff0f7424 */ /* 0x000fce00078e00ff */
[----:B-1234-:R-:W-:Y:S05]  /*219c0*/  WARPSYNC.COLLECTIVE R15, `(.L_x_844) ;  /* 0x000000000f087348 */ /* 0x01efea0003c00000 */
[----:B------:R0:W0:Y:S02]  /*219d0*/  SHFL.IDX P6, R14, R13, R12, R11 ;  /* 0x0000000c0d0e7389 */ /* 0x00002400000c000b */
[----:B01234-:R-:W-:Y:S01]  /*219e0*/  ENDCOLLECTIVE ;  /* 0x000000000000791b */ /* 0x01ffe20003800000 */
.L_x_844:
[----:B------:R-:W-:Y:S05]  /*219f0*/  BSYNC B1 ;  /* 0x0000000000017941 */ /* 0x000fea0003800000 */
.L_x_843:
[----:B------:R-:W-:Y:S01]  /*21a00*/  MOV R13, R103 ;  /* 0x00000067000d7202 */ /* 0x000fe20000000f00 */
[----:B------:R-:W-:Y:S02]  /*21a10*/  IMAD.MOV.U32 R12, RZ, RZ, 0x2 ;  /* 0x00000002ff0c7424 */ /* 0x000fe400078e00ff */
[----:B------:R-:W-:Y:S02]  /*21a20*/  IMAD.MOV.U32 R11, RZ, RZ, 0x1c1f ;  /* 0x00001c1fff0b7424 */ /* 0x000fe400078e00ff */
[----:B------:R-:W-:Y:S02]  /*21a30*/  IMAD.MOV.U32 R15, RZ, RZ, -0x1 ;  /* 0xffffffffff0f7424 */ /* 0x000fe400078e00ff */
[----:B------:R-:W-:-:S07]  /*21a40*/  IMAD.MOV.U32 R33, RZ, RZ, R14 ;  /* 0x000000ffff217224 */ /* 0x000fce00078e000e */
[----:B------:R-:W-:Y:S05]  /*21a50*/  WARPSYNC.COLLECTIVE R15, `(.L_x_845) ;  /* 0x000000000f087348 */ /* 0x000fea0003c00000 */
[----:B------:R0:W1:Y:S02]  /*21a60*/  SHFL.IDX P6, R14, R13, R12, R11 ;  /* 0x0000000c0d0e7389 */ /* 0x00006400000c000b */
[----:B01----:R-:W-:Y:S01]  /*21a70*/  ENDCOLLECTIVE ;  /* 0x000000000000791b */ /* 0x003fe20003800000 */
.L_x_845:
[----:B------:R-:W-:Y:S05]  /*21a80*/  BRA `(.L_x_846) ;  /* 0xfffffe6000c07947 */ /* 0x000fea000383ffff */
.L_x_578:
[----:B0-----:R0:W1:Y:S02]  /*21a90*/  SYNCS.PHASECHK.TRANS64.TRYWAIT P2, [R88+URZ+0x22890], R93 ;  /* 0x0228905d580075a7 */ /* 0x001064000804017f */
[----:B-1----:R-:W-:Y:S05]  /*21aa0*/  @!P2 NANOSLEEP.SYNCS 0x989680 ;  /* 0x009896800000a95d */ /* 0x002fea0003900000 */
[----:B------:R-:W1:Y:S02]  /*21ab0*/  @!P2 SYNCS.PHASECHK.TRANS64 P2, [R88+URZ+0x22890], R93 ;  /* 0x0228905d5800a5a7 */ /* 0x000e64000804007f */
[----:B-1----:R-:W-:Y:S05]  /*21ac0*/  @!P2 BRA `(.L_x_578) ;  /* 0xfffffffc00f0a947 */ /* 0x002fea000383ffff */
[----:B------:R-:W-:Y:S05]  /*21ad0*/  BRA `(.L_x_847) ;  /* 0xfffffe7000987947 */ /* 0x000fea000383ffff */
.L_x_579:
[----:B------:R-:W-:Y:S01]  /*21ae0*/  BSSY B1, `(.L_x_848) ;  /* 0x0000008000017945 */ /* 0x000fe20003800000 */
[----:B------:R-:W-:Y:S01]  /*21af0*/  IMAD.MOV.U32 R13, RZ, RZ, R33 ;  /* 0x000000ffff0d7224 */ /* 0x000fe200078e0021 */
[----:B------:R-:W-:Y:S01]  /*21b00*/  MOV R11, 0x1c1f ;  /* 0x00001c1f000b7802 */ /* 0x000fe20000000f00 */
[----:B------:R-:W-:Y:S02]  /*21b10*/  IMAD.MOV.U32 R12, RZ, RZ, RZ ;  /* 0x000000ffff0c7224 */ /* 0x000fe400078e00ff */
[----:B------:R-:W-:-:S07]  /*21b20*/  IMAD.MOV.U32 R15, RZ, RZ, -0x1 ;  /* 0xffffffffff0f7424 */ /* 0x000fce00078e00ff */
[----:B0-----:R-:W-:Y:S05]  /*21b30*/  WARPSYNC.COLLECTIVE R15, `(.L_x_849) ;  /* 0x000000000f087348 */ /* 0x001fea0003c00000 */
[----:B------:R1:W2:Y:S02]  /*21b40*/  SHFL.IDX P6, R14, R13, R12, R11 ;  /* 0x0000000c0d0e7389 */ /* 0x0002a400000c000b */
[----:B012---:R-:W-:Y:S01]  /*21b50*/  ENDCOLLECTIVE ;  /* 0x000000000000791b */ /* 0x007fe20003800000 */
.L_x_849:
[----:B------:R-:W-:Y:S05]  /*21b60*/  BSYNC B1 ;  /* 0x0000000000017941 */ /* 0x000fea0003800000 */
.L_x_848:
[----:B------:R-:W-:Y:S01]  /*21b70*/  IMAD.MOV.U32 R13, RZ, RZ, R32 ;  /* 0x000000ffff0d7224 */ /* 0x000fe200078e0020 */
[----:B------:R-:W-:Y:S01]  /*21b80*/  MOV R15, 0xffffffff ;  /* 0xffffffff000f7802 */ /* 0x000fe20000000f00 */
[----:B------:R-:W-:Y:S02]  /*21b90*/  IMAD.MOV.U32 R12, RZ, RZ, RZ ;  /* 0x000000ffff0c7224 */ /* 0x000fe400078e00ff */
[----:B------:R-:W-:Y:S02]  /*21ba0*/  IMAD.MOV.U32 R11, RZ, RZ, 0x1c1f ;  /* 0x00001c1fff0b7424 */ /* 0x000fe400078e00ff */
[----:B------:R-:W-:-:S07]  /*21bb0*/  IMAD.MOV.U32 R4, RZ, RZ, R14 ;  /* 0x000000ffff047224 */ /* 0x000fce00078e000e */
[----:B------:R-:W-:Y:S05]  /*21bc0*/  WARPSYNC.COLLECTIVE R15, `(.L_x_850) ;  /* 0x000000000f087348 */ /* 0x000fea0003c00000 */
[----:B------:R0:W1:Y:S02]  /*21bd0*/  SHFL.IDX P6, R14, R13, R12, R11 ;  /* 0x0000000c0d0e7389 */ /* 0x00006400000c000b */
[----:B01----:R-:W-:Y:S01]  /*21be0*/  ENDCOLLECTIVE ;  /* 0x000000000000791b */ /* 0x003fe20003800000 */
.L_x_850:
[----:B------:R-:W-:Y:S05]  /*21bf0*/  BRA `(.L_x_851) ;  /* 0xfffffe7000b87947 */ /* 0x000fea000383ffff */
.L_x_582:
[----:B------:R-:W-:Y:S01]  /*21c00*/  BSSY B1, `(.L_x_852) ;  /* 0x0000008000017945 */ /* 0x000fe20003800000 */
[----:B------:R-:W-:Y:S02]  /*21c10*/  IMAD.MOV.U32 R13, RZ, RZ, R33 ;  /* 0x000000ffff0d7224 */ /* 0x000fe400078e0021 */
[----:B------:R-:W-:Y:S02]  /*21c20*/  IMAD.MOV.U32 R12, RZ, RZ, 0x1 ;  /* 0x00000001ff0c7424 */ /* 0x000fe400078e00ff */
[----:B------:R-:W-:Y:S02]  /*21c30*/  IMAD.MOV.U32 R11, RZ, RZ, 0x1c1f ;  /* 0x00001c1fff0b7424 */ /* 0x000fe400078e00ff */
[----:B------:R-:W-:-:S07]  /*21c40*/  IMAD.MOV.U32 R15, RZ, RZ, -0x1 ;  /* 0xffffffffff0f7424 */ /* 0x000fce00078e00ff */
[----:B01234-:R-:W-:Y:S05]  /*21c50*/  WARPSYNC.COLLECTIVE R15, `(.L_x_853) ;  /* 0x000000000f087348 */ /* 0x01ffea0003c00000 */
[----:B---3--:R3:W0:Y:S02]  /*21c60*/  SHFL.IDX P6, R14, R13, R12, R11 ;  /* 0x0000000c0d0e7389 */ /* 0x00862400000c000b */
[----:B01234-:R-:W-:Y:S01]  /*21c70*/  ENDCOLLECTIVE ;  /* 0x000000000000791b */ /* 0x01ffe20003800000 */
.L_x_853:
[----:B------:R-:W-:Y:S05]  /*21c80*/  BSYNC B1 ;  /* 0x0000000000017941 */ /* 0x000fea0003800000 */
.L_x_852:
        /* <DEDUP_REMOVED lines=8> */
.L_x_854:
[----:B------:R-:W-:Y:S05]  /*21d10*/  BRA `(.L_x_855) ;  /* 0xfffffe7000b87947 */ /* 0x000fea000383ffff */
.L_x_585:
[----:B------:R-:W-:Y:S01]  /*21d20*/  BSSY B1, `(.L_x_856) ;  /* 0x0000008000017945 */ /* 0x000fe20003800000 */
[----:B------:R-:W-:Y:S01]  /*21d30*/  IMAD.MOV.U32 R13, RZ, RZ, R33 ;  /* 0x000000ffff0d7224 */ /* 0x000fe200078e0021 */
[----:B------:R-:W-:Y:S01]  /*21d40*/  MOV R11, 0x1c1f ;  /* 0x00001c1f000b7802 */ /* 0x000fe20000000f00 */
[----:B------:R-:W-:Y:S02]  /*21d50*/  IMAD.MOV.U32 R12, RZ, RZ, 0x2 ;  /* 0x00000002ff0c7424 */ /* 0x000fe400078e00ff */
[----:B------:R-:W-:-:S07]  /*21d60*/  IMAD.MOV.U32 R15, RZ, RZ, -0x1 ;  /* 0xffffffffff0f7424 */ /* 0x000fce00078e00ff */
[----:B01234-:R-:W-:Y:S05]  /*21d70*/  WARPSYNC.COLLECTIVE R15, `(.L_x_857) ;  /* 0x000000000f087348 */ /* 0x01ffea0003c00000 */
[----:B---3--:R3:W0:Y:S02]  /*21d80*/  SHFL.IDX P6, R14, R13, R12, R11 ;  /* 0x0000000c0d0e7389 */ /* 0x00862400000c000b */
[----:B01234-:R-:W-:Y:S01]  /*21d90*/  ENDCOLLECTIVE ;  /* 0x000000000000791b */ /* 0x01ffe20003800000 */
.L_x_857:
[----:B------:R-:W-:Y:S05]  /*21da0*/  BSYNC B1 ;  /* 0x0000000000017941 */ /* 0x000fea0003800000 */
.L_x_856:
        /* <DEDUP_REMOVED lines=8> */
.L_x_858:
[----:B------:R-:W-:Y:S05]  /*21e30*/  BRA `(.L_x_859) ;  /* 0xfffffe7000bc7947 */ /* 0x000fea000383ffff */
.L_x_589:
[----:B------:R0:W0:Y:S02]  /*21e40*/  SYNCS.PHASECHK.TRANS64.TRYWAIT P3, [R88+URZ+0x228b0], R93 ;  /* 0x0228b05d580075a7 */ /* 0x000024000806017f */
[----:B0-----:R-:W-:Y:S05]  /*21e50*/  @!P3 NANOSLEEP.SYNCS 0x989680 ;  /* 0x009896800000b95d */ /* 0x001fea0003900000 */
[----:B------:R-:W0:Y:S02]  /*21e60*/  @!P3 SYNCS.PHASECHK.TRANS64 P3, [R88+URZ+0x228b0], R93 ;  /* 0x0228b05d5800b5a7 */ /* 0x000e24000806007f */
[----:B0-----:R-:W-:Y:S05]  /*21e70*/  @!P3 BRA `(.L_x_589) ;  /* 0xfffffffc00f0b947 */ /* 0x001fea000383ffff */
[----:B------:R-:W-:Y:S05]  /*21e80*/  BRA `(.L_x_860) ;  /* 0xfffffe7400347947 */ /* 0x000fea000383ffff */
.L_x_601:
[----:B------:R-:W0:Y:S01]  /*21e90*/  S2R R3, SR_TID.X ;  /* 0x0000000000037919 */ /* 0x000e220000002100 */
[----:B------:R-:W-:Y:S01]  /*21ea0*/  BSSY B0, `(.L_x_861) ;  /* 0x000000c000007945 */ /* 0x000fe20003800000 */
[----:B------:R-:W-:Y:S02]  /*21eb0*/  IMAD.MOV.U32 R12, RZ, RZ, RZ ;  /* 0x000000ffff0c7224 */ /* 0x000fe400078e00ff */
[----:B------:R-:W-:Y:S02]  /*21ec0*/  IMAD.MOV.U32 R11, RZ, RZ, 0x1f ;  /* 0x0000001fff0b7424 */ /* 0x000fe400078e00ff */
[----:B------:R-:W-:Y:S02]  /*21ed0*/  IMAD.MOV.U32 R15, RZ, RZ, -0x1 ;  /* 0xffffffffff0f7424 */ /* 0x000fe400078e00ff */
[----:B0-----:R-:W-:-:S05]  /*21ee0*/  VIADD R5, R3, 0xffffff80 ;  /* 0xffffff8003057836 */ /* 0x001fca0000000000 */
[----:B------:R-:W-:-:S04]  /*21ef0*/  SHF.R.S32.HI R3, RZ, 0x1f, R5 ;  /* 0x0000001fff037819 */ /* 0x000fc80000011405 */
[----:B------:R-:W-:-:S04]  /*21f00*/  LEA.HI R3, R3, R5, RZ, 0x7 ;  /* 0x0000000503037211 */ /* 0x000fc800078f38ff */
[----:B------:R-:W-:-:S05]  /*21f10*/  SHF.R.S32.HI R3, RZ, 0x7, R3 ;  /* 0x00000007ff037819 */ /* 0x000fca0000011403 */
[----:B------:R-:W-:-:S07]  /*21f20*/  IMAD.MOV.U32 R13, RZ, RZ, R3 ;  /* 0x000000ffff0d7224 */ /* 0x000fce00078e0003 */
[----:B-----5:R-:W-:Y:S05]  /*21f30*/  WARPSYNC.COLLECTIVE R15, `(.L_x_862) ;  /* 0x000000000f087348 */ /* 0x020fea0003c00000 */
[----:B------:R0:W1:Y:S02]  /*21f40*/  SHFL.IDX P6, R14, R13, R12, R11 ;  /* 0x0000000c0d0e7389 */ /* 0x00006400000c000b */
[----:B01---5:R-:W-:Y:S01]  /*21f50*/  ENDCOLLECTIVE ;  /* 0x000000000000791b */ /* 0x023fe20003800000 */
.L_x_862:
[----:B------:R-:W-:Y:S05]  /*21f60*/  BSYNC B0 ;  /* 0x0000000000007941 */ /* 0x000fea0003800000 */
.L_x_861:
[----:B------:R-:W-:Y:S01]  /*21f70*/  MOV R202, R14 ;  /* 0x0000000e00ca7202 */ /* 0x000fe20000000f00 */
[----:B------:R-:W-:Y:S06]  /*21f80*/  BRA `(.L_x_863) ;  /* 0xfffffe8000447947 */ /* 0x000fec000383ffff */
.L_x_613:
        /* <DEDUP_REMOVED lines=8> */
.L_x_865:
[----:B------:R-:W-:Y:S05]  /*22010*/  BSYNC B1 ;  /* 0x0000000000017941 */ /* 0x000fea0003800000 */
.L_x_864:
[----:B------:R-:W-:Y:S01]  /*22020*/  MOV R13, R30 ;  /* 0x0000001e000d7202 */ /* 0x000fe20000000f00 */
[----:B------:R-:W-:Y:S02]  /*22030*/  IMAD.MOV.U32 R12, RZ, RZ, RZ ;  /* 0x000000ffff0c7224 */ /* 0x000fe400078e00ff */
[----:B------:R-:W-:Y:S02]  /*22040*/  IMAD.MOV.U32 R11, RZ, RZ, 0x1c1f ;  /* 0x00001c1fff0b7424 */ /* 0x000fe400078e00ff */
[----:B------:R-:W-:Y:S02]  /*22050*/  IMAD.MOV.U32 R15, RZ, RZ, -0x1 ;  /* 0xffffffffff0f7424 */ /* 0x000fe400078e00ff */
[----:B------:R-:W-:-:S07]  /*22060*/  IMAD.MOV.U32 R0, RZ, RZ, R14 ;  /* 0x000000ffff007224 */ /* 0x000fce00078e000e */
[----:B------:R-:W-:Y:S05]  /*22070*/  WARPSYNC.COLLECTIVE R15, `(.L_x_866) ;  /* 0x000000000f087348 */ /* 0x000fea0003c00000 */
[----:B------:R0:W1:Y:S02]  /*22080*/  SHFL.IDX P6, R14, R13, R12, R11 ;  /* 0x0000000c0d0e7389 */ /* 0x00006400000c000b */
[----:B01----:R-:W-:Y:S01]  /*22090*/  ENDCOLLECTIVE ;  /* 0x000000000000791b */ /* 0x003fe20003800000 */
.L_x_866:
[----:B------:R-:W-:Y:S02]  /*220a0*/  IMAD.MOV.U32 R13, RZ, RZ, R28 ;  /* 0x000000ffff0d7224 */ /* 0x000fe400078e001c */
[----:B------:R-:W-:-:S07]  /*220b0*/  IMAD.MOV.U32 R3, RZ, RZ, R14 ;  /* 0x000000ffff037224 */ /* 0x000fce00078e000e */
[----:B------:R-:W-:Y:S05]  /*220c0*/  WARPSYNC.COLLECTIVE R15, `(.L_x_867) ;  /* 0x000000000f087348 */ /* 0x000fea0003c00000 */
[----:B------:R0:W1:Y:S02]  /*220d0*/  SHFL.IDX P6, R14, R13, R12, R11 ;  /* 0x0000000c0d0e7389 */ /* 0x00006400000c000b */
[----:B01----:R-:W-:Y:S01]  /*220e0*/  ENDCOLLECTIVE ;  /* 0x000000000000791b */ /* 0x003fe20003800000 */
.L_x_867:
[----:B------:R-:W-:Y:S01]  /*220f0*/  IMAD.MOV.U32 R13, RZ, RZ, R32 ;  /* 0x000000ffff0d7224 */ /* 0x000fe200078e0020 */
[----:B------:R-:W-:-:S07]  /*22100*/  MOV R4, R14 ;  /* 0x0000000e00047202 */ /* 0x000fce0000000f00 */
[----:B------:R-:W-:Y:S05]  /*22110*/  WARPSYNC.COLLECTIVE R15, `(.L_x_868) ;  /* 0x000000000f087348 */ /* 0x000fea0003c00000 */
[----:B------:R0:W1:Y:S02]  /*22120*/  SHFL.IDX P6, R14, R13, R12, R11 ;  /* 0x0000000c0d0e7389 */ /* 0x00006400000c000b */
[----:B01----:R-:W-:Y:S01]  /*22130*/  ENDCOLLECTIVE ;  /* 0x000000000000791b */ /* 0x003fe20003800000 */
.L_x_868:
[----:B------:R-:W-:Y:S05]  /*22140*/  BRA `(.L_x_869) ;  /* 0xfffffe84003c7947 */ /* 0x000fea000383ffff */
.L_x_617:
[----:B0-----:R0:W1:Y:S02]  /*22150*/  SYNCS.PHASECHK.TRANS64.TRYWAIT P0, [R18+URZ+0x22800], R39 ;  /* 0x02280027120075a7 */ /* 0x001064000800017f */
[----:B-1----:R-:W-:Y:S05]  /*22160*/  @!P0 NANOSLEEP.SYNCS 0x989680 ;  /* 0x009896800000895d */ /* 0x002fea0003900000 */
[----:B------:R-:W1:Y:S02]  /*22170*/  @!P0 SYNCS.PHASECHK.TRANS64 P0, [R18+URZ+0x22800], R39 ;  /* 0x02280027120085a7 */ /* 0x000e64000800007f */
[----:B-1----:R-:W-:Y:S05]  /*22180*/  @!P0 BRA `(.L_x_617) ;  /* 0xfffffffc00f08947 */ /* 0x002fea000383ffff */
[----:B------:R-:W-:Y:S05]  /*22190*/  BRA `(.L_x_870) ;  /* 0xfffffe8800d07947 */ /* 0x000fea000383ffff */
.L_x_625:
        /* <DEDUP_REMOVED lines=8> */
.L_x_872:
[----:B------:R-:W-:Y:S05]  /*22220*/  BSYNC B1 ;  /* 0x0000000000017941 */ /* 0x000fea0003800000 */
.L_x_871:
[----:B------:R-:W-:Y:S01]  /*22230*/  IMAD.MOV.U32 R13, RZ, RZ, R30 ;  /* 0x000000ffff0d7224 */ /* 0x000fe200078e001e */
[----:B------:R-:W-:Y:S01]  /*22240*/  MOV R3, R14 ;  /* 0x0000000e00037202 */ /* 0x000fe20000000f00 */
[----:B------:R-:W-:Y:S02]  /*22250*/  IMAD.MOV.U32 R12, RZ, RZ, RZ ;  /* 0x000000ffff0c7224 */ /* 0x000fe400078e00ff */
[----:B------:R-:W-:Y:S02]  /*22260*/  IMAD.MOV.U32 R11, RZ, RZ, 0x1c1f ;  /* 0x00001c1fff0b7424 */ /* 0x000fe400078e00ff */
[----:B------:R-:W-:-:S07]  /*22270*/  IMAD.MOV.U32 R15, RZ, RZ, -0x1 ;  /* 0xffffffffff0f7424 */ /* 0x000fce00078e00ff */
[----:B------:R-:W-:Y:S05]  /*22280*/  WARPSYNC.COLLECTIVE R15, `(.L_x_873) ;  /* 0x000000000f087348 */ /* 0x000fea0003c00000 */
[----:B------:R0:W1:Y:S02]  /*22290*/  SHFL.IDX P6, R14, R13, R12, R11 ;  /* 0x0000000c0d0e7389 */ /* 0x00006400000c000b */
[----:B01----:R-:W-:Y:S01]  /*222a0*/  ENDCOLLECTIVE ;  /* 0x000000000000791b */ /* 0x003fe20003800000 */
.L_x_873:
[----:B------:R-:W-:Y:S01]  /*222b0*/  MOV R13, R28 ;  /* 0x0000001c000d7202 */ /* 0x000fe20000000f00 */
[----:B------:R-:W-:-:S07]  /*222c0*/  IMAD.MOV.U32 R21, RZ, RZ, R14 ;  /* 0x000000ffff157224 */ /* 0x000fce00078e000e */
[----:B------:R-:W-:Y:S05]  /*222d0*/  WARPSYNC.COLLECTIVE R15, `(.L_x_874) ;  /* 0x000000000f087348 */ /* 0x000fea0003c00000 */
[----:B------:R0:W1:Y:S02]  /*222e0*/  SHFL.IDX P6, R14, R13, R12, R11 ;  /* 0x0000000c0d0e7389 */ /* 0x00006400000c000b */
[----:B01----:R-:W-:Y:S01]  /*222f0*/  ENDCOLLECTIVE ;  /* 0x000000000000791b */ /* 0x003fe20003800000 */
.L_x_874:
[----:B------:R-:W-:Y:S02]  /*22300*/  IMAD.MOV.U32 R13, RZ, RZ, R32 ;  /* 0x000000ffff0d7224 */ /* 0x000fe400078e0020 */
[----:B------:R-:W-:-:S07]  /*22310*/  IMAD.MOV.U32 R31, RZ, RZ, R14 ;  /* 0x000000ffff1f7224 */ /* 0x000fce00078e000e */
[----:B------:R-:W-:Y:S05]  /*22320*/  WARPSYNC.COLLECTIVE R15, `(.L_x_875) ;  /* 0x000000000f087348 */ /* 0x000fea0003c00000 */
[----:B------:R0:W1:Y:S02]  /*22330*/  SHFL.IDX P6, R14, R13, R12, R11 ;  /* 0x0000000c0d0e7389 */ /* 0x00006400000c000b */
[----:B01----:R-:W-:Y:S01]  /*22340*/  ENDCOLLECTIVE ;  /* 0x000000000000791b */ /* 0x003fe20003800000 */
.L_x_875:
[----:B------:R-:W-:Y:S05]  /*22350*/  BRA `(.L_x_876) ;  /* 0xfffffea000787947 */ /* 0x000fea000383ffff */
.L_x_629:
[----:B0-----:R0:W1:Y:S02]  /*22360*/  SYNCS.PHASECHK.TRANS64.TRYWAIT P1, [R18+URZ+0x22800], R37 ;  /* 0x02280025120075a7 */ /* 0x001064000802017f */
[----:B-1----:R-:W-:Y:S05]  /*22370*/  @!P1 NANOSLEEP.SYNCS 0x989680 ;  /* 0x009896800000995d */ /* 0x002fea0003900000 */
[----:B------:R-:W1:Y:S02]  /*22380*/  @!P1 SYNCS.PHASECHK.TRANS64 P1, [R18+URZ+0x22800], R37 ;  /* 0x02280025120095a7 */ /* 0x000e64000802007f */
[----:B-1----:R-:W-:Y:S05]  /*22390*/  @!P1 BRA `(.L_x_629) ;  /* 0xfffffffc00f09947 */ /* 0x002fea000383ffff */
[----:B------:R-:W-:Y:S05]  /*223a0*/  BRA `(.L_x_877) ;  /* 0xfffffea400d07947 */ /* 0x000fea000383ffff */
.L_x_635:
[----:B-1----:R1:W2:Y:S02]  /*223b0*/  SYNCS.PHASECHK.TRANS64.TRYWAIT P1, [R3+URZ+0x22830], R4 ;  /* 0x02283004030075a7 */ /* 0x0022a4000802017f */
[----:B--2---:R-:W-:Y:S05]  /*223c0*/  @!P1 NANOSLEEP.SYNCS 0x989680 ;  /* 0x009896800000995d */ /* 0x004fea0003900000 */
[----:B------:R-:W2:Y:S02]  /*223d0*/  @!P1 SYNCS.PHASECHK.TRANS64 P1, [R3+URZ+0x22830], R4 ;  /* 0x02283004030095a7 */ /* 0x000ea4000802007f */
[----:B--2---:R-:W-:Y:S05]  /*223e0*/  @!P1 BRA `(.L_x_635) ;  /* 0xfffffffc00f09947 */ /* 0x004fea000383ffff */
[----:B------:R-:W-:Y:S05]  /*223f0*/  BRA `(.L_x_634) ;  /* 0xfffffec000187947 */ /* 0x000fea000383ffff */
.L_x_642:
[----:B-1----:R1:W2:Y:S02]  /*22400*/  SYNCS.PHASECHK.TRANS64.TRYWAIT P2, [R13+URZ+0x22830], R14 ;  /* 0x0228300e0d0075a7 */ /* 0x0022a4000804017f */
[----:B--2---:R-:W-:Y:S05]  /*22410*/  @!P2 NANOSLEEP.SYNCS 0x989680 ;  /* 0x009896800000a95d */ /* 0x004fea0003900000 */
[----:B------:R-:W2:Y:S02]  /*22420*/  @!P2 SYNCS.PHASECHK.TRANS64 P2, [R13+URZ+0x22830], R14 ;  /* 0x0228300e0d00a5a7 */ /* 0x000ea4000804007f */
[----:B--2---:R-:W-:Y:S05]  /*22430*/  @!P2 BRA `(.L_x_642) ;  /* 0xfffffffc00f0a947 */ /* 0x004fea000383ffff */
[----:B------:R-:W-:Y:S05]  /*22440*/  BRA `(.L_x_641) ;  /* 0xfffffef000cc7947 */ /* 0x000fea000383ffff */
.L_x_646:
[----:B-1----:R1:W2:Y:S02]  /*22450*/  SYNCS.PHASECHK.TRANS64.TRYWAIT P1, [R13+URZ+0x22850], R12 ;  /* 0x0228500c0d0075a7 */ /* 0x0022a4000802017f */
[----:B--2---:R-:W-:Y:S05]  /*22460*/  @!P1 NANOSLEEP.SYNCS 0x989680 ;  /* 0x009896800000995d */ /* 0x004fea0003900000 */
[----:B------:R-:W2:Y:S02]  /*22470*/  @!P1 SYNCS.PHASECHK.TRANS64 P1, [R13+URZ+0x22850], R12 ;  /* 0x0228500c0d0095a7 */ /* 0x000ea4000802007f */
[----:B--2---:R-:W-:Y:S05]  /*22480*/  @!P1 BRA `(.L_x_646) ;  /* 0xfffffffc00f09947 */ /* 0x004fea000383ffff */
[----:B------:R-:W-:Y:S05]  /*22490*/  BRA `(.L_x_643) ;  /* 0xffffff0000107947 */ /* 0x000fea000383ffff */
.L_x_653:
[----:B-1----:R1:W2:Y:S02]  /*224a0*/  SYNCS.PHASECHK.TRANS64.TRYWAIT P1, [R15+URZ+0x22850], R0 ;  /* 0x022850000f0075a7 */ /* 0x0022a4000802017f */
[----:B--2---:R-:W-:Y:S05]  /*224b0*/  @!P1 NANOSLEEP.SYNCS 0x989680 ;  /* 0x009896800000995d */ /* 0x004fea0003900000 */
[----:B------:R-:W2:Y:S02]  /*224c0*/  @!P1 SYNCS.PHASECHK.TRANS64 P1, [R15+URZ+0x22850], R0 ;  /* 0x022850000f0095a7 */ /* 0x000ea4000802007f */
[----:B--2---:R-:W-:Y:S05]  /*224d0*/  @!P1 BRA `(.L_x_653) ;  /* 0xfffffffc00f09947 */ /* 0x004fea000383ffff */
[----:B------:R-:W-:Y:S05]  /*224e0*/  BRA `(.L_x_652) ;  /* 0xffffff2000247947 */ /* 0x000fea000383ffff */
.L_x_657:
[----:B------:R-:W-:Y:S01]  /*224f0*/  SEL R82, R12, R73, P0 ;  /* 0x000000490c527207 */ /* 0x000fe20000000000 */
[----:B------:R-:W-:Y:S01]  /*22500*/  IMAD.MOV.U32 R11, RZ, RZ, 0x1c1f ;  /* 0x00001c1fff0b7424 */ /* 0x000fe200078e00ff */
[----:B------:R-:W-:Y:S01]  /*22510*/  SEL R87, R73, R12, P0 ;  /* 0x0000000c49577207 */ /* 0x000fe20000000000 */
[----:B------:R-:W-:Y:S01]  /*22520*/  IMAD.MOV.U32 R12, RZ, RZ, R5 ;  /* 0x000000ffff0c7224 */ /* 0x000fe200078e0005 */
[----:B------:R-:W-:Y:S01]  /*22530*/  SEL R78, R77, R90, P0 ;  /* 0x0000005a4d4e7207 */ /* 0x000fe20000000000 */
[----:B------:R-:W-:Y:S01]  /*22540*/  IMAD.MOV.U32 R15, RZ, RZ, -0x1 ;  /* 0xffffffffff0f7424 */ /* 0x000fe200078e00ff */
[----:B------:R-:W-:Y:S02]  /*22550*/  SEL R47, R90, R77, P0 ;  /* 0x0000004d5a2f7207 */ /* 0x000fe40000000000 */
[----:B------:R-:W-:-:S07]  /*22560*/  SEL R20, R0, R99, P0 ;  /* 0x0000006300147207 */ /* 0x000fce0000000000 */
[----:B-12---:R-:W-:Y:S05]  /*22570*/  WARPSYNC.COLLECTIVE R15, `(.L_x_878) ;  /* 0x000000000f087348 */ /* 0x006fea0003c00000 */
[----:B------:R0:W3:Y:S02]  /*22580*/  SHFL.IDX P6, R14, R13, R12, R11 ;  /* 0x0000000c0d0e7389 */ /* 0x0000e400000c000b */
[----:B0123--:R-:W-:Y:S01]  /*22590*/  ENDCOLLECTIVE ;  /* 0x000000000000791b */ /* 0x00ffe20003800000 */
.L_x_878:
[----:B------:R-:W-:Y:S02]  /*225a0*/  SEL R77, R99, R0, P0 ;  /* 0x00000000634d7207 */ /* 0x000fe40000000000 */
[----:B------:R-:W-:Y:S02]  /*225b0*/  SEL R0, R95, R40, P0 ;  /* 0x000000285f007207 */ /* 0x000fe40000000000 */
[----:B------:R-:W-:Y:S02]  /*225c0*/  SEL R49, R40, R95, P0 ;  /* 0x0000005f28317207 */ /* 0x000fe40000000000 */
[----:B------:R-:W-:Y:S02]  /*225d0*/  SEL R40, R119, R44, P0 ;  /* 0x0000002c77287207 */ /* 0x000fe40000000000 */
[----:B------:R-:W-:Y:S02]  /*225e0*/  SEL R119, R44, R119, P0 ;  /* 0x000000772c777207 */ /* 0x000fe40000000000 */
[----:B------:R-:W-:-:S02]  /*225f0*/  SEL R44, R111, R98, P0 ;  /* 0x000000626f2c7207 */ /* 0x000fc40000000000 */
[----:B------:R-:W-:Y:S01]  /*22600*/  SEL R111, R98, R111, P0 ;  /* 0x0000006f626f7207 */ /* 0x000fe20000000000 */
[----:B------:R-:W-:Y:S01]  /*22610*/  IMAD.MOV.U32 R13, RZ, RZ, R100 ;  /* 0x000000ffff0d7224 */ /* 0x000fe200078e0064 */
[----:B------:R-:W-:Y:S02]  /*22620*/  SEL R86, R6, R81, P0 ;  /* 0x0000005106567207 */ /* 0x000fe40000000000 */
[----:B------:R-:W-:Y:S02]  /*22630*/  SEL R83, R81, R6, P0 ;  /* 0x0000000651537207 */ /* 0x000fe40000000000 */
[----:B------:R-:W-:Y:S02]  /*22640*/  LOP3.LUT R6, R5, 0x2, RZ, 0x3c, !PT ;  /* 0x0000000205067812 */ /* 0x000fe400078e3cff */
[----:B------:R-:W-:Y:S02]  /*22650*/  SEL R80, R91, R112, P0 ;  /* 0x000000705b507207 */ /* 0x000fe40000000000 */
[----:B------:R-:W-:-:S02]  /*22660*/  SEL R67, R112, R91, P0 ;  /* 0x0000005b70437207 */ /* 0x000fc40000000000 */
[----:B------:R-:W-:-:S07]  /*22670*/  MOV R98, R14 ;  /* 0x0000000e00627202 */ /* 0x000fce0000000f00 */
[----:B------:R-:W-:Y:S05]  /*22680*/  WARPSYNC.COLLECTIVE R15, `(.L_x_879) ;  /* 0x000000000f087348 */ /* 0x000fea0003c00000 */
[----:B------:R0:W1:Y:S02]  /*22690*/  SHFL.IDX P6, R14, R13, R12, R11 ;  /* 0x0000000c0d0e7389 */ /* 0x00006400000c000b */
[----:B01----:R-:W-:Y:S01]  /*226a0*/  ENDCOLLECTIVE ;  /* 0x000000000000791b */ /* 0x003fe20003800000 */
.L_x_879:
        /* <DEDUP_REMOVED lines=8> */
[----:B------:R-:W-:Y:S01]  /*22730*/  SEL R48, R101, R94, P0 ;  /* 0x0000005e65307207 */ /* 0x000fe20000000000 */
[----:B------:R-:W-:Y:S01]  /*22740*/  IMAD.MOV.U32 R12, RZ, RZ, R6 ;  /* 0x000000ffff0c7224 */ /* 0x000fe200078e0006 */
[----:B------:R-:W-:Y:S02]  /*22750*/  SEL R113, R113, R64, P0 ;  /* 0x0000004071717207 */ /* 0x000fe40000000000 */
[----:B------:R-:W-:Y:S02]  /*22760*/  SEL R101, R94, R101, P0 ;  /* 0x000000655e657207 */ /* 0x000fe40000000000 */
[----:B------:R-:W-:Y:S02]  /*22770*/  SEL R50, R76, R115, P0 ;  /* 0x000000734c327207 */ /* 0x000fe40000000000 */
[----:B------:R-:W-:Y:S01]  /*22780*/  SEL R115, R115, R76, P0 ;  /* 0x0000004c73737207 */ /* 0x000fe20000000000 */
[----:B------:R-:W-:Y:S01]  /*22790*/  IMAD.MOV.U32 R100, RZ, RZ, R14 ;  /* 0x000000ffff647224 */ /* 0x000fe200078e000e */
[----:B------:R-:W-:-:S07]  /*227a0*/  SEL R84, R60, R117, P0 ;  /* 0x000000753c547207 */ /* 0x000fce0000000000 */
[----:B------:R-:W-:Y:S05]  /*227b0*/  WARPSYNC.COLLECTIVE R15, `(.L_x_880) ;  /* 0x000000000f087348 */ /* 0x000fea0003c00000 */
[----:B------:R0:W1:Y:S02]  /*227c0*/  SHFL.IDX P6, R14, R13, R12, R11 ;  /* 0x0000000c0d0e7389 */ /* 0x00006400000c000b */
[----:B01----:R-:W-:Y:S01]  /*227d0*/  ENDCOLLECTIVE ;  /* 0x000000000000791b */ /* 0x003fe20003800000 */
.L_x_880:
[----:B------:R-:W-:Y:S02]  /*227e0*/  SEL R117, R117, R60, P0 ;  /* 0x0000003c75757207 */ /* 0x000fe40000000000 */
[----:B------:R-:W-:Y:S02]  /*227f0*/  SEL R90, R58, R85, P0 ;  /* 0x000000553a5a7207 */ /* 0x000fe40000000000 */
[----:B------:R-:W-:Y:S02]  /*22800*/  SEL R54, R45, R116, P0 ;  /* 0x000000742d367207 */ /* 0x000fe40000000000 */
[----:B------:R-:W-:Y:S02]  /*22810*/  SEL R85, R85, R58, P0 ;  /* 0x0000003a55557207 */ /* 0x000fe40000000000 */
[----:B------:R-:W-:Y:S02]  /*22820*/  SEL R45, R116, R45, P0 ;  /* 0x0000002d742d7207 */ /* 0x000fe40000000000 */
[----:B------:R-:W-:-:S02]  /*22830*/  SEL R60, R97, R52, P0 ;  /* 0x00000034613c7207 */ /* 0x000fc40000000000 */
[----:B------:R-:W-:Y:S02]  /*22840*/  SEL R58, R61, R114, P0 ;  /* 0x000000723d3a7207 */ /* 0x000fe40000000000 */
[----:B------:R-:W-:Y:S02]  /*22850*/  MOV R13, R51 ;  /* 0x00000033000d7202 */ /* 0x000fe40000000f00 */
        /* <DEDUP_REMOVED lines=9> */
.L_x_881:
        /* <DEDUP_REMOVED lines=19> */
.L_x_882:
        /* <DEDUP_REMOVED lines=10> */
[----:B------:R-:W-:Y:S01]  /*22ac0*/  SEL R98, R41, R98, P0 ;  /* 0x0000006229627207 */ /* 0x000fe20000000000 */
[----:B------:R-:W-:-:S07]  /*22ad0*/  IMAD.MOV.U32 R78, RZ, RZ, R14 ;  /* 0x000000ffff4e7224 */ /* 0x000fce00078e000e */
[----:B------:R-:W-:Y:S05]  /*22ae0*/  WARPSYNC.COLLECTIVE R15, `(.L_x_883) ;  /* 0x000000000f087348 */ /* 0x000fea0003c00000 */
[----:B------:R0:W1:Y:S02]  /*22af0*/  SHFL.IDX P6, R14, R13, R12, R11 ;  /* 0x0000000c0d0e7389 */ /* 0x00006400000c000b */
[----:B01----:R-:W-:Y:S01]  /*22b00*/  ENDCOLLECTIVE ;  /* 0x000000000000791b */ /* 0x003fe20003800000 */
.L_x_883:
[----:B------:R-:W-:Y:S02]  /*22b10*/  IMAD.MOV.U32 R13, RZ, RZ, R47 ;  /* 0x000000ffff0d7224 */ /* 0x000fe400078e002f */
[----:B------:R-:W-:Y:S01]  /*22b20*/  IMAD.MOV.U32 R12, RZ, RZ, R6 ;  /* 0x000000ffff0c7224 */ /* 0x000fe200078e0006 */
[----:B------:R-:W-:-:S07]  /*22b30*/  MOV R80, R14 ;  /* 0x0000000e00507202 */ /* 0x000fce0000000f00 */
[----:B------:R-:W-:Y:S05]  /*22b40*/  WARPSYNC.COLLECTIVE R15, `(.L_x_884) ;  /* 0x000000000f087348 */ /* 0x000fea0003c00000 */
[----:B------:R0:W1:Y:S02]  /*22b50*/  SHFL.IDX P6, R14, R13, R12, R11 ;  /* 0x0000000c0d0e7389 */ /* 0x00006400000c000b */
[----:B01----:R-:W-:Y:S01]  /*22b60*/  ENDCOLLECTIVE ;  /* 0x000000000000791b */ /* 0x003fe20003800000 */
.L_x_884:
[----:B------:R-:W-:Y:S02]  /*22b70*/  IMAD.MOV.U32 R13, RZ, RZ, R67 ;  /* 0x000000ffff0d7224 */ /* 0x000fe400078e0043 */
[----:B------:R-:W-:-:S07]  /*22b80*/  IMAD.MOV.U32 R47, RZ, RZ, R14 ;  /* 0x000000ffff2f7224 */ /* 0x000fce00078e000e */
[----:B------:R-:W-:Y:S05]  /*22b90*/  WARPSYNC.COLLECTIVE R15, `(.L_x_885) ;  /* 0x000000000f087348 */ /* 0x000fea0003c00000 */
[----:B------:R0:W1:Y:S02]  /*22ba0*/  SHFL.IDX P6, R14, R13, R12, R11 ;  /* 0x0000000c0d0e7389 */ /* 0x00006400000c000b */
[----:B01----:R-:W-:Y:S01]  /*22bb0*/  ENDCOLLECTIVE ;  /* 0x000000000000791b */ /* 0x003fe20003800000 */
.L_x_885:
[----:B------:R-:W-:Y:S01]  /*22bc0*/  MOV R13, R0 ;  /* 0x00000000000d7202 */ /* 0x000fe20000000f00 */
[----:B------:R-:W-:Y:S02]  /*22bd0*/  IMAD.MOV.U32 R12, RZ, RZ, R5 ;  /* 0x000000ffff0c7224 */ /* 0x000fe400078e0005 */
[----:B------:R-:W-:-:S07]  /*22be0*/  IMAD.MOV.U32 R67, RZ, RZ, R14 ;  /* 0x000000ffff437224 */ /* 0x000fce00078e000e */
[----:B------:R-:W-:Y:S05]  /*22bf0*/  WARPSYNC.COLLECTIVE R15, `(.L_x_886) ;  /* 0x000000000f087348 */ /* 0x000fea0003c00000 */
[----:B------:R0:W1:Y:S02]  /*22c00*/  SHFL.IDX P6, R14, R13, R12, R11 ;  /* 0x0000000c0d0e7389 */ /* 0x00006400000c000b */
[----:B01----:R-:W-:Y:S01]  /*22c10*/  ENDCOLLECTIVE ;  /* 0x000000000000791b */ /* 0x003fe20003800000 */
.L_x_886:
[----:B------:R-:W-:Y:S02]  /*22c20*/  IMAD.MOV.U32 R13, RZ, RZ, R20 ;  /* 0x000000ffff0d7224 */ /* 0x000fe400078e0014 */
[----:B------:R-:W-:-:S07]  /*22c30*/  IMAD.MOV.U32 R0, RZ, RZ, R14 ;  /* 0x000000ffff007224 */ /* 0x000fce00078e000e */
[----:B------:R-:W-:Y:S05]  /*22c40*/  WARPSYNC.COLLECTIVE R15, `(.L_x_887) ;  /* 0x000000000f087348 */ /* 0x000fea0003c00000 */
[----:B------:R0:W1:Y:S02]  /*22c50*/  SHFL.IDX P6, R14, R13, R12, R11 ;  /* 0x0000000c0d0e7389 */ /* 0x00006400000c000b */
[----:B01----:R-:W-:Y:S01]  /*22c60*/  ENDCOLLECTIVE ;  /* 0x000000000000791b */ /* 0x003fe20003800000 */
.L_x_887:
[----:B------:R-:W-:Y:S01]  /*22c70*/  IMAD.MOV.U32 R13, RZ, RZ, R49 ;  /* 0x000000ffff0d7224 */ /* 0x000fe200078e0031 */
[----:B------:R-:W-:Y:S01]  /*22c80*/  MOV R12, R6 ;  /* 0x00000006000c7202 */ /* 0x000fe20000000f00 */
[----:B------:R-:W-:-:S07]  /*22c90*/  IMAD.MOV.U32 R3, RZ, RZ, R14 ;  /* 0x000000ffff037224 */ /* 0x000fce00078e000e */
[----:B------:R-:W-:Y:S05]  /*22ca0*/  WARPSYNC.COLLECTIVE R15, `(.L_x_888) ;  /* 0x000000000f087348 */ /* 0x000fea0003c00000 */
[----:B------:R0:W1:Y:S02]  /*22cb0*/  SHFL.IDX P6, R14, R13, R12, R11 ;  /* 0x0000000c0d0e7389 */ /* 0x00006400000c000b */
[----:B01----:R-:W-:Y:S01]  /*22cc0*/  ENDCOLLECTIVE ;  /* 0x000000000000791b */ /* 0x003fe20003800000 */
.L_x_888:
[----:B------:R-:W-:Y:S01]  /*22cd0*/  IMAD.MOV.U32 R13, RZ, RZ, R77 ;  /* 0x000000ffff0d7224 */ /* 0x000fe200078e004d */
[----:B------:R-:W-:Y:S02]  /*22ce0*/  SEL R77, R78, R47, P0 ;  /* 0x0000002f4e4d7207 */ /* 0x000fe40000000000 */
[----:B------:R-:W-:Y:S01]  /*22cf0*/  SEL R78, R47, R78, P0 ;  /* 0x0000004e2f4e7207 */ /* 0x000fe20000000000 */
[----:B------:R-:W-:-:S07]  /*22d00*/  IMAD.MOV.U32 R49, RZ, RZ, R14 ;  /* 0x000000ffff317224 */ /* 0x000fce00078e000e */
[----:B------:R-:W-:Y:S05]  /*22d10*/  WARPSYNC.COLLECTIVE R15, `(.L_x_889) ;  /* 0x000000000f087348 */ /* 0x000fea0003c00000 */
[----:B------:R0:W1:Y:S02]  /*22d20*/  SHFL.IDX P6, R14, R13, R12, R11 ;  /* 0x0000000c0d0e7389 */ /* 0x00006400000c000b */
[----:B01----:R-:W-:Y:S01]  /*22d30*/  ENDCOLLECTIVE ;  /* 0x000000000000791b */ /* 0x003fe20003800000 */
.L_x_889:
[----:B------:R-:W-:Y:S02]  /*22d40*/  SEL R81, R0, R49, P0 ;  /* 0x0000003100517207 */ /* 0x000fe40000000000 */
[----:B------:R-:W-:Y:S01]  /*22d50*/  SEL R0, R49, R0, P0 ;  /* 0x0000000031007207 */ /* 0x000fe20000000000 */
[----:B------:R-:W-:Y:S02]  /*22d60*/  IMAD.MOV.U32 R13, RZ, RZ, R2 ;  /* 0x000000ffff0d7224 */ /* 0x000fe400078e0002 */
[----:B------:R-:W-:Y:S02]  /*22d70*/  IMAD.MOV.U32 R12, RZ, RZ, R5 ;  /* 0x000000ffff0c7224 */ /* 0x000fe400078e0005 */
[----:B------:R-:W-:-:S07]  /*22d80*/  IMAD.MOV.U32 R20, RZ, RZ, R14 ;  /* 0x000000ffff147224 */ /* 0x000fce00078e000e */
[----:B------:R-:W-:Y:S05]  /*22d90*/  WARPSYNC.COLLECTIVE R15, `(.L_x_890) ;  /* 0x000000000f087348 */ /* 0x000fea0003c00000 */
[----:B------:R0:W1:Y:S02]  /*22da0*/  SHFL.IDX P6, R14, R13, R12, R11 ;  /* 0x0000000c0d0e7389 */ /* 0x00006400000c000b */
[----:B01----:R-:W-:Y:S01]  /*22db0*/  ENDCOLLECTIVE ;  /* 0x000000000000791b */ /* 0x003fe20003800000 */
.L_x_890:
[----:B------:R-:W-:Y:S02]  /*22dc0*/  SEL R2, R3, R20, P0 ;  /* 0x0000001403027207 */ /* 0x000fe40000000000 */
[----:B------:R-:W-:Y:S01]  /*22dd0*/  SEL R3, R20, R3, P0 ;  /* 0x0000000314037207 */ /* 0x000fe20000000000 */
[----:B------:R-:W-:Y:S01]  /*22de0*/  IMAD.MOV.U32 R13, RZ, RZ, R40 ;  /* 0x000000ffff0d7224 */ /* 0x000fe200078e0028 */
[----:B------:R-:W-:-:S07]  /*22df0*/  MOV R21, R14 ;  /* 0x0000000e00157202 */ /* 0x000fce0000000f00 */
[----:B------:R-:W-:Y:S05]  /*22e00*/  WARPSYNC.COLLECTIVE R15, `(.L_x_891) ;  /* 0x000000000f087348 */ /* 0x000fea0003c00000 */
[----:B------:R0:W1:Y:S02]  /*22e10*/  SHFL.IDX P6, R14, R13, R12, R11 ;  /* 0x0000000c0d0e7389 */ /* 0x00006400000c000b */
[----:B01----:R-:W-:Y:S01]  /*22e20*/  ENDCOLLECTIVE ;  /* 0x000000000000791b */ /* 0x003fe20003800000 */
.L_x_891:
[----:B------:R-:W-:Y:S01]  /*22e30*/  IMAD.MOV.U32 R13, RZ, RZ, R79 ;  /* 0x000000ffff0d7224 */ /* 0x000fe200078e004f */
[----:B------:R-:W-:Y:S01]  /*22e40*/  SEL R79, R80, R67, P0 ;  /* 0x00000043504f7207 */ /* 0x000fe20000000000 */
[----:B------:R-:W-:Y:S01]  /*22e50*/  IMAD.MOV.U32 R12, RZ, RZ, R6 ;  /* 0x000000ffff0c7224 */ /* 0x000fe200078e0006 */
[----:B------:R-:W-:Y:S01]  /*22e60*/  SEL R80, R67, R80, P0 ;  /* 0x0000005043507207 */ /* 0x000fe20000000000 */
[----:B------:R-:W-:-:S07]  /*22e70*/  IMAD.MOV.U32 R40, RZ, RZ, R14 ;  /* 0x000000ffff287224 */ /* 0x000fce00078e000e */
[----:B------:R-:W-:Y:S05]  /*22e80*/  WARPSYNC.COLLECTIVE R15, `(.L_x_892) ;  /* 0x000000000f087348 */ /* 0x000fea0003c00000 */
[----:B------:R0:W1:Y:S02]  /*22e90*/  SHFL.IDX P6, R14, R13, R12, R11 ;  /* 0x0000000c0d0e7389 */ /* 0x00006400000c000b */
[----:B01----:R-:W-:Y:S01]  /*22ea0*/  ENDCOLLECTIVE ;  /* 0x000000000000791b */ /* 0x003fe20003800000 */
.L_x_892:
[----:B------:R-:W-:Y:S01]  /*22eb0*/  MOV R13, R119 ;  /* 0x00000077000d7202 */ /* 0x000fe20000000f00 */
[----:B------:R-:W-:-:S07]  /*22ec0*/  IMAD.MOV.U32 R56, RZ, RZ, R14 ;  /* 0x000000ffff387224 */ /* 0x000fce00078e000e */
[----:B------:R-:W-:Y:S05]  /*22ed0*/  WARPSYNC.COLLECTIVE R15, `(.L_x_893) ;  /* 0x000000000f087348 */ /* 0x000fea0003c00000 */
[----:B------:R0:W1:Y:S02]  /*22ee0*/  SHFL.IDX P6, R14, R13, R12, R11 ;  /* 0x0000000c0d0e7389 */ /* 0x00006400000c000b */
[----:B01----:R-:W-:Y:S01]  /*22ef0*/  ENDCOLLECTIVE ;  /* 0x000000000000791b */ /* 0x003fe20003800000 */
.L_x_893:
        /* <DEDUP_REMOVED lines=8> */
.L_x_894:
[----:B------:R-:W-:Y:S02]  /*22f80*/  SEL R28, R40, R119, P0 ;  /* 0x00000077281c7207 */ /* 0x000fe40000000000 */
[----:B------:R-:W-:Y:S01]  /*22f90*/  SEL R40, R119, R40, P0 ;  /* 0x0000002877287207 */ /* 0x000fe20000000000 */
[----:B------:R-:W-:Y:S02]  /*22fa0*/  IMAD.MOV.U32 R13, RZ, RZ, R44 ;  /* 0x000000ffff0d7224 */ /* 0x000fe400078e002c */
[----:B------:R-:W-:-:S07]  /*22fb0*/  IMAD.MOV.U32 R42, RZ, RZ, R14 ;  /* 0x000000ffff2a7224 */ /* 0x000fce00078e000e */
[----:B------:R-:W-:Y:S05]  /*22fc0*/  WARPSYNC.COLLECTIVE R15, `(.L_x_895) ;  /* 0x000000000f087348 */ /* 0x000fea0003c00000 */
[----:B------:R0:W1:Y:S02]  /*22fd0*/  SHFL.IDX P6, R14, R13, R12, R11 ;  /* 0x0000000c0d0e7389 */ /* 0x00006400000c000b */
[----:B01----:R-:W-:Y:S01]  /*22fe0*/  ENDCOLLECTIVE ;  /* 0x000000000000791b */ /* 0x003fe20003800000 */
.L_x_895:
[----:B------:R-:W-:Y:S02]  /*22ff0*/  IMAD.MOV.U32 R13, RZ, RZ, R121 ;  /* 0x000000ffff0d7224 */ /* 0x000fe400078e0079 */
[----:B------:R-:W-:Y:S01]  /*23000*/  IMAD.MOV.U32 R12, RZ, RZ, R6 ;  /* 0x000000ffff0c7224 */ /* 0x000fe200078e0006 */
[----:B------:R-:W-:-:S07]  /*23010*/  MOV R44, R14 ;  /* 0x0000000e002c7202 */ /* 0x000fce0000000f00 */
[----:B------:R-:W-:Y:S05]  /*23020*/  WARPSYNC.COLLECTIVE R15, `(.L_x_896) ;  /* 0x000000000f087348 */ /* 0x000fea0003c00000 */
[----:B------:R0:W1:Y:S02]  /*23030*/  SHFL.IDX P6, R14, R13, R12, R11 ;  /* 0x0000000c0d0e7389 */ /* 0x00006400000c000b */
[----:B01----:R-:W-:Y:S01]  /*23040*/  ENDCOLLECTIVE ;  /* 0x000000000000791b */ /* 0x003fe20003800000 */
.L_x_896:
[----:B------:R-:W-:Y:S02]  /*23050*/  IMAD.MOV.U32 R13, RZ, RZ, R111 ;  /* 0x000000ffff0d7224 */ /* 0x000fe400078e006f */
[----:B------:R-:W-:-:S07]  /*23060*/  IMAD.MOV.U32 R121, RZ, RZ, R14 ;  /* 0x000000ffff797224 */ /* 0x000fce00078e000e */
[----:B------:R-:W-:Y:S05]  /*23070*/  WARPSYNC.COLLECTIVE R15, `(.L_x_897) ;  /* 0x000000000f087348 */ /* 0x000fea0003c00000 */
[----:B------:R0:W1:Y:S02]  /*23080*/  SHFL.IDX P6, R14, R13, R12, R11 ;  /* 0x0000000c0d0e7389 */ /* 0x00006400000c000b */
[----:B01----:R-:W-:Y:S01]  /*23090*/  ENDCOLLECTIVE ;  /* 0x000000000000791b */ /* 0x003fe20003800000 */
.L_x_897:
[----:B------:R-:W-:Y:S02]  /*230a0*/  SEL R41, R42, R121, P0 ;  /* 0x000000792a297207 */ /* 0x000fe40000000000 */
[----:B------:R-:W-:Y:S02]  /*230b0*/  SEL R42, R121, R42, P0 ;  /* 0x0000002a792a7207 */ /* 0x000fe40000000000 */
[----:B------:R-:W-:Y:S01]  /*230c0*/  MOV R13, R46 ;  /* 0x0000002e000d7202 */ /* 0x000fe20000000f00 */
[----:B------:R-:W-:Y:S02]  /*230d0*/  IMAD.MOV.U32 R12, RZ, RZ, R5 ;  /* 0x000000ffff0c7224 */ /* 0x000fe400078e0005 */
[----:B------:R-:W-:-:S07]  /*230e0*/  IMAD.MOV.U32 R111, RZ, RZ, R14 ;  /* 0x000000ffff6f7224 */ /* 0x000fce00078e000e */
[----:B------:R-:W-:Y:S05]  /*230f0*/  WARPSYNC.COLLECTIVE R15, `(.L_x_898) ;  /* 0x000000000f087348 */ /* 0x000fea0003c00000 */
[----:B------:R0:W1:Y:S02]  /*23100*/  SHFL.IDX P6, R14, R13, R12, R11 ;  /* 0x0000000c0d0e7389 */ /* 0x00006400000c000b */
[----:B01----:R-:W-:Y:S01]  /*23110*/  ENDCOLLECTIVE ;  /* 0x000000000000791b */ /* 0x003fe20003800000 */
.L_x_898:
[----:B------:R-:W-:Y:S02]  /*23120*/  IMAD.MOV.U32 R13, RZ, RZ, R48 ;  /* 0x000000ffff0d7224 */ /* 0x000fe400078e0030 */
[----:B------:R-:W-:-:S07]  /*23130*/  IMAD.MOV.U32 R46, RZ, RZ, R14 ;  /* 0x000000ffff2e7224 */ /* 0x000fce00078e000e */
[----:B------:R-:W-:Y:S05]  /*23140*/  WARPSYNC.COLLECTIVE R15, `(.L_x_899) ;  /* 0x000000000f087348 */ /* 0x000fea0003c00000 */
[----:B------:R0:W1:Y:S02]  /*23150*/  SHFL.IDX P6, R14, R13, R12, R11 ;  /* 0x0000000c0d0e7389 */ /* 0x00006400000c000b */
[----:B01----:R-:W-:Y:S01]  /*23160*/  ENDCOLLECTIVE ;  /* 0x000000000000791b */ /* 0x003fe20003800000 */
.L_x_899:
[----:B------:R-:W-:Y:S01]  /*23170*/  IMAD.MOV.U32 R13, RZ, RZ, R113 ;  /* 0x000000ffff0d7224 */ /* 0x000fe200078e0071 */
[----:B------:R-:W-:Y:S01]  /*23180*/  MOV R12, R6 ;  /* 0x00000006000c7202 */ /* 0x000fe20000000f00 */
[----:B------:R-:W-:-:S07]  /*23190*/  IMAD.MOV.U32 R48, RZ, RZ, R14 ;  /* 0x000000ffff307224 */ /* 0x000fce00078e000e */
[----:B------:R-:W-:Y:S05]  /*231a0*/  WARPSYNC.COLLECTIVE R15, `(.L_x_900) ;  /* 0x000000000f087348 */ /* 0x000fea0003c00000 */
[----:B------:R0:W1:Y:S02]  /*231b0*/  SHFL.IDX P6, R14, R13, R12, R11 ;  /* 0x0000000c0d0e7389 */ /* 0x00006400000c000b */
[----:B01----:R-:W-:Y:S01]  /*231c0*/  ENDCOLLECTIVE ;  /* 0x000000000000791b */ /* 0x003fe20003800000 */
.L_x_900:
[----:B------:R-:W-:Y:S02]  /*231d0*/  IMAD.MOV.U32 R13, RZ, RZ, R101 ;  /* 0x000000ffff0d7224 */ /* 0x000fe400078e0065 */
[----:B------:R-:W-:-:S07]  /*231e0*/  IMAD.MOV.U32 R113, RZ, RZ, R14 ;  /* 0x000000ffff717224 */ /* 0x000fce00078e000e */
[----:B------:R-:W-:Y:S05]  /*231f0*/  WARPSYNC.COLLECTIVE R15, `(.L_x_901) ;  /* 0x000000000f087348 */ /* 0x000fea0003c00000 */
[----:B------:R0:W1:Y:S02]  /*23200*/  SHFL.IDX P6, R14, R13, R12, R11 ;  /* 0x0000000c0d0e7389 */ /* 0x00006400000c000b */
[----:B01----:R-:W-:Y:S01]  /*23210*/  ENDCOLLECTIVE ;  /* 0x000000000000791b */ /* 0x003fe20003800000 */
.L_x_901:
[----:B------:R-:W-:Y:S02]  /*23220*/  IMAD.MOV.U32 R13, RZ, RZ, R50 ;  /* 0x000000ffff0d7224 */ /* 0x000fe400078e0032 */
[----:B------:R-:W-:Y:S02]  /*23230*/  IMAD.MOV.U32 R12, RZ, RZ, R5 ;  /* 0x000000ffff0c7224 */ /* 0x000fe400078e0005 */
[----:B------:R-:W-:-:S07]  /*23240*/  IMAD.MOV.U32 R101, RZ, RZ, R14 ;  /* 0x000000ffff657224 */ /* 0x000fce00078e000e */
[----:B------:R-:W-:Y:S05]  /*23250*/  WARPSYNC.COLLECTIVE R15, `(.L_x_902) ;  /* 0x000000000f087348 */ /* 0x000fea0003c00000 */
[----:B------:R0:W1:Y:S02]  /*23260*/  SHFL.IDX P6, R14, R13, R12, R11 ;  /* 0x0000000c0d0e7389 */ /* 0x00006400000c000b */
[----:B01----:R-:W-:Y:S01]  /*23270*/  ENDCOLLECTIVE ;  /* 0x000000000000791b */ /* 0x003fe20003800000 */
.L_x_902:
[----:B------:R-:W-:Y:S02]  /*23280*/  SEL R47, R48, R101, P0 ;  /* 0x00000065302f7207 */ /* 0x000fe40000000000 */
[----:B------:R-:W-:Y:S01]  /*23290*/  SEL R48, R101, R48, P0 ;  /* 0x0000003065307207 */ /* 0x000fe20000000000 */
[----:B------:R-:W-:Y:S02]  /*232a0*/  IMAD.MOV.U32 R101, RZ, RZ, RZ ;  /* 0x000000ffff657224 */ /* 0x000fe400078e00ff */
[----:B------:R-:W-:Y:S01]  /*232b0*/  IMAD.MOV.U32 R13, RZ, RZ, R82 ;  /* 0x000000ffff0d7224 */ /* 0x000fe200078e0052 */
[----:B------:R-:W-:-:S07]  /*232c0*/  MOV R50, R14 ;  /* 0x0000000e00327202 */ /* 0x000fce0000000f00 */
[----:B------:R-:W-:Y:S05]  /*232d0*/  WARPSYNC.COLLECTIVE R15, `(.L_x_903) ;  /* 0x000000000f087348 */ /* 0x000fea0003c00000 */
[----:B------:R0:W1:Y:S02]  /*232e0*/  SHFL.IDX P6, R14, R13, R12, R11 ;  /* 0x0000000c0d0e7389 */ /* 0x00006400000c000b */
[----:B01----:R-:W-:Y:S01]  /*232f0*/  ENDCOLLECTIVE ;  /* 0x000000000000791b */ /* 0x003fe20003800000 */
.L_x_903:
[----:B------:R-:W-:Y:S02]  /*23300*/  IMAD.MOV.U32 R13, RZ, RZ, R115 ;  /* 0x000000ffff0d7224 */ /* 0x000fe400078e0073 */
[----:B------:R-:W-:Y:S02]  /*23310*/  IMAD.MOV.U32 R12, RZ, RZ, R6 ;  /* 0x000000ffff0c7224 */ /* 0x000fe400078e0006 */
[----:B------:R-:W-:-:S07]  /*23320*/  IMAD.MOV.U32 R82, RZ, RZ, R14 ;  /* 0x000000ffff527224 */ /* 0x000fce00078e000e */
[----:B------:R-:W-:Y:S05]  /*23330*/  WARPSYNC.COLLECTIVE R15, `(.L_x_904) ;  /* 0x000000000f087348 */ /* 0x000fea0003c00000 */
[----:B------:R0:W1:Y:S02]  /*23340*/  SHFL.IDX P6, R14, R13, R12, R11 ;  /* 0x0000000c0d0e7389 */ /* 0x00006400000c000b */
[----:B01----:R-:W-:Y:S01]  /*23350*/  ENDCOLLECTIVE ;  /* 0x000000000000791b */ /* 0x003fe20003800000 */
.L_x_904:
[----:B------:R-:W-:Y:S01]  /*23360*/  MOV R13, R87 ;  /* 0x00000057000d7202 */ /* 0x000fe20000000f00 */
[----:B------:R-:W-:-:S07]  /*23370*/  IMAD.MOV.U32 R115, RZ, RZ, R14 ;  /* 0x000000ffff737224 */ /* 0x000fce00078e000e */
[----:B------:R-:W-:Y:S05]  /*23380*/  WARPSYNC.COLLECTIVE R15, `(.L_x_905) ;  /* 0x000000000f087348 */ /* 0x000fea0003c00000 */
[----:B------:R0:W1:Y:S02]  /*23390*/  SHFL.IDX P6, R14, R13, R12, R11 ;  /* 0x0000000c0d0e7389 */ /* 0x00006400000c000b */
[----:B01----:R-:W-:Y:S01]  /*233a0*/  ENDCOLLECTIVE ;  /* 0x000000000000791b */ /* 0x003fe20003800000 */
.L_x_905:
        /* <DEDUP_REMOVED lines=8> */
.L_x_906:
[----:B------:R-:W-:Y:S02]  /*23430*/  SEL R51, R82, R87, P0 ;  /* 0x0000005752337207 */ /* 0x000fe40000000000 */
[----:B------:R-:W-:Y:S01]  /*23440*/  SEL R82, R87, R82, P0 ;  /* 0x0000005257527207 */ /* 0x000fe20000000000 */
[----:B------:R-:W-:Y:S02]  /*23450*/  IMAD.MOV.U32 R13, RZ, RZ, R86 ;  /* 0x000000ffff0d7224 */ /* 0x000fe400078e0056 */
[----:B------:R-:W-:-:S07]  /*23460*/  IMAD.MOV.U32 R84, RZ, RZ, R14 ;  /* 0x000000ffff547224 */ /* 0x000fce00078e000e */
[----:B------:R-:W-:Y:S05]  /*23470*/  WARPSYNC.COLLECTIVE R15, `(.L_x_907) ;  /* 0x000000000f087348 */ /* 0x000fea0003c00000 */
[----:B------:R0:W1:Y:S02]  /*23480*/  SHFL.IDX P6, R14, R13, R12, R11 ;  /* 0x0000000c0d0e7389 */ /* 0x00006400000c000b */
[----:B01----:R-:W-:Y:S01]  /*23490*/  ENDCOLLECTIVE ;  /* 0x000000000000791b */ /* 0x003fe20003800000 */
.L_x_907:
[----:B------:R-:W-:Y:S02]  /*234a0*/  IMAD.MOV.U32 R13, RZ, RZ, R117 ;  /* 0x000000ffff0d7224 */ /* 0x000fe400078e0075 */
[----:B------:R-:W-:Y:S01]  /*234b0*/  IMAD.MOV.U32 R12, RZ, RZ, R6 ;  /* 0x000000ffff0c7224 */ /* 0x000fe200078e0006 */
[----:B------:R-:W-:-:S07]  /*234c0*/  MOV R86, R14 ;  /* 0x0000000e00567202 */ /* 0x000fce0000000f00 */
[----:B------:R-:W-:Y:S05]  /*234d0*/  WARPSYNC.COLLECTIVE R15, `(.L_x_908) ;  /* 0x000000000f087348 */ /* 0x000fea0003c00000 */
[----:B------:R0:W1:Y:S02]  /*234e0*/  SHFL.IDX P6, R14, R13, R12, R11 ;  /* 0x0000000c0d0e7389 */ /* 0x00006400000c000b */
[----:B01----:R-:W-:Y:S01]  /*234f0*/  ENDCOLLECTIVE ;  /* 0x000000000000791b */ /* 0x003fe20003800000 */
.L_x_908:
[----:B------:R-:W-:Y:S02]  /*23500*/  IMAD.MOV.U32 R13, RZ, RZ, R83 ;  /* 0x000000ffff0d7224 */ /* 0x000fe400078e0053 */
[----:B------:R-:W-:-:S07]  /*23510*/  IMAD.MOV.U32 R117, RZ, RZ, R14 ;  /* 0x000000ffff757224 */ /* 0x000fce00078e000e */
[----:B------:R-:W-:Y:S05]  /*23520*/  WARPSYNC.COLLECTIVE R15, `(.L_x_909) ;  /* 0x000000000f087348 */ /* 0x000fea0003c00000 */
[----:B------:R0:W1:Y:S02]  /*23530*/  SHFL.IDX P6, R14, R13, R12, R11 ;  /* 0x0000000c0d0e7389 */ /* 0x00006400000c000b */
[----:B01----:R-:W-:Y:S01]  /*23540*/  ENDCOLLECTIVE ;  /* 0x000000000000791b */ /* 0x003fe20003800000 */
.L_x_909:
        /* <DEDUP_REMOVED lines=8> */
.L_x_910:
[----:B------:R-:W-:Y:S02]  /*235d0*/  IMAD.MOV.U32 R13, RZ, RZ, R54 ;  /* 0x000000ffff0d7224 */ /* 0x000fe400078e0036 */
[----:B------:R-:W-:-:S07]  /*235e0*/  IMAD.MOV.U32 R90, RZ, RZ, R14 ;  /* 0x000000ffff5a7224 */ /* 0x000fce00078e000e */
[----:B------:R-:W-:Y:S05]  /*235f0*/  WARPSYNC.COLLECTIVE R15, `(.L_x_911) ;  /* 0x000000000f087348 */ /* 0x000fea0003c00000 */
[----:B------:R0:W1:Y:S02]  /*23600*/  SHFL.IDX P6, R14, R13, R12, R11 ;  /* 0x0000000c0d0e7389 */ /* 0x00006400000c000b */
[----:B01----:R-:W-:Y:S01]  /*23610*/  ENDCOLLECTIVE ;  /* 0x000000000000791b */ /* 0x003fe20003800000 */
.L_x_911:
[----:B------:R-:W-:Y:S01]  /*23620*/  IMAD.MOV.U32 R13, RZ, RZ, R85 ;  /* 0x000000ffff0d7224 */ /* 0x000fe200078e0055 */
[----:B------:R-:W-:Y:S02]  /*23630*/  MOV R12, R6 ;  /* 0x00000006000c7202 */ /* 0x000fe40000000f00 */
[----:B------:R-:W-:Y:S02]  /*23640*/  SEL R85, R86, R123, P0 ;  /* 0x0000007b56557207 */ /* 0x000fe40000000000 */
[----:B------:R-:W-:Y:S01]  /*23650*/  SEL R86, R123, R86, P0 ;  /* 0x000000567b567207 */ /* 0x000fe20000000000 */
[----:B------:R-:W-:-:S07]  /*23660*/  IMAD.MOV.U32 R54, RZ, RZ, R14 ;  /* 0x000000ffff367224 */ /* 0x000fce00078e000e */
[----:B------:R-:W-:Y:S05]  /*23670*/  WARPSYNC.COLLECTIVE R15, `(.L_x_912) ;  /* 0x000000000f087348 */ /* 0x000fea0003c00000 */
[----:B------:R0:W1:Y:S02]  /*23680*/  SHFL.IDX P6, R14, R13, R12, R11 ;  /* 0x0000000c0d0e7389 */ /* 0x00006400000c000b */
[----:B01----:R-:W-:Y:S01]  /*23690*/  ENDCOLLECTIVE ;  /* 0x000000000000791b */ /* 0x003fe20003800000 */
.L_x_912:
[----:B------:R-:W-:Y:S01]  /*236a0*/  IMAD.MOV.U32 R13, RZ, RZ, R45 ;  /* 0x000000ffff0d7224 */ /* 0x000fe200078e002d */
[----:B------:R-:W-:Y:S02]  /*236b0*/  SEL R45, R46, R113, P0 ;  /* 0x000000712e2d7207 */ /* 0x000fe40000000000 */
[----:B------:R-:W-:Y:S01]  /*236c0*/  SEL R46, R113, R46, P0 ;  /* 0x0000002e712e7207 */ /* 0x000fe20000000000 */
[----:B------:R-:W-:-:S07]  /*236d0*/  IMAD.MOV.U32 R125, RZ, RZ, R14 ;  /* 0x000000ffff7d7224 */ /* 0x000fce00078e000e */
[----:B------:R-:W-:Y:S05]  /*236e0*/  WARPSYNC.COLLECTIVE R15, `(.L_x_913) ;  /* 0x000000000f087348 */ /* 0x000fea0003c00000 */
[----:B------:R0:W1:Y:S02]  /*236f0*/  SHFL.IDX P6, R14, R13, R12, R11 ;  /* 0x0000000c0d0e7389 */ /* 0x00006400000c000b */
[----:B01----:R-:W-:Y:S01]  /*23700*/  ENDCOLLECTIVE ;  /* 0x000000000000791b */ /* 0x003fe20003800000 */
.L_x_913:
        /* <DEDUP_REMOVED lines=8> */
.L_x_914:
[----:B------:R-:W-:Y:S01]  /*23790*/  IMAD.MOV.U32 R13, RZ, RZ, R58 ;  /* 0x000000ffff0d7224 */ /* 0x000fe200078e003a */
[----:B------:R-:W-:-:S07]  /*237a0*/  MOV R60, R14 ;  /* 0x0000000e003c7202 */ /* 0x000fce0000000f00 */
[----:B------:R-:W-:Y:S05]  /*237b0*/  WARPSYNC.COLLECTIVE R15, `(.L_x_915) ;  /* 0x000000000f087348 */ /* 0x000fea0003c00000 */
[----:B------:R0:W1:Y:S02]  /*237c0*/  SHFL.IDX P6, R14, R13, R12, R11 ;  /* 0x0000000c0d0e7389 */ /* 0x00006400000c000b */
[----:B01----:R-:W-:Y:S01]  /*237d0*/  ENDCOLLECTIVE ;  /* 0x000000000000791b */ /* 0x003fe20003800000 */
.L_x_915:
        /* <DEDUP_REMOVED lines=8> */
.L_x_916:
[----:B------:R-:W-:Y:S01]  /*23860*/  MOV R13, R61 ;  /* 0x0000003d000d7202 */ /* 0x000fe20000000f00 */
[----:B------:R-:W-:-:S07]  /*23870*/  IMAD.MOV.U32 R129, RZ, RZ, R14 ;  /* 0x000000ffff817224 */ /* 0x000fce00078e000e */
[----:B------:R-:W-:Y:S05]  /*23880*/  WARPSYNC.COLLECTIVE R15, `(.L_x_917) ;  /* 0x000000000f087348 */ /* 0x000fea0003c00000 */
[----:B------:R0:W1:Y:S02]  /*23890*/  SHFL.IDX P6, R14, R13, R12, R11 ;  /* 0x0000000c0d0e7389 */ /* 0x00006400000c000b */
[----:B01----:R-:W-:Y:S01]  /*238a0*/  ENDCOLLECTIVE ;  /* 0x000000000000791b */ /* 0x003fe20003800000 */
.L_x_917:
[----:B------:R-:W-:Y:S02]  /*238b0*/  IMAD.MOV.U32 R13, RZ, RZ, R64 ;  /* 0x000000ffff0d7224 */ /* 0x000fe400078e0040 */
[----:B------:R-:W-:Y:S02]  /*238c0*/  IMAD.MOV.U32 R12, RZ, RZ, R5 ;  /* 0x000000ffff0c7224 */ /* 0x000fe400078e0005 */
[----:B------:R-:W-:-:S07]  /*238d0*/  IMAD.MOV.U32 R61, RZ, RZ, R14 ;  /* 0x000000ffff3d7224 */ /* 0x000fce00078e000e */
[----:B------:R-:W-:Y:S05]  /*238e0*/  WARPSYNC.COLLECTIVE R15, `(.L_x_918) ;  /* 0x000000000f087348 */ /* 0x000fea0003c00000 */
[----:B------:R0:W1:Y:S02]  /*238f0*/  SHFL.IDX P6, R14, R13, R12, R11 ;  /* 0x0000000c0d0e7389 */ /* 0x00006400000c000b */
[----:B01----:R-:W-:Y:S01]  /*23900*/  ENDCOLLECTIVE ;  /* 0x000000000000791b */ /* 0x003fe20003800000 */
.L_x_918:
[----:B------:R-:W-:Y:S01]  /*23910*/  SEL R56, R58, R61, P0 ;  /* 0x0000003d3a387207 */ /* 0x000fe20000000000 */
[----:B------:R-:W-:Y:S01]  /*23920*/  IMAD.MOV.U32 R13, RZ, RZ, R52 ;  /* 0x000000ffff0d7224 */ /* 0x000fe200078e0034 */
[----:B------:R-:W-:Y:S01]  /*23930*/  SEL R52, R54, R127, P0 ;  /* 0x0000007f36347207 */ /* 0x000fe20000000000 */
[----:B------:R-:W-:-:S07]  /*23940*/  IMAD.MOV.U32 R64, RZ, RZ, R14 ;  /* 0x000000ffff407224 */ /* 0x000fce00078e000e */
[----:B------:R-:W-:Y:S05]  /*23950*/  WARPSYNC.COLLECTIVE R15, `(.L_x_919) ;  /* 0x000000000f087348 */ /* 0x000fea0003c00000 */
[----:B------:R0:W1:Y:S02]  /*23960*/  SHFL.IDX P6, R14, R13, R12, R11 ;  /* 0x0000000c0d0e7389 */ /* 0x00006400000c000b */
[----:B01----:R-:W-:Y:S01]  /*23970*/  ENDCOLLECTIVE ;  /* 0x000000000000791b */ /* 0x003fe20003800000 */
.L_x_919:
[----:B------:R-:W-:Y:S01]  /*23980*/  IMAD.MOV.U32 R13, RZ, RZ, R55 ;  /* 0x000000ffff0d7224 */ /* 0x000fe200078e0037 */
[----:B------:R-:W-:Y:S01]  /*23990*/  SEL R55, R129, R60, P0 ;  /* 0x0000003c81377207 */ /* 0x000fe20000000000 */
[----:B------:R-:W-:Y:S01]  /*239a0*/  IMAD.MOV.U32 R12, RZ, RZ, R6 ;  /* 0x000000ffff0c7224 */ /* 0x000fe200078e0006 */
[----:B------:R-:W-:-:S07]  /*239b0*/  MOV R65, R14 ;  /* 0x0000000e00417202 */ /* 0x000fce0000000f00 */
[----:B------:R-:W-:Y:S05]  /*239c0*/  WARPSYNC.COLLECTIVE R15, `(.L_x_920) ;  /* 0x000000000f087348 */ /* 0x000fea0003c00000 */
[----:B------:R0:W1:Y:S02]  /*239d0*/  SHFL.IDX P6, R14, R13, R12, R11 ;  /* 0x0000000c0d0e7389 */ /* 0x00006400000c000b */
[----:B01----:R-:W-:Y:S01]  /*239e0*/  ENDCOLLECTIVE ;  /* 0x000000000000791b */ /* 0x003fe20003800000 */
.L_x_920:
[----:B------:R-:W-:Y:S01]  /*239f0*/  IMAD.MOV.U32 R13, RZ, RZ, R53 ;  /* 0x000000ffff0d7224 */ /* 0x000fe200078e0035 */
[----:B------:R-:W-:Y:S02]  /*23a00*/  SEL R53, R127, R54, P0 ;  /* 0x000000367f357207 */ /* 0x000fe40000000000 */
[----:B------:R-:W-:Y:S01]  /*23a10*/  SEL R54, R60, R129, P0 ;  /* 0x000000813c367207 */ /* 0x000fe20000000000 */
[----:B------:R-:W-:-:S07]  /*23a20*/  IMAD.MOV.U32 R131, RZ, RZ, R14 ;  /* 0x000000ffff837224 */ /* 0x000fce00078e000e */
[----:B------:R-:W-:Y:S05]  /*23a30*/  WARPSYNC.COLLECTIVE R15, `(.L_x_921) ;  /* 0x000000000f087348 */ /* 0x000fea0003c00000 */
[----:B------:R0:W1:Y:S02]  /*23a40*/  SHFL.IDX P6, R14, R13, R12, R11 ;  /* 0x0000000c0d0e7389 */ /* 0x00006400000c000b */
[----:B01----:R-:W-:Y:S01]  /*23a50*/  ENDCOLLECTIVE ;  /* 0x000000000000791b */ /* 0x003fe20003800000 */
.L_x_921:
[----:B------:R-:W-:Y:S01]  /*23a60*/  MOV R13, R36 ;  /* 0x00000024000d7202 */ /* 0x000fe20000000f00 */
[----:B------:R-:W-:Y:S02]  /*23a70*/  IMAD.MOV.U32 R12, RZ, RZ, R5 ;  /* 0x000000ffff0c7224 */ /* 0x000fe400078e0005 */
[----:B------:R-:W-:-:S07]  /*23a80*/  IMAD.MOV.U32 R68, RZ, RZ, R14 ;  /* 0x000000ffff447224 */ /* 0x000fce00078e000e */
[----:B------:R-:W-:Y:S05]  /*23a90*/  WARPSYNC.COLLECTIVE R15, `(.L_x_922) ;  /* 0x000000000f087348 */ /* 0x000fea0003c00000 */
[----:B------:R0:W1:Y:S02]  /*23aa0*/  SHFL.IDX P6, R14, R13, R12, R11 ;  /* 0x0000000c0d0e7389 */ /* 0x00006400000c000b */
[----:B01----:R-:W-:Y:S01]  /*23ab0*/  ENDCOLLECTIVE ;  /* 0x000000000000791b */ /* 0x003fe20003800000 */
.L_x_922:
[----:B------:R-:W-:Y:S01]  /*23ac0*/  SEL R60, R65, R68, P0 ;  /* 0x00000044413c7207 */ /* 0x000fe20000000000 */
[----:B------:R-:W-:Y:S02]  /*23ad0*/  IMAD.MOV.U32 R13, RZ, RZ, R38 ;  /* 0x000000ffff0d7224 */ /* 0x000fe400078e0026 */
[----:B------:R-:W-:-:S07]  /*23ae0*/  IMAD.MOV.U32 R69, RZ, RZ, R14 ;  /* 0x000000ffff457224 */ /* 0x000fce00078e000e */
[----:B------:R-:W-:Y:S05]  /*23af0*/  WARPSYNC.COLLECTIVE R15, `(.L_x_923) ;  /* 0x000000000f087348 */ /* 0x000fea0003c00000 */
[----:B------:R0:W1:Y:S02]  /*23b00*/  SHFL.IDX P6, R14, R13, R12, R11 ;  /* 0x0000000c0d0e7389 */ /* 0x00006400000c000b */
[----:B01----:R-:W-:Y:S01]  /*23b10*/  ENDCOLLECTIVE ;  /* 0x000000000000791b */ /* 0x003fe20003800000 */
.L_x_923:
[----:B------:R-:W-:Y:S01]  /*23b20*/  IMAD.MOV.U32 R13, RZ, RZ, R57 ;  /* 0x000000ffff0d7224 */ /* 0x000fe200078e0039 */
[----:B------:R-:W-:Y:S02]  /*23b30*/  MOV R12, R6 ;  /* 0x00000006000c7202 */ /* 0x000fe40000000f00 */
[----:B------:R-:W-:Y:S02]  /*23b40*/  SEL R57, R61, R58, P0 ;  /* 0x0000003a3d397207 */ /* 0x000fe40000000000 */
[----:B------:R-:W-:Y:S02]  /*23b50*/  SEL R61, R68, R65, P0 ;  /* 0x00000041443d7207 */ /* 0x000fe40000000000 */
[----:B------:R-:W-:Y:S01]  /*23b60*/  SEL R58, R64, R131, P0 ;  /* 0x00000083403a7207 */ /* 0x000fe20000000000 */
[----:B------:R-:W-:-:S07]  /*23b70*/  IMAD.MOV.U32 R71, RZ, RZ, R14 ;  /* 0x000000ffff477224 */ /* 0x000fce00078e000e */
[----:B------:R-:W-:Y:S05]  /*23b80*/  WARPSYNC.COLLECTIVE R15, `(.L_x_924) ;  /* 0x000000000f087348 */ /* 0x000fea0003c00000 */
[----:B------:R0:W1:Y:S02]  /*23b90*/  SHFL.IDX P6, R14, R13, R12, R11 ;  /* 0x0000000c0d0e7389 */ /* 0x00006400000c000b */
[----:B01----:R-:W-:Y:S01]  /*23ba0*/  ENDCOLLECTIVE ;  /* 0x000000000000791b */ /* 0x003fe20003800000 */
.L_x_924:
[----:B------:R-:W-:Y:S01]  /*23bb0*/  IMAD.MOV.U32 R13, RZ, RZ, R59 ;  /* 0x000000ffff0d7224 */ /* 0x000fe200078e003b */
[----:B------:R-:W-:Y:S01]  /*23bc0*/  SEL R59, R131, R64, P0 ;  /* 0x00000040833b7207 */ /* 0x000fe20000000000 */
[----:B------:R-:W-:-:S07]  /*23bd0*/  IMAD.MOV.U32 R36, RZ, RZ, R14 ;  /* 0x000000ffff247224 */ /* 0x000fce00078e000e */
[----:B------:R-:W-:Y:S05]  /*23be0*/  WARPSYNC.COLLECTIVE R15, `(.L_x_925) ;  /* 0x000000000f087348 */ /* 0x000fea0003c00000 */
[----:B------:R0:W1:Y:S02]  /*23bf0*/  SHFL.IDX P6, R14, R13, R12, R11 ;  /* 0x0000000c0d0e7389 */ /* 0x00006400000c000b */
[----:B01----:R-:W-:Y:S01]  /*23c00*/  ENDCOLLECTIVE ;  /* 0x000000000000791b */ /* 0x003fe20003800000 */
.L_x_925:
[----:B------:R-:W-:Y:S02]  /*23c10*/  SEL R68, R69, R36, P0 ;  /* 0x0000002445447207 */ /* 0x000fe40000000000 */
[----:B------:R-:W-:Y:S01]  /*23c20*/  SEL R69, R36, R69, P0 ;  /* 0x0000004524457207 */ /* 0x000fe20000000000 */
[----:B------:R-:W-:Y:S01]  /*23c30*/  IMAD.MOV.U32 R13, RZ, RZ, R32 ;  /* 0x000000ffff0d7224 */ /* 0x000fe200078e0020 */
[----:B------:R-:W-:Y:S01]  /*23c40*/  MOV R12, R5 ;  /* 0x00000005000c7202 */ /* 0x000fe20000000f00 */
[----:B------:R-:W-:-:S07]  /*23c50*/  IMAD.MOV.U32 R38, RZ, RZ, R14 ;  /* 0x000000ffff267224 */ /* 0x000fce00078e000e */
[----:B------:R-:W-:Y:S05]  /*23c60*/  WARPSYNC.COLLECTIVE R15, `(.L_x_926) ;  /* 0x000000000f087348 */ /* 0x000fea0003c00000 */
[----:B------:R0:W1:Y:S02]  /*23c70*/  SHFL.IDX P6, R14, R13, R12, R11 ;  /* 0x0000000c0d0e7389 */ /* 0x00006400000c000b */
[----:B01----:R-:W-:Y:S01]  /*23c80*/  ENDCOLLECTIVE ;  /* 0x000000000000791b */ /* 0x003fe20003800000 */
.L_x_926:
[----:B------:R-:W-:Y:S02]  /*23c90*/  SEL R70, R71, R38, P0 ;  /* 0x0000002647467207 */ /* 0x000fe40000000000 */
[----:B------:R-:W-:Y:S01]  /*23ca0*/  SEL R71, R38, R71, P0 ;  /* 0x0000004726477207 */ /* 0x000fe20000000000 */
[----:B------:R-:W-:Y:S02]  /*23cb0*/  IMAD.MOV.U32 R13, RZ, RZ, R34 ;  /* 0x000000ffff0d7224 */ /* 0x000fe400078e0022 */
[----:B------:R-:W-:-:S07]  /*23cc0*/  IMAD.MOV.U32 R73, RZ, RZ, R14 ;  /* 0x000000ffff497224 */ /* 0x000fce00078e000e */
[----:B------:R-:W-:Y:S05]  /*23cd0*/  WARPSYNC.COLLECTIVE R15, `(.L_x_927) ;  /* 0x000000000f087348 */ /* 0x000fea0003c00000 */
[----:B------:R0:W1:Y:S02]  /*23ce0*/  SHFL.IDX P6, R14, R13, R12, R11 ;  /* 0x0000000c0d0e7389 */ /* 0x00006400000c000b */
[----:B01----:R-:W-:Y:S01]  /*23cf0*/  ENDCOLLECTIVE ;  /* 0x000000000000791b */ /* 0x003fe20003800000 */
.L_x_927:
[----:B------:R-:W-:Y:S01]  /*23d00*/  IMAD.MOV.U32 R13, RZ, RZ, R37 ;  /* 0x000000ffff0d7224 */ /* 0x000fe200078e0025 */
[----:B------:R-:W-:Y:S01]  /*23d10*/  MOV R12, R6 ;  /* 0x00000006000c7202 */ /* 0x000fe20000000f00 */
[----:B------:R-:W-:-:S07]  /*23d20*/  IMAD.MOV.U32 R75, RZ, RZ, R14 ;  /* 0x000000ffff4b7224 */ /* 0x000fce00078e000e */
[----:B------:R-:W-:Y:S05]  /*23d30*/  WARPSYNC.COLLECTIVE R15, `(.L_x_928) ;  /* 0x000000000f087348 */ /* 0x000fea0003c00000 */
[----:B------:R0:W1:Y:S02]  /*23d40*/  SHFL.IDX P6, R14, R13, R12, R11 ;  /* 0x0000000c0d0e7389 */ /* 0x00006400000c000b */
[----:B01----:R-:W-:Y:S01]  /*23d50*/  ENDCOLLECTIVE ;  /* 0x000000000000791b */ /* 0x003fe20003800000 */
.L_x_928:
[----:B------:R-:W-:Y:S02]  /*23d60*/  IMAD.MOV.U32 R13, RZ, RZ, R39 ;  /* 0x000000ffff0d7224 */ /* 0x000fe400078e0027 */
[----:B------:R-:W-:-:S07]  /*23d70*/  IMAD.MOV.U32 R32, RZ, RZ, R14 ;  /* 0x000000ffff207224 */ /* 0x000fce00078e000e */
[----:B------:R-:W-:Y:S05]  /*23d80*/  WARPSYNC.COLLECTIVE R15, `(.L_x_929) ;  /* 0x000000000f087348 */ /* 0x000fea0003c00000 */
[----:B------:R0:W1:Y:S02]  /*23d90*/  SHFL.IDX P6, R14, R13, R12, R11 ;  /* 0x0000000c0d0e7389 */ /* 0x00006400000c000b */
[----:B01----:R-:W-:Y:S01]  /*23da0*/  ENDCOLLECTIVE ;  /* 0x000000000000791b */ /* 0x003fe20003800000 */
.L_x_929:
        /* <DEDUP_REMOVED lines=8> */
.L_x_930:
[----:B------:R-:W-:Y:S02]  /*23e30*/  SEL R74, R75, R34, P0 ;  /* 0x000000224b4a7207 */ /* 0x000fe40000000000 */
[----:B------:R-:W-:Y:S01]  /*23e40*/  SEL R75, R34, R75, P0 ;  /* 0x0000004b224b7207 */ /* 0x000fe20000000000 */
[----:B------:R-:W-:Y:S02]  /*23e50*/  IMAD.MOV.U32 R13, RZ, RZ, R26 ;  /* 0x000000ffff0d7224 */ /* 0x000fe400078e001a */
[----:B------:R-:W-:-:S07]  /*23e60*/  IMAD.MOV.U32 R91, RZ, RZ, R14 ;  /* 0x000000ffff5b7224 */ /* 0x000fce00078e000e */
[----:B------:R-:W-:Y:S05]  /*23e70*/  WARPSYNC.COLLECTIVE R15, `(.L_x_931) ;  /* 0x000000000f087348 */ /* 0x000fea0003c00000 */
[----:B------:R0:W1:Y:S02]  /*23e80*/  SHFL.IDX P6, R14, R13, R12, R11 ;  /* 0x0000000c0d0e7389 */ /* 0x00006400000c000b */
[----:B01----:R-:W-:Y:S01]  /*23e90*/  ENDCOLLECTIVE ;  /* 0x000000000000791b */ /* 0x003fe20003800000 */
.L_x_931:
[----:B------:R-:W-:Y:S01]  /*23ea0*/  IMAD.MOV.U32 R13, RZ, RZ, R33 ;  /* 0x000000ffff0d7224 */ /* 0x000fe200078e0021 */
[----:B------:R-:W-:Y:S01]  /*23eb0*/  MOV R12, R6 ;  /* 0x00000006000c7202 */ /* 0x000fe20000000f00 */
[----:B------:R-:W-:-:S07]  /*23ec0*/  IMAD.MOV.U32 R93, RZ, RZ, R14 ;  /* 0x000000ffff5d7224 */ /* 0x000fce00078e000e */
[----:B------:R-:W-:Y:S05]  /*23ed0*/  WARPSYNC.COLLECTIVE R15, `(.L_x_932) ;  /* 0x000000000f087348 */ /* 0x000fea0003c00000 */
[----:B------:R0:W1:Y:S02]  /*23ee0*/  SHFL.IDX P6, R14, R13, R12, R11 ;  /* 0x0000000c0d0e7389 */ /* 0x00006400000c000b */
[----:B01----:R-:W-:Y:S01]  /*23ef0*/  ENDCOLLECTIVE ;  /* 0x000000000000791b */ /* 0x003fe20003800000 */
.L_x_932:
[----:B------:R-:W-:Y:S02]  /*23f00*/  IMAD.MOV.U32 R13, RZ, RZ, R35 ;  /* 0x000000ffff0d7224 */ /* 0x000fe400078e0023 */
[----:B------:R-:W-:-:S07]  /*23f10*/  IMAD.MOV.U32 R24, RZ, RZ, R14 ;  /* 0x000000ffff187224 */ /* 0x000fce00078e000e */
[----:B------:R-:W-:Y:S05]  /*23f20*/  WARPSYNC.COLLECTIVE R15, `(.L_x_933) ;  /* 0x000000000f087348 */ /* 0x000fea0003c00000 */
[----:B------:R0:W1:Y:S02]  /*23f30*/  SHFL.IDX P6, R14, R13, R12, R11 ;  /* 0x0000000c0d0e7389 */ /* 0x00006400000c000b */
[----:B01----:R-:W-:Y:S01]  /*23f40*/  ENDCOLLECTIVE ;  /* 0x000000000000791b */ /* 0x003fe20003800000 */
.L_x_933:
        /* <DEDUP_REMOVED lines=8> */
.L_x_934:
[----:B------:R-:W-:Y:S02]  /*23fd0*/  SEL R92, R93, R26, P0 ;  /* 0x0000001a5d5c7207 */ /* 0x000fe40000000000 */
[----:B------:R-:W-:Y:S01]  /*23fe0*/  SEL R93, R26, R93, P0 ;  /* 0x0000005d1a5d7207 */ /* 0x000fe20000000000 */
[----:B------:R-:W-:Y:S02]  /*23ff0*/  IMAD.MOV.U32 R13, RZ, RZ, R10 ;  /* 0x000000ffff0d7224 */ /* 0x000fe400078e000a */
[----:B------:R-:W-:-:S07]  /*24000*/  IMAD.MOV.U32 R95, RZ, RZ, R14 ;  /* 0x000000ffff5f7224 */ /* 0x000fce00078e000e */
[----:B------:R-:W-:Y:S05]  /*24010*/  WARPSYNC.COLLECTIVE R15, `(.L_x_935) ;  /* 0x000000000f087348 */ /* 0x000fea0003c00000 */
[----:B------:R0:W1:Y:S02]  /*24020*/  SHFL.IDX P6, R14, R13, R12, R11 ;  /* 0x0000000c0d0e7389 */ /* 0x00006400000c000b */
[----:B01----:R-:W-:Y:S01]  /*24030*/  ENDCOLLECTIVE ;  /* 0x000000000000791b */ /* 0x003fe20003800000 */
.L_x_935:
[----:B------:R-:W-:Y:S01]  /*24040*/  IMAD.MOV.U32 R13, RZ, RZ, R27 ;  /* 0x000000ffff0d7224 */ /* 0x000fe200078e001b */
[----:B------:R-:W-:Y:S01]  /*24050*/  MOV R12, R6 ;  /* 0x00000006000c7202 */ /* 0x000fe20000000f00 */
[----:B------:R-:W-:-:S07]  /*24060*/  IMAD.MOV.U32 R97, RZ, RZ, R14 ;  /* 0x000000ffff617224 */ /* 0x000fce00078e000e */
[----:B------:R-:W-:Y:S05]  /*24070*/  WARPSYNC.COLLECTIVE R15, `(.L_x_936) ;  /* 0x000000000f087348 */ /* 0x000fea0003c00000 */
[----:B------:R0:W1:Y:S02]  /*24080*/  SHFL.IDX P6, R14, R13, R12, R11 ;  /* 0x0000000c0d0e7389 */ /* 0x00006400000c000b */
[----:B01----:R-:W-:Y:S01]  /*24090*/  ENDCOLLECTIVE ;  /* 0x000000000000791b */ /* 0x003fe20003800000 */
.L_x_936:
[----:B------:R-:W-:Y:S02]  /*240a0*/  IMAD.MOV.U32 R13, RZ, RZ, R25 ;  /* 0x000000ffff0d7224 */ /* 0x000fe400078e0019 */
[----:B------:R-:W-:-:S07]  /*240b0*/  IMAD.MOV.U32 R8, RZ, RZ, R14 ;  /* 0x000000ffff087224 */ /* 0x000fce00078e000e */
[----:B------:R-:W-:Y:S05]  /*240c0*/  WARPSYNC.COLLECTIVE R15, `(.L_x_937) ;  /* 0x000000000f087348 */ /* 0x000fea0003c00000 */
[----:B------:R0:W1:Y:S02]  /*240d0*/  SHFL.IDX P6, R14, R13, R12, R11 ;  /* 0x0000000c0d0e7389 */ /* 0x00006400000c000b */
[----:B01----:R-:W-:Y:S01]  /*240e0*/  ENDCOLLECTIVE ;  /* 0x000000000000791b */ /* 0x003fe20003800000 */
.L_x_937:
        /* <DEDUP_REMOVED lines=8> */
.L_x_938:
[----:B------:R-:W-:Y:S02]  /*24170*/  SEL R96, R97, R10, P0 ;  /* 0x0000000a61607207 */ /* 0x000fe40000000000 */
[----:B------:R-:W-:Y:S01]  /*24180*/  SEL R97, R10, R97, P0 ;  /* 0x000000610a617207 */ /* 0x000fe20000000000 */
[----:B------:R-:W-:Y:S02]  /*24190*/  IMAD.MOV.U32 R13, RZ, RZ, R66 ;  /* 0x000000ffff0d7224 */ /* 0x000fe400078e0042 */
[----:B------:R-:W-:-:S07]  /*241a0*/  IMAD.MOV.U32 R4, RZ, RZ, R14 ;  /* 0x000000ffff047224 */ /* 0x000fce00078e000e */
[----:B------:R-:W-:Y:S05]  /*241b0*/  WARPSYNC.COLLECTIVE R15, `(.L_x_939) ;  /* 0x000000000f087348 */ /* 0x000fea0003c00000 */
[----:B------:R0:W1:Y:S02]  /*241c0*/  SHFL.IDX P6, R14, R13, R12, R11 ;  /* 0x0000000c0d0e7389 */ /* 0x00006400000c000b */
[----:B01----:R-:W-:Y:S01]  /*241d0*/  ENDCOLLECTIVE ;  /* 0x000000000000791b */ /* 0x003fe20003800000 */
.L_x_939:
[----:B------:R-:W-:Y:S01]  /*241e0*/  IMAD.MOV.U32 R13, RZ, RZ, R9 ;  /* 0x000000ffff0d7224 */ /* 0x000fe200078e0009 */
[----:B------:R-:W-:Y:S01]  /*241f0*/  MOV R12, R6 ;  /* 0x00000006000c7202 */ /* 0x000fe20000000f00 */
[----:B------:R-:W-:-:S07]  /*24200*/  IMAD.MOV.U32 R66, RZ, RZ, R14 ;  /* 0x000000ffff427224 */ /* 0x000fce00078e000e */
[----:B------:R-:W-:Y:S05]  /*24210*/  WARPSYNC.COLLECTIVE R15, `(.L_x_940) ;  /* 0x000000000f087348 */ /* 0x000fea0003c00000 */
[----:B------:R0:W1:Y:S02]  /*24220*/  SHFL.IDX P6, R14, R13, R12, R11 ;  /* 0x0000000c0d0e7389 */ /* 0x00006400000c000b */
[----:B01----:R-:W-:Y:S01]  /*24230*/  ENDCOLLECTIVE ;  /* 0x000000000000791b */ /* 0x003fe20003800000 */
.L_x_940:
[----:B------:R-:W-:Y:S02]  /*24240*/  IMAD.MOV.U32 R13, RZ, RZ, R7 ;  /* 0x000000ffff0d7224 */ /* 0x000fe400078e0007 */
[----:B------:R-:W-:-:S07]  /*24250*/  IMAD.MOV.U32 R9, RZ, RZ, R14 ;  /* 0x000000ffff097224 */ /* 0x000fce00078e000e */
[----:B------:R-:W-:Y:S05]  /*24260*/  WARPSYNC.COLLECTIVE R15, `(.L_x_941) ;  /* 0x000000000f087348 */ /* 0x000fea0003c00000 */
[----:B------:R0:W1:Y:S02]  /*24270*/  SHFL.IDX P6, R14, R13, R12, R11 ;  /* 0x0000000c0d0e7389 */ /* 0x00006400000c000b */
[----:B01----:R-:W-:Y:S01]  /*24280*/  ENDCOLLECTIVE ;  /* 0x000000000000791b */ /* 0x003fe20003800000 */
.L_x_941:
[----:B------:R-:W-:Y:S05]  /*24290*/  BRA `(.L_x_942) ;  /* 0xffffff1c00507947 */ /* 0x000fea000383ffff */
.L_x_660:
[----:B------:R-:W-:Y:S01]  /*242a0*/  IMAD.MOV.U32 R13, RZ, RZ, R2 ;  /* 0x000000ffff0d7224 */ /* 0x000fe200078e0002 */
[----:B------:R-:W-:Y:S01]  /*242b0*/  MOV R12, RZ ;  /* 0x000000ff000c7202 */ /* 0x000fe20000000f00 */
[----:B------:R-:W-:Y:S02]  /*242c0*/  IMAD.MOV.U32 R11, RZ, RZ, 0x181f ;  /* 0x0000181fff0b7424 */ /* 0x000fe400078e00ff */
[----:B------:R-:W-:-:S07]  /*242d0*/  IMAD.MOV.U32 R15, RZ, RZ, -0x1 ;  /* 0xffffffffff0f7424 */ /* 0x000fce00078e00ff */
[----:B-----5:R-:W-:Y:S05]  /*242e0*/  WARPSYNC.COLLECTIVE R15, `(.L_x_943) ;  /* 0x000000000f087348 */ /* 0x020fea0003c00000 */
[----:B------:R0:W1:Y:S02]  /*242f0*/  SHFL.IDX P6, R14, R13, R12, R11 ;  /* 0x0000000c0d0e7389 */ /* 0x00006400000c000b */
[----:B01---5:R-:W-:Y:S01]  /*24300*/  ENDCOLLECTIVE ;  /* 0x000000000000791b */ /* 0x023fe20003800000 */
.L_x_943:
[----:B------:R-:W-:Y:S02]  /*24310*/  IMAD.MOV.U32 R13, RZ, RZ, R0 ;  /* 0x000000ffff0d7224 */ /* 0x000fe400078e0000 */
[----:B------:R-:W-:-:S07]  /*24320*/  IMAD.MOV.U32 R3, RZ, RZ, R14 ;  /* 0x000000ffff037224 */ /* 0x000fce00078e000e */
[----:B------:R-:W-:Y:S05]  /*24330*/  WARPSYNC.COLLECTIVE R15, `(.L_x_944) ;  /* 0x000000000f087348 */ /* 0x000fea0003c00000 */
[----:B------:R0:W1:Y:S02]  /*24340*/  SHFL.IDX P6, R14, R13, R12, R11 ;  /* 0x0000000c0d0e7389 */ /* 0x00006400000c000b */
[----:B01----:R-:W-:Y:S01]  /*24350*/  ENDCOLLECTIVE ;  /* 0x000000000000791b */ /* 0x003fe20003800000 */
.L_x_944:
[----:B------:R-:W-:Y:S05]  /*24360*/  BRA `(.L_x_945) ;  /* 0xffffff2800d87947 */ /* 0x000fea000383ffff */
.L_x_663:
[----:B------:R-:W-:Y:S01]  /*24370*/  BSSY B1, `(.L_x_946) ;  /* 0x0000008000017945 */ /* 0x000fe20003800000 */
[----:B------:R-:W-:Y:S01]  /*24380*/  MOV R13, R2 ;  /* 0x00000002000d7202 */ /* 0x000fe20000000f00 */
[----:B------:R-:W-:Y:S02]  /*24390*/  IMAD.MOV.U32 R12, RZ, RZ, 0x1 ;  /* 0x00000001ff0c7424 */ /* 0x000fe400078e00ff */
[----:B------:R-:W-:Y:S02]  /*243a0*/  IMAD.MOV.U32 R11, RZ, RZ, 0x181f ;  /* 0x0000181fff0b7424 */ /* 0x000fe400078e00ff */
[----:B---3--:R-:W-:-:S07]  /*243b0*/  IMAD.MOV.U32 R15, RZ, RZ, -0x1 ;  /* 0xffffffffff0f7424 */ /* 0x008fce00078e00ff */
[----:B012--5:R-:W-:Y:S05]  /*243c0*/  WARPSYNC.COLLECTIVE R15, `(.L_x_947) ;  /* 0x000000000f087348 */ /* 0x027fea0003c00000 */
[----:B--2---:R2:W3:Y:S02]  /*243d0*/  SHFL.IDX P6, R14, R13, R12, R11 ;  /* 0x0000000c0d0e7389 */ /* 0x0044e400000c000b */
[----:B0123-5:R-:W-:Y:S01]  /*243e0*/  ENDCOLLECTIVE ;  /* 0x000000000000791b */ /* 0x02ffe20003800000 */
.L_x_947:
[----:B------:R-:W-:Y:S05]  /*243f0*/  BSYNC B1 ;  /* 0x0000000000017941 */ /* 0x000fea0003800000 */
.L_x_946:
        /* <DEDUP_REMOVED lines=8> */
.L_x_948:
[----:B------:R-:W-:Y:S05]  /*24480*/  BRA `(.L_x_949) ;  /* 0xffffff2800e07947 */ /* 0x000fea000383ffff */
.L_x_666:
[----:B------:R-:W-:Y:S01]  /*24490*/  BSSY B1, `(.L_x_950) ;  /* 0x0000008000017945 */ /* 0x000fe20003800000 */
[----:B------:R-:W-:Y:S01]  /*244a0*/  IMAD.MOV.U32 R13, RZ, RZ, R2 ;  /* 0x000000ffff0d7224 */ /* 0x000fe200078e0002 */
[----:B------:R-:W-:Y:S01]  /*244b0*/  MOV R12, 0x2 ;  /* 0x00000002000c7802 */ /* 0x000fe20000000f00 */
[----:B------:R-:W-:Y:S02]  /*244c0*/  IMAD.MOV.U32 R11, RZ, RZ, 0x181f ;  /* 0x0000181fff0b7424 */ /* 0x000fe400078e00ff */
[----:B---3--:R-:W-:-:S07]  /*244d0*/  IMAD.MOV.U32 R15, RZ, RZ, -0x1 ;  /* 0xffffffffff0f7424 */ /* 0x008fce00078e00ff */
[----:B012-4-:R-:W-:Y:S05]  /*244e0*/  WARPSYNC.COLLECTIVE R15, `(.L_x_951) ;  /* 0x000000000f087348 */ /* 0x017fea0003c00000 */
[----:B--2---:R2:W3:Y:S02]  /*244f0*/  SHFL.IDX P6, R14, R13, R12, R11 ;  /* 0x0000000c0d0e7389 */ /* 0x0044e400000c000b */
[----:B01234-:R-:W-:Y:S01]  /*24500*/  ENDCOLLECTIVE ;  /* 0x000000000000791b */ /* 0x01ffe20003800000 */
.L_x_951:
[----:B------:R-:W-:Y:S05]  /*24510*/  BSYNC B1 ;  /* 0x0000000000017941 */ /* 0x000fea0003800000 */
.L_x_950:
        /* <DEDUP_REMOVED lines=8> */
.L_x_952:
[----:B------:R-:W-:Y:S05]  /*245a0*/  BRA `(.L_x_953) ;  /* 0xffffff2800e87947 */ /* 0x000fea000383ffff */
.L_x_669:
        /* <DEDUP_REMOVED lines=8> */
.L_x_955:
[----:B------:R-:W-:Y:S05]  /*24630*/  BSYNC B1 ;  /* 0x0000000000017941 */ /* 0x000fea0003800000 */
.L_x_954:
        /* <DEDUP_REMOVED lines=8> */
.L_x_956:
[----:B------:R-:W-:Y:S05]  /*246c0*/  BRA `(.L_x_957) ;  /* 0xffffff2800f07947 */ /* 0x000fea000383ffff */
.L_x_671:
[----:B------:R-:W-:Y:S01]  /*246d0*/  IMAD.MOV.U32 R13, RZ, RZ, R27 ;  /* 0x000000ffff0d7224 */ /* 0x000fe200078e001b */
[----:B------:R-:W-:Y:S01]  /*246e0*/  MOV R15, 0xffffffff ;  /* 0xffffffff000f7802 */ /* 0x000fe20000000f00 */
[----:B------:R-:W-:Y:S02]  /*246f0*/  IMAD.MOV.U32 R12, RZ, RZ, RZ ;  /* 0x000000ffff0c7224 */ /* 0x000fe400078e00ff */
[----:B------:R-:W-:-:S07]  /*24700*/  IMAD.MOV.U32 R11, RZ, RZ, 0x1c1f ;  /* 0x00001c1fff0b7424 */ /* 0x000fce00078e00ff */
[----:B------:R-:W-:Y:S05]  /*24710*/  WARPSYNC.COLLECTIVE R15, `(.L_x_958) ;  /* 0x000000000f087348 */ /* 0x000fea0003c00000 */
[----:B------:R0:W1:Y:S02]  /*24720*/  SHFL.IDX P6, R14, R13, R12, R11 ;  /* 0x0000000c0d0e7389 */ /* 0x00006400000c000b */
[----:B01----:R-:W-:Y:S01]  /*24730*/  ENDCOLLECTIVE ;  /* 0x000000000000791b */ /* 0x003fe20003800000 */
.L_x_958:
[----:B------:R-:W-:Y:S02]  /*24740*/  IMAD.MOV.U32 R13, RZ, RZ, R26 ;  /* 0x000000ffff0d7224 */ /* 0x000fe400078e001a */
[----:B------:R-:W-:-:S07]  /*24750*/  IMAD.MOV.U32 R24, RZ, RZ, R14 ;  /* 0x000000ffff187224 */ /* 0x000fce00078e000e */
[----:B------:R-:W-:Y:S05]  /*24760*/  WARPSYNC.COLLECTIVE R15, `(.L_x_959) ;  /* 0x000000000f087348 */ /* 0x000fea0003c00000 */
[----:B------:R0:W1:Y:S02]  /*24770*/  SHFL.IDX P6, R14, R13, R12, R11 ;  /* 0x0000000c0d0e7389 */ /* 0x00006400000c000b */
[----:B01----:R-:W-:Y:S01]  /*24780*/  ENDCOLLECTIVE ;  /* 0x000000000000791b */ /* 0x003fe20003800000 */
.L_x_959:
[----:B------:R-:W-:Y:S01]  /*24790*/  IMAD.MOV.U32 R25, RZ, RZ, R14 ;  /* 0x000000ffff197224 */ /* 0x000fe200078e000e */
[----:B------:R-:W-:Y:S06]  /*247a0*/  BRA `(.L_x_960) ;  /* 0xffffff2c00c87947 */ /* 0x000fec000383ffff */
.L_x_674:
[----:B------:R-:W-:Y:S01]  /*247b0*/  BSSY B1, `(.L_x_961) ;  /* 0x0000008000017945 */ /* 0x000fe20003800000 */
[----:B----4-:R-:W-:Y:S01]  /*247c0*/  IMAD.MOV.U32 R13, RZ, RZ, R27 ;  /* 0x000000ffff0d7224 */ /* 0x010fe200078e001b */
[----:B------:R-:W-:Y:S01]  /*247d0*/  MOV R12, 0x1 ;  /* 0x00000001000c7802 */ /* 0x000fe20000000f00 */
[----:B------:R-:W-:Y:S02]  /*247e0*/  IMAD.MOV.U32 R11, RZ, RZ, 0x1c1f ;  /* 0x00001c1fff0b7424 */ /* 0x000fe400078e00ff */
[----:B------:R-:W-:-:S07]  /*247f0*/  IMAD.MOV.U32 R15, RZ, RZ, -0x1 ;  /* 0xffffffffff0f7424 */ /* 0x000fce00078e00ff */
[----:B012---:R-:W-:Y:S05]  /*24800*/  WARPSYNC.COLLECTIVE R15, `(.L_x_962) ;  /* 0x000000000f087348 */ /* 0x007fea0003c00000 */
[----:B------:R3:W4:Y:S02]  /*24810*/  SHFL.IDX P6, R14, R13, R12, R11 ;  /* 0x0000000c0d0e7389 */ /* 0x00072400000c000b */
[----:B01234-:R-:W-:Y:S01]  /*24820*/  ENDCOLLECTIVE ;  /* 0x000000000000791b */ /* 0x01ffe20003800000 */
.L_x_962:
[----:B------:R-:W-:Y:S05]  /*24830*/  BSYNC B1 ;  /* 0x0000000000017941 */ /* 0x000fea0003800000 */
.L_x_961:
        /* <DEDUP_REMOVED lines=8> */
.L_x_963:
[----:B------:R-:W-:Y:S05]  /*248c0*/  BRA `(.L_x_964) ;  /* 0xffffff34007c7947 */ /* 0x000fea000383ffff */
.L_x_678:
[----:B------:R-:W-:Y:S01]  /*248d0*/  IMAD.MOV.U32 R13, RZ, RZ, R2 ;  /* 0x000000ffff0d7224 */ /* 0x000fe200078e0002 */
[----:B------:R-:W-:Y:S01]  /*248e0*/  MOV R11, 0x181f ;  /* 0x0000181f000b7802 */ /* 0x000fe20000000f00 */
[----:B------:R-:W-:Y:S02]  /*248f0*/  IMAD.MOV.U32 R12, RZ, RZ, RZ ;  /* 0x000000ffff0c7224 */ /* 0x000fe400078e00ff */
[----:B------:R-:W-:-:S07]  /*24900*/  IMAD.MOV.U32 R15, RZ, RZ, -0x1 ;  /* 0xffffffffff0f7424 */ /* 0x000fce00078e00ff */
[----:B0-2---:R-:W-:Y:S05]  /*24910*/  WARPSYNC.COLLECTIVE R15, `(.L_x_965) ;  /* 0x000000000f087348 */ /* 0x005fea0003c00000 */
[----:B------:R1:W3:Y:S02]  /*24920*/  SHFL.IDX P6, R14, R13, R12, R11 ;  /* 0x0000000c0d0e7389 */ /* 0x0002e400000c000b */
[----:B0123--:R-:W-:Y:S01]  /*24930*/  ENDCOLLECTIVE ;  /* 0x000000000000791b */ /* 0x00ffe20003800000 */
.L_x_965:
[----:B------:R-:W-:Y:S02]  /*24940*/  IMAD.MOV.U32 R13, RZ, RZ, R0 ;  /* 0x000000ffff0d7224 */ /* 0x000fe400078e0000 */
[----:B------:R-:W-:-:S07]  /*24950*/  IMAD.MOV.U32 R3, RZ, RZ, R14 ;  /* 0x000000ffff037224 */ /* 0x000fce00078e000e */
[----:B------:R-:W-:Y:S05]  /*24960*/  WARPSYNC.COLLECTIVE R15, `(.L_x_966) ;  /* 0x000000000f087348 */ /* 0x000fea0003c00000 */
[----:B------:R0:W1:Y:S02]  /*24970*/  SHFL.IDX P6, R14, R13, R12, R11 ;  /* 0x0000000c0d0e7389 */ /* 0x00006400000c000b */
[----:B01----:R-:W-:Y:S01]  /*24980*/  ENDCOLLECTIVE ;  /* 0x000000000000791b */ /* 0x003fe20003800000 */
.L_x_966:
[----:B------:R-:W-:Y:S05]  /*24990*/  BRA `(.L_x_967) ;  /* 0xffffff4400107947 */ /* 0x000fea000383ffff */
.L_x_681:
[----:B------:R-:W-:Y:S01]  /*249a0*/  BSSY B1, `(.L_x_968) ;  /* 0x0000008000017945 */ /* 0x000fe20003800000 */
[----:B------:R-:W-:Y:S01]  /*249b0*/  IMAD.MOV.U32 R13, RZ, RZ, R2 ;  /* 0x000000ffff0d7224 */ /* 0x000fe200078e0002 */
[----:B------:R-:W-:Y:S01]  /*249c0*/  MOV R12, 0x1 ;  /* 0x00000001000c7802 */ /* 0x000fe20000000f00 */
[----:B------:R-:W-:Y:S02]  /*249d0*/  IMAD.MOV.U32 R11, RZ, RZ, 0x181f ;  /* 0x0000181fff0b7424 */ /* 0x000fe400078e00ff */
[----:B---3--:R-:W-:-:S07]  /*249e0*/  IMAD.MOV.U32 R15, RZ, RZ, -0x1 ;  /* 0xffffffffff0f7424 */ /* 0x008fce00078e00ff */
[----:B012-4-:R-:W-:Y:S05]  /*249f0*/  WARPSYNC.COLLECTIVE R15, `(.L_x_969) ;  /* 0x000000000f087348 */ /* 0x017fea0003c00000 */
[----:B----4-:R3:W4:Y:S02]  /*24a00*/  SHFL.IDX P6, R14, R13, R12, R11 ;  /* 0x0000000c0d0e7389 */ /* 0x01072400000c000b */
[----:B01234-:R-:W-:Y:S01]  /*24a10*/  ENDCOLLECTIVE ;  /* 0x000000000000791b */ /* 0x01ffe20003800000 */
.L_x_969:
[----:B------:R-:W-:Y:S05]  /*24a20*/  BSYNC B1 ;  /* 0x0000000000017941 */ /* 0x000fea0003800000 */
.L_x_968:
        /* <DEDUP_REMOVED lines=8> */
.L_x_970:
[----:B------:R-:W-:Y:S05]  /*24ab0*/  BRA `(.L_x_971) ;  /* 0xffffff44001c7947 */ /* 0x000fea000383ffff */
.L_x_684:
[----:B------:R-:W-:Y:S01]  /*24ac0*/  BSSY B1, `(.L_x_972) ;  /* 0x0000008000017945 */ /* 0x000fe20003800000 */
[----:B------:R-:W-:Y:S01]  /*24ad0*/  IMAD.MOV.U32 R13, RZ, RZ, R2 ;  /* 0x000000ffff0d7224 */ /* 0x000fe200078e0002 */
[----:B------:R-:W-:Y:S01]  /*24ae0*/  MOV R11, 0x181f ;  /* 0x0000181f000b7802 */ /* 0x000fe20000000f00 */
[----:B------:R-:W-:Y:S02]  /*24af0*/  IMAD.MOV.U32 R12, RZ, RZ, 0x2 ;  /* 0x00000002ff0c7424 */ /* 0x000fe400078e00ff */
[----:B0-----:R-:W-:-:S07]  /*24b00*/  IMAD.MOV.U32 R15, RZ, RZ, -0x1 ;  /* 0xffffffffff0f7424 */ /* 0x001fce00078e00ff */
[----:B-1234-:R-:W-:Y:S05]  /*24b10*/  WARPSYNC.COLLECTIVE R15, `(.L_x_973) ;  /* 0x000000000f087348 */ /* 0x01efea0003c00000 */
[----:B----4-:R0:W4:Y:S02]  /*24b20*/  SHFL.IDX P6, R14, R13, R12, R11 ;  /* 0x0000000c0d0e7389 */ /* 0x01012400000c000b */
[----:B01234-:R-:W-:Y:S01]  /*24b30*/  ENDCOLLECTIVE ;  /* 0x000000000000791b */ /* 0x01ffe20003800000 */
.L_x_973:
[----:B------:R-:W-:Y:S05]  /*24b40*/  BSYNC B1 ;  /* 0x0000000000017941 */ /* 0x000fea0003800000 */
.L_x_972:
        /* <DEDUP_REMOVED lines=8> */
.L_x_974:
[----:B------:R-:W-:Y:S05]  /*24bd0*/  BRA `(.L_x_975) ;  /* 0xffffff4400247947 */ /* 0x000fea000383ffff */
.L_x_687:
[----:B------:R-:W-:Y:S01]  /*24be0*/  BSSY B1, `(.L_x_976) ;  /* 0x0000008000017945 */ /* 0x000fe20003800000 */
[----:B------:R-:W-:Y:S01]  /*24bf0*/  IMAD.MOV.U32 R13, RZ, RZ, R2 ;  /* 0x000000ffff0d7224 */ /* 0x000fe200078e0002 */
[----:B0-----:R-:W-:Y:S01]  /*24c00*/  MOV R15, 0xffffffff ;  /* 0xffffffff000f7802 */ /* 0x001fe20000000f00 */
[----:B------:R-:W-:Y:S02]  /*24c10*/  IMAD.MOV.U32 R12, RZ, RZ, 0x3 ;  /* 0x00000003ff0c7424 */ /* 0x000fe400078e00ff */
[----:B------:R-:W-:-:S07]  /*24c20*/  IMAD.MOV.U32 R11, RZ, RZ, 0x181f ;  /* 0x0000181fff0b7424 */ /* 0x000fce00078e00ff */
[----:B-1234-:R-:W-:Y:S05]  /*24c30*/  WARPSYNC.COLLECTIVE R15, `(.L_x_977) ;  /* 0x000000000f087348 */ /* 0x01efea0003c00000 */
[----:B------:R0:W0:Y:S02]  /*24c40*/  SHFL.IDX P6, R14, R13, R12, R11 ;  /* 0x0000000c0d0e7389 */ /* 0x00002400000c000b */
[----:B01234-:R-:W-:Y:S01]  /*24c50*/  ENDCOLLECTIVE ;  /* 0x000000000000791b */ /* 0x01ffe20003800000 */
.L_x_977:
[----:B------:R-:W-:Y:S05]  /*24c60*/  BSYNC B1 ;  /* 0x0000000000017941 */ /* 0x000fea0003800000 */
.L_x_976:
        /* <DEDUP_REMOVED lines=8> */
.L_x_978:
[----:B------:R-:W-:Y:S05]  /*24cf0*/  BRA `(.L_x_979) ;  /* 0xffffff44002c7947 */ /* 0x000fea000383ffff */
.L_x_703:
[----:B------:R-:W0:Y:S01]  /*24d00*/  S2R R9, SR_TID.X ;  /* 0x0000000000097919 */ /* 0x000e220000002100 */
[----:B------:R-:W-:Y:S01]  /*24d10*/  BSSY B1, `(.L_x_980) ;  /* 0x000000a000017945 */ /* 0x000fe20003800000 */
[----:B------:R-:W-:Y:S02]  /*24d20*/  IMAD.MOV.U32 R12, RZ, RZ, RZ ;  /* 0x000000ffff0c7224 */ /* 0x000fe400078e00ff */
[----:B------:R-:W-:Y:S02]  /*24d30*/  IMAD.MOV.U32 R11, RZ, RZ, 0x1f ;  /* 0x0000001fff0b7424 */ /* 0x000fe400078e00ff */
[----:B------:R-:W-:Y:S01]  /*24d40*/  IMAD.MOV.U32 R15, RZ, RZ, -0x1 ;  /* 0xffffffffff0f7424 */ /* 0x000fe200078e00ff */
[----:B0-----:R-:W-:-:S04]  /*24d50*/  SHF.R.U32.HI R9, RZ, 0x5, R9 ;  /* 0x00000005ff097819 */ /* 0x001fc80000011609 */
[----:B------:R-:W-:-:S05]  /*24d60*/  LOP3.LUT R9, R9, 0x3, RZ, 0xc0, !PT ;  /* 0x0000000309097812 */ /* 0x000fca00078ec0ff */
[----:B------:R-:W-:-:S07]  /*24d70*/  IMAD.MOV.U32 R13, RZ, RZ, R9 ;  /* 0x000000ffff0d7224 */ /* 0x000fce00078e0009 */
[----:B------:R-:W-:Y:S05]  /*24d80*/  WARPSYNC.COLLECTIVE R15, `(.L_x_981) ;  /* 0x000000000f087348 */ /* 0x000fea0003c00000 */
[----:B------:R0:W1:Y:S02]  /*24d90*/  SHFL.IDX P6, R14, R13, R12, R11 ;  /* 0x0000000c0d0e7389 */ /* 0x00006400000c000b */
[----:B01----:R-:W-:Y:S01]  /*24da0*/  ENDCOLLECTIVE ;  /* 0x000000000000791b */ /* 0x003fe20003800000 */
.L_x_981:
[----:B------:R-:W-:Y:S05]  /*24db0*/  BSYNC B1 ;  /* 0x0000000000017941 */ /* 0x000fea0003800000 */
.L_x_980:
[----:B------:R-:W-:Y:S05]  /*24dc0*/  BRA `(.L_x_982) ;  /* 0xffffff5c004c7947 */ /* 0x000fea000383ffff */
.L_x_705:
[----:B------:R-:W-:Y:S01]  /*24dd0*/  BSSY B1, `(.L_x_983) ;  /* 0x0000006000017945 */ /* 0x000fe20003800000 */
[----:B------:R-:W-:-:S07]  /*24de0*/  MOV R15, 0xffffffff ;  /* 0xffffffff000f7802 */ /* 0x000fce0000000f00 */
[----:B0-----:R-:W-:Y:S05]  /*24df0*/  WARPSYNC.COLLECTIVE R15, `(.L_x_984) ;  /* 0x000000000f0c7348 */ /* 0x001fea0003c00000 */
[----:B------:R-:W-:Y:S02]  /*24e00*/  ELECT P6, UR62, PT ;  /* 0x00000000003e782f */ /* 0x000fe400038c0000 */
[----:B------:R-:W-:Y:S01]  /*24e10*/  MOV R14, UR62 ;  /* 0x0000003e000e7c02 */ /* 0x000fe20008000f00 */
[----:B0-----:R-:W-:Y:S10]  /*24e20*/  ENDCOLLECTIVE ;  /* 0x000000000000791b */ /* 0x001ff40003800000 */
.L_x_984:
[----:B------:R-:W-:Y:S05]  /*24e30*/  BSYNC B1 ;  /* 0x0000000000017941 */ /* 0x000fea0003800000 */
.L_x_983:
[----:B------:R-:W-:Y:S05]  /*24e40*/  BRA `(.L_x_704) ;  /* 0xffffff5c00447947 */ /* 0x000fea000383ffff */
.L_x_707:
[----:B0-----:R0:W1:Y:S02]  /*24e50*/  SYNCS.PHASECHK.TRANS64.TRYWAIT P0, [R23+URZ+0x22820], R8 ;  /* 0x02282008170075a7 */ /* 0x001064000800017f */
[----:B-1----:R-:W-:Y:S05]  /*24e60*/  @!P0 NANOSLEEP.SYNCS 0x989680 ;  /* 0x009896800000895d */ /* 0x002fea0003900000 */
[----:B------:R-:W1:Y:S02]  /*24e70*/  @!P0 SYNCS.PHASECHK.TRANS64 P0, [R23+URZ+0x22820], R8 ;  /* 0x02282008170085a7 */ /* 0x000e64000800007f */
[----:B-1----:R-:W-:Y:S05]  /*24e80*/  @!P0 BRA `(.L_x_707) ;  /* 0xfffffffc00f08947 */ /* 0x002fea000383ffff */
[----:B------:R-:W-:Y:S05]  /*24e90*/  BRA `(.L_x_985) ;  /* 0xffffff5c00547947 */ /* 0x000fea000383ffff */
.L_x_711:
[----:B0-----:R0:W1:Y:S02]  /*24ea0*/  SYNCS.PHASECHK.TRANS64.TRYWAIT P0, [R8+URZ+0x228a0], R9 ;  /* 0x0228a009080075a7 */ /* 0x001064000800017f */
[----:B-1----:R-:W-:Y:S05]  /*24eb0*/  @!P0 NANOSLEEP.SYNCS 0x989680 ;  /* 0x009896800000895d */ /* 0x002fea0003900000 */
[----:B------:R-:W1:Y:S02]  /*24ec0*/  @!P0 SYNCS.PHASECHK.TRANS64 P0, [R8+URZ+0x228a0], R9 ;  /* 0x0228a009080085a7 */ /* 0x000e64000800007f */
[----:B-1----:R-:W-:Y:S05]  /*24ed0*/  @!P0 BRA `(.L_x_711) ;  /* 0xfffffffc00f08947 */ /* 0x002fea000383ffff */
[----:B------:R-:W-:Y:S05]  /*24ee0*/  BRA `(.L_x_986) ;  /* 0xffffff5c006c7947 */ /* 0x000fea000383ffff */
.L_x_716:
[----:B-1----:R1:W2:Y:S02]  /*24ef0*/  SYNCS.PHASECHK.TRANS64.TRYWAIT P0, [R8+URZ+0x228c0], R9 ;  /* 0x0228c009080075a7 */ /* 0x0022a4000800017f */
[----:B--2---:R-:W-:Y:S05]  /*24f00*/  @!P0 NANOSLEEP.SYNCS 0x989680 ;  /* 0x009896800000895d */ /* 0x004fea0003900000 */
[----:B------:R-:W2:Y:S02]  /*24f10*/  @!P0 SYNCS.PHASECHK.TRANS64 P0, [R8+URZ+0x228c0], R9 ;  /* 0x0228c009080085a7 */ /* 0x000ea4000800007f */
[----:B--2---:R-:W-:Y:S05]  /*24f20*/  @!P0 BRA `(.L_x_716) ;  /* 0xfffffffc00f08947 */ /* 0x004fea000383ffff */
[----:B------:R-:W-:Y:S05]  /*24f30*/  BRA `(.L_x_987) ;  /* 0xffffff5c00e87947 */ /* 0x000fea000383ffff */
.L_x_723:
[----:B0-----:R0:W1:Y:S02]  /*24f40*/  SYNCS.PHASECHK.TRANS64.TRYWAIT P2, [R8+URZ+0x228a0], R9 ;  /* 0x0228a009080075a7 */ /* 0x001064000804017f */
[----:B-1----:R-:W-:Y:S05]  /*24f50*/  @!P2 NANOSLEEP.SYNCS 0x989680 ;  /* 0x009896800000a95d */ /* 0x002fea0003900000 */
[----:B------:R-:W1:Y:S02]  /*24f60*/  @!P2 SYNCS.PHASECHK.TRANS64 P2, [R8+URZ+0x228a0], R9 ;  /* 0x0228a0090800a5a7 */ /* 0x000e64000804007f */
[----:B-1----:R-:W-:Y:S05]  /*24f70*/  @!P2 BRA `(.L_x_723) ;  /* 0xfffffffc00f0a947 */ /* 0x002fea000383ffff */
[----:B------:R-:W-:Y:S05]  /*24f80*/  BRA `(.L_x_988) ;  /* 0xffffff6000a47947 */ /* 0x000fea000383ffff */
.L_x_728:
[----:B-1----:R1:W2:Y:S02]  /*24f90*/  SYNCS.PHASECHK.TRANS64.TRYWAIT P2, [R8+URZ+0x228c0], R9 ;  /* 0x0228c009080075a7 */ /* 0x0022a4000804017f */
[----:B--2---:R-:W-:Y:S05]  /*24fa0*/  @!P2 NANOSLEEP.SYNCS 0x989680 ;  /* 0x009896800000a95d */ /* 0x004fea0003900000 */
[----:B------:R-:W2:Y:S02]  /*24fb0*/  @!P2 SYNCS.PHASECHK.TRANS64 P2, [R8+URZ+0x228c0], R9 ;  /* 0x0228c0090800a5a7 */ /* 0x000ea4000804007f */
[----:B--2---:R-:W-:Y:S05]  /*24fc0*/  @!P2 BRA `(.L_x_728) ;  /* 0xfffffffc00f0a947 */ /* 0x004fea000383ffff */
[----:B------:R-:W-:Y:S05]  /*24fd0*/  BRA `(.L_x_989) ;  /* 0xffffff64001c7947 */ /* 0x000fea000383ffff */
.L_x_745:
[----:B------:R-:W0:Y:S01]  /*24fe0*/  S2R R20, SR_TID.X ;  /* 0x0000000000147919 */ /* 0x000e220000002100 */
[----:B------:R-:W-:Y:S01]  /*24ff0*/  BSSY B0, `(.L_x_990) ;  /* 0x000000a000007945 */ /* 0x000fe20003800000 */
[----:B------:R-:W-:Y:S02]  /*25000*/  IMAD.MOV.U32 R11, RZ, RZ, 0x1f ;  /* 0x0000001fff0b7424 */ /* 0x000fe400078e00ff */
[----:B------:R-:W-:Y:S01]  /*25010*/  IMAD.MOV.U32 R15, RZ, RZ, -0x1 ;  /* 0xffffffffff0f7424 */ /* 0x000fe200078e00ff */
[----:B0-----:R-:W-:-:S04]  /*25020*/  SHF.R.U32.HI R12, RZ, 0x5, R20 ;  /* 0x00000005ff0c7819 */ /* 0x001fc80000011614 */
[----:B------:R-:W-:-:S05]  /*25030*/  LOP3.LUT R12, R12, 0x3, RZ, 0xc0, !PT ;  /* 0x000000030c0c7812 */ /* 0x000fca00078ec0ff */
[----:B------:R-:W-:Y:S02]  /*25040*/  IMAD.MOV.U32 R13, RZ, RZ, R12 ;  /* 0x000000ffff0d7224 */ /* 0x000fe400078e000c */
[----:B------:R-:W-:-:S07]  /*25050*/  IMAD.MOV.U32 R12, RZ, RZ, RZ ;  /* 0x000000ffff0c7224 */ /* 0x000fce00078e00ff */
[----:B-----5:R-:W-:Y:S05]  /*25060*/  WARPSYNC.COLLECTIVE R15, `(.L_x_991) ;  /* 0x000000000f087348 */ /* 0x020fea0003c00000 */
[----:B------:R0:W1:Y:S02]  /*25070*/  SHFL.IDX P6, R14, R13, R12, R11 ;  /* 0x0000000c0d0e7389 */ /* 0x00006400000c000b */
[----:B01---5:R-:W-:Y:S01]  /*25080*/  ENDCOLLECTIVE ;  /* 0x000000000000791b */ /* 0x023fe20003800000 */
.L_x_991:
[----:B------:R-:W-:Y:S05]  /*25090*/  BSYNC B0 ;  /* 0x0000000000007941 */ /* 0x000fea0003800000 */
.L_x_990:
[----:B------:R-:W-:Y:S05]  /*250a0*/  BRA `(.L_x_992) ;  /* 0xffffff7000f87947 */ /* 0x000fea000383ffff */
.L_x_748:
[----:B0-----:R-:W2:Y:S02]  /*250b0*/  LDL R2, [R1+0x28] ;  /* 0x0000280001027983 */ /* 0x001ea40000100800 */
[----:B--2---:R0:W1:Y:S02]  /*250c0*/  SYNCS.PHASECHK.TRANS64.TRYWAIT P0, [R4+URZ+0x22880], R2 ;  /* 0x02288002040075a7 */ /* 0x004064000800017f */
[----:B-1----:R-:W-:Y:S05]  /*250d0*/  @!P0 NANOSLEEP.SYNCS 0x989680 ;  /* 0x009896800000895d */ /* 0x002fea0003900000 */
[----:B------:R-:W1:Y:S02]  /*250e0*/  @!P0 SYNCS.PHASECHK.TRANS64 P0, [R4+URZ+0x22880], R2 ;  /* 0x02288002040085a7 */ /* 0x000e64000800007f */
[----:B-1----:R-:W-:Y:S05]  /*250f0*/  @!P0 BRA `(.L_x_748) ;  /* 0xfffffffc00ec8947 */ /* 0x002fea000383ffff */
[----:B------:R-:W-:Y:S05]  /*25100*/  BRA `(.L_x_993) ;  /* 0xffffff7400087947 */ /* 0x000fea000383ffff */
.L_x_749:
[----:B------:R-:W-:Y:S01]  /*25110*/  BSSY B0, `(.L_x_994) ;  /* 0x0000008000007945 */ /* 0x000fe20003800000 */
[----:B------:R-:W-:Y:S01]  /*25120*/  MOV R13, R9 ;  /* 0x00000009000d7202 */ /* 0x000fe20000000f00 */
[----:B------:R-:W-:Y:S02]  /*25130*/  IMAD.MOV.U32 R12, RZ, RZ, RZ ;  /* 0x000000ffff0c7224 */ /* 0x000fe400078e00ff */
[----:B------:R-:W-:Y:S02]  /*25140*/  IMAD.MOV.U32 R11, RZ, RZ, 0x181f ;  /* 0x0000181fff0b7424 */ /* 0x000fe400078e00ff */
[----:B------:R-:W-:-:S07]  /*25150*/  IMAD.MOV.U32 R15, RZ, RZ, -0x1 ;  /* 0xffffffffff0f7424 */ /* 0x000fce00078e00ff */
[----:B------:R-:W-:Y:S05]  /*25160*/  WARPSYNC.COLLECTIVE R15, `(.L_x_995) ;  /* 0x000000000f087348 */ /* 0x000fea0003c00000 */
[----:B------:R0:W1:Y:S02]  /*25170*/  SHFL.IDX P6, R14, R13, R12, R11 ;  /* 0x0000000c0d0e7389 */ /* 0x00006400000c000b */
[----:B01----:R-:W-:Y:S01]  /*25180*/  ENDCOLLECTIVE ;  /* 0x000000000000791b */ /* 0x003fe20003800000 */
.L_x_995:
[----:B------:R-:W-:Y:S05]  /*25190*/  BSYNC B0 ;  /* 0x0000000000007941 */ /* 0x000fea0003800000 */
.L_x_994:
[----:B------:R-:W-:Y:S01]  /*251a0*/  MOV R13, R10 ;  /* 0x0000000a000d7202 */ /* 0x000fe20000000f00 */
[----:B------:R-:W-:Y:S01]  /*251b0*/  IMAD.MOV.U32 R12, RZ, RZ, RZ ;  /* 0x000000ffff0c7224 */ /* 0x000fe200078e00ff */
[----:B------:R-:W-:Y:S01]  /*251c0*/  ISETP.GE.AND P2, PT, R20, 0x21, PT ;  /* 0x000000211400780c */ /* 0x000fe20003f46270 */
[----:B------:R-:W-:Y:S01]  /*251d0*/  IMAD.MOV.U32 R11, RZ, RZ, 0x181f ;  /* 0x0000181fff0b7424 */ /* 0x000fe200078e00ff */
[----:B------:R-:W-:Y:S01]  /*251e0*/  LOP3.LUT R22, R22, 0xffffffef, RZ, 0xc0, !PT ;  /* 0xffffffef16167812 */ /* 0x000fe200078ec0ff */
[----:B------:R-:W-:Y:S01]  /*251f0*/  IMAD.MOV.U32 R15, RZ, RZ, -0x1 ;  /* 0xffffffffff0f7424 */ /* 0x000fe200078e00ff */
[C---:B------:R-:W-:Y:S01]  /*25200*/  ISETP.GE.AND P3, PT, R20.reuse, 0x91, PT ;  /* 0x000000911400780c */ /* 0x040fe20003f66270 */
[----:B------:R-:W-:Y:S01]  /*25210*/  IMAD.MOV.U32 R0, RZ, RZ, R14 ;  /* 0x000000ffff007224 */ /* 0x000fe200078e000e */
[----:B------:R-:W-:-:S13]  /*25220*/  ISETP.GE.AND P5, PT, R20, 0x31, PT ;  /* 0x000000311400780c */ /* 0x000fda0003fa6270 */
[----:B------:R-:W-:Y:S05]  /*25230*/  WARPSYNC.COLLECTIVE R15, `(.L_x_996) ;  /* 0x000000000f087348 */ /* 0x000fea0003c00000 */
[----:B------:R0:W1:Y:S02]  /*25240*/  SHFL.IDX P6, R14, R13, R12, R11 ;  /* 0x0000000c0d0e7389 */ /* 0x00006400000c000b */
[----:B01----:R-:W-:Y:S01]  /*25250*/  ENDCOLLECTIVE ;  /* 0x000000000000791b */ /* 0x003fe20003800000 */
.L_x_996:
[----:B------:R-:W-:Y:S01]  /*25260*/  ISETP.GE.AND P4, PT, R20, 0x61, PT ;  /* 0x000000611400780c */ /* 0x000fe20003f86270 */
[----:B------:R-:W-:Y:S02]  /*25270*/  IMAD.MOV.U32 R13, RZ, RZ, R9 ;  /* 0x000000ffff0d7224 */ /* 0x000fe400078e0009 */
[----:B------:R-:W-:-:S05]  /*25280*/  IMAD.MOV.U32 R12, RZ, RZ, R14 ;  /* 0x000000ffff0c7224 */ /* 0x000fca00078e000e */
[----:B------:R-:W-:Y:S01]  /*25290*/  IADD3 R26, P1, R30, R12, RZ ;  /* 0x0000000c1e1a7210 */ /* 0x000fe20007f3e0ff */
[----:B------:R-:W-:-:S03]  /*252a0*/  IMAD.MOV.U32 R12, RZ, RZ, 0x1 ;  /* 0x00000001ff0c7424 */ /* 0x000fc600078e00ff */
[----:B------:R-:W-:Y:S01]  /*252b0*/  IADD3.X R27, RZ, R0, RZ, P1, !PT ;  /* 0x00000000ff1b7210 */ /* 0x000fe20000ffe4ff */
[----:B------:R-:W-:-:S08]  /*252c0*/  IMAD.IADD R0, R23, 0x1, R21 ;  /* 0x0000000117007824 */ /* 0x000fd000078e0215 */
[----:B------:R-:W-:Y:S05]  /*252d0*/  WARPSYNC.COLLECTIVE R15, `(.L_x_997) ;  /* 0x000000000f087348 */ /* 0x000fea0003c00000 */
[----:B------:R0:W1:Y:S02]  /*252e0*/  SHFL.IDX P6, R14, R13, R12, R11 ;  /* 0x0000000c0d0e7389 */ /* 0x00006400000c000b */
[----:B01----:R-:W-:Y:S01]  /*252f0*/  ENDCOLLECTIVE ;  /* 0x000000000000791b */ /* 0x003fe20003800000 */
.L_x_997:
[----:B------:R-:W-:Y:S02]  /*25300*/  ISETP.LT.OR P1, PT, R20, 0x1, P0 ;  /* 0x000000011400780c */ /* 0x000fe40000721670 */
[----:B------:R-:W-:-:S11]  /*25310*/  MOV R13, R10 ;  /* 0x0000000a000d7202 */ /* 0x000fd60000000f00 */
        /* <DEDUP_REMOVED lines=8> */
.L_x_998:
        /* <DEDUP_REMOVED lines=8> */
.L_x_999:
[----:B------:R-:W-:Y:S01]  /*25420*/  ISETP.LT.OR P1, PT, R20, 0x11, P0 ;  /* 0x000000111400780c */ /* 0x000fe20000721670 */
[----:B------:R-:W-:-:S12]  /*25430*/  IMAD.MOV.U32 R13, RZ, RZ, R10 ;  /* 0x000000ffff0d7224 */ /* 0x000fd800078e000a */
[----:B------:R-:W-:Y:S01]  /*25440*/  @!PT LDS RZ, [RZ] ;  /* 0x00000000fffff984 */ /* 0x000fe20000000800 */
[----:B------:R-:W-:Y:S01]  /*25450*/  @!PT LDS RZ, [RZ] ;  /* 0x00000000fffff984 */ /* 0x000fe20000000800 */
[----:B------:R-:W-:Y:S01]  /*25460*/  @!PT LDS RZ, [RZ] ;  /* 0x00000000fffff984 */ /* 0x000fe20000000800 */
[----:B------:R0:W-:Y:S01]  /*25470*/  LDGSTS.E.BYPASS.LTC128B.128 [R0+0xac00], desc[UR36][R26.64], !P1 ;  /* 0x0ac000001a007fae */ /* 0x0001e2000c901d64 */
[----:B------:R-:W-:-:S07]  /*25480*/  MOV R21, R14 ;  /* 0x0000000e00157202 */ /* 0x000fce0000000f00 */
[----:B0-----:R-:W-:Y:S05]  /*25490*/  WARPSYNC.COLLECTIVE R15, `(.L_x_1000) ;  /* 0x000000000f087348 */ /* 0x001fea0003c00000 */
[----:B------:R1:W2:Y:S02]  /*254a0*/  SHFL.IDX P6, R14, R13, R12, R11 ;  /* 0x0000000c0d0e7389 */ /* 0x0002a400000c000b */
[----:B012---:R-:W-:Y:S01]  /*254b0*/  ENDCOLLECTIVE ;  /* 0x000000000000791b */ /* 0x007fe20003800000 */
.L_x_1000:
[----:B------:R-:W-:Y:S02]  /*254c0*/  IMAD.MOV.U32 R13, RZ, RZ, R9 ;  /* 0x000000ffff0d7224 */ /* 0x000fe400078e0009 */
[----:B------:R-:W-:-:S05]  /*254d0*/  IMAD.MOV.U32 R12, RZ, RZ, R14 ;  /* 0x000000ffff0c7224 */ /* 0x000fca00078e000e */
[----:B------:R-:W-:Y:S02]  /*254e0*/  IADD3 R26, P1, R30, R12, RZ ;  /* 0x0000000c1e1a7210 */ /* 0x000fe40007f3e0ff */
[----:B------:R-:W-:-:S03]  /*254f0*/  MOV R12, 0x3 ;  /* 0x00000003000c7802 */ /* 0x000fc60000000f00 */
[----:B------:R-:W-:Y:S01]  /*25500*/  IMAD.X R27, RZ, RZ, R21, P1 ;  /* 0x000000ffff1b7224 */ /* 0x000fe200008e0615 */
[----:B------:R-:W-:-:S13]  /*25510*/  ISETP.LT.OR P1, PT, R20, 0x21, P0 ;  /* 0x000000211400780c */ /* 0x000fda0000721670 */
[----:B------:R-:W-:Y:S05]  /*25520*/  WARPSYNC.COLLECTIVE R15, `(.L_x_1001) ;  /* 0x000000000f087348 */ /* 0x000fea0003c00000 */
[----:B------:R0:W1:Y:S02]  /*25530*/  SHFL.IDX P6, R14, R13, R12, R11 ;  /* 0x0000000c0d0e7389 */ /* 0x00006400000c000b */
[----:B01----:R-:W-:Y:S01]  /*25540*/  ENDCOLLECTIVE ;  /* 0x000000000000791b */ /* 0x003fe20003800000 */
.L_x_1001:
        /* <DEDUP_REMOVED lines=9> */
.L_x_1002:
[----:B------:R-:W-:Y:S01]  /*255e0*/  MOV R13, R9 ;  /* 0x00000009000d7202 */ /* 0x000fe20000000f00 */
[----:B------:R-:W-:-:S05]  /*255f0*/  IMAD.MOV.U32 R12, RZ, RZ, R14 ;  /* 0x000000ffff0c7224 */ /* 0x000fca00078e000e */
[----:B------:R-:W-:Y:S01]  /*25600*/  IADD3 R26, P1, R30, R12, RZ ;  /* 0x0000000c1e1a7210 */ /* 0x000fe20007f3e0ff */
[----:B------:R-:W-:-:S04]  /*25610*/  IMAD.MOV.U32 R12, RZ, RZ, 0x4 ;  /* 0x00000004ff0c7424 */ /* 0x000fc800078e00ff */
[----:B------:R-:W-:-:S08]  /*25620*/  IMAD.X R27, RZ, RZ, R21, P1 ;  /* 0x000000ffff1b7224 */ /* 0x000fd000008e0615 */
[----:B------:R-:W-:Y:S05]  /*25630*/  WARPSYNC.COLLECTIVE R15, `(.L_x_1003) ;  /* 0x000000000f087348 */ /* 0x000fea0003c00000 */
[----:B------:R0:W1:Y:S02]  /*25640*/  SHFL.IDX P6, R14, R13, R12, R11 ;  /* 0x0000000c0d0e7389 */ /* 0x00006400000c000b */
[----:B01----:R-:W-:Y:S01]  /*25650*/  ENDCOLLECTIVE ;  /* 0x000000000000791b */ /* 0x003fe20003800000 */
.L_x_1003:
        /* <DEDUP_REMOVED lines=10> */
.L_x_1004:
        /* <DEDUP_REMOVED lines=8> */
.L_x_1005:
        /* <DEDUP_REMOVED lines=10> */
.L_x_1006:
[----:B------:R-:W-:Y:S01]  /*25820*/  IMAD.MOV.U32 R13, RZ, RZ, R9 ;  /* 0x000000ffff0d7224 */ /* 0x000fe200078e0009 */
[----:B------:R-:W-:-:S04]  /*25830*/  MOV R12, R14 ;  /* 0x0000000e000c7202 */ /* 0x000fc80000000f00 */
[----:B------:R-:W-:Y:S01]  /*25840*/  IADD3 R26, P1, R30, R12, RZ ;  /* 0x0000000c1e1a7210 */ /* 0x000fe20007f3e0ff */
[----:B------:R-:W-:-:S04]  /*25850*/  IMAD.MOV.U32 R12, RZ, RZ, 0x6 ;  /* 0x00000006ff0c7424 */ /* 0x000fc800078e00ff */
[----:B------:R-:W-:-:S08]  /*25860*/  IMAD.X R27, RZ, RZ, R21, P1 ;  /* 0x000000ffff1b7224 */ /* 0x000fd000008e0615 */
[----:B------:R-:W-:Y:S05]  /*25870*/  WARPSYNC.COLLECTIVE R15, `(.L_x_1007) ;  /* 0x000000000f087348 */ /* 0x000fea0003c00000 */
[----:B------:R0:W1:Y:S02]  /*25880*/  SHFL.IDX P6, R14, R13, R12, R11 ;  /* 0x0000000c0d0e7389 */ /* 0x00006400000c000b */
[----:B01----:R-:W-:Y:S01]  /*25890*/  ENDCOLLECTIVE ;  /* 0x000000000000791b */ /* 0x003fe20003800000 */
.L_x_1007:
        /* <DEDUP_REMOVED lines=10> */
.L_x_1008:
        /* <DEDUP_REMOVED lines=8> */
.L_x_1009:
        /* <DEDUP_REMOVED lines=10> */
.L_x_1010:
[----:B------:R-:W-:Y:S01]  /*25a60*/  IMAD.MOV.U32 R13, RZ, RZ, R2 ;  /* 0x000000ffff0d7224 */ /* 0x000fe200078e0002 */
[----:B------:R-:W-:Y:S01]  /*25a70*/  MOV R12, RZ ;  /* 0x000000ff000c7202 */ /* 0x000fe20000000f00 */
[----:B------:R-:W-:-:S07]  /*25a80*/  IMAD.MOV.U32 R10, RZ, RZ, R14 ;  /* 0x000000ffff0a7224 */ /* 0x000fce00078e000e */
[----:B------:R-:W-:Y:S05]  /*25a90*/  WARPSYNC.COLLECTIVE R15, `(.L_x_1011) ;  /* 0x000000000f087348 */ /* 0x000fea0003c00000 */
[----:B------:R0:W1:Y:S02]  /*25aa0*/  SHFL.IDX P6, R14, R13, R12, R11 ;  /* 0x0000000c0d0e7389 */ /* 0x00006400000c000b */
[----:B01----:R-:W-:Y:S01]  /*25ab0*/  ENDCOLLECTIVE ;  /* 0x000000000000791b */ /* 0x003fe20003800000 */
.L_x_1011:
        /* <DEDUP_REMOVED lines=12> */
.L_x_1012:
[----:B------:R-:W-:Y:S01]  /*25b80*/  MOV R13, R2 ;  /* 0x00000002000d7202 */ /* 0x000fe20000000f00 */
[----:B------:R-:W-:Y:S02]  /*25b90*/  IMAD.MOV.U32 R12, RZ, RZ, 0x1 ;  /* 0x00000001ff0c7424 */ /* 0x000fe400078e00ff */
[----:B------:R-:W-:-:S07]  /*25ba0*/  IMAD.MOV.U32 R10, RZ, RZ, R14 ;  /* 0x000000ffff0a7224 */ /* 0x000fce00078e000e */
[----:B------:R-:W-:Y:S05]  /*25bb0*/  WARPSYNC.COLLECTIVE R15, `(.L_x_1013) ;  /* 0x000000000f087348 */ /* 0x000fea0003c00000 */
[----:B------:R0:W1:Y:S02]  /*25bc0*/  SHFL.IDX P6, R14, R13, R12, R11 ;  /* 0x0000000c0d0e7389 */ /* 0x00006400000c000b */
[----:B01----:R-:W-:Y:S01]  /*25bd0*/  ENDCOLLECTIVE ;  /* 0x000000000000791b */ /* 0x003fe20003800000 */
.L_x_1013:
        /* <DEDUP_REMOVED lines=13> */
.L_x_1014:
        /* <DEDUP_REMOVED lines=12> */
[----:B------:R-:W-:-:S04]  /*25d70*/  LOP3.LUT R22, R22, 0xfffffeff, RZ, 0xc0, !PT ;  /* 0xfffffeff16167812 */ /* 0x000fc800078ec0ff */
[----:B------:R-:W-:Y:S01]  /*25d80*/  @P3 LOP3.LUT R22, R22, 0x100, RZ, 0xfc, !PT ;  /* 0x0000010016163812 */ /* 0x000fe200078efcff */
[----:B------:R-:W-:Y:S06]  /*25d90*/  BRA `(.L_x_1015) ;  /* 0xffffff6c00dc7947 */ /* 0x000fec000383ffff */
.L_x_754:
[----:B0-----:R-:W2:Y:S02]  /*25da0*/  LDL R2, [R1+0x28] ;  /* 0x0000280001027983 */ /* 0x001ea40000100800 */
[----:B--2---:R0:W2:Y:S02]  /*25db0*/  SYNCS.PHASECHK.TRANS64.TRYWAIT P0, [R4+URZ+0x22840], R2 ;  /* 0x02284002040075a7 */ /* 0x0040a4000800017f */
[----:B--2---:R-:W-:Y:S05]  /*25dc0*/  @!P0 NANOSLEEP.SYNCS 0x989680 ;  /* 0x009896800000895d */ /* 0x004fea0003900000 */
[----:B------:R-:W2:Y:S02]  /*25dd0*/  @!P0 SYNCS.PHASECHK.TRANS64 P0, [R4+URZ+0x22840], R2 ;  /* 0x02284002040085a7 */ /* 0x000ea4000800007f */
[----:B--2---:R-:W-:Y:S05]  /*25de0*/  @!P0 BRA `(.L_x_754) ;  /* 0xfffffffc00ec8947 */ /* 0x004fea000383ffff */
[----:B------:R-:W-:Y:S05]  /*25df0*/  BRA `(.L_x_1016) ;  /* 0xffffff70002c7947 */ /* 0x000fea000383ffff */
.L_x_755:
        /* <DEDUP_REMOVED lines=8> */
.L_x_1018:
[----:B------:R-:W-:Y:S05]  /*25e80*/  BSYNC B0 ;  /* 0x0000000000007941 */ /* 0x000fea0003800000 */
.L_x_1017:
        /* <DEDUP_REMOVED lines=8> */
.L_x_1019:
[----:B------:R-:W-:Y:S02]  /*25f10*/  IMAD.MOV.U32 R13, RZ, RZ, R7 ;  /* 0x000000ffff0d7224 */ /* 0x000fe400078e0007 */
[----:B------:R-:W-:Y:S01]  /*25f20*/  IMAD.MOV.U32 R12, RZ, RZ, 0x1 ;  /* 0x00000001ff0c7424 */ /* 0x000fe200078e00ff */
[----:B------:R-:W-:Y:S01]  /*25f30*/  LOP3.LUT P6, RZ, R22, 0x40, RZ, 0xc0, !PT ;  /* 0x0000004016ff7812 */ /* 0x000fe200078cc0ff */
[----:B------:R-:W-:-:S12]  /*25f40*/  IMAD.MOV.U32 R3, RZ, RZ, R14 ;  /* 0x000000ffff037224 */ /* 0x000fd800078e000e */
[----:B------:R-:W-:-:S04]  /*25f50*/  @P6 IADD3 R3, P0, R30, R3, RZ ;  /* 0x000000031e036210 */ /* 0x000fc80007f1e0ff */
[----:B------:R-:W-:-:S04]  /*25f60*/  @P6 IADD3.X R2, RZ, R2, RZ, P0, !PT ;  /* 0x00000002ff026210 */ /* 0x000fc800007fe4ff */
[----:B------:R-:W-:-:S04]  /*25f70*/  @P6 LOP3.LUT R3, R3, R2, RZ, 0x3c, !PT ;  /* 0x0000000203036212 */ /* 0x000fc800078e3cff */
[----:B------:R-:W-:-:S04]  /*25f80*/  @P6 LOP3.LUT R2, R3, R2, RZ, 0x3c, !PT ;  /* 0x0000000203026212 */ /* 0x000fc800078e3cff */
[----:B------:R-:W-:-:S05]  /*25f90*/  @P6 LOP3.LUT R3, R3, R2, RZ, 0x3c, !PT ;  /* 0x0000000203036212 */ /* 0x000fca00078e3cff */
[----:B------:R-:W-:Y:S01]  /*25fa0*/  @!PT LDS RZ, [RZ] ;  /* 0x00000000fffff984 */ /* 0x000fe20000000800 */
[----:B------:R-:W-:Y:S01]  /*25fb0*/  @!PT LDS RZ, [RZ] ;  /* 0x00000000fffff984 */ /* 0x000fe20000000800 */
[----:B------:R-:W-:Y:S01]  /*25fc0*/  @!PT LDS RZ, [RZ] ;  /* 0x00000000fffff984 */ /* 0x000fe20000000800 */
[----:B------:R0:W-:Y:S02]  /*25fd0*/  @P6 LDGSTS.E.BYPASS.LTC128B.128 [R0+0x18400], desc[UR36][R2.64], !P3 ;  /* 0x1840000002006fae */ /* 0x0001e4000d901d64 */
[----:B0-----:R-:W-:Y:S05]  /*25fe0*/  WARPSYNC.COLLECTIVE R15, `(.L_x_1020) ;  /* 0x000000000f087348 */ /* 0x001fea0003c00000 */
[----:B------:R1:W2:Y:S02]  /*25ff0*/  SHFL.IDX P6, R14, R13, R12, R11 ;  /* 0x0000000c0d0e7389 */ /* 0x0002a400000c000b */
[----:B012---:R-:W-:Y:S01]  /*26000*/  ENDCOLLECTIVE ;  /* 0x000000000000791b */ /* 0x007fe20003800000 */
.L_x_1020:
[----:B------:R-:W-:Y:S02]  /*26010*/  IMAD.MOV.U32 R13, RZ, RZ, R8 ;  /* 0x000000ffff0d7224 */ /* 0x000fe400078e0008 */
[----:B------:R-:W-:-:S07]  /*26020*/  IMAD.MOV.U32 R2, RZ, RZ, R14 ;  /* 0x000000ffff027224 */ /* 0x000fce00078e000e */
[----:B------:R-:W-:Y:S05]  /*26030*/  WARPSYNC.COLLECTIVE R15, `(.L_x_1021) ;  /* 0x000000000f087348 */ /* 0x000fea0003c00000 */
[----:B------:R0:W1:Y:S02]  /*26040*/  SHFL.IDX P6, R14, R13, R12, R11 ;  /* 0x0000000c0d0e7389 */ /* 0x00006400000c000b */
[----:B01----:R-:W-:Y:S01]  /*26050*/  ENDCOLLECTIVE ;  /* 0x000000000000791b */ /* 0x003fe20003800000 */
.L_x_1021:
[----:B------:R-:W-:Y:S02]  /*26060*/  IMAD.MOV.U32 R13, RZ, RZ, R7 ;  /* 0x000000ffff0d7224 */ /* 0x000fe400078e0007 */
[----:B------:R-:W-:Y:S01]  /*26070*/  IMAD.MOV.U32 R12, RZ, RZ, 0x2 ;  /* 0x00000002ff0c7424 */ /* 0x000fe200078e00ff */
[----:B------:R-:W-:Y:S02]  /*26080*/  LOP3.LUT P6, RZ, R22, 0x10, RZ, 0xc0, !PT ;  /* 0x0000001016ff7812 */ /* 0x000fe400078cc0ff */
[----:B------:R-:W-:-:S11]  /*26090*/  MOV R3, R14 ;  /* 0x0000000e00037202 */ /* 0x000fd60000000f00 */
[----:B------:R-:W-:-:S05]  /*260a0*/  @P6 IADD3 R3, P0, R30, R3, RZ ;  /* 0x000000031e036210 */ /* 0x000fca0007f1e0ff */
[----:B------:R-:W-:-:S05]  /*260b0*/  @P6 IMAD.X R2, RZ, RZ, R2, P0 ;  /* 0x000000ffff026224 */ /* 0x000fca00000e0602 */
        /* <DEDUP_REMOVED lines=10> */
.L_x_1022:
[----:B------:R-:W-:Y:S01]  /*26160*/  MOV R13, R8 ;  /* 0x00000008000d7202 */ /* 0x000fe20000000f00 */
[----:B------:R-:W-:-:S07]  /*26170*/  IMAD.MOV.U32 R2, RZ, RZ, R14 ;  /* 0x000000ffff027224 */ /* 0x000fce00078e000e */
[----:B------:R-:W-:Y:S05]  /*26180*/  WARPSYNC.COLLECTIVE R15, `(.L_x_1023) ;  /* 0x000000000f087348 */ /* 0x000fea0003c00000 */
[----:B------:R0:W1:Y:S02]  /*26190*/  SHFL.IDX P6, R14, R13, R12, R11 ;  /* 0x0000000c0d0e7389 */ /* 0x00006400000c000b */
[----:B01----:R-:W-:Y:S01]  /*261a0*/  ENDCOLLECTIVE ;  /* 0x000000000000791b */ /* 0x003fe20003800000 */
.L_x_1023:
[----:B------:R-:W-:Y:S02]  /*261b0*/  IMAD.MOV.U32 R13, RZ, RZ, R7 ;  /* 0x000000ffff0d7224 */ /* 0x000fe400078e0007 */
[----:B------:R-:W-:Y:S01]  /*261c0*/  IMAD.MOV.U32 R12, RZ, RZ, 0x3 ;  /* 0x00000003ff0c7424 */ /* 0x000fe200078e00ff */
[----:B------:R-:W-:Y:S01]  /*261d0*/  LOP3.LUT P6, RZ, R22, 0x8, RZ, 0xc0, !PT ;  /* 0x0000000816ff7812 */ /* 0x000fe200078cc0ff */
[----:B------:R-:W-:-:S12]  /*261e0*/  IMAD.MOV.U32 R3, RZ, RZ, R14 ;  /* 0x000000ffff037224 */ /* 0x000fd800078e000e */
        /* <DEDUP_REMOVED lines=12> */
.L_x_1024:
[----:B------:R-:W-:Y:S01]  /*262b0*/  IMAD.MOV.U32 R13, RZ, RZ, R8 ;  /* 0x000000ffff0d7224 */ /* 0x000fe200078e0008 */
[----:B------:R-:W-:-:S07]  /*262c0*/  MOV R2, R14 ;  /* 0x0000000e00027202 */ /* 0x000fce0000000f00 */
[----:B------:R-:W-:Y:S05]  /*262d0*/  WARPSYNC.COLLECTIVE R15, `(.L_x_1025) ;  /* 0x000000000f087348 */ /* 0x000fea0003c00000 */
[----:B------:R0:W1:Y:S02]  /*262e0*/  SHFL.IDX P6, R14, R13, R12, R11 ;  /* 0x0000000c0d0e7389 */ /* 0x00006400000c000b */
[----:B01----:R-:W-:Y:S01]  /*262f0*/  ENDCOLLECTIVE ;  /* 0x000000000000791b */ /* 0x003fe20003800000 */
.L_x_1025:
[----:B------:R-:W-:Y:S01]  /*26300*/  IMAD.MOV.U32 R13, RZ, RZ, R7 ;  /* 0x000000ffff0d7224 */ /* 0x000fe200078e0007 */
[----:B------:R-:W-:Y:S01]  /*26310*/  MOV R12, 0x4 ;  /* 0x00000004000c7802 */ /* 0x000fe20000000f00 */
[----:B------:R-:W-:-:S07]  /*26320*/  IMAD.MOV.U32 R3, RZ, RZ, R14 ;  /* 0x000000ffff037224 */ /* 0x000fce00078e000e */
[----:B------:R-:W-:Y:S05]  /*26330*/  WARPSYNC.COLLECTIVE R15, `(.L_x_1026) ;  /* 0x000000000f087348 */ /* 0x000fea0003c00000 */
[----:B------:R0:W1:Y:S02]  /*26340*/  SHFL.IDX P6, R14, R13, R12, R11 ;  /* 0x0000000c0d0e7389 */ /* 0x00006400000c000b */
[----:B01----:R-:W-:Y:S01]  /*26350*/  ENDCOLLECTIVE ;  /* 0x000000000000791b */ /* 0x003fe20003800000 */
.L_x_1026:
[----:B------:R-:W-:-:S05]  /*26360*/  @P5 IADD3 R3, P0, R30, R3, RZ ;  /* 0x000000031e035210 */ /* 0x000fca0007f1e0ff */
[----:B------:R-:W-:-:S05]  /*26370*/  @P5 IMAD.X R2, RZ, RZ, R2, P0 ;  /* 0x000000ffff025224 */ /* 0x000fca00000e0602 */
[----:B------:R-:W-:Y:S01]  /*26380*/  @P5 LOP3.LUT R3, R3, R2, RZ, 0x3c, !PT ;  /* 0x0000000203035212 */ /* 0x000fe200078e3cff */
[----:B------:R-:W-:-:S03]  /*26390*/  IMAD.MOV.U32 R13, RZ, RZ, R8 ;  /* 0x000000ffff0d7224 */ /* 0x000fc600078e0008 */
[----:B------:R-:W-:-:S04]  /*263a0*/  @P5 LOP3.LUT R2, R3, R2, RZ, 0x3c, !PT ;  /* 0x0000000203025212 */ /* 0x000fc800078e3cff */
[----:B------:R-:W-:-:S05]  /*263b0*/  @P5 LOP3.LUT R3, R3, R2, RZ, 0x3c, !PT ;  /* 0x0000000203035212 */ /* 0x000fca00078e3cff */
[----:B------:R-:W-:Y:S01]  /*263c0*/  @!PT LDS RZ, [RZ] ;  /* 0x00000000fffff984 */ /* 0x000fe20000000800 */
[----:B------:R-:W-:Y:S01]  /*263d0*/  @!PT LDS RZ, [RZ] ;  /* 0x00000000fffff984 */ /* 0x000fe20000000800 */
[----:B------:R-:W-:Y:S01]  /*263e0*/  @!PT LDS RZ, [RZ] ;  /* 0x00000000fffff984 */ /* 0x000fe20000000800 */
[----:B------:R0:W-:Y:S01]  /*263f0*/  @P5 LDGSTS.E.BYPASS.LTC128B.128 [R0+0x19c00], desc[UR36][R2.64], !P3 ;  /* 0x19c0000002005fae */ /* 0x0001e2000d901d64 */
[----:B------:R-:W-:Y:S01]  /*26400*/  LOP3.LUT P5, RZ, R22, 0x80, RZ, 0xc0, !PT ;  /* 0x0000008016ff7812 */ /* 0x000fe200078ac0ff */
[----:B0-----:R-:W-:-:S12]  /*26410*/  IMAD.MOV.U32 R2, RZ, RZ, R14 ;  /* 0x000000ffff027224 */ /* 0x001fd800078e000e */
[----:B------:R-:W-:Y:S05]  /*26420*/  WARPSYNC.COLLECTIVE R15, `(.L_x_1027) ;  /* 0x000000000f087348 */ /* 0x000fea0003c00000 */
[----:B------:R0:W1:Y:S02]  /*26430*/  SHFL.IDX P6, R14, R13, R12, R11 ;  /* 0x0000000c0d0e7389 */ /* 0x00006400000c000b */
[----:B01----:R-:W-:Y:S01]  /*26440*/  ENDCOLLECTIVE ;  /* 0x000000000000791b */ /* 0x003fe20003800000 */
.L_x_1027:
[----:B------:R-:W-:Y:S01]  /*26450*/  MOV R13, R7 ;  /* 0x00000007000d7202 */ /* 0x000fe20000000f00 */
        /* <DEDUP_REMOVED lines=15> */
.L_x_1028:
[----:B------:R-:W-:Y:S02]  /*26550*/  IMAD.MOV.U32 R13, RZ, RZ, R8 ;  /* 0x000000ffff0d7224 */ /* 0x000fe400078e0008 */
[----:B------:R-:W-:-:S07]  /*26560*/  IMAD.MOV.U32 R2, RZ, RZ, R14 ;  /* 0x000000ffff027224 */ /* 0x000fce00078e000e */
[----:B------:R-:W-:Y:S05]  /*26570*/  WARPSYNC.COLLECTIVE R15, `(.L_x_1029) ;  /* 0x000000000f087348 */ /* 0x000fea0003c00000 */
[----:B------:R0:W1:Y:S02]  /*26580*/  SHFL.IDX P6, R14, R13, R12, R11 ;  /* 0x0000000c0d0e7389 */ /* 0x00006400000c000b */
[----:B01----:R-:W-:Y:S01]  /*26590*/  ENDCOLLECTIVE ;  /* 0x000000000000791b */ /* 0x003fe20003800000 */
.L_x_1029:
[----:B------:R-:W-:Y:S02]  /*265a0*/  IMAD.MOV.U32 R13, RZ, RZ, R7 ;  /* 0x000000ffff0d7224 */ /* 0x000fe400078e0007 */
[----:B------:R-:W-:Y:S02]  /*265b0*/  IMAD.MOV.U32 R12, RZ, RZ, 0x6 ;  /* 0x00000006ff0c7424 */ /* 0x000fe400078e00ff */
[----:B------:R-:W-:-:S07]  /*265c0*/  IMAD.MOV.U32 R3, RZ, RZ, R14 ;  /* 0x000000ffff037224 */ /* 0x000fce00078e000e */
[----:B------:R-:W-:Y:S05]  /*265d0*/  WARPSYNC.COLLECTIVE R15, `(.L_x_1030) ;  /* 0x000000000f087348 */ /* 0x000fea0003c00000 */
[----:B------:R0:W1:Y:S02]  /*265e0*/  SHFL.IDX P6, R14, R13, R12, R11 ;  /* 0x0000000c0d0e7389 */ /* 0x00006400000c000b */
[----:B01----:R-:W-:Y:S01]  /*265f0*/  ENDCOLLECTIVE ;  /* 0x000000000000791b */ /* 0x003fe20003800000 */
.L_x_1030:
[----:B------:R-:W-:-:S04]  /*26600*/  @P5 IADD3 R3, P0, R30, R3, RZ ;  /* 0x000000031e035210 */ /* 0x000fc80007f1e0ff */
[----:B------:R-:W-:-:S04]  /*26610*/  @P5 IADD3.X R2, RZ, R2, RZ, P0, !PT ;  /* 0x00000002ff025210 */ /* 0x000fc800007fe4ff */
[----:B------:R-:W-:Y:S01]  /*26620*/  @P5 LOP3.LUT R3, R3, R2, RZ, 0x3c, !PT ;  /* 0x0000000203035212 */ /* 0x000fe200078e3cff */
[----:B------:R-:W-:-:S03]  /*26630*/  IMAD.MOV.U32 R13, RZ, RZ, R8 ;  /* 0x000000ffff0d7224 */ /* 0x000fc600078e0008 */
[----:B------:R-:W-:-:S04]  /*26640*/  @P5 LOP3.LUT R2, R3, R2, RZ, 0x3c, !PT ;  /* 0x0000000203025212 */ /* 0x000fc800078e3cff */
[----:B------:R-:W-:-:S05]  /*26650*/  @P5 LOP3.LUT R3, R3, R2, RZ, 0x3c, !PT ;  /* 0x0000000203035212 */ /* 0x000fca00078e3cff */
[----:B------:R-:W-:Y:S01]  /*26660*/  @!PT LDS RZ, [RZ] ;  /* 0x00000000fffff984 */ /* 0x000fe20000000800 */
[----:B------:R-:W-:Y:S01]  /*26670*/  @!PT LDS RZ, [RZ] ;  /* 0x00000000fffff984 */ /* 0x000fe20000000800 */
[----:B------:R-:W-:Y:S01]  /*26680*/  @!PT LDS RZ, [RZ] ;  /* 0x00000000fffff984 */ /* 0x000fe20000000800 */
[----:B------:R0:W-:Y:S02]  /*26690*/  @P5 LDGSTS.E.BYPASS.LTC128B.128 [R0+0x1ac00], desc[UR36][R2.64], !P3 ;  /* 0x1ac0000002005fae */ /* 0x0001e4000d901d64 */
[----:B0-----:R-:W-:-:S07]  /*266a0*/  IMAD.MOV.U32 R2, RZ, RZ, R14 ;  /* 0x000000ffff027224 */ /* 0x001fce00078e000e */
[----:B------:R-:W-:Y:S05]  /*266b0*/  WARPSYNC.COLLECTIVE R15, `(.L_x_1031) ;  /* 0x000000000f087348 */ /* 0x000fea0003c00000 */
[----:B------:R0:W1:Y:S02]  /*266c0*/  SHFL.IDX P6, R14, R13, R12, R11 ;  /* 0x0000000c0d0e7389 */ /* 0x00006400000c000b */
[----:B01----:R-:W-:Y:S01]  /*266d0*/  ENDCOLLECTIVE ;  /* 0x000000000000791b */ /* 0x003fe20003800000 */
.L_x_1031:
[----:B------:R-:W-:Y:S02]  /*266e0*/  IMAD.MOV.U32 R13, RZ, RZ, R7 ;  /* 0x000000ffff0d7224 */ /* 0x000fe400078e0007 */
[----:B------:R-:W-:Y:S01]  /*266f0*/  IMAD.MOV.U32 R12, RZ, RZ, 0x7 ;  /* 0x00000007ff0c7424 */ /* 0x000fe200078e00ff */
[----:B------:R-:W-:-:S07]  /*26700*/  MOV R3, R14 ;  /* 0x0000000e00037202 */ /* 0x000fce0000000f00 */
[----:B------:R-:W-:Y:S05]  /*26710*/  WARPSYNC.COLLECTIVE R15, `(.L_x_1032) ;  /* 0x000000000f087348 */ /* 0x000fea0003c00000 */
[----:B------:R0:W1:Y:S02]  /*26720*/  SHFL.IDX P6, R14, R13, R12, R11 ;  /* 0x0000000c0d0e7389 */ /* 0x00006400000c000b */
[----:B01----:R-:W-:Y:S01]  /*26730*/  ENDCOLLECTIVE ;  /* 0x000000000000791b */ /* 0x003fe20003800000 */
.L_x_1032:
[----:B------:R-:W-:-:S05]  /*26740*/  @P4 IADD3 R3, P0, R30, R3, RZ ;  /* 0x000000031e034210 */ /* 0x000fca0007f1e0ff */
[----:B------:R-:W-:-:S05]  /*26750*/  @P4 IMAD.X R2, RZ, RZ, R2, P0 ;  /* 0x000000ffff024224 */ /* 0x000fca00000e0602 */
[----:B------:R-:W-:Y:S02]  /*26760*/  @P4 LOP3.LUT R3, R3, R2, RZ, 0x3c, !PT ;  /* 0x0000000203034212 */ /* 0x000fe400078e3cff */
[----:B------:R-:W-:Y:S02]  /*26770*/  MOV R13, R8 ;  /* 0x00000008000d7202 */ /* 0x000fe40000000f00 */
[----:B------:R-:W-:-:S04]  /*26780*/  @P4 LOP3.LUT R2, R3, R2, RZ, 0x3c, !PT ;  /* 0x0000000203024212 */ /* 0x000fc800078e3cff */
[----:B------:R-:W-:Y:S01]  /*26790*/  @P4 LOP3.LUT R3, R3, R2, RZ, 0x3c, !PT ;  /* 0x0000000203034212 */ /* 0x000fe200078e3cff */
[----:B------:R-:W-:-:S04]  /*267a0*/  IMAD.MOV.U32 R7, RZ, RZ, R14 ;  /* 0x000000ffff077224 */ /* 0x000fc800078e000e */
[----:B------:R-:W-:Y:S01]  /*267b0*/  @!PT LDS RZ, [RZ] ;  /* 0x00000000fffff984 */ /* 0x000fe20000000800 */
[----:B------:R-:W-:Y:S01]  /*267c0*/  @!PT LDS RZ, [RZ] ;  /* 0x00000000fffff984 */ /* 0x000fe20000000800 */
[----:B------:R-:W-:Y:S01]  /*267d0*/  @!PT LDS RZ, [RZ] ;  /* 0x00000000fffff984 */ /* 0x000fe20000000800 */
[----:B------:R0:W-:Y:S03]  /*267e0*/  @P4 LDGSTS.E.BYPASS.LTC128B.128 [R0+0x1b400], desc[UR36][R2.64], !P3 ;  /* 0x1b40000002004fae */ /* 0x0001e6000d901d64 */
[----:B0-----:R-:W-:Y:S05]  /*267f0*/  WARPSYNC.COLLECTIVE R15, `(.L_x_1033) ;  /* 0x000000000f087348 */ /* 0x001fea0003c00000 */
[----:B------:R1:W2:Y:S02]  /*26800*/  SHFL.IDX P6, R14, R13, R12, R11 ;  /* 0x0000000c0d0e7389 */ /* 0x0002a400000c000b */
[----:B012---:R-:W-:Y:S01]  /*26810*/  ENDCOLLECTIVE ;  /* 0x000000000000791b */ /* 0x007fe20003800000 */
.L_x_1033:
[----:B------:R-:W-:Y:S02]  /*26820*/  IMAD.MOV.U32 R13, RZ, RZ, R6 ;  /* 0x000000ffff0d7224 */ /* 0x000fe400078e0006 */
[----:B------:R-:W-:Y:S02]  /*26830*/  IMAD.MOV.U32 R12, RZ, RZ, RZ ;  /* 0x000000ffff0c7224 */ /* 0x000fe400078e00ff */
[----:B------:R-:W-:-:S07]  /*26840*/  IMAD.MOV.U32 R2, RZ, RZ, R14 ;  /* 0x000000ffff027224 */ /* 0x000fce00078e000e */
[----:B------:R-:W-:Y:S05]  /*26850*/  WARPSYNC.COLLECTIVE R15, `(.L_x_1034) ;  /* 0x000000000f087348 */ /* 0x000fea0003c00000 */
[----:B------:R0:W1:Y:S02]  /*26860*/  SHFL.IDX P6, R14, R13, R12, R11 ;  /* 0x0000000c0d0e7389 */ /* 0x00006400000c000b */
[----:B01----:R-:W-:Y:S01]  /*26870*/  ENDCOLLECTIVE ;  /* 0x000000000000791b */ /* 0x003fe20003800000 */
.L_x_1034:
[----:B------:R-:W-:-:S05]  /*26880*/  @P1 IADD3 R2, P0, R30, R2, RZ ;  /* 0x000000021e021210 */ /* 0x000fca0007f1e0ff */
[----:B------:R-:W-:-:S05]  /*26890*/  @P1 IMAD.X R3, RZ, RZ, R7, P0 ;  /* 0x000000ffff031224 */ /* 0x000fca00000e0607 */
[----:B------:R-:W-:Y:S01]  /*268a0*/  @!PT LDS RZ, [RZ] ;  /* 0x00000000fffff984 */ /* 0x000fe20000000800 */
[----:B------:R-:W-:Y:S01]  /*268b0*/  @!PT LDS RZ, [RZ] ;  /* 0x00000000fffff984 */ /* 0x000fe20000000800 */
[----:B------:R-:W-:Y:S01]  /*268c0*/  @!PT LDS RZ, [RZ] ;  /* 0x00000000fffff984 */ /* 0x000fe20000000800 */
[----:B------:R0:W-:Y:S01]  /*268d0*/  @P1 LDGSTS.E.BYPASS.LTC128B.128 [R0+0x1bc00], desc[UR36][R2.64], !P3 ;  /* 0x1bc0000002001fae */ /* 0x0001e2000d901d64 */
[----:B------:R-:W-:Y:S01]  /*268e0*/  IMAD.MOV.U32 R13, RZ, RZ, R5 ;  /* 0x000000ffff0d7224 */ /* 0x000fe200078e0005 */
[----:B------:R-:W-:-:S07]  /*268f0*/  MOV R7, R14 ;  /* 0x0000000e00077202 */ /* 0x000fce0000000f00 */
[----:B0-----:R-:W-:Y:S05]  /*26900*/  WARPSYNC.COLLECTIVE R15, `(.L_x_1035) ;  /* 0x000000000f087348 */ /* 0x001fea0003c00000 */
[----:B------:R1:W2:Y:S02]  /*26910*/  SHFL.IDX P6, R14, R13, R12, R11 ;  /* 0x0000000c0d0e7389 */ /* 0x0002a400000c000b */
[----:B012---:R-:W-:Y:S01]  /*26920*/  ENDCOLLECTIVE ;  /* 0x000000000000791b */ /* 0x007fe20003800000 */
.L_x_1035:
[----:B------:R-:W-:Y:S01]  /*26930*/  IMAD.MOV.U32 R13, RZ, RZ, R6 ;  /* 0x000000ffff0d7224 */ /* 0x000fe200078e0006 */
[----:B------:R-:W-:Y:S01]  /*26940*/  MOV R12, 0x1 ;  /* 0x00000001000c7802 */ /* 0x000fe20000000f00 */
[----:B------:R-:W-:-:S07]  /*26950*/  IMAD.MOV.U32 R8, RZ, RZ, R14 ;  /* 0x000000ffff087224 */ /* 0x000fce00078e000e */
[----:B------:R-:W-:Y:S05]  /*26960*/  WARPSYNC.COLLECTIVE R15, `(.L_x_1036) ;  /* 0x000000000f087348 */ /* 0x000fea0003c00000 */
[----:B------:R0:W1:Y:S02]  /*26970*/  SHFL.IDX P6, R14, R13, R12, R11 ;  /* 0x0000000c0d0e7389 */ /* 0x00006400000c000b */
[----:B01----:R-:W-:Y:S01]  /*26980*/  ENDCOLLECTIVE ;  /* 0x000000000000791b */ /* 0x003fe20003800000 */
.L_x_1036:
[----:B------:R-:W-:-:S05]  /*26990*/  @P2 IADD3 R2, P0, R30, R8, RZ ;  /* 0x000000081e022210 */ /* 0x000fca0007f1e0ff */
[----:B------:R-:W-:-:S05]  /*269a0*/  @P2 IMAD.X R3, RZ, RZ, R7, P0 ;  /* 0x000000ffff032224 */ /* 0x000fca00000e0607 */
        /* <DEDUP_REMOVED lines=9> */
.L_x_1037:
[----:B------:R-:W-:Y:S01]  /*26a40*/  IMAD.MOV.U32 R5, RZ, RZ, R14 ;  /* 0x000000ffff057224 */ /* 0x000fe200078e000e */
[----:B------:R-:W-:Y:S06]  /*26a50*/  BRA `(.L_x_1038) ;  /* 0xffffff6800e87947 */ /* 0x000fec000383ffff */
.L_x_760:
[----:B------:R-:W-:Y:S01]  /*26a60*/  IMAD.MOV.U32 R13, RZ, RZ, R4 ;  /* 0x000000ffff0d7224 */ /* 0x000fe200078e0004 */
[----:B------:R-:W-:Y:S01]  /*26a70*/  MOV R12, RZ ;  /* 0x000000ff000c7202 */ /* 0x000fe20000000f00 */
[----:B------:R-:W-:Y:S01]  /*26a80*/  IMAD.MOV.U32 R11, RZ, RZ, 0x181f ;  /* 0x0000181fff0b7424 */ /* 0x000fe200078e00ff */
[----:B------:R-:W-:Y:S01]  /*26a90*/  IADD3 R17, R10, R17, RZ ;  /* 0x000000110a117210 */ /* 0x000fe20007ffe0ff */
[----:B------:R-:W-:Y:S02]  /*26aa0*/  IMAD.MOV.U32 R15, RZ, RZ, -0x1 ;  /* 0xffffffffff0f7424 */ /* 0x000fe400078e00ff */
[----:B-----5:R-:W-:Y:S02]  /*26ab0*/  IMAD R5, R20, R6, RZ ;  /* 0x0000000614057224 */ /* 0x020fe400078e02ff */
[----:B------:R-:W-:-:S07]  /*26ac0*/  VIADD R6, R17, 0x10 ;  /* 0x0000001011067836 */ /* 0x000fce0000000000 */
[----:B------:R-:W-:Y:S05]  /*26ad0*/  WARPSYNC.COLLECTIVE R15, `(.L_x_1039) ;  /* 0x000000000f087348 */ /* 0x000fea0003c00000 */
[----:B------:R0:W1:Y:S02]  /*26ae0*/  SHFL.IDX P6, R14, R13, R12, R11 ;  /* 0x0000000c0d0e7389 */ /* 0x00006400000c000b */
[----:B01----:R-:W-:Y:S01]  /*26af0*/  ENDCOLLECTIVE ;  /* 0x000000000000791b */ /* 0x003fe20003800000 */
.L_x_1039:
[----:B------:R-:W-:Y:S01]  /*26b00*/  ISETP.GE.AND P2, PT, R17, R5, PT ;  /* 0x000000051100720c */ /* 0x000fe20003f46270 */
[----:B------:R-:W-:Y:S02]  /*26b10*/  IMAD.MOV.U32 R13, RZ, RZ, R0 ;  /* 0x000000ffff0d7224 */ /* 0x000fe400078e0000 */
[----:B------:R-:W-:-:S10]  /*26b20*/  IMAD.MOV.U32 R2, RZ, RZ, R14 ;  /* 0x000000ffff027224 */ /* 0x000fd400078e000e */
[----:B------:R-:W-:Y:S05]  /*26b30*/  WARPSYNC.COLLECTIVE R15, `(.L_x_1040) ;  /* 0x000000000f087348 */ /* 0x000fea0003c00000 */
[----:B------:R0:W1:Y:S02]  /*26b40*/  SHFL.IDX P6, R14, R13, R12, R11 ;  /* 0x0000000c0d0e7389 */ /* 0x00006400000c000b */
[----:B01----:R-:W-:Y:S01]  /*26b50*/  ENDCOLLECTIVE ;  /* 0x000000000000791b */ /* 0x003fe20003800000 */
.L_x_1040:
[----:B------:R-:W-:Y:S01]  /*26b60*/  MOV R13, R4 ;  /* 0x00000004000d7202 */ /* 0x000fe20000000f00 */
[----:B------:R-:W-:Y:S01]  /*26b70*/  IMAD.MOV.U32 R12, RZ, RZ, 0x1 ;  /* 0x00000001ff0c7424 */ /* 0x000fe200078e00ff */
[----:B------:R-:W-:-:S13]  /*26b80*/  @!P2 IADD3 R3, P1, R30, R14, RZ ;  /* 0x0000000e1e03a210 */ /* 0x000fda0007f3e0ff */
[----:B------:R-:W-:Y:S05]  /*26b90*/  WARPSYNC.COLLECTIVE R15, `(.L_x_1041) ;  /* 0x000000000f087348 */ /* 0x000fea0003c00000 */
[----:B------:R0:W1:Y:S02]  /*26ba0*/  SHFL.IDX P6, R14, R13, R12, R11 ;  /* 0x0000000c0d0e7389 */ /* 0x00006400000c000b */
[----:B01----:R-:W-:Y:S01]  /*26bb0*/  ENDCOLLECTIVE ;  /* 0x000000000000791b */ /* 0x003fe20003800000 */
.L_x_1041:
[----:B------:R-:W-:Y:S02]  /*26bc0*/  @!P2 IMAD.X R8, RZ, RZ, R2, P1 ;  /* 0x000000ffff08a224 */ /* 0x000fe400008e0602 */
[----:B------:R-:W-:Y:S02]  /*26bd0*/  @!P2 IMAD.MOV.U32 R2, RZ, RZ, R3 ;  /* 0x000000ffff02a224 */ /* 0x000fe400078e0003 */
[----:B------:R-:W-:-:S05]  /*26be0*/  @!P2 IMAD.MOV.U32 R3, RZ, RZ, R8 ;  /* 0x000000ffff03a224 */ /* 0x000fca00078e0008 */
[----:B------:R-:W-:Y:S01]  /*26bf0*/  @!PT LDS RZ, [RZ] ;  /* 0x00000000fffff984 */ /* 0x000fe20000000800 */
[----:B------:R-:W-:Y:S01]  /*26c00*/  @!PT LDS RZ, [RZ] ;  /* 0x00000000fffff984 */ /* 0x000fe20000000800 */
[----:B------:R-:W-:Y:S01]  /*26c10*/  @!PT LDS RZ, [RZ] ;  /* 0x00000000fffff984 */ /* 0x000fe20000000800 */
[----:B------:R0:W-:Y:S01]  /*26c20*/  @!P2 LDGSTS.E.BYPASS.LTC128B.128 [R9+0x14400], desc[UR36][R2.64], !P0 ;  /* 0x144000000209afae */ /* 0x0001e2000c101d64 */
[----:B------:R-:W-:Y:S01]  /*26c30*/  ISETP.GE.AND P2, PT, R6, R5, PT ;  /* 0x000000050600720c */ /* 0x000fe20003f46270 */
[----:B------:R-:W-:Y:S02]  /*26c40*/  IMAD.MOV.U32 R13, RZ, RZ, R0 ;  /* 0x000000ffff0d7224 */ /* 0x000fe400078e0000 */
[----:B0-----:R-:W-:-:S10]  /*26c50*/  IMAD.MOV.U32 R2, RZ, RZ, R14 ;  /* 0x000000ffff027224 */ /* 0x001fd400078e000e */
[----:B------:R-:W-:Y:S05]  /*26c60*/  WARPSYNC.COLLECTIVE R15, `(.L_x_1042) ;  /* 0x000000000f087348 */ /* 0x000fea0003c00000 */
[----:B------:R0:W1:Y:S02]  /*26c70*/  SHFL.IDX P6, R14, R13, R12, R11 ;  /* 0x0000000c0d0e7389 */ /* 0x00006400000c000b */
[----:B01----:R-:W-:Y:S01]  /*26c80*/  ENDCOLLECTIVE ;  /* 0x000000000000791b */ /* 0x003fe20003800000 */
.L_x_1042:
[----:B------:R-:W-:Y:S01]  /*26c90*/  IMAD.MOV.U32 R13, RZ, RZ, R4 ;  /* 0x000000ffff0d7224 */ /* 0x000fe200078e0004 */
[----:B------:R-:W-:Y:S01]  /*26ca0*/  MOV R12, 0x2 ;  /* 0x00000002000c7802 */ /* 0x000fe20000000f00 */
[----:B------:R-:W-:-:S07]  /*26cb0*/  IMAD.MOV.U32 R6, RZ, RZ, R14 ;  /* 0x000000ffff067224 */ /* 0x000fce00078e000e */
[----:B------:R-:W-:Y:S05]  /*26cc0*/  WARPSYNC.COLLECTIVE R15, `(.L_x_1043) ;  /* 0x000000000f087348 */ /* 0x000fea0003c00000 */
[----:B------:R0:W1:Y:S02]  /*26cd0*/  SHFL.IDX P6, R14, R13, R12, R11 ;  /* 0x0000000c0d0e7389 */ /* 0x00006400000c000b */
[----:B01----:R-:W-:Y:S01]  /*26ce0*/  ENDCOLLECTIVE ;  /* 0x000000000000791b */ /* 0x003fe20003800000 */
.L_x_1043:
[----:B------:R-:W-:-:S04]  /*26cf0*/  @!P2 IADD3 R6, P1, R30, R6, RZ ;  /* 0x000000061e06a210 */ /* 0x000fc80007f3e0ff */
[----:B------:R-:W-:Y:S01]  /*26d00*/  @!P2 IADD3.X R7, RZ, R2, RZ, P1, !PT ;  /* 0x00000002ff07a210 */ /* 0x000fe20000ffe4ff */
[----:B------:R-:W-:Y:S02]  /*26d10*/  @!P2 IMAD.MOV.U32 R2, RZ, RZ, R6 ;  /* 0x000000ffff02a224 */ /* 0x000fe400078e0006 */
[C---:B------:R-:W-:Y:S02]  /*26d20*/  VIADD R6, R17.reuse, 0x20 ;  /* 0x0000002011067836 */ /* 0x040fe40000000000 */
[----:B------:R-:W-:Y:S02]  /*26d30*/  @!P2 IMAD.MOV.U32 R3, RZ, RZ, R7 ;  /* 0x000000ffff03a224 */ /* 0x000fe400078e0007 */
[----:B------:R-:W-:Y:S01]  /*26d40*/  IMAD.MOV.U32 R13, RZ, RZ, R0 ;  /* 0x000000ffff0d7224 */ /* 0x000fe200078e0000 */
[----:B------:R-:W-:Y:S01]  /*26d50*/  ISETP.GE.AND P1, PT, R6, R5, PT ;  /* 0x000000050600720c */ /* 0x000fe20003f26270 */
[----:B------:R-:W-:Y:S01]  /*26d60*/  VIADD R6, R17, 0x30 ;  /* 0x0000003011067836 */ /* 0x000fe20000000000 */
[----:B------:R-:W-:Y:S01]  /*26d70*/  @!PT LDS RZ, [RZ] ;  /* 0x00000000fffff984 */ /* 0x000fe20000000800 */
[----:B------:R-:W-:Y:S01]  /*26d80*/  @!PT LDS RZ, [RZ] ;  /* 0x00000000fffff984 */ /* 0x000fe20000000800 */
[----:B------:R-:W-:Y:S01]  /*26d90*/  @!PT LDS RZ, [RZ] ;  /* 0x00000000fffff984 */ /* 0x000fe20000000800 */
[----:B------:R0:W-:Y:S02]  /*26da0*/  @!P2 LDGSTS.E.BYPASS.LTC128B.128 [R9+0x14c00], desc[UR36][R2.64], !P0 ;  /* 0x14c000000209afae */ /* 0x0001e4000c101d64 */
[----:B0-----:R-:W-:-:S09]  /*26db0*/  IMAD.MOV.U32 R2, RZ, RZ, R14 ;  /* 0x000000ffff027224 */ /* 0x001fd200078e000e */
[----:B------:R-:W-:Y:S05]  /*26dc0*/  WARPSYNC.COLLECTIVE R15, `(.L_x_1044) ;  /* 0x000000000f087348 */ /* 0x000fea0003c00000 */
[----:B------:R0:W1:Y:S02]  /*26dd0*/  SHFL.IDX P6, R14, R13, R12, R11 ;  /* 0x0000000c0d0e7389 */ /* 0x00006400000c000b */
[----:B01----:R-:W-:Y:S01]  /*26de0*/  ENDCOLLECTIVE ;  /* 0x000000000000791b */ /* 0x003fe20003800000 */
.L_x_1044:
        /* <DEDUP_REMOVED lines=8> */
.L_x_1045:
[----:B------:R-:W-:-:S05]  /*26e70*/  @!P1 MOV R3, R7 ;  /* 0x0000000700039202 */ /* 0x000fca0000000f00 */
[----:B------:R-:W-:Y:S01]  /*26e80*/  @!PT LDS RZ, [RZ] ;  /* 0x00000000fffff984 */ /* 0x000fe20000000800 */
[----:B------:R-:W-:Y:S01]  /*26e90*/  @!PT LDS RZ, [RZ] ;  /* 0x00000000fffff984 */ /* 0x000fe20000000800 */
[----:B------:R-:W-:Y:S01]  /*26ea0*/  @!PT LDS RZ, [RZ] ;  /* 0x00000000fffff984 */ /* 0x000fe20000000800 */
[----:B------:R0:W-:Y:S01]  /*26eb0*/  @!P1 LDGSTS.E.BYPASS.LTC128B.128 [R9+0x15400], desc[UR36][R2.64], !P0 ;  /* 0x1540000002099fae */ /* 0x0001e2000c101d64 */
[----:B------:R-:W-:Y:S01]  /*26ec0*/  ISETP.GE.AND P1, PT, R6, R5, PT ;  /* 0x000000050600720c */ /* 0x000fe20003f26270 */
[----:B------:R-:W-:Y:S01]  /*26ed0*/  VIADD R6, R17, 0x40 ;  /* 0x0000004011067836 */ /* 0x000fe20000000000 */
[----:B------:R-:W-:Y:S01]  /*26ee0*/  MOV R13, R0 ;  /* 0x00000000000d7202 */ /* 0x000fe20000000f00 */
[----:B0-----:R-:W-:-:S10]  /*26ef0*/  IMAD.MOV.U32 R2, RZ, RZ, R14 ;  /* 0x000000ffff027224 */ /* 0x001fd400078e000e */
[----:B------:R-:W-:Y:S05]  /*26f00*/  WARPSYNC.COLLECTIVE R15, `(.L_x_1046) ;  /* 0x000000000f087348 */ /* 0x000fea0003c00000 */
[----:B------:R0:W1:Y:S02]  /*26f10*/  SHFL.IDX P6, R14, R13, R12, R11 ;  /* 0x0000000c0d0e7389 */ /* 0x00006400000c000b */
[----:B01----:R-:W-:Y:S01]  /*26f20*/  ENDCOLLECTIVE ;  /* 0x000000000000791b */ /* 0x003fe20003800000 */
.L_x_1046:
[----:B------:R-:W-:Y:S01]  /*26f30*/  IMAD.MOV.U32 R13, RZ, RZ, R4 ;  /* 0x000000ffff0d7224 */ /* 0x000fe200078e0004 */
[----:B------:R-:W-:Y:S02]  /*26f40*/  MOV R12, 0x4 ;  /* 0x00000004000c7802 */ /* 0x000fe40000000f00 */
[----:B------:R-:W-:-:S05]  /*26f50*/  @!P1 IADD3 R14, P2, R30, R14, RZ ;  /* 0x0000000e1e0e9210 */ /* 0x000fca0007f5e0ff */
[----:B------:R-:W-:Y:S02]  /*26f60*/  @!P1 IMAD.X R3, RZ, RZ, R2, P2 ;  /* 0x000000ffff039224 */ /* 0x000fe400010e0602 */
[----:B------:R-:W-:-:S07]  /*26f70*/  @!P1 IMAD.MOV.U32 R2, RZ, RZ, R14 ;  /* 0x000000ffff029224 */ /* 0x000fce00078e000e */
[----:B------:R-:W-:Y:S05]  /*26f80*/  WARPSYNC.COLLECTIVE R15, `(.L_x_1047) ;  /* 0x000000000f087348 */ /* 0x000fea0003c00000 */
[----:B------:R0:W1:Y:S02]  /*26f90*/  SHFL.IDX P6, R14, R13, R12, R11 ;  /* 0x0000000c0d0e7389 */ /* 0x00006400000c000b */
[----:B01----:R-:W-:Y:S01]  /*26fa0*/  ENDCOLLECTIVE ;  /* 0x000000000000791b */ /* 0x003fe20003800000 */
.L_x_1047:
[----:B------:R-:W-:Y:S01]  /*26fb0*/  @!PT LDS RZ, [RZ] ;  /* 0x00000000fffff984 */ /* 0x000fe20000000800 */
[----:B------:R-:W-:Y:S01]  /*26fc0*/  @!PT LDS RZ, [RZ] ;  /* 0x00000000fffff984 */ /* 0x000fe20000000800 */
[----:B------:R-:W-:Y:S01]  /*26fd0*/  @!PT LDS RZ, [RZ] ;  /* 0x00000000fffff984 */ /* 0x000fe20000000800 */
[----:B------:R0:W-:Y:S01]  /*26fe0*/  @!P1 LDGSTS.E.BYPASS.LTC128B.128 [R9+0x15c00], desc[UR36][R2.64], !P0 ;  /* 0x15c0000002099fae */ /* 0x0001e2000c101d64 */
[----:B------:R-:W-:Y:S02]  /*26ff0*/  ISETP.GE.AND P1, PT, R6, R5, PT ;  /* 0x000000050600720c */ /* 0x000fe40003f26270 */
[----:B------:R-:W-:Y:S01]  /*27000*/  IADD3 R6, R17, 0x50, RZ ;  /* 0x0000005011067810 */ /* 0x000fe20007ffe0ff */
[----:B------:R-:W-:Y:S02]  /*27010*/  IMAD.MOV.U32 R13, RZ, RZ, R0 ;  /* 0x000000ffff0d7224 */ /* 0x000fe400078e0000 */
[----:B0-----:R-:W-:-:S08]  /*27020*/  IMAD.MOV.U32 R2, RZ, RZ, R14 ;  /* 0x000000ffff027224 */ /* 0x001fd000078e000e */
[----:B------:R-:W-:Y:S05]  /*27030*/  WARPSYNC.COLLECTIVE R15, `(.L_x_1048) ;  /* 0x000000000f087348 */ /* 0x000fea0003c00000 */
[----:B------:R0:W1:Y:S02]  /*27040*/  SHFL.IDX P6, R14, R13, R12, R11 ;  /* 0x0000000c0d0e7389 */ /* 0x00006400000c000b */
[----:B01----:R-:W-:Y:S01]  /*27050*/  ENDCOLLECTIVE ;  /* 0x000000000000791b */ /* 0x003fe20003800000 */
.L_x_1048:
        /* <DEDUP_REMOVED lines=8> */
.L_x_1049:
[----:B------:R-:W-:Y:S01]  /*270e0*/  @!PT LDS RZ, [RZ] ;  /* 0x00000000fffff984 */ /* 0x000fe20000000800 */
[----:B------:R-:W-:Y:S01]  /*270f0*/  @!PT LDS RZ, [RZ] ;  /* 0x00000000fffff984 */ /* 0x000fe20000000800 */
[----:B------:R-:W-:Y:S01]  /*27100*/  @!PT LDS RZ, [RZ] ;  /* 0x00000000fffff984 */ /* 0x000fe20000000800 */
[----:B------:R0:W-:Y:S01]  /*27110*/  @!P1 LDGSTS.E.BYPASS.LTC128B.128 [R9+0x16400], desc[UR36][R2.64], !P0 ;  /* 0x1640000002099fae */ /* 0x0001e2000c101d64 */
[----:B------:R-:W-:Y:S01]  /*27120*/  ISETP.GE.AND P1, PT, R6, R5, PT ;  /* 0x000000050600720c */ /* 0x000fe20003f26270 */
[----:B------:R-:W-:Y:S02]  /*27130*/  VIADD R6, R17, 0x60 ;  /* 0x0000006011067836 */ /* 0x000fe40000000000 */
[----:B------:R-:W-:Y:S02]  /*27140*/  IMAD.MOV.U32 R13, RZ, RZ, R0 ;  /* 0x000000ffff0d7224 */ /* 0x000fe400078e0000 */
[----:B0-----:R-:W-:-:S08]  /*27150*/  IMAD.MOV.U32 R2, RZ, RZ, R14 ;  /* 0x000000ffff027224 */ /* 0x001fd000078e000e */
[----:B------:R-:W-:Y:S05]  /*27160*/  WARPSYNC.COLLECTIVE R15, `(.L_x_1050) ;  /* 0x000000000f087348 */ /* 0x000fea0003c00000 */
[----:B------:R0:W1:Y:S02]  /*27170*/  SHFL.IDX P6, R14, R13, R12, R11 ;  /* 0x0000000c0d0e7389 */ /* 0x00006400000c000b */
[----:B01----:R-:W-:Y:S01]  /*27180*/  ENDCOLLECTIVE ;  /* 0x000000000000791b */ /* 0x003fe20003800000 */
.L_x_1050:
[----:B------:R-:W-:Y:S02]  /*27190*/  IMAD.MOV.U32 R13, RZ, RZ, R4 ;  /* 0x000000ffff0d7224 */ /* 0x000fe400078e0004 */
[----:B------:R-:W-:Y:S01]  /*271a0*/  IMAD.MOV.U32 R12, RZ, RZ, 0x6 ;  /* 0x00000006ff0c7424 */ /* 0x000fe200078e00ff */
[----:B------:R-:W-:-:S04]  /*271b0*/  @!P1 IADD3 R14, P2, R30, R14, RZ ;  /* 0x0000000e1e0e9210 */ /* 0x000fc80007f5e0ff */
[----:B------:R-:W-:Y:S01]  /*271c0*/  @!P1 IADD3.X R3, RZ, R2, RZ, P2, !PT ;  /* 0x00000002ff039210 */ /* 0x000fe200017fe4ff */
[----:B------:R-:W-:Y:S01]  /*271d0*/  @!P1 IMAD.MOV.U32 R2, RZ, RZ, R14 ;  /* 0x000000ffff029224 */ /* 0x000fe200078e000e */
[----:B------:R-:W-:-:S13]  /*271e0*/  ISETP.GE.AND P2, PT, R6, R5, PT ;  /* 0x000000050600720c */ /* 0x000fda0003f46270 */
[----:B------:R-:W-:Y:S05]  /*271f0*/  WARPSYNC.COLLECTIVE R15, `(.L_x_1051) ;  /* 0x000000000f087348 */ /* 0x000fea0003c00000 */
[----:B------:R0:W1:Y:S02]  /*27200*/  SHFL.IDX P6, R14, R13, R12, R11 ;  /* 0x0000000c0d0e7389 */ /* 0x00006400000c000b */
[----:B01----:R-:W-:Y:S01]  /*27210*/  ENDCOLLECTIVE ;  /* 0x000000000000791b */ /* 0x003fe20003800000 */
.L_x_1051:
[----:B------:R-:W-:Y:S01]  /*27220*/  @!PT LDS RZ, [RZ] ;  /* 0x00000000fffff984 */ /* 0x000fe20000000800 */
[----:B------:R-:W-:Y:S01]  /*27230*/  @!PT LDS RZ, [RZ] ;  /* 0x00000000fffff984 */ /* 0x000fe20000000800 */
[----:B------:R-:W-:Y:S01]  /*27240*/  @!PT LDS RZ, [RZ] ;  /* 0x00000000fffff984 */ /* 0x000fe20000000800 */
[----:B------:R0:W-:Y:S01]  /*27250*/  @!P1 LDGSTS.E.BYPASS.LTC128B.128 [R9+0x16c00], desc[UR36][R2.64], !P0 ;  /* 0x16c0000002099fae */ /* 0x0001e2000c101d64 */
[----:B------:R-:W-:Y:S01]  /*27260*/  MOV R13, R0 ;  /* 0x00000000000d7202 */ /* 0x000fe20000000f00 */
[----:B0-----:R-:W-:-:S07]  /*27270*/  IMAD.MOV.U32 R2, RZ, RZ, R14 ;  /* 0x000000ffff027224 */ /* 0x001fce00078e000e */
[----:B------:R-:W-:Y:S05]  /*27280*/  WARPSYNC.COLLECTIVE R15, `(.L_x_1052) ;  /* 0x000000000f087348 */ /* 0x000fea0003c00000 */
[----:B------:R0:W1:Y:S02]  /*27290*/  SHFL.IDX P6, R14, R13, R12, R11 ;  /* 0x0000000c0d0e7389 */ /* 0x00006400000c000b */
[----:B01----:R-:W-:Y:S01]  /*272a0*/  ENDCOLLECTIVE ;  /* 0x000000000000791b */ /* 0x003fe20003800000 */
.L_x_1052:
        /* <DEDUP_REMOVED lines=8> */
.L_x_1053:
        /* <DEDUP_REMOVED lines=9> */
.L_x_1054:
[----:B------:R-:W-:Y:S05]  /*273c0*/  BRA `(.L_x_1055) ;  /* 0xffffff6c00247947 */ /* 0x000fea000383ffff */
.L_x_763:
[----:B0-----:R0:W1:Y:S02]  /*273d0*/  SYNCS.PHASECHK.TRANS64.TRYWAIT P0, [R23+URZ+0x22820], R0 ;  /* 0x02282000170075a7 */ /* 0x001064000800017f */
[----:B-1----:R-:W-:Y:S05]  /*273e0*/  @!P0 NANOSLEEP.SYNCS 0x989680 ;  /* 0x009896800000895d */ /* 0x002fea0003900000 */
[----:B------:R-:W1:Y:S02]  /*273f0*/  @!P0 SYNCS.PHASECHK.TRANS64 P0, [R23+URZ+0x22820], R0 ;  /* 0x02282000170085a7 */ /* 0x000e64000800007f */
[----:B-1----:R-:W-:Y:S05]  /*27400*/  @!P0 BRA `(.L_x_763) ;  /* 0xfffffffc00f08947 */ /* 0x002fea000383ffff */
[----:B------:R-:W-:Y:S05]  /*27410*/  BRA `(.L_x_1056) ;  /* 0xffffff6c008c7947 */ /* 0x000fea000383ffff */
.L_x_767:
[----:B0-----:R0:W1:Y:S02]  /*27420*/  SYNCS.PHASECHK.TRANS64.TRYWAIT P0, [R0+URZ+0x22880], R29 ;  /* 0x0228801d000075a7 */ /* 0x001064000800017f */
[----:B-1----:R-:W-:Y:S05]  /*27430*/  @!P0 NANOSLEEP.SYNCS 0x989680 ;  /* 0x009896800000895d */ /* 0x002fea0003900000 */
[----:B------:R-:W1:Y:S02]  /*27440*/  @!P0 SYNCS.PHASECHK.TRANS64 P0, [R0+URZ+0x22880], R29 ;  /* 0x0228801d000085a7 */ /* 0x000e64000800007f */
[----:B-1----:R-:W-:Y:S05]  /*27450*/  @!P0 BRA `(.L_x_767) ;  /* 0xfffffffc00f08947 */ /* 0x002fea000383ffff */
[----:B------:R-:W-:Y:S05]  /*27460*/  BRA `(.L_x_1057) ;  /* 0xffffff7000a07947 */ /* 0x000fea000383ffff */
.L_x_768:
        /* <DEDUP_REMOVED lines=8> */
.L_x_1059:
[----:B------:R-:W-:Y:S05]  /*274f0*/  BSYNC B0 ;  /* 0x0000000000007941 */ /* 0x000fea0003800000 */
.L_x_1058:
[----:B------:R-:W-:Y:S01]  /*27500*/  IMAD.MOV.U32 R13, RZ, RZ, R4 ;  /* 0x000000ffff0d7224 */ /* 0x000fe200078e0004 */
[----:B------:R-:W-:Y:S01]  /*27510*/  MOV R11, 0x181f ;  /* 0x0000181f000b7802 */ /* 0x000fe20000000f00 */
[----:B------:R-:W-:Y:S02]  /*27520*/  IMAD.MOV.U32 R12, RZ, RZ, RZ ;  /* 0x000000ffff0c7224 */ /* 0x000fe400078e00ff */
[----:B------:R-:W-:Y:S02]  /*27530*/  IMAD.MOV.U32 R15, RZ, RZ, -0x1 ;  /* 0xffffffffff0f7424 */ /* 0x000fe400078e00ff */
[----:B------:R-:W-:Y:S02]  /*27540*/  IMAD.MOV.U32 R3, RZ, RZ, R14 ;  /* 0x000000ffff037224 */ /* 0x000fe400078e000e */
[----:B------:R-:W-:-:S07]  /*27550*/  IMAD.IADD R6, R23, 0x1, R6 ;  /* 0x0000000117067824 */ /* 0x000fce00078e0206 */
[----:B------:R-:W-:Y:S05]  /*27560*/  WARPSYNC.COLLECTIVE R15, `(.L_x_1060) ;  /* 0x000000000f087348 */ /* 0x000fea0003c00000 */
[----:B------:R0:W1:Y:S02]  /*27570*/  SHFL.IDX P6, R14, R13, R12, R11 ;  /* 0x0000000c0d0e7389 */ /* 0x00006400000c000b */
[----:B01----:R-:W-:Y:S01]  /*27580*/  ENDCOLLECTIVE ;  /* 0x000000000000791b */ /* 0x003fe20003800000 */
.L_x_1060:
[----:B------:R-:W-:Y:S01]  /*27590*/  MOV R13, R5 ;  /* 0x00000005000d7202 */ /* 0x000fe20000000f00 */
[----:B------:R-:W-:Y:S02]  /*275a0*/  IMAD.MOV.U32 R12, RZ, RZ, 0x1 ;  /* 0x00000001ff0c7424 */ /* 0x000fe400078e00ff */
[----:B------:R-:W-:-:S07]  /*275b0*/  IMAD.MOV.U32 R2, RZ, RZ, R14 ;  /* 0x000000ffff027224 */ /* 0x000fce00078e000e */
[----:B------:R-:W-:Y:S05]  /*275c0*/  WARPSYNC.COLLECTIVE R15, `(.L_x_1061) ;  /* 0x000000000f087348 */ /* 0x000fea0003c00000 */
[----:B------:R0:W1:Y:S02]  /*275d0*/  SHFL.IDX P6, R14, R13, R12, R11 ;  /* 0x0000000c0d0e7389 */ /* 0x00006400000c000b */
[----:B01----:R-:W-:Y:S01]  /*275e0*/  ENDCOLLECTIVE ;  /* 0x000000000000791b */ /* 0x003fe20003800000 */
.L_x_1061:
        /* <DEDUP_REMOVED lines=11> */
.L_x_1062:
[----:B------:R-:W-:Y:S02]  /*276a0*/  IMAD.MOV.U32 R13, RZ, RZ, R5 ;  /* 0x000000ffff0d7224 */ /* 0x000fe400078e0005 */
[----:B------:R-:W-:Y:S02]  /*276b0*/  IMAD.MOV.U32 R12, RZ, RZ, 0x2 ;  /* 0x00000002ff0c7424 */ /* 0x000fe400078e00ff */
[----:B------:R-:W-:-:S05]  /*276c0*/  IMAD.MOV.U32 R11, RZ, RZ, R14 ;  /* 0x000000ffff0b7224 */ /* 0x000fca00078e000e */
[----:B------:R-:W-:Y:S01]  /*276d0*/  IADD3 R2, P0, R30, R11, RZ ;  /* 0x0000000b1e027210 */ /* 0x000fe20007f1e0ff */
[----:B------:R-:W-:-:S03]  /*276e0*/  IMAD.MOV.U32 R11, RZ, RZ, 0x181f ;  /* 0x0000181fff0b7424 */ /* 0x000fc600078e00ff */
[----:B------:R-:W-:-:S09]  /*276f0*/  IADD3.X R3, RZ, R33, RZ, P0, !PT ;  /* 0x00000021ff037210 */ /* 0x000fd200007fe4ff */
[----:B------:R-:W-:Y:S05]  /*27700*/  WARPSYNC.COLLECTIVE R15, `(.L_x_1063) ;  /* 0x000000000f087348 */ /* 0x000fea0003c00000 */
[----:B------:R0:W1:Y:S02]  /*27710*/  SHFL.IDX P6, R14, R13, R12, R11 ;  /* 0x0000000c0d0e7389 */ /* 0x00006400000c000b */
[----:B01----:R-:W-:Y:S01]  /*27720*/  ENDCOLLECTIVE ;  /* 0x000000000000791b */ /* 0x003fe20003800000 */
.L_x_1063:
        /* <DEDUP_REMOVED lines=9> */
.L_x_1064:
[----:B------:R-:W-:Y:S02]  /*277c0*/  IMAD.MOV.U32 R13, RZ, RZ, R5 ;  /* 0x000000ffff0d7224 */ /* 0x000fe400078e0005 */
[----:B------:R-:W-:Y:S02]  /*277d0*/  IMAD.MOV.U32 R12, RZ, RZ, 0x3 ;  /* 0x00000003ff0c7424 */ /* 0x000fe400078e00ff */
[----:B------:R-:W-:-:S07]  /*277e0*/  IMAD.MOV.U32 R2, RZ, RZ, R14 ;  /* 0x000000ffff027224 */ /* 0x000fce00078e000e */
[----:B------:R-:W-:Y:S05]  /*277f0*/  WARPSYNC.COLLECTIVE R15, `(.L_x_1065) ;  /* 0x000000000f087348 */ /* 0x000fea0003c00000 */
[----:B------:R0:W1:Y:S02]  /*27800*/  SHFL.IDX P6, R14, R13, R12, R11 ;  /* 0x0000000c0d0e7389 */ /* 0x00006400000c000b */
[----:B01----:R-:W-:Y:S01]  /*27810*/  ENDCOLLECTIVE ;  /* 0x000000000000791b */ /* 0x003fe20003800000 */
.L_x_1065:
[----:B------:R-:W-:-:S05]  /*27820*/  IADD3 R2, P0, R30, R2, RZ ;  /* 0x000000021e027210 */ /* 0x000fca0007f1e0ff */
[----:B------:R-:W-:-:S05]  /*27830*/  IMAD.X R3, RZ, RZ, R3, P0 ;  /* 0x000000ffff037224 */ /* 0x000fca00000e0603 */
[----:B------:R-:W-:Y:S01]  /*27840*/  @!PT LDS RZ, [RZ] ;  /* 0x00000000fffff984 */ /* 0x000fe20000000800 */
[----:B------:R-:W-:Y:S01]  /*27850*/  @!PT LDS RZ, [RZ] ;  /* 0x00000000fffff984 */ /* 0x000fe20000000800 */
[----:B------:R-:W-:Y:S01]  /*27860*/  @!PT LDS RZ, [RZ] ;  /* 0x00000000fffff984 */ /* 0x000fe20000000800 */
[----:B------:R0:W-:Y:S01]  /*27870*/  LDGSTS.E.BYPASS.LTC128B.128 [R6+0xb400], desc[UR36][R2.64], !P2 ;  /* 0x0b40000002067fae */ /* 0x0001e2000d101d64 */
[----:B------:R-:W-:Y:S01]  /*27880*/  IMAD.MOV.U32 R13, RZ, RZ, R4 ;  /* 0x000000ffff0d7224 */ /* 0x000fe200078e0004 */
[----:B0-----:R-:W-:-:S07]  /*27890*/  MOV R3, R14 ;  /* 0x0000000e00037202 */ /* 0x001fce0000000f00 */
[----:B------:R-:W-:Y:S05]  /*278a0*/  WARPSYNC.COLLECTIVE R15, `(.L_x_1066) ;  /* 0x000000000f087348 */ /* 0x000fea0003c00000 */
[----:B------:R0:W1:Y:S02]  /*278b0*/  SHFL.IDX P6, R14, R13, R12, R11 ;  /* 0x0000000c0d0e7389 */ /* 0x00006400000c000b */
[----:B01----:R-:W-:Y:S01]  /*278c0*/  ENDCOLLECTIVE ;  /* 0x000000000000791b */ /* 0x003fe20003800000 */
.L_x_1066:
[----:B------:R-:W-:Y:S01]  /*278d0*/  IMAD.MOV.U32 R13, RZ, RZ, R5 ;  /* 0x000000ffff0d7224 */ /* 0x000fe200078e0005 */
[----:B------:R-:W-:Y:S01]  /*278e0*/  MOV R12, 0x4 ;  /* 0x00000004000c7802 */ /* 0x000fe20000000f00 */
[----:B------:R-:W-:-:S07]  /*278f0*/  IMAD.MOV.U32 R2, RZ, RZ, R14 ;  /* 0x000000ffff027224 */ /* 0x000fce00078e000e */
[----:B------:R-:W-:Y:S05]  /*27900*/  WARPSYNC.COLLECTIVE R15, `(.L_x_1067) ;  /* 0x000000000f087348 */ /* 0x000fea0003c00000 */
[----:B------:R0:W1:Y:S02]  /*27910*/  SHFL.IDX P6, R14, R13, R12, R11 ;  /* 0x0000000c0d0e7389 */ /* 0x00006400000c000b */
[----:B01----:R-:W-:Y:S01]  /*27920*/  ENDCOLLECTIVE ;  /* 0x000000000000791b */ /* 0x003fe20003800000 */
.L_x_1067:
        /* <DEDUP_REMOVED lines=11> */
.L_x_1068:
[----:B------:R-:W-:Y:S01]  /*279e0*/  MOV R13, R5 ;  /* 0x00000005000d7202 */ /* 0x000fe20000000f00 */
[----:B------:R-:W-:Y:S02]  /*279f0*/  IMAD.MOV.U32 R12, RZ, RZ, 0x5 ;  /* 0x00000005ff0c7424 */ /* 0x000fe400078e00ff */
[----:B------:R-:W-:-:S07]  /*27a00*/  IMAD.MOV.U32 R2, RZ, RZ, R14 ;  /* 0x000000ffff027224 */ /* 0x000fce00078e000e */
[----:B------:R-:W-:Y:S05]  /*27a10*/  WARPSYNC.COLLECTIVE R15, `(.L_x_1069) ;  /* 0x000000000f087348 */ /* 0x000fea0003c00000 */
[----:B------:R0:W1:Y:S02]  /*27a20*/  SHFL.IDX P6, R14, R13, R12, R11 ;  /* 0x0000000c0d0e7389 */ /* 0x00006400000c000b */
[----:B01----:R-:W-:Y:S01]  /*27a30*/  ENDCOLLECTIVE ;  /* 0x000000000000791b */ /* 0x003fe20003800000 */
.L_x_1069:
        /* <DEDUP_REMOVED lines=11> */
.L_x_1070:
[----:B------:R-:W-:Y:S02]  /*27af0*/  IMAD.MOV.U32 R13, RZ, RZ, R5 ;  /* 0x000000ffff0d7224 */ /* 0x000fe400078e0005 */
[----:B------:R-:W-:Y:S02]  /*27b00*/  IMAD.MOV.U32 R12, RZ, RZ, 0x6 ;  /* 0x00000006ff0c7424 */ /* 0x000fe400078e00ff */
[----:B------:R-:W-:-:S07]  /*27b10*/  IMAD.MOV.U32 R2, RZ, RZ, R14 ;  /* 0x000000ffff027224 */ /* 0x000fce00078e000e */
[----:B------:R-:W-:Y:S05]  /*27b20*/  WARPSYNC.COLLECTIVE R15, `(.L_x_1071) ;  /* 0x000000000f087348 */ /* 0x000fea0003c00000 */
[----:B------:R0:W1:Y:S02]  /*27b30*/  SHFL.IDX P6, R14, R13, R12, R11 ;  /* 0x0000000c0d0e7389 */ /* 0x00006400000c000b */
[----:B01----:R-:W-:Y:S01]  /*27b40*/  ENDCOLLECTIVE ;  /* 0x000000000000791b */ /* 0x003fe20003800000 */
.L_x_1071:
[----:B------:R-:W-:-:S04]  /*27b50*/  IADD3 R2, P0, R30, R2, RZ ;  /* 0x000000021e027210 */ /* 0x000fc80007f1e0ff */
[----:B------:R-:W-:-:S05]  /*27b60*/  IADD3.X R3, RZ, R3, RZ, P0, !PT ;  /* 0x00000003ff037210 */ /* 0x000fca00007fe4ff */
        /* <DEDUP_REMOVED lines=9> */
.L_x_1072:
[----:B------:R-:W-:Y:S02]  /*27c00*/  IMAD.MOV.U32 R13, RZ, RZ, R5 ;  /* 0x000000ffff0d7224 */ /* 0x000fe400078e0005 */
[----:B------:R-:W-:Y:S01]  /*27c10*/  IMAD.MOV.U32 R12, RZ, RZ, 0x7 ;  /* 0x00000007ff0c7424 */ /* 0x000fe200078e00ff */
[----:B------:R-:W-:-:S07]  /*27c20*/  MOV R2, R14 ;  /* 0x0000000e00027202 */ /* 0x000fce0000000f00 */
[----:B------:R-:W-:Y:S05]  /*27c30*/  WARPSYNC.COLLECTIVE R15, `(.L_x_1073) ;  /* 0x000000000f087348 */ /* 0x000fea0003c00000 */
[----:B------:R0:W1:Y:S02]  /*27c40*/  SHFL.IDX P6, R14, R13, R12, R11 ;  /* 0x0000000c0d0e7389 */ /* 0x00006400000c000b */
[----:B01----:R-:W-:Y:S01]  /*27c50*/  ENDCOLLECTIVE ;  /* 0x000000000000791b */ /* 0x003fe20003800000 */
.L_x_1073:
        /* <DEDUP_REMOVED lines=11> */
.L_x_1074:
[----:B------:R-:W-:Y:S02]  /*27d10*/  IMAD.MOV.U32 R13, RZ, RZ, R20 ;  /* 0x000000ffff0d7224 */ /* 0x000fe400078e0014 */
[----:B------:R-:W-:Y:S01]  /*27d20*/  IMAD.MOV.U32 R12, RZ, RZ, RZ ;  /* 0x000000ffff0c7224 */ /* 0x000fe200078e00ff */
[----:B------:R-:W-:-:S04]  /*27d30*/  MOV R11, R14 ;  /* 0x0000000e000b7202 */ /* 0x000fc80000000f00 */
[----:B------:R-:W-:Y:S02]  /*27d40*/  IADD3 R2, P0, R30, R11, RZ ;  /* 0x0000000b1e027210 */ /* 0x000fe40007f1e0ff */
[----:B------:R-:W-:-:S03]  /*27d50*/  MOV R11, 0x181f ;  /* 0x0000181f000b7802 */ /* 0x000fc60000000f00 */
[----:B------:R-:W-:-:S08]  /*27d60*/  IMAD.X R3, RZ, RZ, R3, P0 ;  /* 0x000000ffff037224 */ /* 0x000fd000000e0603 */
[----:B------:R-:W-:Y:S05]  /*27d70*/  WARPSYNC.COLLECTIVE R15, `(.L_x_1075) ;  /* 0x000000000f087348 */ /* 0x000fea0003c00000 */
[----:B------:R0:W1:Y:S02]  /*27d80*/  SHFL.IDX P6, R14, R13, R12, R11 ;  /* 0x0000000c0d0e7389 */ /* 0x00006400000c000b */
[----:B01----:R-:W-:Y:S01]  /*27d90*/  ENDCOLLECTIVE ;  /* 0x000000000000791b */ /* 0x003fe20003800000 */
.L_x_1075:
        /* <DEDUP_REMOVED lines=9> */
.L_x_1076:
[----:B------:R-:W-:Y:S01]  /*27e30*/  MOV R13, R20 ;  /* 0x00000014000d7202 */ /* 0x000fe20000000f00 */
[----:B------:R-:W-:Y:S02]  /*27e40*/  IMAD.MOV.U32 R12, RZ, RZ, 0x1 ;  /* 0x00000001ff0c7424 */ /* 0x000fe400078e00ff */
[----:B------:R-:W-:-:S07]  /*27e50*/  IMAD.MOV.U32 R5, RZ, RZ, R14 ;  /* 0x000000ffff057224 */ /* 0x000fce00078e000e */
[----:B------:R-:W-:Y:S05]  /*27e60*/  WARPSYNC.COLLECTIVE R15, `(.L_x_1077) ;  /* 0x000000000f087348 */ /* 0x000fea0003c00000 */
[----:B------:R0:W1:Y:S02]  /*27e70*/  SHFL.IDX P6, R14, R13, R12, R11 ;  /* 0x0000000c0d0e7389 */ /* 0x00006400000c000b */
[----:B01----:R-:W-:Y:S01]  /*27e80*/  ENDCOLLECTIVE ;  /* 0x000000000000791b */ /* 0x003fe20003800000 */
.L_x_1077:
        /* <DEDUP_REMOVED lines=11> */
.L_x_1078:
[----:B------:R-:W-:Y:S01]  /*27f40*/  IMAD.MOV.U32 R2, RZ, RZ, R14 ;  /* 0x000000ffff027224 */ /* 0x000fe200078e000e */
[----:B------:R-:W-:Y:S06]  /*27f50*/  BRA `(.L_x_1079) ;  /* 0xffffff6c00387947 */ /* 0x000fec000383ffff */
.L_x_773:
[----:B----4-:R4:W0:Y:S02]  /*27f60*/  SYNCS.PHASECHK.TRANS64.TRYWAIT P0, [R0+URZ+0x22840], R29 ;  /* 0x0228401d000075a7 */ /* 0x010824000800017f */
[----:B0-----:R-:W-:Y:S05]  /*27f70*/  @!P0 NANOSLEEP.SYNCS 0x989680 ;  /* 0x009896800000895d */ /* 0x001fea0003900000 */
[----:B------:R-:W0:Y:S02]  /*27f80*/  @!P0 SYNCS.PHASECHK.TRANS64 P0, [R0+URZ+0x22840], R29 ;  /* 0x0228401d000085a7 */ /* 0x000e24000800007f */
[----:B0-----:R-:W-:Y:S05]  /*27f90*/  @!P0 BRA `(.L_x_773) ;  /* 0xfffffffc00f08947 */ /* 0x001fea000383ffff */
[----:B------:R-:W-:Y:S05]  /*27fa0*/  BRA `(.L_x_1080) ;  /* 0xffffff6c00847947 */ /* 0x000fea000383ffff */
.L_x_774:
[----:B------:R-:W-:Y:S01]  /*27fb0*/  BSSY B0, `(.L_x_1081) ;  /* 0x0000008000007945 */ /* 0x000fe20003800000 */
[----:B------:R-:W-:Y:S01]  /*27fc0*/  MOV R13, R5 ;  /* 0x00000005000d7202 */ /* 0x000fe20000000f00 */
[----:B------:R-:W-:Y:S02]  /*27fd0*/  IMAD.MOV.U32 R12, RZ, RZ, RZ ;  /* 0x000000ffff0c7224 */ /* 0x000fe400078e00ff */
[----:B------:R-:W-:Y:S02]  /*27fe0*/  IMAD.MOV.U32 R11, RZ, RZ, 0x181f ;  /* 0x0000181fff0b7424 */ /* 0x000fe400078e00ff */
[----:B------:R-:W-:-:S07]  /*27ff0*/  IMAD.MOV.U32 R15, RZ, RZ, -0x1 ;  /* 0xffffffffff0f7424 */ /* 0x000fce00078e00ff */
[----:B01-34-:R-:W-:Y:S05]  /*28000*/  WARPSYNC.COLLECTIVE R15, `(.L_x_1082) ;  /* 0x000000000f087348 */ /* 0x01bfea0003c00000 */
[----:B------:R2:W0:Y:S02]  /*28010*/  SHFL.IDX P6, R14, R13, R12, R11 ;  /* 0x0000000c0d0e7389 */ /* 0x00042400000c000b */
[----:B01234-:R-:W-:Y:S01]  /*28020*/  ENDCOLLECTIVE ;  /* 0x000000000000791b */ /* 0x01ffe20003800000 */
.L_x_1082:
[----:B------:R-:W-:Y:S05]  /*28030*/  BSYNC B0 ;  /* 0x0000000000007941 */ /* 0x000fea0003800000 */
.L_x_1081:
        /* <DEDUP_REMOVED lines=8> */
.L_x_1083:
[----:B------:R-:W-:Y:S02]  /*280c0*/  IMAD.MOV.U32 R13, RZ, RZ, R5 ;  /* 0x000000ffff0d7224 */ /* 0x000fe400078e0005 */
[----:B------:R-:W-:Y:S02]  /*280d0*/  IMAD.MOV.U32 R12, RZ, RZ, 0x1 ;  /* 0x00000001ff0c7424 */ /* 0x000fe400078e00ff */
[----:B------:R-:W-:-:S07]  /*280e0*/  IMAD.MOV.U32 R2, RZ, RZ, R14 ;  /* 0x000000ffff027224 */ /* 0x000fce00078e000e */
[----:B------:R-:W-:Y:S05]  /*280f0*/  WARPSYNC.COLLECTIVE R15, `(.L_x_1084) ;  /* 0x000000000f087348 */ /* 0x000fea0003c00000 */
[----:B------:R0:W1:Y:S02]  /*28100*/  SHFL.IDX P6, R14, R13, R12, R11 ;  /* 0x0000000c0d0e7389 */ /* 0x00006400000c000b */
[----:B01----:R-:W-:Y:S01]  /*28110*/  ENDCOLLECTIVE ;  /* 0x000000000000791b */ /* 0x003fe20003800000 */
.L_x_1084:
        /* <DEDUP_REMOVED lines=11> */
.L_x_1085:
[----:B------:R-:W-:Y:S02]  /*281d0*/  IMAD.MOV.U32 R13, RZ, RZ, R5 ;  /* 0x000000ffff0d7224 */ /* 0x000fe400078e0005 */
[----:B------:R-:W-:Y:S01]  /*281e0*/  IMAD.MOV.U32 R12, RZ, RZ, 0x2 ;  /* 0x00000002ff0c7424 */ /* 0x000fe200078e00ff */
[----:B------:R-:W-:-:S07]  /*281f0*/  MOV R10, R14 ;  /* 0x0000000e000a7202 */ /* 0x000fce0000000f00 */
[----:B------:R-:W-:Y:S05]  /*28200*/  WARPSYNC.COLLECTIVE R15, `(.L_x_1086) ;  /* 0x000000000f087348 */ /* 0x000fea0003c00000 */
[----:B------:R0:W1:Y:S02]  /*28210*/  SHFL.IDX P6, R14, R13, R12, R11 ;  /* 0x0000000c0d0e7389 */ /* 0x00006400000c000b */
[----:B01----:R-:W-:Y:S01]  /*28220*/  ENDCOLLECTIVE ;  /* 0x000000000000791b */ /* 0x003fe20003800000 */
.L_x_1086:
        /* <DEDUP_REMOVED lines=11> */
.L_x_1087:
[----:B------:R-:W-:Y:S02]  /*282e0*/  IMAD.MOV.U32 R13, RZ, RZ, R5 ;  /* 0x000000ffff0d7224 */ /* 0x000fe400078e0005 */
[----:B------:R-:W-:Y:S02]  /*282f0*/  IMAD.MOV.U32 R12, RZ, RZ, 0x3 ;  /* 0x00000003ff0c7424 */ /* 0x000fe400078e00ff */
[----:B------:R-:W-:-:S07]  /*28300*/  IMAD.MOV.U32 R2, RZ, RZ, R14 ;  /* 0x000000ffff027224 */ /* 0x000fce00078e000e */
[----:B------:R-:W-:Y:S05]  /*28310*/  WARPSYNC.COLLECTIVE R15, `(.L_x_1088) ;  /* 0x000000000f087348 */ /* 0x000fea0003c00000 */
[----:B------:R0:W1:Y:S02]  /*28320*/  SHFL.IDX P6, R14, R13, R12, R11 ;  /* 0x0000000c0d0e7389 */ /* 0x00006400000c000b */
[----:B01----:R-:W-:Y:S01]  /*28330*/  ENDCOLLECTIVE ;  /* 0x000000000000791b */ /* 0x003fe20003800000 */
.L_x_1088:
        /* <DEDUP_REMOVED lines=11> */
.L_x_1089:
[----:B------:R-:W-:Y:S01]  /*283f0*/  IMAD.MOV.U32 R13, RZ, RZ, R5 ;  /* 0x000000ffff0d7224 */ /* 0x000fe200078e0005 */
[----:B------:R-:W-:Y:S01]  /*28400*/  MOV R12, 0x4 ;  /* 0x00000004000c7802 */ /* 0x000fe20000000f00 */
[----:B------:R-:W-:-:S07]  /*28410*/  IMAD.MOV.U32 R2, RZ, RZ, R14 ;  /* 0x000000ffff027224 */ /* 0x000fce00078e000e */
[----:B------:R-:W-:Y:S05]  /*28420*/  WARPSYNC.COLLECTIVE R15, `(.L_x_1090) ;  /* 0x000000000f087348 */ /* 0x000fea0003c00000 */
[----:B------:R0:W1:Y:S02]  /*28430*/  SHFL.IDX P6, R14, R13, R12, R11 ;  /* 0x0000000c0d0e7389 */ /* 0x00006400000c000b */
[----:B01----:R-:W-:Y:S01]  /*28440*/  ENDCOLLECTIVE ;  /* 0x000000000000791b */ /* 0x003fe20003800000 */
.L_x_1090:
        /* <DEDUP_REMOVED lines=11> */
.L_x_1091:
[----:B------:R-:W-:Y:S01]  /*28500*/  MOV R13, R5 ;  /* 0x00000005000d7202 */ /* 0x000fe20000000f00 */
[----:B------:R-:W-:Y:S02]  /*28510*/  IMAD.MOV.U32 R12, RZ, RZ, 0x5 ;  /* 0x00000005ff0c7424 */ /* 0x000fe400078e00ff */
[----:B------:R-:W-:-:S07]  /*28520*/  IMAD.MOV.U32 R2, RZ, RZ, R14 ;  /* 0x000000ffff027224 */ /* 0x000fce00078e000e */
[----:B------:R-:W-:Y:S05]  /*28530*/  WARPSYNC.COLLECTIVE R15, `(.L_x_1092) ;  /* 0x000000000f087348 */ /* 0x000fea0003c00000 */
[----:B------:R0:W1:Y:S02]  /*28540*/  SHFL.IDX P6, R14, R13, R12, R11 ;  /* 0x0000000c0d0e7389 */ /* 0x00006400000c000b */
[----:B01----:R-:W-:Y:S01]  /*28550*/  ENDCOLLECTIVE ;  /* 0x000000000000791b */ /* 0x003fe20003800000 */
.L_x_1092:
        /* <DEDUP_REMOVED lines=11> */
.L_x_1093:
[----:B------:R-:W-:Y:S02]  /*28610*/  IMAD.MOV.U32 R13, RZ, RZ, R5 ;  /* 0x000000ffff0d7224 */ /* 0x000fe400078e0005 */
[----:B------:R-:W-:Y:S02]  /*28620*/  IMAD.MOV.U32 R12, RZ, RZ, 0x6 ;  /* 0x00000006ff0c7424 */ /* 0x000fe400078e00ff */
[----:B------:R-:W-:-:S07]  /*28630*/  IMAD.MOV.U32 R2, RZ, RZ, R14 ;  /* 0x000000ffff027224 */ /* 0x000fce00078e000e */
[----:B------:R-:W-:Y:S05]  /*28640*/  WARPSYNC.COLLECTIVE R15, `(.L_x_1094) ;  /* 0x000000000f087348 */ /* 0x000fea0003c00000 */
[----:B------:R0:W1:Y:S02]  /*28650*/  SHFL.IDX P6, R14, R13, R12, R11 ;  /* 0x0000000c0d0e7389 */ /* 0x00006400000c000b */
[----:B01----:R-:W-:Y:S01]  /*28660*/  ENDCOLLECTIVE ;  /* 0x000000000000791b */ /* 0x003fe20003800000 */
.L_x_1094:
        /* <DEDUP_REMOVED lines=11> */
.L_x_1095:
[----:B------:R-:W-:Y:S02]  /*28720*/  IMAD.MOV.U32 R13, RZ, RZ, R5 ;  /* 0x000000ffff0d7224 */ /* 0x000fe400078e0005 */
[----:B------:R-:W-:Y:S01]  /*28730*/  IMAD.MOV.U32 R12, RZ, RZ, 0x7 ;  /* 0x00000007ff0c7424 */ /* 0x000fe200078e00ff */
[----:B------:R-:W-:-:S07]  /*28740*/  MOV R2, R14 ;  /* 0x0000000e00027202 */ /* 0x000fce0000000f00 */
[----:B------:R-:W-:Y:S05]  /*28750*/  WARPSYNC.COLLECTIVE R15, `(.L_x_1096) ;  /* 0x000000000f087348 */ /* 0x000fea0003c00000 */
[----:B------:R0:W1:Y:S02]  /*28760*/  SHFL.IDX P6, R14, R13, R12, R11 ;  /* 0x0000000c0d0e7389 */ /* 0x00006400000c000b */
[----:B01----:R-:W-:Y:S01]  /*28770*/  ENDCOLLECTIVE ;  /* 0x000000000000791b */ /* 0x003fe20003800000 */
.L_x_1096:
        /* <DEDUP_REMOVED lines=11> */
.L_x_1097:
[----:B------:R-:W-:Y:S02]  /*28830*/  IMAD.MOV.U32 R13, RZ, RZ, R8 ;  /* 0x000000ffff0d7224 */ /* 0x000fe400078e0008 */
[----:B------:R-:W-:Y:S01]  /*28840*/  IMAD.MOV.U32 R12, RZ, RZ, RZ ;  /* 0x000000ffff0c7224 */ /* 0x000fe200078e00ff */
[----:B------:R-:W-:-:S07]  /*28850*/  MOV R10, R14 ;  /* 0x0000000e000a7202 */ /* 0x000fce0000000f00 */
[----:B------:R-:W-:Y:S05]  /*28860*/  WARPSYNC.COLLECTIVE R15, `(.L_x_1098) ;  /* 0x000000000f087348 */ /* 0x000fea0003c00000 */
[----:B------:R0:W1:Y:S02]  /*28870*/  SHFL.IDX P6, R14, R13, R12, R11 ;  /* 0x0000000c0d0e7389 */ /* 0x00006400000c000b */
[----:B01----:R-:W-:Y:S01]  /*28880*/  ENDCOLLECTIVE ;  /* 0x000000000000791b */ /* 0x003fe20003800000 */
.L_x_1098:
        /* <DEDUP_REMOVED lines=11> */
.L_x_1099:
[----:B------:R-:W-:Y:S01]  /*28940*/  IMAD.MOV.U32 R13, RZ, RZ, R8 ;  /* 0x000000ffff0d7224 */ /* 0x000fe200078e0008 */
[----:B------:R-:W-:Y:S01]  /*28950*/  MOV R12, 0x1 ;  /* 0x00000001000c7802 */ /* 0x000fe20000000f00 */
[----:B------:R-:W-:-:S07]  /*28960*/  IMAD.MOV.U32 R5, RZ, RZ, R14 ;  /* 0x000000ffff057224 */ /* 0x000fce00078e000e */
[----:B------:R-:W-:Y:S05]  /*28970*/  WARPSYNC.COLLECTIVE R15, `(.L_x_1100) ;  /* 0x000000000f087348 */ /* 0x000fea0003c00000 */
[----:B------:R0:W1:Y:S02]  /*28980*/  SHFL.IDX P6, R14, R13, R12, R11 ;  /* 0x0000000c0d0e7389 */ /* 0x00006400000c000b */
[----:B01----:R-:W-:Y:S01]  /*28990*/  ENDCOLLECTIVE ;  /* 0x000000000000791b */ /* 0x003fe20003800000 */
.L_x_1100:
        /* <DEDUP_REMOVED lines=11> */
.L_x_1101:
[----:B------:R-:W-:Y:S05]  /*28a50*/  BRA `(.L_x_1102) ;  /* 0xffffff6800187947 */ /* 0x000fea000383ffff */
.L_x_779:
[----:B0-----:R0:W1:Y:S02]  /*28a60*/  SYNCS.PHASECHK.TRANS64.TRYWAIT P2, [R3+URZ+0x22870], R0 ;  /* 0x02287000030075a7 */ /* 0x001064000804017f */
[----:B-1----:R-:W-:Y:S05]  /*28a70*/  @!P2 NANOSLEEP.SYNCS 0x989680 ;  /* 0x009896800000a95d */ /* 0x002fea0003900000 */
[----:B------:R-:W1:Y:S02]  /*28a80*/  @!P2 SYNCS.PHASECHK.TRANS64 P2, [R3+URZ+0x22870], R0 ;  /* 0x022870000300a5a7 */ /* 0x000e64000804007f */
[----:B-1----:R-:W-:Y:S05]  /*28a90*/  @!P2 BRA `(.L_x_779) ;  /* 0xfffffffc00f0a947 */ /* 0x002fea000383ffff */
[----:B------:R-:W-:Y:S05]  /*28aa0*/  BRA `(.L_x_1103) ;  /* 0xffffff6800787947 */ /* 0x000fea000383ffff */
.L_x_781:
[----:B0-----:R0:W1:Y:S02]  /*28ab0*/  SYNCS.PHASECHK.TRANS64.TRYWAIT P2, [R3+URZ+0x22860], R0 ;  /* 0x02286000030075a7 */ /* 0x001064000804017f */
[----:B-1----:R-:W-:Y:S05]  /*28ac0*/  @!P2 NANOSLEEP.SYNCS 0x989680 ;  /* 0x009896800000a95d */ /* 0x002fea0003900000 */
[----:B------:R-:W1:Y:S02]  /*28ad0*/  @!P2 SYNCS.PHASECHK.TRANS64 P2, [R3+URZ+0x22860], R0 ;  /* 0x022860000300a5a7 */ /* 0x000e64000804007f */
[----:B-1----:R-:W-:Y:S05]  /*28ae0*/  @!P2 BRA `(.L_x_781) ;  /* 0xfffffffc00f0a947 */ /* 0x002fea000383ffff */
[----:B------:R-:W-:Y:S05]  /*28af0*/  BRA `(.L_x_1104) ;  /* 0xffffff6800847947 */ /* 0x000fea000383ffff */
.L_x_789:
[----:B0-----:R0:W2:Y:S02]  /*28b00*/  SYNCS.PHASECHK.TRANS64.TRYWAIT P1, [R17+URZ+0x22870], R0 ;  /* 0x02287000110075a7 */ /* 0x0010a4000802017f */
[----:B--2---:R-:W-:Y:S05]  /*28b10*/  @!P1 NANOSLEEP.SYNCS 0x989680 ;  /* 0x009896800000995d */ /* 0x004fea0003900000 */
[----:B------:R-:W2:Y:S02]  /*28b20*/  @!P1 SYNCS.PHASECHK.TRANS64 P1, [R17+URZ+0x22870], R0 ;  /* 0x02287000110095a7 */ /* 0x000ea4000802007f */
[----:B--2---:R-:W-:Y:S05]  /*28b30*/  @!P1 BRA `(.L_x_789) ;  /* 0xfffffffc00f09947 */ /* 0x004fea000383ffff */
[----:B------:R-:W-:Y:S05]  /*28b40*/  BRA `(.L_x_1105) ;  /* 0xffffff7000447947 */ /* 0x000fea000383ffff */
.L_x_791:
[----:B0-----:R0:W2:Y:S02]  /*28b50*/  SYNCS.PHASECHK.TRANS64.TRYWAIT P1, [R17+URZ+0x22860], R0 ;  /* 0x02286000110075a7 */ /* 0x0010a4000802017f */
[----:B--2---:R-:W-:Y:S05]  /*28b60*/  @!P1 NANOSLEEP.SYNCS 0x989680 ;  /* 0x009896800000995d */ /* 0x004fea0003900000 */
[----:B------:R-:W2:Y:S02]  /*28b70*/  @!P1 SYNCS.PHASECHK.TRANS64 P1, [R17+URZ+0x22860], R0 ;  /* 0x02286000110095a7 */ /* 0x000ea4000802007f */
[----:B--2---:R-:W-:Y:S05]  /*28b80*/  @!P1 BRA `(.L_x_791) ;  /* 0xfffffffc00f09947 */ /* 0x004fea000383ffff */
[----:B------:R-:W-:Y:S05]  /*28b90*/  BRA `(.L_x_1106) ;  /* 0xffffff70004c7947 */ /* 0x000fea000383ffff */
.L_x_796:
        /* <DEDUP_REMOVED lines=8> */
.L_x_1108:
[----:B------:R-:W-:Y:S05]  /*28c20*/  BSYNC B0 ;  /* 0x0000000000007941 */ /* 0x000fea0003800000 */
.L_x_1107:
[----:B------:R-:W-:Y:S01]  /*28c30*/  IMAD.MOV.U32 R13, RZ, RZ, R16 ;  /* 0x000000ffff0d7224 */ /* 0x000fe200078e0010 */
[----:B------:R-:W-:Y:S01]  /*28c40*/  MOV R11, 0x1f ;  /* 0x0000001f000b7802 */ /* 0x000fe20000000f00 */
[----:B------:R-:W-:Y:S02]  /*28c50*/  IMAD.MOV.U32 R12, RZ, RZ, 0x1 ;  /* 0x00000001ff0c7424 */ /* 0x000fe400078e00ff */
[----:B------:R-:W-:Y:S02]  /*28c60*/  IMAD.MOV.U32 R15, RZ, RZ, -0x1 ;  /* 0xffffffffff0f7424 */ /* 0x000fe400078e00ff */
[----:B------:R-:W-:Y:S02]  /*28c70*/  IMAD.IADD R7, R19, 0x1, R9 ;  /* 0x0000000113077824 */ /* 0x000fe400078e0209 */
[----:B------:R-:W-:-:S07]  /*28c80*/  IMAD.MOV.U32 R0, RZ, RZ, R14 ;  /* 0x000000ffff007224 */ /* 0x000fce00078e000e */
[----:B------:R-:W-:Y:S05]  /*28c90*/  WARPSYNC.COLLECTIVE R15, `(.L_x_1109) ;  /* 0x000000000f087348 */ /* 0x000fea0003c00000 */
[----:B------:R0:W1:Y:S02]  /*28ca0*/  SHFL.IDX P6, R14, R13, R12, R11 ;  /* 0x0000000c0d0e7389 */ /* 0x00006400000c000b */
[----:B01----:R-:W-:Y:S01]  /*28cb0*/  ENDCOLLECTIVE ;  /* 0x000000000000791b */ /* 0x003fe20003800000 */
.L_x_1109:
[----:B------:R-:W-:Y:S02]  /*28cc0*/  ULDC UR4, c[0x0][0xc3c] ;  /* 0x00030f0000047ab9 */ /* 0x000fe40000000800 */
[----:B------:R-:W-:-:S13]  /*28cd0*/  ISETP.GE.OR P1, PT, R7, UR4, !P0 ;  /* 0x0000000407007c0c */ /* 0x000fda000c726670 */
[----:B------:R-:W0:Y:S08]  /*28ce0*/  @!P1 LDC.64 R2, c[0x0][0xc80] ;  /* 0x00032000ff029b82 */ /* 0x000e300000000a00 */
[----:B------:R-:W1:Y:S01]  /*28cf0*/  @!P1 LDC.64 R4, c[0x0][0xc78] ;  /* 0x00031e00ff049b82 */ /* 0x000e620000000a00 */
[----:B------:R-:W-:Y:S02]  /*28d00*/  IMAD.MOV.U32 R11, RZ, RZ, RZ ;  /* 0x000000ffff0b7224 */ /* 0x000fe400078e00ff */
[----:B------:R-:W-:-:S02]  /*28d10*/  IMAD.MOV.U32 R6, RZ, RZ, R14 ;  /* 0x000000ffff067224 */ /* 0x000fc400078e000e */
[----:B0-----:R-:W-:-:S05]  /*28d20*/  @!P1 IMAD.WIDE R2, R7, 0x4, R2 ;  /* 0x0000000407029825 */ /* 0x001fca00078e0202 */
[----:B------:R1:W2:Y:S02]  /*28d30*/  @!P1 LDG.E R8, desc[UR36][R2.64] ;  /* 0x0000002402089981 */ /* 0x0002a4000c1e1900 */
[----:B-1----:R-:W-:-:S05]  /*28d40*/  @!P1 IMAD.WIDE R2, R7, 0x4, R4 ;  /* 0x0000000407029825 */ /* 0x002fca00078e0204 */
[----:B------:R-:W3:Y:S01]  /*28d50*/  @!P1 LDG.E R5, desc[UR36][R2.64] ;  /* 0x0000002402059981 */ /* 0x000ee2000c1e1900 */
[----:B------:R-:W-:Y:S01]  /*28d60*/  IMAD.MOV.U32 R7, RZ, RZ, RZ ;  /* 0x000000ffff077224 */ /* 0x000fe200078e00ff */
[C---:B------:R-:W-:Y:S01]  /*28d70*/  ISETP.GE.U32.AND P2, PT, R9.reuse, 0x2, PT ;  /* 0x000000020900780c */ /* 0x040fe20003f46070 */
[----:B------:R-:W-:Y:S01]  /*28d80*/  IMAD.MOV.U32 R4, RZ, RZ, RZ ;  /* 0x000000ffff047224 */ /* 0x000fe200078e00ff */
[C---:B------:R-:W-:Y:S02]  /*28d90*/  ISETP.GE.U32.AND P3, PT, R9.reuse, 0x4, PT ;  /* 0x000000040900780c */ /* 0x040fe40003f66070 */
[C---:B------:R-:W-:Y:S02]  /*28da0*/  ISETP.GE.U32.AND P4, PT, R9.reuse, 0x8, PT ;  /* 0x000000080900780c */ /* 0x040fe40003f86070 */
[----:B------:R-:W-:Y:S02]  /*28db0*/  ISETP.GE.U32.AND P5, PT, R9, 0x10, PT ;  /* 0x000000100900780c */ /* 0x000fe40003fa6070 */
[----:B------:R-:W-:-:S02]  /*28dc0*/  MOV R16, RZ ;  /* 0x000000ff00107202 */ /* 0x000fc40000000f00 */
[----:B--2---:R-:W-:Y:S01]  /*28dd0*/  @!P1 MOV R7, R8 ;  /* 0x0000000800079202 */ /* 0x004fe20000000f00 */
[----:B---3--:R-:W-:Y:S01]  /*28de0*/  @!P1 IMAD.MOV.U32 R4, RZ, RZ, R5 ;  /* 0x000000ffff049224 */ /* 0x008fe200078e0005 */
[----:B------:R-:W-:-:S03]  /*28df0*/  ISETP.NE.AND P1, PT, R9, RZ, PT ;  /* 0x000000ff0900720c */ /* 0x000fc60003f25270 */
[----:B------:R-:W-:-:S10]  /*28e00*/  IMAD R13, R4, R7, RZ ;  /* 0x00000007040d7224 */ /* 0x000fd400078e02ff */
[----:B------:R-:W-:Y:S05]  /*28e10*/  WARPSYNC.COLLECTIVE R15, `(.L_x_1110) ;  /* 0x000000000f087348 */ /* 0x000fea0003c00000 */
[----:B------:R0:W1:Y:S02]  /*28e20*/  SHFL.UP P6, R14, R13, R12, R11 ;  /* 0x0400000c0d0e7389 */ /* 0x00006400000c000b */
[----:B01----:R-:W-:Y:S01]  /*28e30*/  ENDCOLLECTIVE ;  /* 0x000000000000791b */ /* 0x003fe20003800000 */
.L_x_1110:
[----:B------:R-:W-:Y:S01]  /*28e40*/  IMAD.MOV.U32 R12, RZ, RZ, 0x2 ;  /* 0x00000002ff0c7424 */ /* 0x000fe200078e00ff */
[----:B------:R-:W-:-:S05]  /*28e50*/  SEL R14, R14, RZ, P1 ;  /* 0x000000ff0e0e7207 */ /* 0x000fca0000800000 */
[----:B------:R-:W-:-:S05]  /*28e60*/  IMAD.IADD R5, R13, 0x1, R14 ;  /* 0x000000010d057824 */ /* 0x000fca00078e020e */
[----:B------:R-:W-:-:S07]  /*28e70*/  MOV R13, R5 ;  /* 0x00000005000d7202 */ /* 0x000fce0000000f00 */
[----:B------:R-:W-:Y:S05]  /*28e80*/  WARPSYNC.COLLECTIVE R15, `(.L_x_1111) ;  /* 0x000000000f087348 */ /* 0x000fea0003c00000 */
[----:B------:R0:W1:Y:S02]  /*28e90*/  SHFL.UP P6, R14, R13, R12, R11 ;  /* 0x0400000c0d0e7389 */ /* 0x00006400000c000b */
[----:B01----:R-:W-:Y:S01]  /*28ea0*/  ENDCOLLECTIVE ;  /* 0x000000000000791b */ /* 0x003fe20003800000 */
.L_x_1111:
[----:B------:R-:W-:Y:S01]  /*28eb0*/  IMAD.MOV.U32 R12, RZ, RZ, 0x4 ;  /* 0x00000004ff0c7424 */ /* 0x000fe200078e00ff */
[----:B------:R-:W-:-:S05]  /*28ec0*/  SEL R2, R14, RZ, P2 ;  /* 0x000000ff0e027207 */ /* 0x000fca0001000000 */
[----:B------:R-:W-:-:S04]  /*28ed0*/  IMAD.IADD R2, R5, 0x1, R2 ;  /* 0x0000000105027824 */ /* 0x000fc800078e0202 */
[----:B------:R-:W-:-:S07]  /*28ee0*/  IMAD.MOV.U32 R13, RZ, RZ, R2 ;  /* 0x000000ffff0d7224 */ /* 0x000fce00078e0002 */
[----:B------:R-:W-:Y:S05]  /*28ef0*/  WARPSYNC.COLLECTIVE R15, `(.L_x_1112) ;  /* 0x000000000f087348 */ /* 0x000fea0003c00000 */
[----:B------:R0:W1:Y:S02]  /*28f00*/  SHFL.UP P6, R14, R13, R12, R11 ;  /* 0x0400000c0d0e7389 */ /* 0x00006400000c000b */
[----:B01----:R-:W-:Y:S01]  /*28f10*/  ENDCOLLECTIVE ;  /* 0x000000000000791b */ /* 0x003fe20003800000 */
.L_x_1112:
[----:B------:R-:W-:Y:S01]  /*28f20*/  IMAD.MOV.U32 R12, RZ, RZ, 0x8 ;  /* 0x00000008ff0c7424 */ /* 0x000fe200078e00ff */
[----:B------:R-:W-:-:S04]  /*28f30*/  SEL R3, R14, RZ, P3 ;  /* 0x000000ff0e037207 */ /* 0x000fc80001800000 */
[----:B------:R-:W-:-:S05]  /*28f40*/  IADD3 R3, R2, R3, RZ ;  /* 0x0000000302037210 */ /* 0x000fca0007ffe0ff */
[----:B------:R-:W-:-:S07]  /*28f50*/  IMAD.MOV.U32 R13, RZ, RZ, R3 ;  /* 0x000000ffff0d7224 */ /* 0x000fce00078e0003 */
[----:B------:R-:W-:Y:S05]  /*28f60*/  WARPSYNC.COLLECTIVE R15, `(.L_x_1113) ;  /* 0x000000000f087348 */ /* 0x000fea0003c00000 */
[----:B------:R0:W1:Y:S02]  /*28f70*/  SHFL.UP P6, R14, R13, R12, R11 ;  /* 0x0400000c0d0e7389 */ /* 0x00006400000c000b */
[----:B01----:R-:W-:Y:S01]  /*28f80*/  ENDCOLLECTIVE ;  /* 0x000000000000791b */ /* 0x003fe20003800000 */
.L_x_1113:
[----:B------:R-:W-:Y:S02]  /*28f90*/  MOV R12, 0x10 ;  /* 0x00000010000c7802 */ /* 0x000fe40000000f00 */
[----:B------:R-:W-:-:S05]  /*28fa0*/  SEL R14, R14, RZ, P4 ;  /* 0x000000ff0e0e7207 */ /* 0x000fca0002000000 */
[----:B------:R-:W-:-:S04]  /*28fb0*/  IMAD.IADD R5, R3, 0x1, R14 ;  /* 0x0000000103057824 */ /* 0x000fc800078e020e */
[----:B------:R-:W-:-:S07]  /*28fc0*/  IMAD.MOV.U32 R13, RZ, RZ, R5 ;  /* 0x000000ffff0d7224 */ /* 0x000fce00078e0005 */
[----:B------:R-:W-:Y:S05]  /*28fd0*/  WARPSYNC.COLLECTIVE R15, `(.L_x_1114) ;  /* 0x000000000f087348 */ /* 0x000fea0003c00000 */
[----:B------:R0:W1:Y:S02]  /*28fe0*/  SHFL.UP P6, R14, R13, R12, R11 ;  /* 0x0400000c0d0e7389 */ /* 0x00006400000c000b */
[----:B01----:R-:W-:Y:S01]  /*28ff0*/  ENDCOLLECTIVE ;  /* 0x000000000000791b */ /* 0x003fe20003800000 */
.L_x_1114:
[----:B------:R-:W-:Y:S02]  /*29000*/  IMAD.MOV.U32 R12, RZ, RZ, 0x1f ;  /* 0x0000001fff0c7424 */ /* 0x000fe400078e00ff */
[----:B------:R-:W-:Y:S01]  /*29010*/  IMAD.MOV.U32 R11, RZ, RZ, 0x1f ;  /* 0x0000001fff0b7424 */ /* 0x000fe200078e00ff */
[----:B------:R-:W-:-:S05]  /*29020*/  SEL R14, R14, RZ, P5 ;  /* 0x000000ff0e0e7207 */ /* 0x000fca0002800000 */
[----:B------:R-:W-:-:S04]  /*29030*/  IMAD.IADD R3, R5, 0x1, R14 ;  /* 0x0000000105037824 */ /* 0x000fc800078e020e */
[----:B------:R-:W-:-:S07]  /*29040*/  IMAD.MOV.U32 R13, RZ, RZ, R3 ;  /* 0x000000ffff0d7224 */ /* 0x000fce00078e0003 */
[----:B------:R-:W-:Y:S05]  /*29050*/  WARPSYNC.COLLECTIVE R15, `(.L_x_1115) ;  /* 0x000000000f087348 */ /* 0x000fea0003c00000 */
[----:B------:R0:W1:Y:S02]  /*29060*/  SHFL.IDX P6, R14, R13, R12, R11 ;  /* 0x0000000c0d0e7389 */ /* 0x00006400000c000b */
[----:B01----:R-:W-:Y:S01]  /*29070*/  ENDCOLLECTIVE ;  /* 0x000000000000791b */ /* 0x003fe20003800000 */
.L_x_1115:
[----:B------:R-:W-:Y:S05]  /*29080*/  BRA `(.L_x_1116) ;  /* 0xffffff74005c7947 */ /* 0x000fea000383ffff */
.L_x_799:
[----:B------:R-:W-:Y:S01]  /*29090*/  BSSY B0, `(.L_x_1117) ;  /* 0x0000007000007945 */ /* 0x000fe20003800000 */
[----:B------:R-:W-:Y:S02]  /*290a0*/  IMAD.MOV.U32 R12, RZ, RZ, 0x1 ;  /* 0x00000001ff0c7424 */ /* 0x000fe400078e00ff */
[----:B------:R-:W-:Y:S02]  /*290b0*/  IMAD.MOV.U32 R11, RZ, RZ, RZ ;  /* 0x000000ffff0b7224 */ /* 0x000fe400078e00ff */
[----:B------:R-:W-:-:S07]  /*290c0*/  IMAD.MOV.U32 R15, RZ, RZ, -0x1 ;  /* 0xffffffffff0f7424 */ /* 0x000fce00078e00ff */
[----:B0-----:R-:W-:Y:S05]  /*290d0*/  WARPSYNC.COLLECTIVE R15, `(.L_x_1118) ;  /* 0x000000000f087348 */ /* 0x001fea0003c00000 */
[----:B------:R1:W2:Y:S02]  /*290e0*/  SHFL.UP P6, R14, R13, R12, R11 ;  /* 0x0400000c0d0e7389 */ /* 0x0002a400000c000b */
[----:B012---:R-:W-:Y:S01]  /*290f0*/  ENDCOLLECTIVE ;  /* 0x000000000000791b */ /* 0x007fe20003800000 */
.L_x_1118:
[----:B------:R-:W-:Y:S05]  /*29100*/  BSYNC B0 ;  /* 0x0000000000007941 */ /* 0x000fea0003800000 */
.L_x_1117:
[----:B------:R-:W-:Y:S01]  /*29110*/  SEL R14, R14, RZ, P1 ;  /* 0x000000ff0e0e7207 */ /* 0x000fe20000800000 */
[----:B------:R-:W-:Y:S01]  /*29120*/  IMAD.MOV.U32 R11, RZ, RZ, RZ ;  /* 0x000000ffff0b7224 */ /* 0x000fe200078e00ff */
[----:B------:R-:W-:Y:S01]  /*29130*/  MOV R12, 0x2 ;  /* 0x00000002000c7802 */ /* 0x000fe20000000f00 */
[----:B------:R-:W-:Y:S02]  /*29140*/  IMAD.MOV.U32 R15, RZ, RZ, -0x1 ;  /* 0xffffffffff0f7424 */ /* 0x000fe400078e00ff */
[----:B------:R-:W-:-:S07]  /*29150*/  IMAD.IADD R13, R13, 0x1, R14 ;  /* 0x000000010d0d7824 */ /* 0x000fce00078e020e */
[----:B------:R-:W-:Y:S05]  /*29160*/  WARPSYNC.COLLECTIVE R15, `(.L_x_1119) ;  /* 0x000000000f087348 */ /* 0x000fea0003c00000 */
[----:B------:R0:W1:Y:S02]  /*29170*/  SHFL.UP P6, R14, R13, R12, R11 ;  /* 0x0400000c0d0e7389 */ /* 0x00006400000c000b */
[----:B01----:R-:W-:Y:S01]  /*29180*/  ENDCOLLECTIVE ;  /* 0x000000000000791b */ /* 0x003fe20003800000 */
.L_x_1119:
[----:B------:R-:W-:Y:S02]  /*29190*/  MOV R12, 0x4 ;  /* 0x00000004000c7802 */ /* 0x000fe40000000f00 */
[----:B------:R-:W-:-:S05]  /*291a0*/  SEL R2, R14, RZ, P2 ;  /* 0x000000ff0e027207 */ /* 0x000fca0001000000 */
[----:B------:R-:W-:-:S04]  /*291b0*/  IMAD.IADD R2, R13, 0x1, R2 ;  /* 0x000000010d027824 */ /* 0x000fc800078e0202 */
[----:B------:R-:W-:-:S07]  /*291c0*/  IMAD.MOV.U32 R13, RZ, RZ, R2 ;  /* 0x000000ffff0d7224 */ /* 0x000fce00078e0002 */
[----:B------:R-:W-:Y:S05]  /*291d0*/  WARPSYNC.COLLECTIVE R15, `(.L_x_1120) ;  /* 0x000000000f087348 */ /* 0x000fea0003c00000 */
[----:B------:R0:W1:Y:S02]  /*291e0*/  SHFL.UP P6, R14, R13, R12, R11 ;  /* 0x0400000c0d0e7389 */ /* 0x00006400000c000b */
[----:B01----:R-:W-:Y:S01]  /*291f0*/  ENDCOLLECTIVE ;  /* 0x000000000000791b */ /* 0x003fe20003800000 */
.L_x_1120:
[----:B------:R-:W-:Y:S01]  /*29200*/  IMAD.MOV.U32 R12, RZ, RZ, 0x8 ;  /* 0x00000008ff0c7424 */ /* 0x000fe200078e00ff */
[----:B------:R-:W-:-:S05]  /*29210*/  SEL R3, R14, RZ, P3 ;  /* 0x000000ff0e037207 */ /* 0x000fca0001800000 */
[----:B------:R-:W-:-:S04]  /*29220*/  IMAD.IADD R3, R2, 0x1, R3 ;  /* 0x0000000102037824 */ /* 0x000fc800078e0203 */
[----:B------:R-:W-:-:S07]  /*29230*/  IMAD.MOV.U32 R13, RZ, RZ, R3 ;  /* 0x000000ffff0d7224 */ /* 0x000fce00078e0003 */
[----:B------:R-:W-:Y:S05]  /*29240*/  WARPSYNC.COLLECTIVE R15, `(.L_x_1121) ;  /* 0x000000000f087348 */ /* 0x000fea0003c00000 */
[----:B------:R0:W1:Y:S02]  /*29250*/  SHFL.UP P6, R14, R13, R12, R11 ;  /* 0x0400000c0d0e7389 */ /* 0x00006400000c000b */
[----:B01----:R-:W-:Y:S01]  /*29260*/  ENDCOLLECTIVE ;  /* 0x000000000000791b */ /* 0x003fe20003800000 */
.L_x_1121:
[----:B------:R-:W-:Y:S01]  /*29270*/  IMAD.MOV.U32 R12, RZ, RZ, 0x10 ;  /* 0x00000010ff0c7424 */ /* 0x000fe200078e00ff */
[----:B------:R-:W-:-:S05]  /*29280*/  SEL R14, R14, RZ, P4 ;  /* 0x000000ff0e0e7207 */ /* 0x000fca0002000000 */
[----:B------:R-:W-:-:S05]  /*29290*/  IMAD.IADD R5, R3, 0x1, R14 ;  /* 0x0000000103057824 */ /* 0x000fca00078e020e */
[----:B------:R-:W-:-:S07]  /*292a0*/  MOV R13, R5 ;  /* 0x00000005000d7202 */ /* 0x000fce0000000f00 */
[----:B------:R-:W-:Y:S05]  /*292b0*/  WARPSYNC.COLLECTIVE R15, `(.L_x_1122) ;  /* 0x000000000f087348 */ /* 0x000fea0003c00000 */
[----:B------:R0:W1:Y:S02]  /*292c0*/  SHFL.UP P6, R14, R13, R12, R11 ;  /* 0x0400000c0d0e7389 */ /* 0x00006400000c000b */
[----:B01----:R-:W-:Y:S01]  /*292d0*/  ENDCOLLECTIVE ;  /* 0x000000000000791b */ /* 0x003fe20003800000 */
.L_x_1122:
[----:B------:R-:W-:Y:S01]  /*292e0*/  IMAD.MOV.U32 R12, RZ, RZ, 0x1f ;  /* 0x0000001fff0c7424 */ /* 0x000fe200078e00ff */
[----:B------:R-:W-:Y:S02]  /*292f0*/  MOV R11, 0x1f ;  /* 0x0000001f000b7802 */ /* 0x000fe40000000f00 */
[----:B------:R-:W-:-:S05]  /*29300*/  SEL R14, R14, RZ, P5 ;  /* 0x000000ff0e0e7207 */ /* 0x000fca0002800000 */
[----:B------:R-:W-:-:S04]  /*29310*/  IMAD.IADD R3, R5, 0x1, R14 ;  /* 0x0000000105037824 */ /* 0x000fc800078e020e */
[----:B------:R-:W-:-:S07]  /*29320*/  IMAD.MOV.U32 R13, RZ, RZ, R3 ;  /* 0x000000ffff0d7224 */ /* 0x000fce00078e0003 */
[----:B------:R-:W-:Y:S05]  /*29330*/  WARPSYNC.COLLECTIVE R15, `(.L_x_1123) ;  /* 0x000000000f087348 */ /* 0x000fea0003c00000 */
[----:B------:R0:W1:Y:S02]  /*29340*/  SHFL.IDX P6, R14, R13, R12, R11 ;  /* 0x0000000c0d0e7389 */ /* 0x00006400000c000b */
[----:B01----:R-:W-:Y:S01]  /*29350*/  ENDCOLLECTIVE ;  /* 0x000000000000791b */ /* 0x003fe20003800000 */
.L_x_1123:
[----:B------:R-:W-:Y:S05]  /*29360*/  BRA `(.L_x_1124) ;  /* 0xffffff7400487947 */ /* 0x000fea000383ffff */
.L_x_801:
[----:B------:R-:W-:Y:S01]  /*29370*/  BSSY B0, `(.L_x_1125) ;  /* 0x0000006000007945 */ /* 0x000fe20003800000 */
[----:B------:R-:W-:Y:S01]  /*29380*/  PLOP3.LUT P6, PT, P6, PT, PT, 0x8, 0x0 ;  /* 0x000000000000781c */ /* 0x000fe200037ce170 */
[----:B------:R-:W-:-:S12]  /*29390*/  IMAD.MOV.U32 R15, RZ, RZ, -0x1 ;  /* 0xffffffffff0f7424 */ /* 0x000fd800078e00ff */
[----:B01----:R-:W-:Y:S05]  /*293a0*/  WARPSYNC.COLLECTIVE R15, `(.L_x_1126) ;  /* 0x000000000f087348 */ /* 0x003fea0003c00000 */
[----:B------:R-:W-:Y:S01]  /*293b0*/  VOTE.ANY R14, PT, P6 ;  /* 0x00000000000e7806 */ /* 0x000fe200030e0100 */
[----:B01----:R-:W-:Y:S06]  /*293c0*/  ENDCOLLECTIVE ;  /* 0x000000000000791b */ /* 0x003fec0003800000 */
.L_x_1126:
[----:B------:R-:W-:Y:S05]  /*293d0*/  BSYNC B0 ;  /* 0x0000000000007941 */ /* 0x000fea0003800000 */
.L_x_1125:
[----:B------:R-:W-:Y:S01]  /*293e0*/  IMAD.MOV.U32 R8, RZ, RZ, R14 ;  /* 0x000000ffff087224 */ /* 0x000fe200078e000e */
[----:B------:R-:W-:Y:S01]  /*293f0*/  MOV R11, 0x1f ;  /* 0x0000001f000b7802 */ /* 0x000fe20000000f00 */
[----:B------:R-:W-:Y:S02]  /*29400*/  IMAD.MOV.U32 R13, RZ, RZ, R7 ;  /* 0x000000ffff0d7224 */ /* 0x000fe400078e0007 */
[----:B------:R-:W0:Y:S01]  /*29410*/  POPC R5, R8 ;  /* 0x0000000800057309 */ /* 0x000e220000000000 */
[----:B------:R-:W-:Y:S02]  /*29420*/  IMAD.MOV.U32 R15, RZ, RZ, -0x1 ;  /* 0xffffffffff0f7424 */ /* 0x000fe400078e00ff */
[----:B0-----:R-:W-:-:S07]  /*29430*/  IMAD.MOV.U32 R12, RZ, RZ, R5 ;  /* 0x000000ffff0c7224 */ /* 0x001fce00078e0005 */
[----:B------:R-:W-:Y:S05]  /*29440*/  WARPSYNC.COLLECTIVE R15, `(.L_x_1127) ;  /* 0x000000000f087348 */ /* 0x000fea0003c00000 */
[----:B------:R0:W1:Y:S02]  /*29450*/  SHFL.IDX P6, R14, R13, R12, R11 ;  /* 0x0000000c0d0e7389 */ /* 0x00006400000c000b */
[----:B01----:R-:W-:Y:S01]  /*29460*/  ENDCOLLECTIVE ;  /* 0x000000000000791b */ /* 0x003fe20003800000 */
.L_x_1127:
[----:B------:R-:W-:Y:S02]  /*29470*/  IMAD.MOV.U32 R13, RZ, RZ, R4 ;  /* 0x000000ffff0d7224 */ /* 0x000fe400078e0004 */
[----:B------:R-:W-:-:S07]  /*29480*/  IMAD.MOV.U32 R7, RZ, RZ, R14 ;  /* 0x000000ffff077224 */ /* 0x000fce00078e000e */
[----:B------:R-:W-:Y:S05]  /*29490*/  WARPSYNC.COLLECTIVE R15, `(.L_x_1128) ;  /* 0x000000000f087348 */ /* 0x000fea0003c00000 */
[----:B------:R0:W1:Y:S02]  /*294a0*/  SHFL.IDX P6, R14, R13, R12, R11 ;  /* 0x0000000c0d0e7389 */ /* 0x00006400000c000b */
[----:B01----:R-:W-:Y:S01]  /*294b0*/  ENDCOLLECTIVE ;  /* 0x000000000000791b */ /* 0x003fe20003800000 */
.L_x_1128:
[----:B------:R-:W-:Y:S01]  /*294c0*/  IMAD.MOV.U32 R4, RZ, RZ, R14 ;  /* 0x000000ffff047224 */ /* 0x000fe200078e000e */
[----:B------:R-:W-:Y:S06]  /*294d0*/  BRA `(.L_x_1129) ;  /* 0xffffff7400287947 */ /* 0x000fec000383ffff */
.L_x_803:
[----:B------:R-:W-:Y:S01]  /*294e0*/  BSSY B0, `(.L_x_1130) ;  /* 0x0000007000007945 */ /* 0x000fe20003800000 */
[----:B------:R-:W-:Y:S01]  /*294f0*/  MOV R13, R3 ;  /* 0x00000003000d7202 */ /* 0x000fe20000000f00 */
[----:B------:R-:W-:Y:S02]  /*29500*/  IMAD.MOV.U32 R11, RZ, RZ, 0x1f ;  /* 0x0000001fff0b7424 */ /* 0x000fe400078e00ff */
[----:B------:R-:W-:-:S07]  /*29510*/  IMAD.MOV.U32 R15, RZ, RZ, -0x1 ;  /* 0xffffffffff0f7424 */ /* 0x000fce00078e00ff */
[----:B01234-:R-:W-:Y:S05]  /*29520*/  WARPSYNC.COLLECTIVE R15, `(.L_x_1131) ;  /* 0x000000000f087348 */ /* 0x01ffea0003c00000 */
[----:B------:R0:W0:Y:S02]  /*29530*/  SHFL.IDX P6, R14, R13, R12, R11 ;  /* 0x0000000c0d0e7389 */ /* 0x00002400000c000b */
[----:B01234-:R-:W-:Y:S01]  /*29540*/  ENDCOLLECTIVE ;  /* 0x000000000000791b */ /* 0x01ffe20003800000 */
.L_x_1131:
[----:B------:R-:W-:Y:S05]  /*29550*/  BSYNC B0 ;  /* 0x0000000000007941 */ /* 0x000fea0003800000 */
.L_x_1130:
[----:B------:R-:W-:Y:S01]  /*29560*/  IMAD.MOV.U32 R16, RZ, RZ, R14 ;  /* 0x000000ffff107224 */ /* 0x000fe200078e000e */
[----:B------:R-:W-:Y:S06]  /*29570*/  BRA `(.L_x_802) ;  /* 0xffffff7400187947 */ /* 0x000fec000383ffff */
.L_x_807:
[----:B0-----:R0:W1:Y:S02]  /*29580*/  SYNCS.PHASECHK.TRANS64.TRYWAIT P0, [R4+URZ+0x22820], R0 ;  /* 0x02282000040075a7 */ /* 0x001064000800017f */
[----:B-1----:R-:W-:Y:S05]  /*29590*/  @!P0 NANOSLEEP.SYNCS 0x989680 ;  /* 0x009896800000895d */ /* 0x002fea0003900000 */
[----:B------:R-:W1:Y:S02]  /*295a0*/  @!P0 SYNCS.PHASECHK.TRANS64 P0, [R4+URZ+0x22820], R0 ;  /* 0x02282000040085a7 */ /* 0x000e64000800007f */
[----:B-1----:R-:W-:Y:S05]  /*295b0*/  @!P0 BRA `(.L_x_807) ;  /* 0xfffffffc00f08947 */ /* 0x002fea000383ffff */
[----:B------:R-:W-:Y:S05]  /*295c0*/  BRA `(.L_x_1132) ;  /* 0xffffff7800787947 */ /* 0x000fea000383ffff */
.L_x_808:
[----:B------:R-:W1:Y:S01]  /*295d0*/  S2R R2, SR_TID.X ;  /* 0x0000000000027919 */ /* 0x000e620000002100 */
[----:B------:R-:W-:Y:S01]  /*295e0*/  BSSY B0, `(.L_x_1133) ;  /* 0x000000a000007945 */ /* 0x000fe20003800000 */
[----:B------:R-:W-:Y:S01]  /*295f0*/  MOV R12, RZ ;  /* 0x000000ff000c7202 */ /* 0x000fe20000000f00 */
[----:B------:R-:W-:Y:S02]  /*29600*/  IMAD.MOV.U32 R11, RZ, RZ, 0x1f ;  /* 0x0000001fff0b7424 */ /* 0x000fe400078e00ff */
[----:B------:R-:W-:Y:S01]  /*29610*/  IMAD.MOV.U32 R15, RZ, RZ, -0x1 ;  /* 0xffffffffff0f7424 */ /* 0x000fe200078e00ff */
[----:B-1----:R-:W-:-:S04]  /*29620*/  SHF.R.U32.HI R2, RZ, 0x5, R2 ;  /* 0x00000005ff027819 */ /* 0x002fc80000011602 */
[----:B------:R-:W-:-:S05]  /*29630*/  LOP3.LUT R2, R2, 0x3, RZ, 0xc0, !PT ;  /* 0x0000000302027812 */ /* 0x000fca00078ec0ff */
[----:B------:R-:W-:-:S07]  /*29640*/  IMAD.MOV.U32 R13, RZ, RZ, R2 ;  /* 0x000000ffff0d7224 */ /* 0x000fce00078e0002 */
[----:B0-----:R-:W-:Y:S05]  /*29650*/  WARPSYNC.COLLECTIVE R15, `(.L_x_1134) ;  /* 0x000000000f087348 */ /* 0x001fea0003c00000 */
[----:B------:R1:W2:Y:S02]  /*29660*/  SHFL.IDX P6, R14, R13, R12, R11 ;  /* 0x0000000c0d0e7389 */ /* 0x0002a400000c000b */
[----:B012---:R-:W-:Y:S01]  /*29670*/  ENDCOLLECTIVE ;  /* 0x000000000000791b */ /* 0x007fe20003800000 */
.L_x_1134:
[----:B------:R-:W-:Y:S05]  /*29680*/  BSYNC B0 ;  /* 0x0000000000007941 */ /* 0x000fea0003800000 */
.L_x_1133:
[----:B------:R-:W-:Y:S05]  /*29690*/  BRA `(.L_x_1135) ;  /* 0xffffff7800607947 */ /* 0x000fea000383ffff */
.L_x_809:
[----:B------:R-:W-:Y:S01]  /*296a0*/  BSSY B0, `(.L_x_1136) ;  /* 0x0000006000007945 */ /* 0x000fe20003800000 */
[----:B------:R-:W-:-:S07]  /*296b0*/  IMAD.MOV.U32 R15, RZ, RZ, -0x1 ;  /* 0xffffffffff0f7424 */ /* 0x000fce00078e00ff */
[----:B0-----:R-:W-:Y:S05]  /*296c0*/  WARPSYNC.COLLECTIVE R15, `(.L_x_1137) ;  /* 0x000000000f0c7348 */ /* 0x001fea0003c00000 */
[----:B------:R-:W-:Y:S02]  /*296d0*/  ELECT P6, UR62, PT ;  /* 0x00000000003e782f */ /* 0x000fe400038c0000 */
[----:B------:R-:W-:Y:S01]  /*296e0*/  MOV R14, UR62 ;  /* 0x0000003e000e7c02 */ /* 0x000fe20008000f00 */
[----:B0-----:R-:W-:Y:S10]  /*296f0*/  ENDCOLLECTIVE ;  /* 0x000000000000791b */ /* 0x001ff40003800000 */
.L_x_1137:
[----:B------:R-:W-:Y:S05]  /*29700*/  BSYNC B0 ;  /* 0x0000000000007941 */ /* 0x000fea0003800000 */
.L_x_1136:
[----:B------:R-:W-:Y:S05]  /*29710*/  BRA `(.L_x_1138) ;  /* 0xffffff7800547947 */ /* 0x000fea000383ffff */
.L_x_811:
[----:B0-----:R0:W1:Y:S02]  /*29720*/  SYNCS.PHASECHK.TRANS64.TRYWAIT P1, [R5+URZ+0x22840], R0 ;  /* 0x02284000050075a7 */ /* 0x001064000802017f */
[----:B-1----:R-:W-:Y:S05]  /*29730*/  @!P1 NANOSLEEP.SYNCS 0x989680 ;  /* 0x009896800000995d */ /* 0x002fea0003900000 */
[----:B------:R-:W1:Y:S02]  /*29740*/  @!P1 SYNCS.PHASECHK.TRANS64 P1, [R5+URZ+0x22840], R0 ;  /* 0x02284000050095a7 */ /* 0x000e64000802007f */
[----:B-1----:R-:W-:Y:S05]  /*29750*/  @!P1 BRA `(.L_x_811) ;  /* 0xfffffffc00f09947 */ /* 0x002fea000383ffff */
[----:B------:R-:W-:Y:S05]  /*29760*/  BRA `(.L_x_1139) ;  /* 0xffffff78007c7947 */ /* 0x000fea000383ffff */
.L_x_813:
[----:B-1----:R1:W2:Y:S02]  /*29770*/  SYNCS.PHASECHK.TRANS64.TRYWAIT P1, [R31+URZ+0x22840], R2 ;  /* 0x022840021f0075a7 */ /* 0x0022a4000802017f */
[----:B--2---:R-:W-:Y:S05]  /*29780*/  @!P1 NANOSLEEP.SYNCS 0x989680 ;  /* 0x009896800000995d */ /* 0x004fea0003900000 */
[----:B------:R-:W2:Y:S02]  /*29790*/  @!P1 SYNCS.PHASECHK.TRANS64 P1, [R31+URZ+0x22840], R2 ;  /* 0x022840021f0095a7 */ /* 0x000ea4000802007f */
[----:B--2---:R-:W-:Y:S05]  /*297a0*/  @!P1 BRA `(.L_x_813) ;  /* 0xfffffffc00f09947 */ /* 0x004fea000383ffff */
[----:B------:R-:W-:Y:S05]  /*297b0*/  BRA `(.L_x_1140) ;  /* 0xffffff7800887947 */ /* 0x000fea000383ffff */
.L_x_815:
[----:B--2---:R2:W3:Y:S02]  /*297c0*/  SYNCS.PHASECHK.TRANS64.TRYWAIT P1, [R5+URZ+0x22860], R0 ;  /* 0x02286000050075a7 */ /* 0x0044e4000802017f */
[----:B---3--:R-:W-:Y:S05]  /*297d0*/  @!P1 NANOSLEEP.SYNCS 0x989680 ;  /* 0x009896800000995d */ /* 0x008fea0003900000 */
[----:B------:R-:W3:Y:S02]  /*297e0*/  @!P1 SYNCS.PHASECHK.TRANS64 P1, [R5+URZ+0x22860], R0 ;  /* 0x02286000050095a7 */ /* 0x000ee4000802007f */
[----:B---3--:R-:W-:Y:S05]  /*297f0*/  @!P1 BRA `(.L_x_815) ;  /* 0xfffffffc00f09947 */ /* 0x008fea000383ffff */
[----:B------:R-:W-:Y:S05]  /*29800*/  BRA `(.L_x_1141) ;  /* 0xffffff7800847947 */ /* 0x000fea000383ffff */
.L_x_817:
[----:B---3--:R3:W4:Y:S02]  /*29810*/  SYNCS.PHASECHK.TRANS64.TRYWAIT P1, [R31+URZ+0x22860], R2 ;  /* 0x022860021f0075a7 */ /* 0x008724000802017f */
[----:B----4-:R-:W-:Y:S05]  /*29820*/  @!P1 NANOSLEEP.SYNCS 0x989680 ;  /* 0x009896800000995d */ /* 0x010fea0003900000 */
[----:B------:R-:W4:Y:S02]  /*29830*/  @!P1 SYNCS.PHASECHK.TRANS64 P1, [R31+URZ+0x22860], R2 ;  /* 0x022860021f0095a7 */ /* 0x000f24000802007f */
[----:B----4-:R-:W-:Y:S05]  /*29840*/  @!P1 BRA `(.L_x_817) ;  /* 0xfffffffc00f09947 */ /* 0x010fea000383ffff */
[----:B------:R-:W-:Y:S05]  /*29850*/  BRA `(.L_x_1142) ;  /* 0xffffff7800807947 */ /* 0x000fea000383ffff */
.L_x_819:
[----:B----4-:R4:W0:Y:S02]  /*29860*/  SYNCS.PHASECHK.TRANS64.TRYWAIT P1, [R5+URZ+0x22880], R0 ;  /* 0x02288000050075a7 */ /* 0x010824000802017f */
[----:B0-----:R-:W-:Y:S05]  /*29870*/  @!P1 NANOSLEEP.SYNCS 0x989680 ;  /* 0x009896800000995d */ /* 0x001fea0003900000 */
[----:B------:R-:W0:Y:S02]  /*29880*/  @!P1 SYNCS.PHASECHK.TRANS64 P1, [R5+URZ+0x22880], R0 ;  /* 0x02288000050095a7 */ /* 0x000e24000802007f */
[----:B0-----:R-:W-:Y:S05]  /*29890*/  @!P1 BRA `(.L_x_819) ;  /* 0xfffffffc00f09947 */ /* 0x001fea000383ffff */
[----:B------:R-:W-:Y:S05]  /*298a0*/  BRA `(.L_x_1143) ;  /* 0xffffff78007c7947 */ /* 0x000fea000383ffff */
.L_x_1144:
        /* <DEDUP_REMOVED lines=13> */
.L_x_3742:


//--------------------- .text._ZN7cutlass13device_kernelIN5flash11enable_sm90INS1_16FlashAttnFwdSm90INS1_25CollectiveMainloopFwdSm90ILi2EN4cute5tupleIJNS5_1CILi1EEES8_S8_EEENS6_IJNS7_ILi128EEENS7_ILi160EEESA_EEELi128ENS_12float_e4m3_tEfNS_4arch4Sm90ELb0ELb1ELb0ELb0ELb1ELb0ELb0ELb1ELb1ELb1ELb1ELb0EEENS1_21CollectiveEpilogueFwdINS6_IJSA_SA_SB_EEES9_NS_10bfloat16_tESF_Li256ELb0ELb1ELb1ELb1EEENS1_19SingleTileSchedulerILb0ELb1ELb1ELi128EEEEEEEEEvNT_6ParamsE --------------------------
	.section	.text._ZN7cutlass13device_kernelIN5flash11enable_sm90INS1_16FlashAttnFwdSm90INS1_25CollectiveMainloopFwdSm90ILi2EN4cute5tupleIJNS5_1CILi1EEES8_S8_EEENS6_IJNS7_ILi128EEENS7_ILi160EEESA_EEELi128ENS_12float_e4m3_tEfNS_4arch4Sm90ELb0ELb1ELb0ELb0ELb1ELb0ELb0ELb1ELb1ELb1ELb1ELb0EEENS1_21CollectiveEpilogueFwdINS6_IJSA_SA_SB_EEES9_NS_10bfloat16_tESF_Li256ELb0ELb1ELb1ELb1EEENS1_19SingleTileSchedulerILb0ELb1ELb1ELi128EEEEEEEEEvNT_6ParamsE,"ax",@progbits
	.align	128
.text._ZN7cutlass13device_kernelIN5flash11enable_sm90INS1_16FlashAttnFwdSm90INS1_25CollectiveMainloopFwdSm90ILi2EN4cute5tupleIJNS5_1CILi1EEES8_S8_EEENS6_IJNS7_ILi128EEENS7_ILi160EEESA_EEELi128ENS_12float_e4m3_tEfNS_4arch4Sm90ELb0ELb1ELb0ELb0ELb1ELb0ELb0ELb1ELb1ELb1ELb1ELb0EEENS1_21CollectiveEpilogueFwdINS6_IJSA_SA_SB_EEES9_NS_10bfloat16_tESF_Li256ELb0ELb1ELb1ELb1EEENS1_19SingleTileSchedulerILb0ELb1ELb1ELi128EEEEEEEEEvNT_6ParamsE:
        .type           _ZN7cutlass13device_kernelIN5flash11enable_sm90INS1_16FlashAttnFwdSm90INS1_25CollectiveMainloopFwdSm90ILi2EN4cute5tupleIJNS5_1CILi1EEES8_S8_EEENS6_IJNS7_ILi128EEENS7_ILi160EEESA_EEELi128ENS_12float_e4m3_tEfNS_4arch4Sm90ELb0ELb1ELb0ELb0ELb1ELb0ELb0ELb1ELb1ELb1ELb1ELb0EEENS1_21CollectiveEpilogueFwdINS6_IJSA_SA_SB_EEES9_NS_10bfloat16_tESF_Li256ELb0ELb1ELb1ELb1EEENS1_19SingleTileSchedulerILb0ELb1ELb1ELi128EEEEEEEEEvNT_6ParamsE,@function
        .size           _ZN7cutlass13device_kernelIN5flash11enable_sm90INS1_16FlashAttnFwdSm90INS1_25CollectiveMainloopFwdSm90ILi2EN4cute5tupleIJNS5_1CILi1EEES8_S8_EEENS6_IJNS7_ILi128EEENS7_ILi160EEESA_EEELi128ENS_12float_e4m3_tEfNS_4arch4Sm90ELb0ELb1ELb0ELb0ELb1ELb0ELb0ELb1ELb1ELb1ELb1ELb0EEENS1_21CollectiveEpilogueFwdINS6_IJSA_SA_SB_EEES9_NS_10bfloat16_tESF_Li256ELb0ELb1ELb1ELb1EEENS1_19SingleTileSchedulerILb0ELb1ELb1ELi128EEEEEEEEEvNT_6ParamsE,(.L_x_3743 - _ZN7cutlass13device_kernelIN5flash11enable_sm90INS1_16FlashAttnFwdSm90INS1_25CollectiveMainloopFwdSm90ILi2EN4cute5tupleIJNS5_1CILi1EEES8_S8_EEENS6_IJNS7_ILi128EEENS7_ILi160EEESA_EEELi128ENS_12float_e4m3_tEfNS_4arch4Sm90ELb0ELb1ELb0ELb0ELb1ELb0ELb0ELb1ELb1ELb1ELb1ELb0EEENS1_21CollectiveEpilogueFwdINS6_IJSA_SA_SB_EEES9_NS_10bfloat16_tESF_Li256ELb0ELb1ELb1ELb1EEENS1_19SingleTileSchedulerILb0ELb1ELb1ELi128EEEEEEEEEvNT_6ParamsE)
        .other          _ZN7cutlass13device_kernelIN5flash11enable_sm90INS1_16FlashAttnFwdSm90INS1_25CollectiveMainloopFwdSm90ILi2EN4cute5tupleIJNS5_1CILi1EEES8_S8_EEENS6_IJNS7_ILi128EEENS7_ILi160EEESA_EEELi128ENS_12float_e4m3_tEfNS_4arch4Sm90ELb0ELb1ELb0ELb0ELb1ELb0ELb0ELb1ELb1ELb1ELb1ELb0EEENS1_21CollectiveEpilogueFwdINS6_IJSA_SA_SB_EEES9_NS_10bfloat16_tESF_Li256ELb0ELb1ELb1ELb1EEENS1_19SingleTileSchedulerILb0ELb1ELb1ELi128EEEEEEEEEvNT_6ParamsE,@"STO_CUDA_ENTRY STV_DEFAULT"
_ZN7cutlass13device_kernelIN5flash11enable_sm90INS1_16FlashAttnFwdSm90INS1_25CollectiveMainloopFwdSm90ILi2EN4cute5tupleIJNS5_1CILi1EEES8_S8_EEENS6_IJNS7_ILi128EEENS7_ILi160EEESA_EEELi128ENS_12float_e4m3_tEfNS_4arch4Sm90ELb0ELb1ELb0ELb0ELb1ELb0ELb0ELb1ELb1ELb1ELb1ELb0EEENS1_21CollectiveEpilogueFwdINS6_IJSA_SA_SB_EEES9_NS_10bfloat16_tESF_Li256ELb0ELb1ELb1ELb1EEENS1_19SingleTileSchedulerILb0ELb1ELb1ELi128EEEEEEEEEvNT_6ParamsE:
        /* <DEDUP_REMOVED lines=45> */
.L_x_1145:
        /* <DEDUP_REMOVED lines=22> */
.L_x_1146:
        /* <DEDUP_REMOVED lines=18> */
.L_x_1147:
        /* <DEDUP_REMOVED lines=22> */
.L_x_1148:
[----:B------:R-:W5:Y:S01]  /*06b0*/  SHFL.IDX PT, R2, R0, RZ, 0x1f ;  /* 0x00001fff00027589 */ /* 0x000f6200000e0000 */
[----:B------:R-:W-:Y:S01]  /*06c0*/  R2UR UR9, R3 ;  /* 0x00000000030972ca */ /* 0x000fe200000e0000 */
        /* <DEDUP_REMOVED lines=21> */
.L_x_1149:
[----:B------:R-:W-:Y:S01]  /*0820*/  UISETP.NE.AND UP0, UPT, UR9, URZ, UPT ;  /* 0x0000003f0900728c */ /* 0x000fe2000bf05270 */
[----:B------:R-:W-:Y:S01]  /*0830*/  NOP ;  /* 0x0000000000007918 */ /* 0x000fe20000000000 */
[----:B------:R-:W-:Y:S01]  /*0840*/  UMOV UR36, 0x1 ;  /* 0x0000000100247882 */ /* 0x000fe20000000000 */
[----:B------:R-:W-:Y:S01]  /*0850*/  ULDC.64 UR52, c[0x0][0x208] ;  /* 0x0000820000347ab9 */ /* 0x000fe20000000a00 */
[----:B------:R-:W-:Y:S01]  /*0860*/  USEL UR36, UR36, 0x2, !UP0 ;  /* 0x0000000224247887 */ /* 0x000fe2000c000000 */
[----:B------:R-:W-:Y:S01]  /*0870*/  BSSY B6, `(.L_x_1150) ;  /* 0x000191b000067945 */ /* 0x000fe20003800000 */
[----:B0-234-:R-:W-:Y:S01]  /*0880*/  BAR.SYNC.DEFER_BLOCKING 0x0 ;  /* 0x0000000000007b1d */ /* 0x01dfe20000010000 */
[----:B------:R-:W-:-:S13]  /*0890*/  PLOP3.LUT P0, PT, PT, PT, UP0, 0x80, 0x0 ;  /* 0x000000000000781c */ /* 0x000fda0003f0f008 */
[----:B------:R-:W-:Y:S05]  /*08a0*/  @!P0 BRA `(.L_x_1151) ;  /* 0x0000013c007c8947 */ /* 0x000fea0003800000 */
.L_x_1152:
[----:B------:R-:W-:-:S08]  /*08b0*/  NOP ;  /* 0x0000000000007918 */ /* 0x000fd00000000000 */
[----:B------:R-:W0:Y:S02]  /*08c0*/  USETMAXREG.TRY_ALLOC.CTAPOOL UP0, 0xe8 ;  /* 0x000000e8000079c8 */ /* 0x000e240008000600 */
[----:B0-----:R-:W-:-:S13]  /*08d0*/  PLOP3.LUT P0, PT, PT, PT, UP0, 0x80, 0x0 ;  /* 0x000000000000781c */ /* 0x001fda0003f0f008 */
[----:B------:R-:W-:Y:S05]  /*08e0*/  @!P0 BRA `(.L_x_1152) ;  /* 0xfffffffc00f08947 */ /* 0x000fea000383ffff */
[----:B-1----:R-:W0:Y:S01]  /*08f0*/  S2UR UR6, SR_CTAID.Y ;  /* 0x00000000000679c3 */ /* 0x002e220000002600 */
        /* <DEDUP_REMOVED lines=22> */
[----:B------:R-:W-:Y:S01]  /*0a60*/  UISETP.NE.AND.EX UP0, UPT, UR7, URZ, UPT, UP0 ;  /* 0x0000003f0700728c */ /* 0x000fe2000bf05300 */
[----:B------:R-:W0:Y:S01]  /*0a70*/  LDC.64 R8, c[0x0][0x418] ;  /* 0x00010600ff087b82 */ /* 0x000e220000000a00 */
[----:B------:R-:W-:Y:S02]  /*0a80*/  UISETP.NE.AND.EX UP1, UPT, UR9, URZ, UPT, UP1 ;  /* 0x0000003f0900728c */ /* 0x000fe4000bf25310 */
[----:B------:R-:W-:-:S02]  /*0a90*/  USHF.R.S32.HI UR38, URZ, 0x1f, UR37 ;  /* 0x0000001f3f267899 */ /* 0x000fc40008011425 */
[----:B------:R-:W-:Y:S02]  /*0aa0*/  PLOP3.LUT P0, PT, PT, PT, UP0, 0x80, 0x0 ;  /* 0x000000000000781c */ /* 0x000fe40003f0f008 */
[----:B------:R-:W-:Y:S01]  /*0ab0*/  PLOP3.LUT P1, PT, PT, PT, UP1, 0x80, 0x0 ;  /* 0x000000000000781c */ /* 0x000fe20003f2f018 */
[----:B------:R-:W1:Y:S02]  /*0ac0*/  LDC R22, c[0x0][0x288] ;  /* 0x0000a200ff167b82 */ /* 0x000e640000000800 */
[----:B------:R-:W-:Y:S02]  /*0ad0*/  @UP0 ULDC.64 UR12, c[0x0][0x9a8] ;  /* 0x00026a00000c0ab9 */ /* 0x000fe40000000a00 */
[----:B------:R-:W-:Y:S01]  /*0ae0*/  @UP1 ULDC.64 UR16, c[0x0][0x9b8] ;  /* 0x00026e0000101ab9 */ /* 0x000fe20000000a00 */
[----:B------:R-:W-:Y:S02]  /*0af0*/  @UP0 UIMAD UR5, UR38, UR12, URZ ;  /* 0x0000000c260502a4 */ /* 0x000fe4000f8e023f */
[----:B------:R-:W-:Y:S01]  /*0b00*/  @UP1 UIMAD UR15, UR38, UR16, URZ ;  /* 0x00000010260f12a4 */ /* 0x000fe2000f8e023f */
[----:B------:R-:W2:Y:S01]  /*0b10*/  LDC R16, c[0x0][0x424] ;  /* 0x00010900ff107b82 */ /* 0x000ea20000000800 */
[----:B------:R-:W-:-:S02]  /*0b20*/  @UP0 UIMAD UR14, UR37, UR13, UR5 ;  /* 0x0000000d250e02a4 */ /* 0x000fc4000f8e0205 */
[----:B------:R-:W-:Y:S02]  /*0b30*/  @UP0 UIMAD.WIDE.U32 UR10, UR37, UR12, URZ ;  /* 0x0000000c250a02a5 */ /* 0x000fe4000f8e003f */
[----:B------:R-:W-:Y:S02]  /*0b40*/  @UP0 USHF.R.S32.HI UR5, URZ, 0x1f, UR43 ;  /* 0x0000001f3f050899 */ /* 0x000fe4000801142b */
[----:B------:R-:W-:Y:S01]  /*0b50*/  @UP1 UIMAD.WIDE.U32 UR12, UR37, UR16, URZ ;  /* 0x00000010250c12a5 */ /* 0x000fe2000f8e003f */
[----:B------:R-:W3:Y:S01]  /*0b60*/  LDC R11, c[0x0][0x2f0] ;  /* 0x0000bc00ff0b7b82 */ /* 0x000ee20000000800 */
[----:B------:R-:W-:Y:S02]  /*0b70*/  @UP1 UIMAD UR15, UR37, UR17, UR15 ;  /* 0x00000011250f12a4 */ /* 0x000fe4000f8e020f */
[----:B------:R-:W-:Y:S01]  /*0b80*/  @UP1 USHF.R.S32.HI UR20, URZ, 0x1f, UR43 ;  /* 0x0000001f3f141899 */ /* 0x000fe2000801142b */
[----:B------:R-:W-:Y:S01]  /*0b90*/  @UP0 ULDC.64 UR16, c[0x0][0x9b0] ;  /* 0x00026c0000100ab9 */ /* 0x000fe20000000a00 */
[----:B------:R-:W-:Y:S01]  /*0ba0*/  @UP1 ULDC.64 UR18, c[0x0][0x9c0] ;  /* 0x0002700000121ab9 */ /* 0x000fe20000000a00 */
[----:B------:R-:W-:-:S02]  /*0bb0*/  @UP0 UIMAD UR5, UR5, UR16, URZ ;  /* 0x00000010050502a4 */ /* 0x000fc4000f8e023f */
[----:B------:R-:W-:Y:S02]  /*0bc0*/  @UP0 UIADD3 UR11, UR11, UR14, URZ ;  /* 0x0000000e0b0b0290 */ /* 0x000fe4000fffe03f */
[----:B------:R-:W-:Y:S02]  /*0bd0*/  @UP1 UIMAD UR14, UR20, UR18, URZ ;  /* 0x00000012140e12a4 */ /* 0x000fe4000f8e023f */
[----:B------:R-:W-:Y:S02]  /*0be0*/  @UP1 UIADD3 UR13, UR13, UR15, URZ ;  /* 0x0000000f0d0d1290 */ /* 0x000fe4000fffe03f */
[----:B------:R-:W-:Y:S02]  /*0bf0*/  @UP0 UIMAD UR5, UR43, UR17, UR5 ;  /* 0x000000112b0502a4 */ /* 0x000fe4000f8e0205 */
[----:B------:R-:W-:Y:S02]  /*0c00*/  @UP0 UIMAD.WIDE.U32 UR10, UR43, UR16, UR10 ;  /* 0x000000102b0a02a5 */ /* 0x000fe4000f8e000a */
[----:B------:R-:W-:-:S02]  /*0c10*/  @UP1 UIMAD UR14, UR43, UR19, UR14 ;  /* 0x000000132b0e12a4 */ /* 0x000fc4000f8e020e */
[----:B------:R-:W-:Y:S02]  /*0c20*/  @UP1 UIMAD.WIDE.U32 UR12, UR43, UR18, UR12 ;  /* 0x000000122b0c12a5 */ /* 0x000fe4000f8e000c */
[----:B------:R-:W-:Y:S02]  /*0c30*/  @UP0 UIADD3 UR11, UR11, UR5, URZ ;  /* 0x000000050b0b0290 */ /* 0x000fe4000fffe03f */
[----:B------:R-:W-:Y:S02]  /*0c40*/  @UP0 ULEA UR6, UP2, UR10, UR6, 0x2 ;  /* 0x000000060a060291 */ /* 0x000fe4000f84103f */
[----:B------:R-:W-:Y:S02]  /*0c50*/  @UP1 UIADD3 UR5, UR13, UR14, URZ ;  /* 0x0000000e0d051290 */ /* 0x000fe4000fffe03f */
[----:B------:R-:W-:Y:S02]  /*0c60*/  @UP1 ULEA UR8, UP3, UR12, UR8, 0x2 ;  /* 0x000000080c081291 */ /* 0x000fe4000f86103f */
[----:B------:R-:W-:Y:S01]  /*0c70*/  @UP0 ULEA.HI.X UR7, UR10, UR7, UR11, 0x2, UP2 ;  /* 0x000000070a070291 */ /* 0x000fe200090f140b */
[----:B------:R-:W-:Y:S01]  /*0c80*/  IMAD.U32 R2, RZ, RZ, UR6 ;  /* 0x00000006ff027e24 */ /* 0x000fe2000f8e00ff */
[----:B------:R-:W-:-:S02]  /*0c90*/  @UP1 ULEA.HI.X UR9, UR12, UR9, UR5, 0x2, UP3 ;  /* 0x000000090c091291 */ /* 0x000fc400098f1405 */
[----:B------:R-:W-:Y:S01]  /*0ca0*/  IMAD.U32 R4, RZ, RZ, UR8 ;  /* 0x00000008ff047e24 */ /* 0x000fe2000f8e00ff */
[----:B------:R-:W4:Y:S01]  /*0cb0*/  S2UR UR47, SR_CTAID.X ;  /* 0x00000000002f79c3 */ /* 0x000f220000002500 */
[----:B------:R-:W-:Y:S01]  /*0cc0*/  IMAD.U32 R3, RZ, RZ, UR7 ;  /* 0x00000007ff037e24 */ /* 0x000fe2000f8e00ff */
[----:B------:R-:W-:Y:S01]  /*0cd0*/  ULDC UR5, c[0x0][0x448] ;  /* 0x0001120000057ab9 */ /* 0x000fe20000000800 */
[----:B------:R-:W-:Y:S01]  /*0ce0*/  IMAD.U32 R5, RZ, RZ, UR9 ;  /* 0x00000009ff057e24 */ /* 0x000fe2000f8e00ff */
[----:B------:R-:W-:Y:S01]  /*0cf0*/  ULDC.64 UR6, c[0x0][0x9e0] ;  /* 0x0002780000067ab9 */ /* 0x000fe20000000a00 */
[----:B------:R-:W-:Y:S01]  /*0d00*/  ULDC UR11, c[0x0][0x988] ;  /* 0x00026200000b7ab9 */ /* 0x000fe20000000800 */
[----:B------:R1:W5:Y:S04]  /*0d10*/  @P0 LDG.E R7, desc[UR52][R2.64] ;  /* 0x0000003402070981 */ /* 0x000368000c1e1900 */
[----:B------:R-:W5:Y:S01]  /*0d20*/  @P1 LDG.E R0, desc[UR52][R4.64] ;  /* 0x0000003404001981 */ /* 0x000f62000c1e1900 */
[----:B0-----:R-:W-:Y:S01]  /*0d30*/  ISETP.NE.U32.AND P0, PT, R8, RZ, PT ;  /* 0x000000ff0800720c */ /* 0x001fe20003f05070 */
[----:B------:R-:W-:Y:S01]  /*0d40*/  UISETP.NE.AND UP5, UPT, UR5, 0x1, UPT ;  /* 0x000000010500788c */ /* 0x000fe2000bfa5270 */
[----:B------:R-:W-:Y:S01]  /*0d50*/  VIADD R23, R19, 0xffffff80 ;  /* 0xffffff8013177836 */ /* 0x000fe20000000000 */
[----:B------:R-:W-:Y:S01]  /*0d60*/  UISETP.GE.AND UP4, UPT, UR7, 0x1, UPT ;  /* 0x000000010700788c */ /* 0x000fe2000bf86270 */
[----:B------:R-:W-:Y:S01]  /*0d70*/  ISETP.NE.AND.EX P0, PT, R9, RZ, PT, P0 ;  /* 0x000000ff0900720c */ /* 0x000fe20003f05300 */
[----:B------:R-:W-:Y:S01]  /*0d80*/  UP2UR UR45, UPR, URZ, 0x20 ;  /* 0x000000203f2d7883 */ /* 0x000fe20008000000 */
[----:B-1----:R-:W-:Y:S01]  /*0d90*/  IADD3 R3, -R22, 0x1, RZ ;  /* 0x0000000116037810 */ /* 0x002fe20007ffe1ff */
[----:B------:R-:W-:Y:S01]  /*0da0*/  UP2UR UR44, UPR, URZ, 0x10 ;  /* 0x000000103f2c7883 */ /* 0x000fe20008000000 */
[----:B--2---:R-:W-:-:S02]  /*0db0*/  SEL R16, R16, 0x1, P0 ;  /* 0x0000000110107807 */ /* 0x004fc40000000000 */
[----:B------:R-:W-:Y:S02]  /*0dc0*/  PLOP3.LUT P0, PT, PT, PT, UP4, 0x40, 0x0 ;  /* 0x000000000000781c */ /* 0x000fe40003f0e848 */
[----:B------:R-:W-:Y:S01]  /*0dd0*/  @UP5 ULDC UR9, c[0x0][0x44c] ;  /* 0x0001130000095ab9 */ /* 0x000fe20000000800 */
[CC--:B---3--:R-:W-:Y:S01]  /*0de0*/  IMAD R3, R16.reuse, R11.reuse, R3 ;  /* 0x0000000b10037224 */ /* 0x0c8fe200078e0203 */
[----:B----4-:R-:W-:Y:S01]  /*0df0*/  USHF.L.U32 UR47, UR47, 0x7, URZ ;  /* 0x000000072f2f7899 */ /* 0x010fe2000800063f */
[----:B------:R-:W-:Y:S01]  /*0e00*/  IMAD R18, R16, R11, RZ ;  /* 0x0000000b10127224 */ /* 0x000fe200078e02ff */
[----:B------:R-:W-:Y:S02]  /*0e10*/  @UP5 ULDC UR12, c[0x0][0x450] ;  /* 0x00011400000c5ab9 */ /* 0x000fe40000000800 */
[----:B------:R-:W-:Y:S01]  /*0e20*/  R2UR UR10, R3 ;  /* 0x00000000030a72ca */ /* 0x000fe200000e0000 */
[----:B------:R-:W-:Y:S02]  /*0e30*/  @UP5 UIADD3 UR8, UR47, 0x7f, URZ ;  /* 0x0000007f2f085890 */ /* 0x000fe4000fffe03f */
[----:B------:R-:W-:-:S02]  /*0e40*/  UIADD3 UR5, UR47, 0x7f, URZ ;  /* 0x0000007f2f057890 */ /* 0x000fc4000fffe03f */
[----:B------:R-:W-:-:S04]  /*0e50*/  UIMAD.WIDE.U32 UR8, UR8, UR9, URZ ;  /* 0x00000009080872a5 */ /* 0x000fc8000f8e003f */
[----:B------:R-:W-:-:S04]  /*0e60*/  @UP5 USHF.R.U32.HI UR5, URZ, UR12, UR9 ;  /* 0x0000000c3f055299 */ /* 0x000fc80008011609 */
[----:B------:R-:W-:-:S04]  /*0e70*/  UIADD3 UR8, UR10, UR5, URZ ;  /* 0x000000050a087290 */ /* 0x000fc8000fffe03f */
[----:B------:R-:W-:Y:S01]  /*0e80*/  UIADD3 UR6, UR8, UR6, URZ ;  /* 0x0000000608067290 */ /* 0x000fe2000fffe03f */
[----:B-----5:R-:W-:-:S04]  /*0e90*/  FMUL.FTZ R0, R7, R0 ;  /* 0x0000000007007220 */ /* 0x020fc80000410000 */
[----:B------:R-:W-:-:S05]  /*0ea0*/  FMUL.FTZ R0, R0, UR11 ;  /* 0x0000000b00007c20 */ /* 0x000fca0008410000 */
[----:B------:R-:W-:Y:S01]  /*0eb0*/  R2UR UR39, R0 ;  /* 0x00000000002772ca */ /* 0x000fe200000e0000 */
[----:B------:R-:W-:Y:S01]  /*0ec0*/  IMAD.U32 R0, RZ, RZ, UR6 ;  /* 0x00000006ff007e24 */ /* 0x000fe2000f8e00ff */
[----:B------:R-:W-:-:S13]  /*0ed0*/  @P0 BRA `(.L_x_1154) ;  /* 0x0000000000400947 */ /* 0x000fda0003800000 */
[----:B------:R-:W-:Y:S01]  /*0ee0*/  ISETP.LT.AND P0, PT, RZ, UR8, PT ;  /* 0x00000008ff007c0c */ /* 0x000fe2000bf01270 */
[----:B------:R-:W-:-:S12]  /*0ef0*/  UIADD3 UR5, UR8, -0x1, URZ ;  /* 0xffffffff08057890 */ /* 0x000fd8000fffe03f */
[----:B------:R-:W-:Y:S05]  /*0f00*/  @P0 BRA `(.L_x_1155) ;  /* 0x00000000001c0947 */ /* 0x000fea0003800000 */
[----:B------:R-:W-:Y:S02]  /*0f10*/  UISETP.NE.AND UP0, UPT, UR7, 0x1, UPT ;  /* 0x000000010700788c */ /* 0x000fe4000bf05270 */
[----:B------:R-:W-:-:S09]  /*0f20*/  UIADD3 UR5, -UR8, URZ, URZ ;  /* 0x0000003f08057290 */ /* 0x000fd2000fffe13f */
[----:B------:R-:W-:Y:S02]  /*0f30*/  @UP0 ULDC.64 UR10, c[0x0][0x9e8] ;  /* 0x00027a00000a0ab9 */ /* 0x000fe40000000a00 */
[----:B------:R-:W-:-:S04]  /*0f40*/  UIMAD.WIDE.U32 UR8, UR5, UR10, URZ ;  /* 0x0000000a050872a5 */ /* 0x000fc8000f8e003f */
[----:B------:R-:W-:-:S04]  /*0f50*/  @UP0 USHF.R.U32.HI UR5, URZ, UR11, UR9 ;  /* 0x0000000b3f050299 */ /* 0x000fc80008011609 */
[----:B------:R-:W-:Y:S01]  /*0f60*/  ULOP3.LUT UR5, URZ, UR5, URZ, 0x33, !UPT ;  /* 0x000000053f057292 */ /* 0x000fe2000f8e333f */
[----:B------:R-:W-:Y:S11]  /*0f70*/  BRA `(.L_x_1156) ;  /* 0x0000000000107947 */ /* 0x000ff60003800000 */
.L_x_1155:
[----:B------:R-:W-:-:S11]  /*0f80*/  UISETP.NE.AND UP0, UPT, UR7, 0x1, UPT ;  /* 0x000000010700788c */ /* 0x000fd6000bf05270 */
[----:B------:R-:W-:Y:S02]  /*0f90*/  @UP0 ULDC.64 UR10, c[0x0][0x9e8] ;  /* 0x00027a00000a0ab9 */ /* 0x000fe40000000a00 */
[----:B------:R-:W-:-:S04]  /*0fa0*/  UIMAD.WIDE.U32 UR8, UR5, UR10, URZ ;  /* 0x0000000a050872a5 */ /* 0x000fc8000f8e003f */
[----:B------:R-:W-:-:S12]  /*0fb0*/  @UP0 USHF.R.U32.HI UR5, URZ, UR11, UR9 ;  /* 0x0000000b3f050299 */ /* 0x000fd80008011609 */
.L_x_1156:
[----:B------:R-:W-:-:S06]  /*0fc0*/  UIMAD UR5, UR5, UR7, UR7 ;  /* 0x00000007050572a4 */ /* 0x000fcc000f8e0207 */
[----:B------:R-:W-:-:S07]  /*0fd0*/  VIMNMX R0, R0, UR5, PT ;  /* 0x0000000500007c48 */ /* 0x000fce000bfe0100 */
.L_x_1154:
[----:B------:R-:W-:Y:S01]  /*0fe0*/  UISETP.NE.AND UP0, UPT, UR45, URZ, UPT ;  /* 0x0000003f2d00728c */ /* 0x000fe2000bf05270 */
[-C--:B------:R-:W-:Y:S01]  /*0ff0*/  IMAD R22, R16, R11.reuse, -R22 ;  /* 0x0000000b10167224 */ /* 0x080fe200078e0a16 */
[----:B------:R-:W-:Y:S01]  /*1000*/  UMOV UR5, UR47 ;  /* 0x0000002f00057c82 */ /* 0x000fe20008000000 */
[----:B------:R-:W-:Y:S02]  /*1010*/  VIADD R2, R0, 0x9f ;  /* 0x0000009f00027836 */ /* 0x000fe40000000000 */
[----:B------:R-:W-:Y:S01]  /*1020*/  IMAD R0, R16, R11, 0x9f ;  /* 0x0000009f10007424 */ /* 0x000fe200078e020b */
[----:B------:R-:W-:Y:S01]  /*1030*/  R2UR UR6, R22 ;  /* 0x00000000160672ca */ /* 0x000fe200000e0000 */
[----:B------:R-:W-:-:S04]  /*1040*/  IMAD.HI R2, R2, 0x66666667, RZ ;  /* 0x6666666702027827 */ /* 0x000fc800078e02ff */
[----:B------:R-:W-:Y:S01]  /*1050*/  @UP0 ULDC UR8, c[0x0][0x44c] ;  /* 0x0001130000080ab9 */ /* 0x000fe20000000800 */
[----:B------:R-:W-:Y:S01]  /*1060*/  @UP0 ULDC UR10, c[0x0][0x450] ;  /* 0x00011400000a0ab9 */ /* 0x000fe20000000800 */
[----:B------:R-:W-:Y:S01]  /*1070*/  UIMAD.WIDE.U32 UR8, UR47, UR8, URZ ;  /* 0x000000082f0872a5 */ /* 0x000fe2000f8e003f */
[----:B------:R-:W-:Y:S01]  /*1080*/  IMAD.HI R0, R0, 0x66666667, RZ ;  /* 0x6666666700007827 */ /* 0x000fe200078e02ff */
[----:B------:R-:W-:Y:S02]  /*1090*/  SHF.R.U32.HI R5, RZ, 0x1f, R2 ;  /* 0x0000001fff057819 */ /* 0x000fe40000011602 */
[----:B------:R-:W-:Y:S02]  /*10a0*/  @UP0 USHF.R.U32.HI UR5, URZ, UR10, UR9 ;  /* 0x0000000a3f050299 */ /* 0x000fe40008011609 */
[----:B------:R-:W-:Y:S01]  /*10b0*/  UISETP.GE.AND UP0, UPT, UR7, 0x1, UPT ;  /* 0x000000010700788c */ /* 0x000fe2000bf06270 */
[----:B------:R-:W-:Y:S01]  /*10c0*/  SHF.R.U32.HI R3, RZ, 0x1f, R0 ;  /* 0x0000001fff037819 */ /* 0x000fe20000011600 */
[----:B------:R-:W-:Y:S01]  /*10d0*/  UIADD3 UR5, UR6, UR5, URZ ;  /* 0x0000000506057290 */ /* 0x000fe2000fffe03f */
[----:B------:R-:W-:-:S02]  /*10e0*/  LEA.HI.SX32 R2, R2, R5, 0x1a ;  /* 0x0000000502027211 */ /* 0x000fc400078fd2ff */
[----:B------:R-:W-:Y:S01]  /*10f0*/  ULDC UR6, c[0x0][0x9dc] ;  /* 0x0002770000067ab9 */ /* 0x000fe20000000800 */
[----:B------:R-:W-:Y:S01]  /*1100*/  PLOP3.LUT P0, PT, PT, PT, UP0, 0x40, 0x0 ;  /* 0x000000000000781c */ /* 0x000fe20003f0e808 */
[----:B------:R-:W-:Y:S01]  /*1110*/  UIADD3 UR6, UR5, -UR6, URZ ;  /* 0x8000000605067290 */ /* 0x000fe2000fffe03f */
[----:B------:R-:W-:-:S04]  /*1120*/  LEA.HI.SX32 R3, R0, R3, 0x1a ;  /* 0x0000000300037211 */ /* 0x000fc800078fd2ff */
[----:B------:R-:W-:-:S07]  /*1130*/  VIMNMX R19, R3, R2, PT ;  /* 0x0000000203137248 */ /* 0x000fce0003fe0100 */
[----:B------:R-:W-:Y:S05]  /*1140*/  @P0 BRA `(.L_x_1157) ;  /* 0x0000000000440947 */ /* 0x000fea0003800000 */
[----:B------:R-:W-:-:S06]  /*1150*/  UISETP.GT.AND UP0, UPT, UR5, -0x1, UPT ;  /* 0xffffffff0500788c */ /* 0x000fcc000bf04270 */
[----:B------:R-:W-:-:S13]  /*1160*/  PLOP3.LUT P0, PT, PT, PT, UP0, 0x80, 0x0 ;  /* 0x000000000000781c */ /* 0x000fda0003f0f008 */
[----:B------:R-:W-:Y:S05]  /*1170*/  @P0 BRA `(.L_x_1158) ;  /* 0x00000000001c0947 */ /* 0x000fea0003800000 */
[----:B------:R-:W-:Y:S02]  /*1180*/  UISETP.NE.AND UP0, UPT, UR7, 0x1, UPT ;  /* 0x000000010700788c */ /* 0x000fe4000bf05270 */
[----:B------:R-:W-:-:S09]  /*1190*/  ULOP3.LUT UR5, URZ, UR5, URZ, 0x33, !UPT ;  /* 0x000000053f057292 */ /* 0x000fd2000f8e333f */
[----:B------:R-:W-:Y:S02]  /*11a0*/  @UP0 ULDC.64 UR10, c[0x0][0x9e8] ;  /* 0x00027a00000a0ab9 */ /* 0x000fe40000000a00 */
[----:B------:R-:W-:-:S04]  /*11b0*/  UIMAD.WIDE.U32 UR8, UR5, UR10, URZ ;  /* 0x0000000a050872a5 */ /* 0x000fc8000f8e003f */
[----:B------:R-:W-:-:S04]  /*11c0*/  @UP0 USHF.R.U32.HI UR5, URZ, UR11, UR9 ;  /* 0x0000000b3f050299 */ /* 0x000fc80008011609 */
[----:B------:R-:W-:Y:S01]  /*11d0*/  ULOP3.LUT UR5, URZ, UR5, URZ, 0x33, !UPT ;  /* 0x000000053f057292 */ /* 0x000fe2000f8e333f */
[----:B------:R-:W-:Y:S11]  /*11e0*/  BRA `(.L_x_1159) ;  /* 0x0000000000107947 */ /* 0x000ff60003800000 */
.L_x_1158:
[----:B------:R-:W-:-:S11]  /*11f0*/  UISETP.NE.AND UP0, UPT, UR7, 0x1, UPT ;  /* 0x000000010700788c */ /* 0x000fd6000bf05270 */
[----:B------:R-:W-:Y:S02]  /*1200*/  @UP0 ULDC.64 UR10, c[0x0][0x9e8] ;  /* 0x00027a00000a0ab9 */ /* 0x000fe40000000a00 */
[----:B------:R-:W-:-:S04]  /*1210*/  UIMAD.WIDE.U32 UR8, UR5, UR10, URZ ;  /* 0x0000000a050872a5 */ /* 0x000fc8000f8e003f */
[----:B------:R-:W-:-:S12]  /*1220*/  @UP0 USHF.R.U32.HI UR5, URZ, UR11, UR9 ;  /* 0x0000000b3f050299 */ /* 0x000fd80008011609 */
.L_x_1159:
[----:B------:R-:W-:-:S04]  /*1230*/  UIMAD UR5, UR5, UR7, URZ ;  /* 0x00000007050572a4 */ /* 0x000fc8000f8e023f */
[----:B------:R-:W-:-:S04]  /*1240*/  UISETP.LT.AND UP0, UPT, UR6, UR5, UPT ;  /* 0x000000050600728c */ /* 0x000fc8000bf01270 */
[----:B------:R-:W-:-:S12]  /*1250*/  USEL UR6, UR6, UR5, !UP0 ;  /* 0x0000000506067287 */ /* 0x000fd8000c000000 */
.L_x_1157:
[----:B------:R-:W-:Y:S02]  /*1260*/  UIMAD.WIDE UR6, UR6, 0x66666667, URZ ;  /* 0x66666667060678a5 */ /* 0x000fe4000f8e023f */
[----:B------:R-:W-:Y:S02]  /*1270*/  USHF.R.U32.HI UR10, URZ, 0x10, UR4 ;  /* 0x000000103f0a7899 */ /* 0x000fe40008011604 */
[----:B------:R-:W-:Y:S02]  /*1280*/  USHF.R.U32.HI UR5, URZ, 0x1f, UR7 ;  /* 0x0000001f3f057899 */ /* 0x000fe40008011607 */
[----:B------:R-:W-:Y:S02]  /*1290*/  ULOP3.LUT UR40, UR4, 0xffff, URZ, 0xc0, !UPT ;  /* 0x0000ffff04287892 */ /* 0x000fe4000f8ec03f */
[----:B------:R-:W-:Y:S01]  /*12a0*/  ULEA.HI.SX32 UR5, UR7, UR5, 0x1a ;  /* 0x0000000507057291 */ /* 0x000fe2000f8fd23f */
[----:B------:R-:W-:-:S03]  /*12b0*/  UMOV UR4, URZ ;  /* 0x0000003f00047c82 */ /* 0x000fc60008000000 */
[----:B------:R-:W-:-:S04]  /*12c0*/  UISETP.LT.AND UP0, UPT, URZ, UR5, UPT ;  /* 0x000000053f00728c */ /* 0x000fc8000bf01270 */
[----:B------:R-:W-:Y:S02]  /*12d0*/  USEL UR9, URZ, UR5, !UP0 ;  /* 0x000000053f097287 */ /* 0x000fe4000c000000 */
[----:B------:R-:W-:-:S04]  /*12e0*/  UISETP.NE.AND UP0, UPT, UR10, URZ, UPT ;  /* 0x0000003f0a00728c */ /* 0x000fc8000bf05270 */
[----:B------:R-:W-:-:S07]  /*12f0*/  ISETP.GT.AND P0, PT, R19, UR9, PT ;  /* 0x0000000913007c0c */ /* 0x000fce000bf04270 */
[----:B------:R-:W-:-:S06]  /*1300*/  @!UP0 ULDC UR10, c[0x0][0x9f0] ;  /* 0x00027c00000a8ab9 */ /* 0x000fcc0000000800 */
[----:B------:R-:W-:Y:S05]  /*1310*/  @!P0 BRA `(.L_x_1160) ;  /* 0x00000000008c8947 */ /* 0x000fea0003800000 */
[----:B------:R-:W-:Y:S01]  /*1320*/  IMAD.U32 R4, RZ, RZ, UR10 ;  /* 0x0000000aff047e24 */ /* 0x000fe2000f8e00ff */
[----:B------:R-:W-:-:S04]  /*1330*/  UMOV UR4, URZ ;  /* 0x0000003f00047c82 */ /* 0x000fc80008000000 */
[----:B------:R-:W-:-:S04]  /*1340*/  IABS R0, R4 ;  /* 0x0000000400007213 */ /* 0x000fc80000000000 */
[----:B------:R-:W-:Y:S02]  /*1350*/  R2UR UR11, R0 ;  /* 0x00000000000b72ca */ /* 0x000fe400000e0000 */
[----:B------:R-:W-:Y:S02]  /*1360*/  IADD3 R0, R4, -0x1, R19 ;  /* 0xffffffff04007810 */ /* 0x000fe40007ffe013 */
[----:B------:R-:W-:Y:S02]  /*1370*/  IABS R4, R4 ;  /* 0x0000000400047213 */ /* 0x000fe40000000000 */
[----:B------:R-:W-:-:S03]  /*1380*/  R2UR UR6, R0 ;  /* 0x00000000000672ca */ /* 0x000fc600000e0000 */
[----:B------:R-:W-:-:S04]  /*1390*/  IMAD.MOV R4, RZ, RZ, -R4 ;  /* 0x000000ffff047224 */ /* 0x000fc800078e0a04 */
[----:B------:R-:W0:Y:S06]  /*13a0*/  I2F.RP R2, UR11 ;  /* 0x0000000b00027d06 */ /* 0x000e2c0008209400 */
[----:B------:R-:W-:-:S06]  /*13b0*/  UIADD3 UR6, -UR9, UR6, URZ ;  /* 0x0000000609067290 */ /* 0x000fcc000fffe13f */
[----:B------:R-:W-:Y:S01]  /*13c0*/  IMAD.U32 R0, RZ, RZ, UR6 ;  /* 0x00000006ff007e24 */ /* 0x000fe2000f8e00ff */
[----:B------:R-:W-:Y:S01]  /*13d0*/  ULOP3.LUT UR6, UR6, UR10, URZ, 0x3c, !UPT ;  /* 0x0000000a06067292 */ /* 0x000fe2000f8e3c3f */
[----:B0-----:R-:W0:Y:S03]  /*13e0*/  MUFU.RCP R2, R2 ;  /* 0x0000000200027308 */ /* 0x001e260000001000 */
[----:B------:R-:W-:-:S04]  /*13f0*/  IABS R0, R0 ;  /* 0x0000000000007213 */ /* 0x000fc80000000000 */
[----:B------:R-:W-:Y:S01]  /*1400*/  R2UR UR8, R0 ;  /* 0x00000000000872ca */ /* 0x000fe200000e0000 */
[----:B------:R-:W-:Y:S02]  /*1410*/  IMAD.MOV.U32 R0, RZ, RZ, R4 ;  /* 0x000000ffff007224 */ /* 0x000fe400078e0004 */
[----:B0-----:R-:W-:-:S06]  /*1420*/  VIADD R3, R2, 0xffffffe ;  /* 0x0ffffffe02037836 */ /* 0x001fcc0000000000 */
        /* <DEDUP_REMOVED lines=18> */
.L_x_1160:
[----:B------:R-:W-:Y:S02]  /*1550*/  UIMAD UR40, UR40, UR4, UR9 ;  /* 0x00000004282872a4 */ /* 0x000fe4000f8e0209 */
[----:B------:R-:W-:Y:S01]  /*1560*/  IMAD.U32 R0, RZ, RZ, UR4 ;  /* 0x00000004ff007e24 */ /* 0x000fe2000f8e00ff */
[----:B------:R-:W-:Y:S02]  /*1570*/  PLOP3.LUT P0, PT, PT, PT, PT, 0x80, 0x0 ;  /* 0x000000000000781c */ /* 0x000fe40003f0f070 */
[----:B------:R-:W-:Y:S01]  /*1580*/  CS2R R28, SRZ ;  /* 0x00000000001c7805 */ /* 0x000fe2000001ff00 */
[----:B------:R-:W-:Y:S01]  /*1590*/  IMAD.MOV.U32 R2, RZ, RZ, RZ ;  /* 0x000000ffff027224 */ /* 0x000fe200078e00ff */
[----:B------:R-:W-:Y:S02]  /*15a0*/  CS2R R24, SRZ ;  /* 0x0000000000187805 */ /* 0x000fe4000001ff00 */
[----:B------:R-:W-:Y:S01]  /*15b0*/  VIADDMNMX R19, R0, UR40, R19, PT ;  /* 0x0000002800137c46 */ /* 0x000fe2000b800113 */
[----:B------:R-:W-:Y:S01]  /*15c0*/  IMAD.MOV.U32 R0, RZ, RZ, RZ ;  /* 0x000000ffff007224 */ /* 0x000fe200078e00ff */
[----:B------:R-:W-:-:S02]  /*15d0*/  CS2R R30, SRZ ;  /* 0x00000000001e7805 */ /* 0x000fc4000001ff00 */
[----:B------:R-:W-:Y:S02]  /*15e0*/  CS2R R26, SRZ ;  /* 0x00000000001a7805 */ /* 0x000fe4000001ff00 */
[----:B------:R-:W-:Y:S02]  /*15f0*/  ISETP.GT.AND P1, PT, R19, UR40, PT ;  /* 0x0000002813007c0c */ /* 0x000fe4000bf24270 */
        /* <DEDUP_REMOVED lines=29> */
[----:B------:R-:W-:Y:S01]  /*17d0*/  SHF.R.S32.HI R104, RZ, 0x1f, R23 ;  /* 0x0000001fff687819 */ /* 0x000fe20000011417 */
[----:B------:R-:W0:Y:S01]  /*17e0*/  S2UR UR48, SR_CgaCtaId ;  /* 0x00000000003079c3 */ /* 0x000e220000008800 */
[----:B------:R-:W-:Y:S02]  /*17f0*/  UMOV UR41, 0x400 ;  /* 0x0000040000297882 */ /* 0x000fe40000000000 */
[----:B------:R-:W-:-:S04]  /*1800*/  LEA.HI R105, R104, R23, RZ, 0x7 ;  /* 0x0000001768697211 */ /* 0x000fc800078f38ff */
[----:B------:R-:W-:-:S05]  /*1810*/  SHF.R.S32.HI R106, RZ, 0x7, R105 ;  /* 0x00000007ff6a7819 */ /* 0x000fca0000011469 */
        /* <DEDUP_REMOVED lines=29> */
.L_x_1162:
[----:B------:R-:W-:-:S04]  /*19f0*/  SHF.L.U32 R0, RZ, 0x1f, RZ ;  /* 0x0000001fff007819 */ /* 0x000fc800000006ff */
[----:B------:R-:W0:Y:S02]  /*1a00*/  SYNCS.PHASECHK.TRANS64.TRYWAIT P0, [UR41+0x22800], R0 ;  /* 0x02280000ff0075a7 */ /* 0x000e240008000169 */
[----:B0-----:R-:W-:Y:S05]  /*1a10*/  @!P0 BRA `(.L_x_1163) ;  /* 0x0000018000088947 */ /* 0x001fea0003800000 */
.L_x_1305:
[----:B------:R-:W-:-:S06]  /*1a20*/  ULOP3.LUT UR4, UR36, 0x1, URZ, 0xfc, !UPT ;  /* 0x0000000124047892 */ /* 0x000fcc000f8efc3f */
[----:B------:R-:W-:-:S05]  /*1a30*/  IMAD.U32 R2, RZ, RZ, UR4 ;  /* 0x00000004ff027e24 */ /* 0x000fca000f8e00ff */
[----:B------:R-:W-:-:S13]  /*1a40*/  ISETP.NE.AND P0, PT, R2, 0x3, PT ;  /* 0x000000030200780c */ /* 0x000fda0003f05270 */
[----:B------:R-:W-:Y:S05]  /*1a50*/  @!P0 BRA `(.L_x_1164) ;  /* 0x0000000000048947 */ /* 0x000fea0003800000 */
[----:B------:R-:W-:Y:S01]  /*1a60*/  BPT.TRAP 0x1 ;  /* 0x000000040000795c */ /* 0x000fe20000300000 */
.L_x_1164:
[----:B------:R1:W2:Y:S01]  /*1a70*/  SYNCS.PHASECHK.TRANS64.TRYWAIT P1, [UR41+0x22830], R0 ;  /* 0x02283000ff0075a7 */ /* 0x0002a20008020169 */
[----:B------:R-:W-:Y:S05]  /*1a80*/  @!P0 BRA `(.L_x_1165) ;  /* 0x0000000000048947 */ /* 0x000fea0003800000 */
[----:B------:R-:W-:Y:S01]  /*1a90*/  BPT.TRAP 0x1 ;  /* 0x000000040000795c */ /* 0x000fe20000300000 */
.L_x_1165:
[----:B------:R-:W-:-:S05]  /*1aa0*/  IMAD.U32 R4, RZ, RZ, UR46 ;  /* 0x0000002eff047e24 */ /* 0x000fca000f8e00ff */
[----:B------:R-:W-:Y:S01]  /*1ab0*/  LOP3.LUT R4, R4, 0x10000, RZ, 0xfc, !PT ;  /* 0x0001000004047812 */ /* 0x000fe200078efcff */
[----:B--2---:R-:W-:Y:S06]  /*1ac0*/  @P1 BRA `(.L_x_1166) ;  /* 0x0000000000081947 */ /* 0x004fec0003800000 */
[----:B------:R-:W2:Y:S02]  /*1ad0*/  SYNCS.PHASECHK.TRANS64.TRYWAIT P1, [UR41+0x22830], R0 ;  /* 0x02283000ff0075a7 */ /* 0x000ea40008020169 */
[----:B--2---:R-:W-:Y:S05]  /*1ae0*/  @!P1 BRA `(.L_x_1167) ;  /* 0x0000017c00ec9947 */ /* 0x004fea0003800000 */
.L_x_1166:
[----:B------:R-:W-:Y:S05]  /*1af0*/  WARPSYNC.ALL ;  /* 0x0000000000007948 */ /* 0x000fea0003800000 */
[----:B------:R-:W-:Y:S01]  /*1b00*/  IMAD.MOV.U32 R5, RZ, RZ, 0x40000040 ;  /* 0x40000040ff057424 */ /* 0x000fe200078e00ff */
        /* <DEDUP_REMOVED lines=45> */
[----:B------:R-:W-:Y:S01]  /*1de0*/  UMOV UR19, 0x40000040 ;  /* 0x4000004000137882 */ /* 0x000fe20000000000 */
[----:B------:R-:W-:Y:S02]  /*1df0*/  WARPGROUP.DEPBAR.LE gsb0, 0x0 ;  /* 0x00008000000079c5 */ /* 0x000fe40000010000 */
[----:B------:R-:W-:-:S06]  /*1e00*/  WARPGROUP.ARRIVE ;  /* 0x00000000000079c5 */ /* 0x000fcc0000000000 */
[----:B------:R-:W-:Y:S01]  /*1e10*/  QGMMA.64x32x32.F32.E4M3.E4M3 R24, gdesc[UR20], RZ, !UPT, gsb0 ;  /* 0x00600000141879f3 */ /* 0x000fe2000c0008ff */
[----:B------:R-:W-:Y:S01]  /*1e20*/  R2UR UR20, R4 ;  /* 0x00000000041472ca */ /* 0x000fe200000e0000 */
[----:B------:R-:W-:Y:S01]  /*1e30*/  UIADD3 UR22, UR46, 0x206, URZ ;  /* 0x000002062e167890 */ /* 0x000fe2000fffe03f */
[----:B------:R-:W-:-:S11]  /*1e40*/  UMOV UR23, 0x40000040 ;  /* 0x4000004000177882 */ /* 0x000fd60000000000 */
[----:B------:R-:W-:-:S07]  /*1e50*/  UIADD3 UR4, UR20, 0x2, URZ ;  /* 0x0000000214047890 */ /* 0x000fce000fffe03f */
[----:B------:R-:W-:Y:S01]  /*1e60*/  UMOV UR8, UR4 ;  /* 0x0000000400087c82 */ /* 0x000fe20008000000 */
[----:B------:R-:W-:Y:S01]  /*1e70*/  UMOV UR12, UR4 ;  /* 0x00000004000c7c82 */ /* 0x000fe20008000000 */
        /* <DEDUP_REMOVED lines=10> */
[----:B------:R-:W-:Y:S01]  /*1f20*/  UMOV UR9, 0x40000040 ;  /* 0x4000004000097882 */ /* 0x000fe20000000000 */
[----:B------:R-:W-:Y:S01]  /*1f30*/  UMOV UR11, 0x40000040 ;  /* 0x40000040000b7882 */ /* 0x000fe20000000000 */
[----:B------:R-:W-:Y:S01]  /*1f40*/  UMOV UR17, UR9 ;  /* 0x0000000900117c82 */ /* 0x000fe20008000000 */
[----:B------:R-:W-:Y:S02]  /*1f50*/  WARPGROUP.DEPBAR.LE gsb0, 0x0 ;  /* 0x00008000000079c5 */ /* 0x000fe40000010000 */
[----:B------:R-:W-:-:S06]  /*1f60*/  WARPGROUP.ARRIVE ;  /* 0x00000000000079c5 */ /* 0x000fcc0000000000 */
[----:B------:R-:W-:Y:S01]  /*1f70*/  QGMMA.64x32x32.F32.E4M3.E4M3 R56, gdesc[UR12], R56, gsb0 ;  /* 0x006000000c3879f3 */ /* 0x000fe20008000838 */
[----:B------:R-:W-:Y:S01]  /*1f80*/  UIADD3 UR14, UR46, 0x104, URZ ;  /* 0x000001042e0e7890 */ /* 0x000fe2000fffe03f */
[----:B------:R-:W-:Y:S01]  /*1f90*/  UMOV UR13, UR9 ;  /* 0x00000009000d7c82 */ /* 0x000fe20008000000 */
[----:B------:R-:W-:Y:S01]  /*1fa0*/  UMOV UR15, 0x40000040 ;  /* 0x40000040000f7882 */ /* 0x000fe20000000000 */
[----:B------:R-:W-:Y:S02]  /*1fb0*/  WARPGROUP.DEPBAR.LE gsb0, 0x0 ;  /* 0x00008000000079c5 */ /* 0x000fe40000010000 */
[----:B------:R-:W-:-:S06]  /*1fc0*/  WARPGROUP.ARRIVE ;  /* 0x00000000000079c5 */ /* 0x000fcc0000000000 */
[----:B------:R-:W-:Y:S01]  /*1fd0*/  QGMMA.64x32x32.F32.E4M3.E4M3 R40, gdesc[UR4], R40, gsb0 ;  /* 0x00600000042879f3 */ /* 0x000fe20008000828 */
[----:B------:R-:W-:Y:S01]  /*1fe0*/  UMOV UR6, UR8 ;  /* 0x0000000800067c82 */ /* 0x000fe20008000000 */
[----:B------:R-:W-:Y:S01]  /*1ff0*/  UMOV UR7, 0x40000040 ;  /* 0x4000004000077882 */ /* 0x000fe20000000000 */
[----:B------:R-:W-:-:S07]  /*2000*/  UIADD3 UR8, UR20, 0x4, URZ ;  /* 0x0000000414087890 */ /* 0x000fce000fffe03f */
[----:B------:R-:W-:Y:S01]  /*2010*/  UMOV UR12, UR8 ;  /* 0x00000008000c7c82 */ /* 0x000fe20008000000 */
[----:B------:R-:W-:Y:S01]  /*2020*/  UMOV UR16, UR8 ;  /* 0x0000000800107c82 */ /* 0x000fe20008000000 */
        /* <DEDUP_REMOVED lines=16> */
[----:B------:R-:W-:Y:S02]  /*2130*/  UMOV UR21, UR13 ;  /* 0x0000000d00157c82 */ /* 0x000fe40008000000 */
[----:B------:R-:W-:Y:S01]  /*2140*/  UMOV UR20, UR12 ;  /* 0x0000000c00147c82 */ /* 0x000fe20008000000 */
        /* <DEDUP_REMOVED lines=38> */
.L_x_1168:
[----:B01----:R-:W-:Y:S01]  /*23b0*/  LOP3.LUT R0, R105, 0xffffff80, RZ, 0xc0, !PT ;  /* 0xffffff8069007812 */ /* 0x003fe200078ec0ff */
[----:B------:R-:W-:Y:S01]  /*23c0*/  UISETP.NE.AND UP1, UPT, UR45, URZ, UPT ;  /* 0x0000003f2d00728c */ /* 0x000fe2000bf25270 */
[----:B------:R-:W-:Y:S01]  /*23d0*/  LEA.HI R104, R104, R23, RZ, 0x2 ;  /* 0x0000001768687211 */ /* 0x000fe200078f10ff */
[----:B------:R-:W-:Y:S01]  /*23e0*/  IMAD.MOV.U32 R10, RZ, RZ, -0xa0 ;  /* 0xffffff60ff0a7424 */ /* 0x000fe200078e00ff */
[----:B------:R-:W-:Y:S01]  /*23f0*/  LEA.HI R7, R106, R106, RZ, 0x1 ;  /* 0x0000006a6a077211 */ /* 0x000fe200078f08ff */
[----:B------:R-:W-:Y:S01]  /*2400*/  IMAD.IADD R0, R23, 0x1, -R0 ;  /* 0x0000000117007824 */ /* 0x000fe200078e0a00 */
[----:B------:R-:W-:Y:S01]  /*2410*/  LOP3.LUT R104, R104, 0xfffffffc, RZ, 0xc0, !PT ;  /* 0xfffffffc68687812 */ /* 0x000fe200078ec0ff */
[----:B------:R-:W-:Y:S01]  /*2420*/  UISETP.NE.AND UP0, UPT, UR44, URZ, UPT ;  /* 0x0000003f2c00728c */ /* 0x000fe2000bf05270 */
[----:B------:R-:W-:Y:S01]  /*2430*/  LOP3.LUT R7, R7, 0x3fffffe, RZ, 0xc0, !PT ;  /* 0x03fffffe07077812 */ /* 0x000fe200078ec0ff */
[----:B------:R-:W-:Y:S01]  /*2440*/  ULDC UR54, c[0x0][0x288] ;  /* 0x0000a20000367ab9 */ /* 0x000fe20000000800 */
[----:B------:R-:W-:Y:S01]  /*2450*/  SHF.R.S32.HI R3, RZ, 0x1f, R0 ;  /* 0x0000001fff037819 */ /* 0x000fe20000011400 */
[----:B------:R-:W-:Y:S01]  /*2460*/  IMAD.IADD R104, R23, 0x1, -R104 ;  /* 0x0000000117687824 */ /* 0x000fe200078e0a68 */
[----:B------:R-:W-:Y:S01]  /*2470*/  PLOP3.LUT P1, PT, PT, PT, UP1, 0x80, 0x0 ;  /* 0x000000000000781c */ /* 0x000fe20003f2f018 */
[----:B------:R-:W-:Y:S01]  /*2480*/  IMAD.IADD R7, R106, 0x1, -R7 ;  /* 0x000000016a077824 */ /* 0x000fe200078e0a07 */
[CC--:B------:R-:W-:Y:S01]  /*2490*/  LEA.HI R2, R3.reuse, R0.reuse, RZ, 0x2 ;  /* 0x0000000003027211 */ /* 0x0c0fe200078f10ff */
[----:B------:R-:W-:Y:S01]  /*24a0*/  @UP1 ULDC UR6, c[0x0][0x44c] ;  /* 0x0001130000061ab9 */ /* 0x000fe20000000800 */
[----:B------:R-:W-:Y:S01]  /*24b0*/  LEA.HI R6, R3, R0, RZ, 0x5 ;  /* 0x0000000003067211 */ /* 0x000fe200078f28ff */
[----:B------:R-:W-:Y:S01]  /*24c0*/  @UP1 ULDC UR7, c[0x0][0x450] ;  /* 0x0001140000071ab9 */ /* 0x000fe20000000800 */
[--C-:B------:R-:W-:Y:S01]  /*24d0*/  SHF.R.S32.HI R3, RZ, 0x2, R2.reuse ;  /* 0x00000002ff037819 */ /* 0x100fe20000011402 */
[----:B------:R-:W-:Y:S01]  /*24e0*/  ULDC UR50, c[0x0][0x9dc] ;  /* 0x0002770000327ab9 */ /* 0x000fe20000000800 */
[----:B------:R-:W-:Y:S01]  /*24f0*/  SHF.R.S32.HI R8, RZ, 0x1f, R2 ;  /* 0x0000001fff087819 */ /* 0x000fe20000011402 */
[----:B------:R-:W-:Y:S01]  /*2500*/  ULOP3.LUT UR50, URZ, UR50, URZ, 0x33, !UPT ;  /* 0x000000323f327292 */ /* 0x000fe2000f8e333f */
[----:B------:R-:W-:Y:S01]  /*2510*/  SHF.R.S32.HI R6, RZ, 0x5, R6 ;  /* 0x00000005ff067819 */ /* 0x000fe20000011406 */
[----:B------:R-:W-:Y:S01]  /*2520*/  ULDC UR10, c[0x0][0x9e0] ;  /* 0x00027800000a7ab9 */ /* 0x000fe20000000800 */
[----:B------:R-:W-:-:S02]  /*2530*/  LEA.HI R8, R8, R3, RZ, 0x3 ;  /* 0x0000000308087211 */ /* 0x000fc400078f18ff */
[----:B------:R-:W-:Y:S02]  /*2540*/  LEA.HI R9, R104, R104, RZ, 0x1 ;  /* 0x0000006868097211 */ /* 0x000fe400078f08ff */
[----:B------:R-:W-:Y:S02]  /*2550*/  LEA R6, R6, UR47, 0x4 ;  /* 0x0000002f06067c11 */ /* 0x000fe4000f8e20ff */
[----:B------:R-:W-:Y:S02]  /*2560*/  LOP3.LUT R8, R8, 0xfffffff8, RZ, 0xc0, !PT ;  /* 0xfffffff808087812 */ /* 0x000fe400078ec0ff */
[----:B------:R-:W-:Y:S02]  /*2570*/  LOP3.LUT R9, R9, 0x1ffffffe, RZ, 0xc0, !PT ;  /* 0x1ffffffe09097812 */ /* 0x000fe400078ec0ff */
[----:B------:R-:W-:Y:S02]  /*2580*/  IADD3 R6, R6, R3, -R8 ;  /* 0x0000000306067210 */ /* 0x000fe40007ffe808 */
[----:B------:R-:W-:Y:S01]  /*2590*/  PLOP3.LUT P2, PT, PT, PT, UP1, 0x80, 0x0 ;  /* 0x000000000000781c */ /* 0x000fe20003f4f018 */
[----:B------:R-:W-:-:S02]  /*25a0*/  IMAD.IADD R9, R104, 0x1, -R9 ;  /* 0x0000000168097824 */ /* 0x000fc400078e0a09 */
[----:B------:R-:W-:-:S04]  /*25b0*/  IMAD R6, R7, 0x40, R6 ;  /* 0x0000004007067824 */ /* 0x000fc800078e0206 */
[----:B------:R-:W-:Y:S02]  /*25c0*/  IMAD R7, R9, 0x8, R6 ;  /* 0x0000000809077824 */ /* 0x000fe400078e0206 */
[----:B------:R-:W-:Y:S02]  /*25d0*/  IMAD R9, R19, R10, 0xa1 ;  /* 0x000000a113097424 */ /* 0x000fe400078e020a */
[----:B------:R-:W-:Y:S01]  /*25e0*/  @P1 IMAD.HI.U32 R3, R7, UR6, RZ ;  /* 0x0000000607031c27 */ /* 0x000fe2000f8e00ff */
[----:B------:R-:W-:Y:S01]  /*25f0*/  UIADD3 UR6, UR41, 0x22840, URZ ;  /* 0x0002284029067890 */ /* 0x000fe2000fffe03f */
[----:B------:R-:W-:Y:S02]  /*2600*/  PLOP3.LUT P1, PT, PT, PT, UP0, 0x40, 0x0 ;  /* 0x000000000000781c */ /* 0x000fe40003f2e808 */
[----:B------:R-:W-:Y:S01]  /*2610*/  IMAD.MOV.U32 R6, RZ, RZ, R7 ;  /* 0x000000ffff067224 */ /* 0x000fe200078e0007 */
[----:B------:R-:W-:Y:S01]  /*2620*/  @P2 SHF.R.U32.HI R6, RZ, UR7, R3 ;  /* 0x00000007ff062c19 */ /* 0x000fe20008011603 */
[----:B------:R-:W-:Y:S01]  /*2630*/  UPRMT UR6, UR48, 0x654, UR6 ;  /* 0x0000065430067896 */ /* 0x000fe20008000006 */
[----:B------:R-:W-:-:S03]  /*2640*/  LOP3.LUT R3, R2, 0x7ffffffc, RZ, 0xc0, !PT ;  /* 0x7ffffffc02037812 */ /* 0x000fc600078ec0ff */
[----:B------:R-:W0:Y:S02]  /*2650*/  SHFL.IDX PT, R15, R6, RZ, 0x1c1f ;  /* 0x001c1fff060f7589 */ /* 0x000e2400000e0000 */
[----:B------:R-:W-:Y:S02]  /*2660*/  IMAD.IADD R8, R0, 0x1, -R3 ;  /* 0x0000000100087824 */ /* 0x000fe400078e0a03 */
[--C-:B------:R-:W-:Y:S01]  /*2670*/  IMAD R0, R19, -0xa0, R18.reuse ;  /* 0xffffff6013007824 */ /* 0x100fe200078e0212 */
[----:B------:R-:W-:Y:S01]  /*2680*/  SYNCS.ARRIVE.TRANS64.RED.A1T0 RZ, [UR6], RZ ;  /* 0x000000ffffff79a7 */ /* 0x000fe20008100406 */
[----:B------:R-:W-:Y:S02]  /*2690*/  IMAD R11, R8, -0x2, R9 ;  /* 0xfffffffe080b7824 */ /* 0x000fe400078e0209 */
[----:B------:R-:W-:Y:S02]  /*26a0*/  VIADD R3, R0, 0xa0 ;  /* 0x000000a000037836 */ /* 0x000fe40000000000 */
[----:B------:R-:W-:Y:S01]  /*26b0*/  VIADD R9, R9, 0xffffffff ;  /* 0xffffffff09097836 */ /* 0x000fe20000000000 */
[----:B------:R-:W-:Y:S01]  /*26c0*/  IADD3 R0, R11, -UR54, R18 ;  /* 0x800000360b007c10 */ /* 0x000fe2000fffe012 */
[----:B------:R-:W-:-:S02]  /*26d0*/  IMAD R12, R8, -0x2, R3 ;  /* 0xfffffffe080c7824 */ /* 0x000fc400078e0203 */
[----:B------:R-:W-:Y:S02]  /*26e0*/  VIADD R20, R11, 0xffffffff ;  /* 0xffffffff0b147836 */ /* 0x000fe40000000000 */
[C---:B------:R-:W-:Y:S02]  /*26f0*/  VIADD R13, R0.reuse, UR10 ;  /* 0x0000000a000d7c36 */ /* 0x040fe40008000000 */
[----:B------:R-:W-:-:S03]  /*2700*/  VIADD R14, R0, UR50 ;  /* 0x00000032000e7c36 */ /* 0x000fc60008000000 */
[----:B0-----:R-:W-:Y:S01]  /*2710*/  VIADDMNMX R0, R15, R13, R12, PT ;  /* 0x0000000d0f007246 */ /* 0x001fe2000380010c */
[----:B------:R-:W-:Y:S01]  /*2720*/  IMAD.IADD R2, R14, 0x1, R15 ;  /* 0x000000010e027824 */ /* 0x000fe200078e020f */
[----:B------:R-:W-:Y:S06]  /*2730*/  @P1 BRA `(.L_x_1169) ;  /* 0x00000000005c1947 */ /* 0x000fec0003800000 */
[----:B------:R-:W-:Y:S01]  /*2740*/  IADD3 R3, R18, -UR54, R15 ;  /* 0x8000003612037c10 */ /* 0x000fe2000fffe00f */
[----:B------:R-:W-:Y:S03]  /*2750*/  BSSY B0, `(.L_x_1170) ;  /* 0x0000012000007945 */ /* 0x000fe60003800000 */
[----:B------:R-:W-:-:S13]  /*2760*/  ISETP.GT.AND P1, PT, R3, -0x1, PT ;  /* 0xffffffff0300780c */ /* 0x000fda0003f24270 */
[----:B------:R-:W-:Y:S05]  /*2770*/  @P1 BRA `(.L_x_1171) ;  /* 0x0000000000241947 */ /* 0x000fea0003800000 */
[----:B------:R-:W-:Y:S01]  /*2780*/  ULDC UR6, c[0x0][0x9e4] ;  /* 0x0002790000067ab9 */ /* 0x000fe20000000800 */
[----:B------:R-:W-:Y:S01]  /*2790*/  LOP3.LUT R3, RZ, R3, RZ, 0x33, !PT ;  /* 0x00000003ff037212 */ /* 0x000fe200078e33ff */
[----:B------:R-:W-:-:S05]  /*27a0*/  IMAD.U32 R11, RZ, RZ, UR6 ;  /* 0x00000006ff0b7e24 */ /* 0x000fca000f8e00ff */
[----:B------:R-:W-:-:S13]  /*27b0*/  ISETP.NE.AND P1, PT, R11, 0x1, PT ;  /* 0x000000010b00780c */ /* 0x000fda0003f25270 */
[----:B------:R-:W0:Y:S02]  /*27c0*/  @P1 LDC.64 R104, c[0x0][0x9e8] ;  /* 0x00027a00ff681b82 */ /* 0x000e240000000a00 */
[----:B0-----:R-:W-:-:S05]  /*27d0*/  @P1 IMAD.HI.U32 R10, R3, R104, RZ ;  /* 0x00000068030a1227 */ /* 0x001fca00078e00ff */
[----:B------:R-:W-:-:S04]  /*27e0*/  @P1 SHF.R.U32.HI R3, RZ, R105, R10 ;  /* 0x00000069ff031219 */ /* 0x000fc8000001160a */
[----:B------:R-:W-:Y:S01]  /*27f0*/  LOP3.LUT R3, RZ, R3, RZ, 0x33, !PT ;  /* 0x00000003ff037212 */ /* 0x000fe200078e33ff */
[----:B------:R-:W-:Y:S06]  /*2800*/  BRA `(.L_x_1172) ;  /* 0x0000000000187947 */ /* 0x000fec0003800000 */
.L_x_1171:
[----:B------:R-:W-:Y:S02]  /*2810*/  ULDC UR6, c[0x0][0x9e4] ;  /* 0x0002790000067ab9 */ /* 0x000fe40000000800 */
[----:B------:R-:W-:-:S05]  /*2820*/  IMAD.U32 R11, RZ, RZ, UR6 ;  /* 0x00000006ff0b7e24 */ /* 0x000fca000f8e00ff */
[----:B------:R-:W-:-:S13]  /*2830*/  ISETP.NE.AND P1, PT, R11, 0x1, PT ;  /* 0x000000010b00780c */ /* 0x000fda0003f25270 */
[----:B------:R-:W0:Y:S02]  /*2840*/  @P1 LDC.64 R104, c[0x0][0x9e8] ;  /* 0x00027a00ff681b82 */ /* 0x000e240000000a00 */
[----:B0-----:R-:W-:-:S05]  /*2850*/  @P1 IMAD.HI.U32 R10, R3, R104, RZ ;  /* 0x00000068030a1227 */ /* 0x001fca00078e00ff */
[----:B------:R-:W-:-:S07]  /*2860*/  @P1 SHF.R.U32.HI R3, RZ, R105, R10 ;  /* 0x00000069ff031219 */ /* 0x000fce000001160a */
.L_x_1172:
[----:B------:R-:W-:Y:S05]  /*2870*/  BSYNC B0 ;  /* 0x0000000000007941 */ /* 0x000fea0003800000 */
.L_x_1170:
[----:B------:R-:W-:-:S05]  /*2880*/  IMAD R3, R3, R11, R20 ;  /* 0x0000000b03037224 */ /* 0x000fca00078e0214 */
[----:B------:R-:W-:Y:S02]  /*2890*/  VIADDMNMX R0, R3, R11, R0, PT ;  /* 0x0000000b03007246 */ /* 0x000fe40003800100 */
[----:B------:R-:W-:-:S07]  /*28a0*/  VIMNMX R2, R2, R3, !PT ;  /* 0x0000000302027248 */ /* 0x000fce0007fe0100 */
.L_x_1169:
[C---:B------:R-:W-:Y:S01]  /*28b0*/  ISETP.GE.AND P1, PT, R9.reuse, 0x9, PT ;  /* 0x000000090900780c */ /* 0x040fe20003f26270 */
[----:B------:R-:W0:Y:S01]  /*28c0*/  SHFL.IDX PT, R3, R6, 0x1, 0x1c1f ;  /* 0x003c1f0006037f89 */ /* 0x000e2200000e0000 */
[----:B------:R-:W-:Y:S01]  /*28d0*/  ISETP.GE.AND P2, PT, R9, 0x2, PT ;  /* 0x000000020900780c */ /* 0x000fe20003f46270 */
[----:B------:R-:W-:Y:S01]  /*28e0*/  UISETP.NE.AND UP0, UPT, UR44, URZ, UPT ;  /* 0x0000003f2c00728c */ /* 0x000fe2000bf05270 */
[----:B------:R-:W-:Y:S02]  /*28f0*/  P2R R23, PR, RZ, 0x2 ;  /* 0x00000002ff177803 */ /* 0x000fe40000000000 */
[----:B------:R-:W-:Y:S02]  /*2900*/  ISETP.GT.AND P1, PT, R2, 0x8, !P1 ;  /* 0x000000080200780c */ /* 0x000fe40004f24270 */
[----:B------:R-:W-:Y:S02]  /*2910*/  P2R R21, PR, RZ, 0x4 ;  /* 0x00000004ff157803 */ /* 0x000fe40000000000 */
[----:B------:R-:W-:-:S02]  /*2920*/  ISETP.LT.OR P1, PT, R0, 0x9, P1 ;  /* 0x000000090000780c */ /* 0x000fc40000f21670 */
[----:B------:R-:W-:Y:S02]  /*2930*/  ISETP.GT.AND P2, PT, R2, 0x1, !P2 ;  /* 0x000000010200780c */ /* 0x000fe40005744270 */
[C---:B------:R-:W-:Y:S02]  /*2940*/  ISETP.GE.AND P3, PT, R9.reuse, 0x11, PT ;  /* 0x000000110900780c */ /* 0x040fe40003f66270 */
[----:B------:R-:W-:Y:S02]  /*2950*/  FSEL R92, R92, -INF , !P1 ;  /* 0xff8000005c5c7808 */ /* 0x000fe40004800000 */
[----:B------:R-:W-:Y:S02]  /*2960*/  ISETP.LT.OR P2, PT, R0, 0x2, P2 ;  /* 0x000000020000780c */ /* 0x000fe40001741670 */
[----:B------:R-:W-:Y:S02]  /*2970*/  ISETP.GT.AND P1, PT, R2, 0x10, !P3 ;  /* 0x000000100200780c */ /* 0x000fe40005f24270 */
[----:B------:R-:W-:-:S02]  /*2980*/  ISETP.GE.AND P4, PT, R9, 0xa, PT ;  /* 0x0000000a0900780c */ /* 0x000fc40003f86270 */
[----:B------:R-:W-:Y:S02]  /*2990*/  FSEL R89, R89, -INF , !P2 ;  /* 0xff80000059597808 */ /* 0x000fe40005000000 */
[----:B------:R-:W-:Y:S02]  /*29a0*/  P2R R105, PR, RZ, 0x8 ;  /* 0x00000008ff697803 */ /* 0x000fe40000000000 */
[----:B------:R-:W-:Y:S02]  /*29b0*/  ISETP.LT.OR P1, PT, R0, 0x11, P1 ;  /* 0x000000110000780c */ /* 0x000fe40000f21670 */
[----:B------:R-:W-:Y:S02]  /*29c0*/  ISETP.GT.AND P2, PT, R2, 0x9, !P4 ;  /* 0x000000090200780c */ /* 0x000fe40006744270 */
[----:B------:R-:W-:Y:S02]  /*29d0*/  ISETP.GE.AND P3, PT, R9, 0x12, PT ;  /* 0x000000120900780c */ /* 0x000fe40003f66270 */
[----:B------:R-:W-:-:S02]  /*29e0*/  FSEL R96, R96, -INF , !P1 ;  /* 0xff80000060607808 */ /* 0x000fc40004800000 */
[----:B------:R-:W-:Y:S02]  /*29f0*/  ISETP.LT.OR P2, PT, R0, 0xa, P2 ;  /* 0x0000000a0000780c */ /* 0x000fe40001741670 */
[----:B------:R-:W-:Y:S02]  /*2a00*/  ISETP.GT.AND P1, PT, R2, 0x11, !P3 ;  /* 0x000000110200780c */ /* 0x000fe40005f24270 */
[----:B------:R-:W-:Y:S02]  /*2a10*/  FSEL R93, R93, -INF , !P2 ;  /* 0xff8000005d5d7808 */ /* 0x000fe40005000000 */
[----:B------:R-:W-:Y:S02]  /*2a20*/  ISETP.LT.OR P1, PT, R0, 0x12, P1 ;  /* 0x000000120000780c */ /* 0x000fe40000f21670 */
[----:B------:R-:W-:Y:S02]  /*2a30*/  ISETP.GE.AND P2, PT, R9, 0x19, PT ;  /* 0x000000190900780c */ /* 0x000fe40003f46270 */
[----:B------:R-:W-:-:S02]  /*2a40*/  FSEL R97, R97, -INF , !P1 ;  /* 0xff80000061617808 */ /* 0x000fc40004800000 */
[----:B------:R-:W-:Y:S02]  /*2a50*/  ISETP.GT.AND P1, PT, R2, 0x18, !P2 ;  /* 0x000000180200780c */ /* 0x000fe40005724270 */
[----:B------:R-:W-:Y:S02]  /*2a60*/  P2R R107, PR, RZ, 0x4 ;  /* 0x00000004ff6b7803 */ /* 0x000fe40000000000 */
[----:B------:R-:W-:Y:S02]  /*2a70*/  ISETP.LT.OR P1, PT, R0, 0x19, P1 ;  /* 0x000000190000780c */ /* 0x000fe40000f21670 */
[----:B------:R-:W-:Y:S02]  /*2a80*/  ISETP.GE.AND P2, PT, R9, 0x1a, PT ;  /* 0x0000001a0900780c */ /* 0x000fe40003f46270 */
[----:B------:R-:W-:Y:S02]  /*2a90*/  FSEL R100, R100, -INF , !P1 ;  /* 0xff80000064647808 */ /* 0x000fe40004800000 */
[----:B------:R-:W-:-:S02]  /*2aa0*/  ISETP.GT.AND P1, PT, R2, 0x19, !P2 ;  /* 0x000000190200780c */ /* 0x000fc40005724270 */
[----:B------:R-:W-:Y:S02]  /*2ab0*/  P2R R108, PR, RZ, 0x4 ;  /* 0x00000004ff6c7803 */ /* 0x000fe40000000000 */
[----:B------:R-:W-:Y:S02]  /*2ac0*/  ISETP.LT.OR P1, PT, R0, 0x1a, P1 ;  /* 0x0000001a0000780c */ /* 0x000fe40000f21670 */
[----:B------:R-:W-:Y:S02]  /*2ad0*/  P2R R106, PR, RZ, 0x8 ;  /* 0x00000008ff6a7803 */ /* 0x000fe40000000000 */
[----:B------:R-:W-:Y:S02]  /*2ae0*/  FSEL R101, R101, -INF , !P1 ;  /* 0xff80000065657808 */ /* 0x000fe40004800000 */
[C---:B------:R-:W-:Y:S02]  /*2af0*/  ISETP.GE.AND P1, PT, R9.reuse, 0x21, PT ;  /* 0x000000210900780c */ /* 0x040fe40003f26270 */
[----:B------:R-:W-:-:S02]  /*2b00*/  ISETP.GE.AND P3, PT, R9, 0x22, PT ;  /* 0x000000220900780c */ /* 0x000fc40003f66270 */
[----:B------:R-:W-:Y:S02]  /*2b10*/  ISETP.GT.AND P2, PT, R2, 0x20, !P1 ;  /* 0x000000200200780c */ /* 0x000fe40004f44270 */
[----:B------:R-:W-:Y:S02]  /*2b20*/  P2R R109, PR, RZ, 0x8 ;  /* 0x00000008ff6d7803 */ /* 0x000fe40000000000 */
[----:B------:R-:W-:Y:S02]  /*2b30*/  ISETP.LT.OR P2, PT, R0, 0x21, P2 ;  /* 0x000000210000780c */ /* 0x000fe40001741670 */
[----:B------:R-:W-:Y:S02]  /*2b40*/  P2R R104, PR, RZ, 0x10 ;  /* 0x00000010ff687803 */ /* 0x000fe40000000000 */
[----:B------:R-:W-:Y:S02]  /*2b50*/  FSEL R72, R72, -INF , !P2 ;  /* 0xff80000048487808 */ /* 0x000fe40005000000 */
[----:B------:R-:W-:-:S02]  /*2b60*/  ISETP.GT.AND P2, PT, R2, 0x21, !P3 ;  /* 0x000000210200780c */ /* 0x000fc40005f44270 */
[----:B------:R-:W-:Y:S02]  /*2b70*/  ISETP.GE.AND P3, PT, R9, 0x29, PT ;  /* 0x000000290900780c */ /* 0x000fe40003f66270 */
[----:B------:R-:W-:Y:S02]  /*2b80*/  ISETP.LT.OR P2, PT, R0, 0x22, P2 ;  /* 0x000000220000780c */ /* 0x000fe40001741670 */
[----:B------:R-:W-:Y:S02]  /*2b90*/  P2R R110, PR, RZ, 0x8 ;  /* 0x00000008ff6e7803 */ /* 0x000fe40000000000 */
[----:B------:R-:W-:Y:S02]  /*2ba0*/  FSEL R73, R73, -INF , !P2 ;  /* 0xff80000049497808 */ /* 0x000fe40005000000 */
[----:B------:R-:W-:Y:S02]  /*2bb0*/  ISETP.GT.AND P2, PT, R2, 0x28, !P3 ;  /* 0x000000280200780c */ /* 0x000fe40005f44270 */
[----:B------:R-:W-:-:S02]  /*2bc0*/  ISETP.GE.AND P3, PT, R9, 0x2a, PT ;  /* 0x0000002a0900780c */ /* 0x000fc40003f66270 */
[----:B------:R-:W-:Y:S02]  /*2bd0*/  ISETP.LT.OR P2, PT, R0, 0x29, P2 ;  /* 0x000000290000780c */ /* 0x000fe40001741670 */
[----:B------:R-:W-:Y:S02]  /*2be0*/  P2R R111, PR, RZ, 0x8 ;  /* 0x00000008ff6f7803 */ /* 0x000fe40000000000 */
[----:B------:R-:W-:Y:S02]  /*2bf0*/  FSEL R76, R76, -INF , !P2 ;  /* 0xff8000004c4c7808 */ /* 0x000fe40005000000 */
[----:B------:R-:W-:Y:S02]  /*2c00*/  ISETP.GT.AND P2, PT, R2, 0x29, !P3 ;  /* 0x000000290200780c */ /* 0x000fe40005f44270 */
[----:B------:R-:W-:Y:S02]  /*2c10*/  ISETP.GE.AND P3, PT, R9, 0x31, PT ;  /* 0x000000310900780c */ /* 0x000fe40003f66270 */
[----:B------:R-:W-:-:S02]  /*2c20*/  ISETP.LT.OR P2, PT, R0, 0x2a, P2 ;  /* 0x0000002a0000780c */ /* 0x000fc40001741670 */
[----:B------:R-:W-:Y:S02]  /*2c30*/  P2R R112, PR, RZ, 0x8 ;  /* 0x00000008ff707803 */ /* 0x000fe40000000000 */
[----:B------:R-:W-:Y:S02]  /*2c40*/  FSEL R77, R77, -INF , !P2 ;  /* 0xff8000004d4d7808 */ /* 0x000fe40005000000 */
[----:B------:R-:W-:Y:S02]  /*2c50*/  ISETP.GT.AND P2, PT, R2, 0x30, !P3 ;  /* 0x000000300200780c */ /* 0x000fe40005f44270 */
[----:B------:R-:W-:Y:S02]  /*2c60*/  ISETP.GE.AND P3, PT, R9, 0x32, PT ;  /* 0x000000320900780c */ /* 0x000fe40003f66270 */
[----:B------:R-:W-:Y:S02]  /*2c70*/  ISETP.LT.OR P2, PT, R0, 0x31, P2 ;  /* 0x000000310000780c */ /* 0x000fe40001741670 */
[----:B------:R-:W-:-:S02]  /*2c80*/  P2R R113, PR, RZ, 0x8 ;  /* 0x00000008ff717803 */ /* 0x000fc40000000000 */
[----:B------:R-:W-:Y:S02]  /*2c90*/  FSEL R80, R80, -INF , !P2 ;  /* 0xff80000050507808 */ /* 0x000fe40005000000 */
[----:B------:R-:W-:Y:S02]  /*2ca0*/  ISETP.GT.AND P2, PT, R2, 0x31, !P3 ;  /* 0x000000310200780c */ /* 0x000fe40005f44270 */
[----:B------:R-:W-:Y:S02]  /*2cb0*/  ISETP.GE.AND P3, PT, R9, 0x39, PT ;  /* 0x000000390900780c */ /* 0x000fe40003f66270 */
[----:B------:R-:W-:Y:S02]  /*2cc0*/  ISETP.LT.OR P2, PT, R0, 0x32, P2 ;  /* 0x000000320000780c */ /* 0x000fe40001741670 */
[----:B------:R-:W-:Y:S02]  /*2cd0*/  P2R R114, PR, RZ, 0x8 ;  /* 0x00000008ff727803 */ /* 0x000fe40000000000 */
[----:B------:R-:W-:-:S02]  /*2ce0*/  FSEL R81, R81, -INF , !P2 ;  /* 0xff80000051517808 */ /* 0x000fc40005000000 */
[----:B------:R-:W-:Y:S02]  /*2cf0*/  ISETP.GT.AND P2, PT, R2, 0x38, !P3 ;  /* 0x000000380200780c */ /* 0x000fe40005f44270 */
[----:B------:R-:W-:Y:S02]  /*2d00*/  ISETP.GE.AND P3, PT, R9, 0x3a, PT ;  /* 0x0000003a0900780c */ /* 0x000fe40003f66270 */
        /* <DEDUP_REMOVED lines=98> */
[----:B------:R-:W-:-:S04]  /*3330*/  ISETP.GT.AND P2, PT, R2, 0x88, !P3 ;  /* 0x000000880200780c */ /* 0x000fc80005f44270 */
[----:B------:R-:W-:-:S04]  /*3340*/  ISETP.LT.OR P2, PT, R0, 0x89, P2 ;  /* 0x000000890000780c */ /* 0x000fc80001741670 */
[----:B------:R-:W-:Y:S02]  /*3350*/  FSEL R28, R28, -INF , !P2 ;  /* 0xff8000001c1c7808 */ /* 0x000fe40005000000 */
[----:B------:R-:W-:-:S04]  /*3360*/  ISETP.GE.AND P2, PT, R9, 0x8a, PT ;  /* 0x0000008a0900780c */ /* 0x000fc80003f46270 */
        /* <DEDUP_REMOVED lines=16> */
[----:B------:R-:W-:Y:S02]  /*3470*/  P2R R10, PR, RZ, 0x40 ;  /* 0x00000040ff0a7803 */ /* 0x000fe40000000000 */
[----:B------:R-:W-:-:S04]  /*3480*/  ISETP.GT.AND P6, PT, R2, RZ, !P6 ;  /* 0x000000ff0200720c */ /* 0x000fc800077c4270 */
[----:B------:R-:W-:-:S04]  /*3490*/  ISETP.LT.OR P6, PT, R0, 0x1, P6 ;  /* 0x000000010000780c */ /* 0x000fc800037c1670 */
[----:B------:R-:W-:Y:S02]  /*34a0*/  FSEL R11, R88, -INF , !P6 ;  /* 0xff800000580b7808 */ /* 0x000fe40007000000 */
[----:B------:R-:W-:-:S04]  /*34b0*/  ISETP.GE.AND P6, PT, R9, 0x9a, PT ;  /* 0x0000009a0900780c */ /* 0x000fc80003fc6270 */
[----:B------:R-:W-:Y:S02]  /*34c0*/  P2R R134, PR, RZ, 0x40 ;  /* 0x00000040ff867803 */ /* 0x000fe40000000000 */
[----:B------:R-:W-:Y:S01]  /*34d0*/  ISETP.GT.AND P6, PT, R2, 0x99, !P6 ;  /* 0x000000990200780c */ /* 0x000fe200077c4270 */
[----:B0-----:R-:W-:-:S03]  /*34e0*/  IMAD.IADD R2, R14, 0x1, R3 ;  /* 0x000000010e027824 */ /* 0x001fc600078e0203 */
[----:B------:R-:W-:Y:S02]  /*34f0*/  ISETP.LT.OR P6, PT, R0, 0x9a, P6 ;  /* 0x0000009a0000780c */ /* 0x000fe400037c1670 */
[----:B------:R-:W-:Y:S02]  /*3500*/  VIADDMNMX R0, R3, R13, R12, PT ;  /* 0x0000000d03007246 */ /* 0x000fe4000380010c */
[----:B------:R-:W-:Y:S02]  /*3510*/  FSEL R37, R37, -INF , !P6 ;  /* 0xff80000025257808 */ /* 0x000fe40007000000 */
[----:B------:R-:W-:-:S13]  /*3520*/  PLOP3.LUT P6, PT, PT, PT, UP0, 0x40, 0x0 ;  /* 0x000000000000781c */ /* 0x000fda0003fce808 */
[----:B------:R-:W-:Y:S05]  /*3530*/  @P6 BRA `(.L_x_1173) ;  /* 0x00000000005c6947 */ /* 0x000fea0003800000 */
        /* <DEDUP_REMOVED lines=13> */
.L_x_1175:
[----:B------:R-:W-:Y:S02]  /*3610*/  ULDC UR6, c[0x0][0x9e4] ;  /* 0x0002790000067ab9 */ /* 0x000fe40000000800 */
[----:B------:R-:W-:-:S05]  /*3620*/  IMAD.U32 R9, RZ, RZ, UR6 ;  /* 0x00000006ff097e24 */ /* 0x000fca000f8e00ff */
[----:B------:R-:W-:-:S13]  /*3630*/  ISETP.NE.AND P6, PT, R9, 0x1, PT ;  /* 0x000000010900780c */ /* 0x000fda0003fc5270 */
[----:B------:R-:W0:Y:S02]  /*3640*/  @P6 LDC.64 R12, c[0x0][0x9e8] ;  /* 0x00027a00ff0c6b82 */ /* 0x000e240000000a00 */
[----:B0-----:R-:W-:-:S05]  /*3650*/  @P6 IMAD.HI.U32 R6, R3, R12, RZ ;  /* 0x0000000c03066227 */ /* 0x001fca00078e00ff */
[----:B------:R-:W-:-:S07]  /*3660*/  @P6 SHF.R.U32.HI R3, RZ, R13, R6 ;  /* 0x0000000dff036219 */ /* 0x000fce0000011606 */
.L_x_1176:
[----:B------:R-:W-:Y:S05]  /*3670*/  BSYNC B0 ;  /* 0x0000000000007941 */ /* 0x000fea0003800000 */
.L_x_1174:
[----:B------:R-:W-:-:S05]  /*3680*/  IMAD R3, R3, R9, R20 ;  /* 0x0000000903037224 */ /* 0x000fca00078e0214 */
[----:B------:R-:W-:Y:S02]  /*3690*/  VIADDMNMX R0, R3, R9, R0, PT ;  /* 0x0000000903007246 */ /* 0x000fe40003800100 */
[----:B------:R-:W-:-:S07]  /*36a0*/  VIMNMX R2, R2, R3, !PT ;  /* 0x0000000302027248 */ /* 0x000fce0007fe0100 */
.L_x_1173:
[----:B------:R-:W-:Y:S01]  /*36b0*/  ISETP.GT.AND P1, PT, R2, 0x20, !P1 ;  /* 0x000000200200780c */ /* 0x000fe20004f24270 */
[----:B------:R-:W-:Y:S01]  /*36c0*/  IMAD.U32 R12, RZ, RZ, UR39 ;  /* 0x00000027ff0c7e24 */ /* 0x000fe2000f8e00ff */
[----:B------:R-:W-:Y:S01]  /*36d0*/  ISETP.NE.AND P6, PT, R118, RZ, PT ;  /* 0x000000ff7600720c */ /* 0x000fe20003fc5270 */
[----:B------:R-:W-:Y:S01]  /*36e0*/  UISETP.NE.AND UP1, UPT, UR45, URZ, UPT ;  /* 0x0000003f2d00728c */ /* 0x000fe2000bf25270 */
[----:B------:R-:W-:Y:S01]  /*36f0*/  ISETP.LT.OR P1, PT, R0, 0x21, P1 ;  /* 0x000000210000780c */ /* 0x000fe20000f21670 */
[----:B------:R-:W-:Y:S01]  /*3700*/  UISETP.NE.AND UP0, UPT, UR44, URZ, UPT ;  /* 0x0000003f2c00728c */ /* 0x000fe2000bf05270 */
[----:B------:R-:W-:Y:S02]  /*3710*/  FMNMX.FTZ R3, R11, R89, !PT ;  /* 0x000000590b037209 */ /* 0x000fe40007810000 */
[----:B------:R-:W-:Y:S02]  /*3720*/  FSEL R74, R74, -INF , !P1 ;  /* 0xff8000004a4a7808 */ /* 0x000fe40004800000 */
[----:B------:R-:W-:-:S02]  /*3730*/  ISETP.NE.AND P1, PT, R109, RZ, PT ;  /* 0x000000ff6d00720c */ /* 0x000fc40003f25270 */
[----:B------:R-:W-:Y:S02]  /*3740*/  FMNMX.FTZ R6, R92, R3, !PT ;  /* 0x000000035c067209 */ /* 0x000fe40007810000 */
[----:B------:R-:W-:Y:S01]  /*3750*/  ISETP.GT.AND P1, PT, R2, 0x21, !P1 ;  /* 0x000000210200780c */ /* 0x000fe20004f24270 */
[----:B------:R-:W-:Y:S01]  /*3760*/  @UP1 ULDC UR6, c[0x0][0x44c] ;  /* 0x0001130000061ab9 */ /* 0x000fe20000000800 */
[----:B------:R-:W-:Y:S01]  /*3770*/  FMNMX.FTZ R3, R93, R6, !PT ;  /* 0x000000065d037209 */ /* 0x000fe20007810000 */
[----:B------:R-:W-:Y:S01]  /*3780*/  UIMAD.WIDE.U32 UR6, UR47, UR6, URZ ;  /* 0x000000062f0672a5 */ /* 0x000fe2000f8e003f */
[----:B------:R-:W-:Y:S01]  /*3790*/  ISETP.LT.OR P1, PT, R0, 0x22, P1 ;  /* 0x000000220000780c */ /* 0x000fe20000f21670 */
[----:B------:R-:W-:Y:S01]  /*37a0*/  @UP1 ULDC UR14, c[0x0][0x450] ;  /* 0x00011400000e1ab9 */ /* 0x000fe20000000800 */
[----:B------:R-:W-:Y:S01]  /*37b0*/  FMNMX.FTZ R6, R96, R3, !PT ;  /* 0x0000000360067209 */ /* 0x000fe20007810000 */
[----:B------:R-:W-:Y:S01]  /*37c0*/  @UP1 USHF.R.U32.HI UR47, URZ, UR14, UR7 ;  /* 0x0000000e3f2f1299 */ /* 0x000fe20008011607 */
[----:B------:R-:W-:-:S02]  /*37d0*/  FSEL R75, R75, -INF , !P1 ;  /* 0xff8000004b4b7808 */ /* 0x000fc40004800000 */
[----:B------:R-:W-:Y:S02]  /*37e0*/  ISETP.NE.AND P1, PT, R110, RZ, PT ;  /* 0x000000ff6e00720c */ /* 0x000fe40003f25270 */
[----:B------:R-:W-:Y:S02]  /*37f0*/  FMNMX.FTZ R3, R97, R6, !PT ;  /* 0x0000000661037209 */ /* 0x000fe40007810000 */
[----:B------:R-:W-:Y:S02]  /*3800*/  ISETP.GT.AND P1, PT, R2, 0x28, !P1 ;  /* 0x000000280200780c */ /* 0x000fe40004f24270 */
[----:B------:R-:W-:Y:S02]  /*3810*/  FMNMX.FTZ R6, R100, R3, !PT ;  /* 0x0000000364067209 */ /* 0x000fe40007810000 */
[----:B------:R-:W-:Y:S02]  /*3820*/  ISETP.LT.OR P1, PT, R0, 0x29, P1 ;  /* 0x000000290000780c */ /* 0x000fe40000f21670 */
[----:B------:R-:W-:-:S02]  /*3830*/  FMNMX.FTZ R3, R101, R6, !PT ;  /* 0x0000000665037209 */ /* 0x000fc40007810000 */
[----:B------:R-:W-:Y:S02]  /*3840*/  FSEL R78, R78, -INF , !P1 ;  /* 0xff8000004e4e7808 */ /* 0x000fe40004800000 */
[----:B------:R-:W-:Y:S02]  /*3850*/  ISETP.NE.AND P1, PT, R111, RZ, PT ;  /* 0x000000ff6f00720c */ /* 0x000fe40003f25270 */
[----:B------:R-:W-:Y:S02]  /*3860*/  FMNMX.FTZ R6, R72, R3, !PT ;  /* 0x0000000348067209 */ /* 0x000fe40007810000 */
[----:B------:R-:W-:Y:S02]  /*3870*/  ISETP.GT.AND P1, PT, R2, 0x29, !P1 ;  /* 0x000000290200780c */ /* 0x000fe40004f24270 */
[----:B------:R-:W-:Y:S02]  /*3880*/  FMNMX.FTZ R3, R73, R6, !PT ;  /* 0x0000000649037209 */ /* 0x000fe40007810000 */
[----:B------:R-:W-:-:S02]  /*3890*/  ISETP.LT.OR P1, PT, R0, 0x2a, P1 ;  /* 0x0000002a0000780c */ /* 0x000fc40000f21670 */
[----:B------:R-:W-:Y:S02]  /*38a0*/  FMNMX.FTZ R6, R76, R3, !PT ;  /* 0x000000034c067209 */ /* 0x000fe40007810000 */
[----:B------:R-:W-:Y:S02]  /*38b0*/  FSEL R79, R79, -INF , !P1 ;  /* 0xff8000004f4f7808 */ /* 0x000fe40004800000 */
[----:B------:R-:W-:Y:S02]  /*38c0*/  ISETP.NE.AND P1, PT, R112, RZ, PT ;  /* 0x000000ff7000720c */ /* 0x000fe40003f25270 */
[----:B------:R-:W-:Y:S02]  /*38d0*/  FMNMX.FTZ R3, R77, R6, !PT ;  /* 0x000000064d037209 */ /* 0x000fe40007810000 */
[----:B------:R-:W-:Y:S02]  /*38e0*/  ISETP.GT.AND P1, PT, R2, 0x30, !P1 ;  /* 0x000000300200780c */ /* 0x000fe40004f24270 */
[----:B------:R-:W-:-:S02]  /*38f0*/  FMNMX.FTZ R6, R80, R3, !PT ;  /* 0x0000000350067209 */ /* 0x000fc40007810000 */
[----:B------:R-:W-:Y:S02]  /*3900*/  ISETP.LT.OR P1, PT, R0, 0x31, P1 ;  /* 0x000000310000780c */ /* 0x000fe40000f21670 */
[----:B------:R-:W-:Y:S02]  /*3910*/  FMNMX.FTZ R3, R81, R6, !PT ;  /* 0x0000000651037209 */ /* 0x000fe40007810000 */
[----:B------:R-:W-:Y:S02]  /*3920*/  FSEL R82, R82, -INF , !P1 ;  /* 0xff80000052527808 */ /* 0x000fe40004800000 */
[----:B------:R-:W-:Y:S02]  /*3930*/  ISETP.NE.AND P1, PT, R113, RZ, PT ;  /* 0x000000ff7100720c */ /* 0x000fe40003f25270 */
[----:B------:R-:W-:Y:S02]  /*3940*/  FMNMX.FTZ R6, R84, R3, !PT ;  /* 0x0000000354067209 */ /* 0x000fe40007810000 */
[----:B------:R-:W-:-:S02]  /*3950*/  ISETP.GT.AND P1, PT, R2, 0x31, !P1 ;  /* 0x000000310200780c */ /* 0x000fc40004f24270 */
[----:B------:R-:W-:Y:S02]  /*3960*/  FMNMX.FTZ R3, R85, R6, !PT ;  /* 0x0000000655037209 */ /* 0x000fe40007810000 */
[----:B------:R-:W-:Y:S02]  /*3970*/  ISETP.LT.OR P1, PT, R0, 0x32, P1 ;  /* 0x000000320000780c */ /* 0x000fe40000f21670 */
[----:B------:R-:W-:Y:S02]  /*3980*/  FMNMX.FTZ R6, R56, R3, !PT ;  /* 0x0000000338067209 */ /* 0x000fe40007810000 */
[----:B------:R-:W-:Y:S02]  /*3990*/  FSEL R83, R83, -INF , !P1 ;  /* 0xff80000053537808 */ /* 0x000fe40004800000 */
[----:B------:R-:W-:Y:S02]  /*39a0*/  ISETP.NE.AND P1, PT, R114, RZ, PT ;  /* 0x000000ff7200720c */ /* 0x000fe40003f25270 */
[----:B------:R-:W-:-:S02]  /*39b0*/  FMNMX.FTZ R3, R57, R6, !PT ;  /* 0x0000000639037209 */ /* 0x000fc40007810000 */
[----:B------:R-:W-:Y:S02]  /*39c0*/  ISETP.GT.AND P1, PT, R2, 0x38, !P1 ;  /* 0x000000380200780c */ /* 0x000fe40004f24270 */
[----:B------:R-:W-:Y:S02]  /*39d0*/  FMNMX.FTZ R6, R60, R3, !PT ;  /* 0x000000033c067209 */ /* 0x000fe40007810000 */
[----:B------:R-:W-:Y:S02]  /*39e0*/  ISETP.LT.OR P1, PT, R0, 0x39, P1 ;  /* 0x000000390000780c */ /* 0x000fe40000f21670 */
[----:B------:R-:W-:Y:S02]  /*39f0*/  FMNMX.FTZ R3, R61, R6, !PT ;  /* 0x000000063d037209 */ /* 0x000fe40007810000 */
[----:B------:R-:W-:Y:S02]  /*3a00*/  FSEL R86, R86, -INF , !P1 ;  /* 0xff80000056567808 */ /* 0x000fe40004800000 */
[----:B------:R-:W-:-:S02]  /*3a10*/  ISETP.NE.AND P1, PT, R115, RZ, PT ;  /* 0x000000ff7300720c */ /* 0x000fc40003f25270 */
[----:B------:R-:W-:Y:S02]  /*3a20*/  FMNMX.FTZ R6, R64, R3, !PT ;  /* 0x0000000340067209 */ /* 0x000fe40007810000 */
[----:B------:R-:W-:Y:S02]  /*3a30*/  ISETP.GT.AND P1, PT, R2, 0x39, !P1 ;  /* 0x000000390200780c */ /* 0x000fe40004f24270 */
[----:B------:R-:W-:Y:S02]  /*3a40*/  FMNMX.FTZ R3, R65, R6, !PT ;  /* 0x0000000641037209 */ /* 0x000fe40007810000 */
[----:B------:R-:W-:Y:S02]  /*3a50*/  ISETP.LT.OR P1, PT, R0, 0x3a, P1 ;  /* 0x0000003a0000780c */ /* 0x000fe40000f21670 */
[----:B------:R-:W-:Y:S02]  /*3a60*/  FMNMX.FTZ R6, R68, R3, !PT ;  /* 0x0000000344067209 */ /* 0x000fe40007810000 */
        /* <DEDUP_REMOVED lines=15> */
[----:B------:R-:W-:Y:S02]  /*3b60*/  ISETP.GT.AND P1, PT, R2, 0x48, !P6 ;  /* 0x000000480200780c */ /* 0x000fe40007724270 */
[----:B------:R-:W-:Y:S02]  /*3b70*/  ISETP.NE.AND P6, PT, R129, RZ, PT ;  /* 0x000000ff8100720c */ /* 0x000fe40003fc5270 */
        /* <DEDUP_REMOVED lines=26> */
[C---:B------:R-:W-:Y:S02]  /*3d20*/  ISETP.GT.AND P1, PT, R2.reuse, 0x58, !P1 ;  /* 0x000000580200780c */ /* 0x040fe40004f24270 */
[----:B------:R-:W-:Y:S01]  /*3d30*/  ISETP.GT.AND P2, PT, R2, 0x89, !P2 ;  /* 0x000000890200780c */ /* 0x000fe20005744270 */
[----:B------:R-:W0:Y:S01]  /*3d40*/  SHFL.BFLY PT, R3, R6, 0x2, 0x1f ;  /* 0x0c401f0006037f89 */ /* 0x000e2200000e0000 */
[----:B------:R-:W-:Y:S02]  /*3d50*/  ISETP.LT.OR P1, PT, R0, 0x59, P1 ;  /* 0x000000590000780c */ /* 0x000fe40000f21670 */
[----:B------:R-:W-:Y:S02]  /*3d60*/  ISETP.GT.AND P3, PT, R2, 0x90, !P3 ;  /* 0x000000900200780c */ /* 0x000fe40005f64270 */
[----:B------:R-:W-:Y:S02]  /*3d70*/  FSEL R70, R70, -INF , !P1 ;  /* 0xff80000046467808 */ /* 0x000fe40004800000 */
[----:B------:R-:W-:-:S02]  /*3d80*/  ISETP.NE.AND P1, PT, R123, RZ, PT ;  /* 0x000000ff7b00720c */ /* 0x000fc40003f25270 */
[C---:B------:R-:W-:Y:S02]  /*3d90*/  ISETP.GT.AND P4, PT, R2.reuse, 0x91, !P4 ;  /* 0x000000910200780c */ /* 0x040fe40006784270 */
[C---:B------:R-:W-:Y:S02]  /*3da0*/  ISETP.GT.AND P1, PT, R2.reuse, 0x59, !P1 ;  /* 0x000000590200780c */ /* 0x040fe40004f24270 */
[----:B------:R-:W-:Y:S02]  /*3db0*/  ISETP.GT.AND P5, PT, R2, 0x98, !P5 ;  /* 0x000000980200780c */ /* 0x000fe40006fa4270 */
[C---:B------:R-:W-:Y:S02]  /*3dc0*/  ISETP.LT.OR P1, PT, R0.reuse, 0x5a, P1 ;  /* 0x0000005a0000780c */ /* 0x040fe40000f21670 */
[----:B------:R-:W-:Y:S02]  /*3dd0*/  ISETP.LT.OR P2, PT, R0, 0x8a, P2 ;  /* 0x0000008a0000780c */ /* 0x000fe40001741670 */
[----:B------:R-:W-:-:S02]  /*3de0*/  FSEL R71, R71, -INF , !P1 ;  /* 0xff80000047477808 */ /* 0x000fc40004800000 */
[----:B------:R-:W-:Y:S02]  /*3df0*/  ISETP.NE.AND P1, PT, R124, RZ, PT ;  /* 0x000000ff7c00720c */ /* 0x000fe40003f25270 */
[----:B------:R-:W-:Y:S02]  /*3e00*/  ISETP.LT.OR P3, PT, R0, 0x91, P3 ;  /* 0x000000910000780c */ /* 0x000fe40001f61670 */
[----:B------:R-:W-:Y:S02]  /*3e10*/  ISETP.GT.AND P1, PT, R2, 0x60, !P1 ;  /* 0x000000600200780c */ /* 0x000fe40004f24270 */
[----:B------:R-:W-:Y:S02]  /*3e20*/  FSEL R31, R31, -INF , !P2 ;  /* 0xff8000001f1f7808 */ /* 0x000fe40005000000 */
[C---:B------:R-:W-:Y:S02]  /*3e30*/  ISETP.LT.OR P1, PT, R0.reuse, 0x61, P1 ;  /* 0x000000610000780c */ /* 0x040fe40000f21670 */
[----:B------:R-:W-:-:S02]  /*3e40*/  ISETP.LT.OR P4, PT, R0, 0x92, P4 ;  /* 0x000000920000780c */ /* 0x000fc40002781670 */
[----:B------:R-:W-:Y:S02]  /*3e50*/  FSEL R42, R42, -INF , !P1 ;  /* 0xff8000002a2a7808 */ /* 0x000fe40004800000 */
[----:B------:R-:W-:Y:S02]  /*3e60*/  ISETP.NE.AND P1, PT, R125, RZ, PT ;  /* 0x000000ff7d00720c */ /* 0x000fe40003f25270 */
[----:B------:R-:W-:Y:S02]  /*3e70*/  FSEL R34, R34, -INF , !P3 ;  /* 0xff80000022227808 */ /* 0x000fe40005800000 */
[----:B------:R-:W-:Y:S02]  /*3e80*/  ISETP.GT.AND P1, PT, R2, 0x61, !P1 ;  /* 0x000000610200780c */ /* 0x000fe40004f24270 */
[C---:B------:R-:W-:Y:S02]  /*3e90*/  ISETP.LT.OR P5, PT, R0.reuse, 0x99, P5 ;  /* 0x000000990000780c */ /* 0x040fe40002fa1670 */
[----:B------:R-:W-:-:S02]  /*3ea0*/  ISETP.LT.OR P1, PT, R0, 0x62, P1 ;  /* 0x000000620000780c */ /* 0x000fc40000f21670 */
[----:B------:R-:W-:Y:S02]  /*3eb0*/  FSEL R38, R38, -INF , !P5 ;  /* 0xff80000026267808 */ /* 0x000fe40006800000 */
[----:B------:R-:W-:Y:S02]  /*3ec0*/  FSEL R43, R43, -INF , !P1 ;  /* 0xff8000002b2b7808 */ /* 0x000fe40004800000 */
[----:B------:R-:W-:Y:S02]  /*3ed0*/  ISETP.NE.AND P1, PT, R126, RZ, PT ;  /* 0x000000ff7e00720c */ /* 0x000fe40003f25270 */
[----:B------:R-:W-:Y:S02]  /*3ee0*/  R2UR UR11, R22 ;  /* 0x00000000160b72ca */ /* 0x000fe400000e0000 */
[----:B------:R-:W-:-:S04]  /*3ef0*/  ISETP.GT.AND P1, PT, R2, 0x68, !P1 ;  /* 0x000000680200780c */ /* 0x000fc80004f24270 */
[----:B------:R-:W-:-:S04]  /*3f00*/  ISETP.LT.OR P1, PT, R0, 0x69, P1 ;  /* 0x000000690000780c */ /* 0x000fc80000f21670 */
[----:B------:R-:W-:Y:S02]  /*3f10*/  FSEL R46, R46, -INF , !P1 ;  /* 0xff8000002e2e7808 */ /* 0x000fe40004800000 */
[----:B------:R-:W-:Y:S01]  /*3f20*/  ISETP.NE.AND P1, PT, R127, RZ, PT ;  /* 0x000000ff7f00720c */ /* 0x000fe20003f25270 */
[----:B------:R-:W-:-:S03]  /*3f30*/  UIADD3 UR47, UR11, UR47, URZ ;  /* 0x0000002f0b2f7290 */ /* 0x000fc6000fffe03f */
[----:B------:R-:W-:Y:S01]  /*3f40*/  ISETP.GT.AND P1, PT, R2, 0x69, !P1 ;  /* 0x000000690200780c */ /* 0x000fe20004f24270 */
[----:B------:R-:W-:-:S03]  /*3f50*/  UIADD3 UR10, UR47, UR10, URZ ;  /* 0x0000000a2f0a7290 */ /* 0x000fc6000fffe03f */
[----:B------:R-:W-:-:S04]  /*3f60*/  ISETP.LT.OR P1, PT, R0, 0x6a, P1 ;  /* 0x0000006a0000780c */ /* 0x000fc80000f21670 */
[----:B------:R-:W-:Y:S02]  /*3f70*/  FSEL R47, R47, -INF , !P1 ;  /* 0xff8000002f2f7808 */ /* 0x000fe40004800000 */
[----:B------:R-:W-:-:S04]  /*3f80*/  ISETP.NE.AND P1, PT, R128, RZ, PT ;  /* 0x000000ff8000720c */ /* 0x000fc80003f25270 */
[----:B------:R-:W-:-:S04]  /*3f90*/  ISETP.GT.AND P1, PT, R2, 0x70, !P1 ;  /* 0x000000700200780c */ /* 0x000fc80004f24270 */
[----:B------:R-:W-:-:S04]  /*3fa0*/  ISETP.LT.OR P1, PT, R0, 0x71, P1 ;  /* 0x000000710000780c */ /* 0x000fc80000f21670 */
[----:B------:R-:W-:Y:S02]  /*3fb0*/  FSEL R50, R50, -INF , !P1 ;  /* 0xff80000032327808 */ /* 0x000fe40004800000 */
[----:B------:R-:W-:Y:S02]  /*3fc0*/  ISETP.GT.AND P1, PT, R2, 0x71, !P6 ;  /* 0x000000710200780c */ /* 0x000fe40007724270 */
[----:B------:R-:W-:Y:S02]  /*3fd0*/  ISETP.NE.AND P6, PT, R132, RZ, PT ;  /* 0x000000ff8400720c */ /* 0x000fe40003fc5270 */
[----:B------:R-:W-:-:S04]  /*3fe0*/  ISETP.LT.OR P1, PT, R0, 0x72, P1 ;  /* 0x000000720000780c */ /* 0x000fc80000f21670 */
[----:B------:R-:W-:Y:S02]  /*3ff0*/  FSEL R51, R51, -INF , !P1 ;  /* 0xff80000033337808 */ /* 0x000fe40004800000 */
[----:B------:R-:W-:-:S04]  /*4000*/  ISETP.NE.AND P1, PT, R130, RZ, PT ;  /* 0x000000ff8200720c */ /* 0x000fc80003f25270 */
[----:B------:R-:W-:-:S04]  /*4010*/  ISETP.GT.AND P1, PT, R2, 0x78, !P1 ;  /* 0x000000780200780c */ /* 0x000fc80004f24270 */
        /* <DEDUP_REMOVED lines=34> */
[----:B------:R-:W-:Y:S02]  /*4240*/  ISETP.NE.AND P1, PT, R10, RZ, PT ;  /* 0x000000ff0a00720c */ /* 0x000fe40003f25270 */
[----:B0-----:R-:W-:Y:S02]  /*4250*/  FMNMX.FTZ R10, R6, R3, !PT ;  /* 0x00000003060a7209 */ /* 0x001fe40007810000 */
[----:B------:R-:W-:-:S03]  /*4260*/  ISETP.GT.AND P1, PT, R2, RZ, !P1 ;  /* 0x000000ff0200720c */ /* 0x000fc60004f24270 */
[----:B------:R-:W0:Y:S01]  /*4270*/  SHFL.BFLY PT, R9, R10, 0x1, 0x1f ;  /* 0x0c201f000a097f89 */ /* 0x000e2200000e0000 */
[----:B------:R-:W-:-:S04]  /*4280*/  ISETP.LT.OR P1, PT, R0, 0x1, P1 ;  /* 0x000000010000780c */ /* 0x000fc80000f21670 */
[----:B------:R-:W-:Y:S02]  /*4290*/  FSEL R90, R90, -INF , !P1 ;  /* 0xff8000005a5a7808 */ /* 0x000fe40004800000 */
[----:B------:R-:W-:Y:S02]  /*42a0*/  ISETP.GT.AND P1, PT, R2, 0x80, !P6 ;  /* 0x000000800200780c */ /* 0x000fe40007724270 */
[----:B------:R-:W-:Y:S02]  /*42b0*/  FMNMX.FTZ R13, R90, R91, !PT ;  /* 0x0000005b5a0d7209 */ /* 0x000fe40007810000 */
[----:B------:R-:W-:Y:S02]  /*42c0*/  ISETP.LT.OR P1, PT, R0, 0x81, P1 ;  /* 0x000000810000780c */ /* 0x000fe40000f21670 */
[----:B------:R-:W-:Y:S02]  /*42d0*/  ISETP.NE.AND P6, PT, R133, RZ, PT ;  /* 0x000000ff8500720c */ /* 0x000fe40003fc5270 */
[----:B------:R-:W-:-:S02]  /*42e0*/  FSEL R26, R26, -INF , !P1 ;  /* 0xff8000001a1a7808 */ /* 0x000fc40004800000 */
[----:B0-----:R-:W-:-:S04]  /*42f0*/  FMNMX.FTZ R9, R10, R9, !PT ;  /* 0x000000090a097209 */ /* 0x001fc80007810000 */
[C---:B------:R-:W-:Y:S01]  /*4300*/  FSETP.NEU.FTZ.AND P1, PT, R9.reuse, -INF , PT ;  /* 0xff8000000900780b */ /* 0x040fe20003f3d000 */
[----:B------:R-:W-:-:S05]  /*4310*/  FFMA.FTZ R3, R9, R12, -8 ;  /* 0xc100000009037423 */ /* 0x000fca000001000c */
[----:B------:R-:W-:Y:S02]  /*4320*/  FSEL R88, R3, RZ, P1 ;  /* 0x000000ff03587208 */ /* 0x000fe40000800000 */
[----:B------:R-:W-:Y:S02]  /*4330*/  ISETP.GT.AND P1, PT, R2, 0x81, !P6 ;  /* 0x000000810200780c */ /* 0x000fe40007724270 */
[----:B------:R-:W-:Y:S01]  /*4340*/  ISETP.NE.AND P6, PT, R134, RZ, PT ;  /* 0x000000ff8600720c */ /* 0x000fe20003fc5270 */
        /* <DEDUP_REMOVED lines=8> */
[----:B------:R-:W-:Y:S01]  /*43d0*/  ISETP.LT.OR P1, PT, R0, 0x82, P1 ;  /* 0x000000820000780c */ /* 0x000fe20000f21670 */
[--C-:B------:R-:W-:Y:S01]  /*43e0*/  FFMA.FTZ R3, R11, UR39, -R88.reuse ;  /* 0x000000270b037c23 */ /* 0x100fe20008010858 */
[----:B------:R-:W-:Y:S01]  /*43f0*/  FMNMX.FTZ R72, R98, R13, !PT ;  /* 0x0000000d62487209 */ /* 0x000fe20007810000 */
[--C-:B------:R-:W-:Y:S01]  /*4400*/  FFMA.FTZ R6, R89, UR39, -R88.reuse ;  /* 0x0000002759067c23 */ /* 0x100fe20008010858 */
[----:B------:R-:W-:Y:S01]  /*4410*/  FSEL R27, R27, -INF , !P1 ;  /* 0xff8000001b1b7808 */ /* 0x000fe20004800000 */
[--C-:B------:R-:W-:Y:S01]  /*4420*/  FFMA.FTZ R10, R92, UR39, -R88.reuse ;  /* 0x000000275c0a7c23 */ /* 0x100fe20008010858 */
[----:B------:R-:W-:Y:S01]  /*4430*/  FMNMX.FTZ R13, R99, R72, !PT ;  /* 0x00000048630d7209 */ /* 0x000fe20007810000 */
[--C-:B------:R-:W-:Y:S01]  /*4440*/  FFMA.FTZ R72, R76, UR39, -R88.reuse ;  /* 0x000000274c487c23 */ /* 0x100fe20008010858 */
[----:B------:R-:W-:Y:S01]  /*4450*/  ISETP.NE.AND P1, PT, R15, RZ, PT ;  /* 0x000000ff0f00720c */ /* 0x000fe20003f25270 */
[----:B------:R-:W-:Y:S01]  /*4460*/  MUFU.EX2 R3, R3 ;  /* 0x0000000300037308 */ /* 0x000fe20000000800 */
[----:B------:R-:W-:Y:S01]  /*4470*/  FMNMX.FTZ R76, R102, R13, !PT ;  /* 0x0000000d664c7209 */ /* 0x000fe20007810000 */
[--C-:B------:R-:W-:Y:S01]  /*4480*/  FFMA.FTZ R11, R93, UR39, -R88.reuse ;  /* 0x000000275d0b7c23 */ /* 0x100fe20008010858 */
[----:B------:R-:W-:Y:S01]  /*4490*/  ISETP.GT.AND P1, PT, R2, 0x88, !P1 ;  /* 0x000000880200780c */ /* 0x000fe20004f24270 */
[--C-:B------:R-:W-:Y:S01]  /*44a0*/  FFMA.FTZ R12, R96, UR39, -R88.reuse ;  /* 0x00000027600c7c23 */ /* 0x100fe20008010858 */
[----:B------:R-:W-:Y:S01]  /*44b0*/  FMNMX.FTZ R13, R103, R76, !PT ;  /* 0x0000004c670d7209 */ /* 0x000fe20007810000 */
[--C-:B------:R-:W-:Y:S01]  /*44c0*/  FFMA.FTZ R15, R97, UR39, -R88.reuse ;  /* 0x00000027610f7c23 */ /* 0x100fe20008010858 */
[----:B------:R-:W-:Y:S01]  /*44d0*/  ISETP.GT.AND P6, PT, R2, 0x99, !P6 ;  /* 0x000000990200780c */ /* 0x000fe200077c4270 */
[----:B------:R-:W0:Y:S01]  /*44e0*/  MUFU.EX2 R6, R6 ;  /* 0x0000000600067308 */ /* 0x000e220000000800 */
[----:B------:R-:W-:Y:S01]  /*44f0*/  FMNMX.FTZ R76, R74, R13, !PT ;  /* 0x0000000d4a4c7209 */ /* 0x000fe20007810000 */
[--C-:B------:R-:W-:Y:S01]  /*4500*/  FFMA.FTZ R14, R100, UR39, -R88.reuse ;  /* 0x00000027640e7c23 */ /* 0x100fe20008010858 */
[----:B------:R-:W-:Y:S01]  /*4510*/  ISETP.LT.OR P1, PT, R0, 0x89, P1 ;  /* 0x000000890000780c */ /* 0x000fe20000f21670 */
[--C-:B------:R-:W-:Y:S01]  /*4520*/  FFMA.FTZ R21, R101, UR39, -R88.reuse ;  /* 0x0000002765157c23 */ /* 0x100fe20008010858 */
[----:B------:R-:W-:Y:S01]  /*4530*/  FMNMX.FTZ R13, R75, R76, !PT ;  /* 0x0000004c4b0d7209 */ /* 0x000fe20007810000 */
[--C-:B------:R-:W-:Y:S01]  /*4540*/  FFMA.FTZ R76, R80, UR39, -R88.reuse ;  /* 0x00000027504c7c23 */ /* 0x100fe20008010858 */
[----:B------:R-:W-:Y:S01]  /*4550*/  FSEL R30, R30, -INF , !P1 ;  /* 0xff8000001e1e7808 */ /* 0x000fe20004800000 */
[----:B------:R-:W1:Y:S01]  /*4560*/  MUFU.EX2 R10, R10 ;  /* 0x0000000a000a7308 */ /* 0x000e620000000800 */
[----:B------:R-:W-:Y:S01]  /*4570*/  FMNMX.FTZ R80, R78, R13, !PT ;  /* 0x0000000d4e507209 */ /* 0x000fe20007810000 */
[--C-:B------:R-:W-:Y:S01]  /*4580*/  FFMA.FTZ R56, R56, UR39, -R88.reuse ;  /* 0x0000002738387c23 */ /* 0x100fe20008010858 */
[----:B------:R-:W-:Y:S01]  /*4590*/  ISETP.LT.OR P6, PT, R0, 0x9a, P6 ;  /* 0x0000009a0000780c */ /* 0x000fe200037c1670 */
[--C-:B------:R-:W-:Y:S01]  /*45a0*/  FFMA.FTZ R0, R44, UR39, -R88.reuse ;  /* 0x000000272c007c23 */ /* 0x100fe20008010858 */
[----:B------:R-:W-:Y:S01]  /*45b0*/  FMNMX.FTZ R13, R79, R80, !PT ;  /* 0x000000504f0d7209 */ /* 0x000fe20007810000 */
[--C-:B------:R-:W-:Y:S01]  /*45c0*/  FFMA.FTZ R57, R57, UR39, -R88.reuse ;  /* 0x0000002739397c23 */ /* 0x100fe20008010858 */
[----:B------:R-:W-:Y:S01]  /*45d0*/  FSEL R39, R39, -INF , !P6 ;  /* 0xff80000027277808 */ /* 0x000fe20007000000 */
[----:B------:R-:W2:Y:S01]  /*45e0*/  MUFU.EX2 R11, R11 ;  /* 0x0000000b000b7308 */ /* 0x000ea20000000800 */
[----:B------:R-:W-:Y:S01]  /*45f0*/  FMNMX.FTZ R80, R82, R13, !PT ;  /* 0x0000000d52507209 */ /* 0x000fe20007810000 */
[--C-:B------:R-:W-:Y:S01]  /*4600*/  FFMA.FTZ R61, R61, UR39, -R88.reuse ;  /* 0x000000273d3d7c23 */ /* 0x100fe20008010858 */
[--C-:B------:R-:W-:Y:S01]  /*4610*/  FFMA.FTZ R24, R24, UR39, -R88.reuse ;  /* 0x0000002718187c23 */ /* 0x100fe20008010858 */
[--C-:B------:R-:W-:Y:S01]  /*4620*/  FFMA.FTZ R25, R25, UR39, -R88.reuse ;  /* 0x0000002719197c23 */ /* 0x100fe20008010858 */
[----:B------:R-:W-:Y:S01]  /*4630*/  FMNMX.FTZ R13, R83, R80, !PT ;  /* 0x00000050530d7209 */ /* 0x000fe20007810000 */
[--C-:B------:R-:W-:Y:S01]  /*4640*/  FFMA.FTZ R80, R84, UR39, -R88.reuse ;  /* 0x0000002754507c23 */ /* 0x100fe20008010858 */
[--C-:B------:R-:W-:Y:S01]  /*4650*/  FFMA.FTZ R28, R28, UR39, -R88.reuse ;  /* 0x000000271c1c7c23 */ /* 0x100fe20008010858 */
[----:B------:R-:W3:Y:S01]  /*4660*/  MUFU.EX2 R12, R12 ;  /* 0x0000000c000c7308 */ /* 0x000ee20000000800 */
[----:B------:R-:W-:Y:S01]  /*4670*/  FMNMX.FTZ R84, R86, R13, !PT ;  /* 0x0000000d56547209 */ /* 0x000fe20007810000 */
[--C-:B------:R-:W-:Y:S01]  /*4680*/  FFMA.FTZ R29, R29, UR39, -R88.reuse ;  /* 0x000000271d1d7c23 */ /* 0x100fe20008010858 */
[--C-:B------:R-:W-:Y:S01]  /*4690*/  FFMA.FTZ R32, R32, UR39, -R88.reuse ;  /* 0x0000002720207c23 */ /* 0x100fe20008010858 */
[--C-:B------:R-:W-:Y:S01]  /*46a0*/  FFMA.FTZ R33, R33, UR39, -R88.reuse ;  /* 0x0000002721217c23 */ /* 0x100fe20008010858 */
[----:B------:R-:W-:Y:S01]  /*46b0*/  FMNMX.FTZ R13, R87, R84, !PT ;  /* 0x00000054570d7209 */ /* 0x000fe20007810000 */
[--C-:B------:R-:W-:Y:S01]  /*46c0*/  FFMA.FTZ R36, R36, UR39, -R88.reuse ;  /* 0x0000002724247c23 */ /* 0x100fe20008010858 */
[----:B------:R-:W-:Y:S01]  /*46d0*/  FFMA.FTZ R37, R37, UR39, -R88 ;  /* 0x0000002725257c23 */ /* 0x000fe20008010858 */
[----:B------:R-:W-:Y:S01]  /*46e0*/  MUFU.EX2 R15, R15 ;  /* 0x0000000f000f7308 */ /* 0x000fe20000000800 */
[----:B------:R-:W-:-:S04]  /*46f0*/  FMNMX.FTZ R84, R58, R13, !PT ;  /* 0x0000000d3a547209 */ /* 0x000fc80007810000 */
[----:B------:R-:W-:-:S03]  /*4700*/  FMNMX.FTZ R13, R59, R84, !PT ;  /* 0x000000543b0d7209 */ /* 0x000fc60007810000 */
[----:B------:R-:W-:Y:S01]  /*4710*/  MUFU.EX2 R14, R14 ;  /* 0x0000000e000e7308 */ /* 0x000fe20000000800 */
[----:B------:R-:W-:-:S04]  /*4720*/  FMNMX.FTZ R84, R62, R13, !PT ;  /* 0x0000000d3e547209 */ /* 0x000fc80007810000 */
[----:B------:R-:W-:-:S03]  /*4730*/  FMNMX.FTZ R13, R63, R84, !PT ;  /* 0x000000543f0d7209 */ /* 0x000fc60007810000 */
[----:B------:R-:W-:Y:S01]  /*4740*/  MUFU.EX2 R21, R21 ;  /* 0x0000001500157308 */ /* 0x000fe20000000800 */
[----:B------:R-:W-:-:S04]  /*4750*/  FMNMX.FTZ R84, R66, R13, !PT ;  /* 0x0000000d42547209 */ /* 0x000fc80007810000 */
[----:B------:R-:W-:Y:S01]  /*4760*/  FMNMX.FTZ R13, R67, R84, !PT ;  /* 0x00000054430d7209 */ /* 0x000fe20007810000 */
[----:B------:R-:W-:Y:S02]  /*4770*/  FFMA.FTZ R84, R60, UR39, -R88 ;  /* 0x000000273c547c23 */ /* 0x000fe40008010858 */
        /* <DEDUP_REMOVED lines=9> */
[--C-:B------:R-:W-:Y:S01]  /*4810*/  FFMA.FTZ R60, R65, UR39, -R88.reuse ;  /* 0x00000027413c7c23 */ /* 0x100fe20008010858 */
[----:B------:R-:W-:Y:S01]  /*4820*/  FFMA.FTZ R65, R69, UR39, -R88 ;  /* 0x0000002745417c23 */ /* 0x000fe20008010858 */
        /* <DEDUP_REMOVED lines=13> */
[----:B------:R-:W-:Y:S02]  /*4900*/  FMNMX.FTZ R13, R31, R40, !PT ;  /* 0x000000281f0d7209 */ /* 0x000fe40007810000 */
[----:B------:R-:W-:Y:S01]  /*4910*/  FSEL R40, R35, -INF , !P4 ;  /* 0xff80000023287808 */ /* 0x000fe20006000000 */
[--C-:B------:R-:W-:Y:S01]  /*4920*/  FFMA.FTZ R35, R41, UR39, -R88.reuse ;  /* 0x0000002729237c23 */ /* 0x100fe20008010858 */
[----:B------:R-:W-:Y:S01]  /*4930*/  FMNMX.FTZ R13, R34, R13, !PT ;  /* 0x0000000d220d7209 */ /* 0x000fe20007810000 */
[--C-:B------:R-:W-:Y:S01]  /*4940*/  FFMA.FTZ R41, R45, UR39, -R88.reuse ;  /* 0x000000272d297c23 */ /* 0x100fe20008010858 */
[--C-:B------:R-:W-:Y:S01]  /*4950*/  FFMA.FTZ R45, R49, UR39, -R88.reuse ;  /* 0x00000027312d7c23 */ /* 0x100fe20008010858 */
[----:B------:R-:W-:Y:S01]  /*4960*/  FFMA.FTZ R49, R53, UR39, -R88 ;  /* 0x0000002735317c23 */ /* 0x000fe20008010858 */
[----:B------:R-:W-:Y:S01]  /*4970*/  FMNMX.FTZ R13, R40, R13, !PT ;  /* 0x0000000d280d7209 */ /* 0x000fe20007810000 */
[----:B------:R-:W-:Y:S03]  /*4980*/  MUFU.EX2 R81, R81 ;  /* 0x0000005100517308 */ /* 0x000fe60000000800 */
[----:B------:R-:W-:-:S04]  /*4990*/  FMNMX.FTZ R44, R38, R13, !PT ;  /* 0x0000000d262c7209 */ /* 0x000fc80007810000 */
[----:B------:R-:W-:Y:S01]  /*49a0*/  FMNMX.FTZ R13, R39, R44, !PT ;  /* 0x0000002c270d7209 */ /* 0x000fe20007810000 */
[--C-:B------:R-:W-:Y:S01]  /*49b0*/  FFMA.FTZ R44, R48, UR39, -R88.reuse ;  /* 0x00000027302c7c23 */ /* 0x100fe20008010858 */
[----:B------:R-:W-:Y:S01]  /*49c0*/  FFMA.FTZ R48, R52, UR39, -R88 ;  /* 0x0000002734307c23 */ /* 0x000fe20008010858 */
[----:B------:R-:W-:Y:S01]  /*49d0*/  IMAD.U32 R52, RZ, RZ, UR39 ;  /* 0x00000027ff347e24 */ /* 0x000fe2000f8e00ff */
[----:B------:R-:W-:Y:S01]  /*49e0*/  MUFU.EX2 R56, R56 ;  /* 0x0000003800387308 */ /* 0x000fe20000000800 */
[----:B------:R-:W4:Y:S07]  /*49f0*/  SHFL.BFLY PT, R68, R13, 0x2, 0x1f ;  /* 0x0c401f000d447f89 */ /* 0x000f2e00000e0000 */
[----:B------:R-:W-:Y:S08]  /*4a00*/  MUFU.EX2 R57, R57 ;  /* 0x0000003900397308 */ /* 0x000ff00000000800 */
[----:B------:R-:W-:Y:S08]  /*4a10*/  MUFU.EX2 R84, R84 ;  /* 0x0000005400547308 */ /* 0x000ff00000000800 */
[----:B------:R-:W-:Y:S01]  /*4a20*/  MUFU.EX2 R61, R61 ;  /* 0x0000003d003d7308 */ /* 0x000fe20000000800 */
[----:B----4-:R-:W-:-:S05]  /*4a30*/  FMNMX.FTZ R68, R13, R68, !PT ;  /* 0x000000440d447209 */ /* 0x010fca0007810000 */
[----:B------:R-:W4:Y:S02]  /*4a40*/  SHFL.BFLY PT, R13, R68, 0x1, 0x1f ;  /* 0x0c201f00440d7f89 */ /* 0x000f2400000e0000 */
[----:B------:R-:W-:Y:S08]  /*4a50*/  MUFU.EX2 R64, R64 ;  /* 0x0000004000407308 */ /* 0x000ff00000000800 */
[----:B------:R-:W-:Y:S08]  /*4a60*/  MUFU.EX2 R65, R65 ;  /* 0x0000004100417308 */ /* 0x000ff00000000800 */
[----:B------:R-:W-:Y:S01]  /*4a70*/  MUFU.EX2 R85, R85 ;  /* 0x0000005500557308 */ /* 0x000fe20000000800 */
[----:B----4-:R-:W-:-:S07]  /*4a80*/  FMNMX.FTZ R13, R68, R13, !PT ;  /* 0x0000000d440d7209 */ /* 0x010fce0007810000 */
[----:B------:R-:W-:Y:S01]  /*4a90*/  MUFU.EX2 R60, R60 ;  /* 0x0000003c003c7308 */ /* 0x000fe20000000800 */
[C---:B------:R-:W-:Y:S01]  /*4aa0*/  FSETP.NEU.FTZ.AND P1, PT, R13.reuse, -INF , PT ;  /* 0xff8000000d00780b */ /* 0x040fe20003f3d000 */
[----:B------:R-:W-:-:S05]  /*4ab0*/  FFMA.FTZ R52, R13, R52, -8 ;  /* 0xc10000000d347423 */ /* 0x000fca0000010034 */
[----:B------:R-:W-:Y:S01]  /*4ac0*/  FSEL R93, R52, RZ, P1 ;  /* 0x000000ff345d7208 */ /* 0x000fe20000800000 */
[----:B------:R-:W-:Y:S01]  /*4ad0*/  MUFU.EX2 R0, R0 ;  /* 0x0000000000007308 */ /* 0x000fe20000000800 */
[----:B------:R-:W-:-:S03]  /*4ae0*/  PLOP3.LUT P1, PT, PT, PT, UP0, 0x40, 0x0 ;  /* 0x000000000000781c */ /* 0x000fc60003f2e808 */
[--C-:B------:R-:W-:Y:S01]  /*4af0*/  FFMA.FTZ R52, R90, UR39, -R93.reuse ;  /* 0x000000275a347c23 */ /* 0x100fe2000801085d */
[--C-:B------:R-:W-:Y:S01]  /*4b00*/  FFMA.FTZ R69, R91, UR39, -R93.reuse ;  /* 0x000000275b457c23 */ /* 0x100fe2000801085d */
[--C-:B------:R-:W-:Y:S01]  /*4b10*/  FFMA.FTZ R94, R94, UR39, -R93.reuse ;  /* 0x000000275e5e7c23 */ /* 0x100fe2000801085d */
[--C-:B------:R-:W-:Y:S01]  /*4b20*/  FFMA.FTZ R83, R83, UR39, -R93.reuse ;  /* 0x0000002753537c23 */ /* 0x100fe2000801085d */
[--C-:B------:R-:W-:Y:S01]  /*4b30*/  FFMA.FTZ R89, R75, UR39, -R93.reuse ;  /* 0x000000274b597c23 */ /* 0x100fe2000801085d */
[--C-:B------:R-:W-:Y:S01]  /*4b40*/  FFMA.FTZ R75, R82, UR39, -R93.reuse ;  /* 0x00000027524b7c23 */ /* 0x100fe2000801085d */
[----:B------:R-:W-:Y:S01]  /*4b50*/  MUFU.EX2 R52, R52 ;  /* 0x0000003400347308 */ /* 0x000fe20000000800 */
[--C-:B------:R-:W-:Y:S01]  /*4b60*/  FFMA.FTZ R95, R95, UR39, -R93.reuse ;  /* 0x000000275f5f7c23 */ /* 0x100fe2000801085d */
[--C-:B------:R-:W-:Y:S01]  /*4b70*/  FFMA.FTZ R53, R98, UR39, -R93.reuse ;  /* 0x0000002762357c23 */ /* 0x100fe2000801085d */
[--C-:B------:R-:W-:Y:S01]  /*4b80*/  FFMA.FTZ R68, R99, UR39, -R93.reuse ;  /* 0x0000002763447c23 */ /* 0x100fe2000801085d */
[--C-:B------:R-:W-:Y:S01]  /*4b90*/  FFMA.FTZ R102, R102, UR39, -R93.reuse ;  /* 0x0000002766667c23 */ /* 0x100fe2000801085d */
[--C-:B------:R-:W-:Y:S01]  /*4ba0*/  FFMA.FTZ R103, R103, UR39, -R93.reuse ;  /* 0x0000002767677c23 */ /* 0x100fe2000801085d */
[--C-:B------:R-:W-:Y:S01]  /*4bb0*/  FFMA.FTZ R74, R74, UR39, -R93.reuse ;  /* 0x000000274a4a7c23 */ /* 0x100fe2000801085d */
[--C-:B------:R-:W-:Y:S01]  /*4bc0*/  FFMA.FTZ R78, R78, UR39, -R93.reuse ;  /* 0x000000274e4e7c23 */ /* 0x100fe2000801085d */
[----:B------:R-:W4:Y:S01]  /*4bd0*/  MUFU.EX2 R69, R69 ;  /* 0x0000004500457308 */ /* 0x000f220000000800 */
[--C-:B------:R-:W-:Y:S01]  /*4be0*/  FFMA.FTZ R79, R79, UR39, -R93.reuse ;  /* 0x000000274f4f7c23 */ /* 0x100fe2000801085d */
[--C-:B------:R-:W-:Y:S01]  /*4bf0*/  FFMA.FTZ R86, R86, UR39, -R93.reuse ;  /* 0x0000002756567c23 */ /* 0x100fe2000801085d */
[--C-:B------:R-:W-:Y:S01]  /*4c00*/  FFMA.FTZ R87, R87, UR39, -R93.reuse ;  /* 0x0000002757577c23 */ /* 0x100fe2000801085d */
[--C-:B------:R-:W-:Y:S01]  /*4c10*/  FFMA.FTZ R58, R58, UR39, -R93.reuse ;  /* 0x000000273a3a7c23 */ /* 0x100fe2000801085d */
[--C-:B------:R-:W-:Y:S01]  /*4c20*/  FFMA.FTZ R59, R59, UR39, -R93.reuse ;  /* 0x000000273b3b7c23 */ /* 0x100fe2000801085d */
[--C-:B------:R-:W-:Y:S01]  /*4c30*/  FFMA.FTZ R62, R62, UR39, -R93.reuse ;  /* 0x000000273e3e7c23 */ /* 0x100fe2000801085d */
[--C-:B------:R-:W-:Y:S01]  /*4c40*/  FFMA.FTZ R63, R63, UR39, -R93.reuse ;  /* 0x000000273f3f7c23 */ /* 0x100fe2000801085d */
[----:B------:R0:W-:Y:S01]  /*4c50*/  MUFU.EX2 R82, R83 ;  /* 0x0000005300527308 */ /* 0x0001e20000000800 */
[--C-:B------:R-:W-:Y:S01]  /*4c60*/  FFMA.FTZ R66, R66, UR39, -R93.reuse ;  /* 0x0000002742427c23 */ /* 0x100fe2000801085d */
[--C-:B------:R-:W-:Y:S01]  /*4c70*/  FFMA.FTZ R67, R67, UR39, -R93.reuse ;  /* 0x0000002743437c23 */ /* 0x100fe2000801085d */
[--C-:B------:R-:W-:Y:S01]  /*4c80*/  FFMA.FTZ R70, R70, UR39, -R93.reuse ;  /* 0x0000002746467c23 */ /* 0x100fe2000801085d */
[--C-:B------:R-:W-:Y:S01]  /*4c90*/  FFMA.FTZ R71, R71, UR39, -R93.reuse ;  /* 0x0000002747477c23 */ /* 0x100fe2000801085d */
[--C-:B------:R-:W-:Y:S01]  /*4ca0*/  FFMA.FTZ R42, R42, UR39, -R93.reuse ;  /* 0x000000272a2a7c23 */ /* 0x100fe2000801085d */
[--C-:B------:R-:W-:Y:S01]  /*4cb0*/  FFMA.FTZ R43, R43, UR39, -R93.reuse ;  /* 0x000000272b2b7c23 */ /* 0x100fe2000801085d */
[--C-:B------:R-:W-:Y:S01]  /*4cc0*/  FFMA.FTZ R46, R46, UR39, -R93.reuse ;  /* 0x000000272e2e7c23 */ /* 0x100fe2000801085d */
[----:B------:R-:W5:Y:S01]  /*4cd0*/  MUFU.EX2 R94, R94 ;  /* 0x0000005e005e7308 */ /* 0x000f620000000800 */
[----:B0-----:R-:W-:Y:S01]  /*4ce0*/  FADD.FTZ R83, R3, R6 ;  /* 0x0000000603537221 */ /* 0x001fe20000010000 */
[--C-:B------:R-:W-:Y:S01]  /*4cf0*/  FFMA.FTZ R47, R47, UR39, -R93.reuse ;  /* 0x000000272f2f7c23 */ /* 0x100fe2000801085d */
[--C-:B------:R-:W-:Y:S01]  /*4d00*/  FFMA.FTZ R50, R50, UR39, -R93.reuse ;  /* 0x0000002732327c23 */ /* 0x100fe2000801085d */
[----:B------:R-:W-:Y:S01]  /*4d10*/  FFMA.FTZ R51, R51, UR39, -R93 ;  /* 0x0000002733337c23 */ /* 0x000fe2000801085d */
[----:B-1----:R-:W-:Y:S01]  /*4d20*/  FADD.FTZ R88, R10, R83 ;  /* 0x000000530a587221 */ /* 0x002fe20000010000 */
[--C-:B------:R-:W-:Y:S01]  /*4d30*/  FFMA.FTZ R54, R54, UR39, -R93.reuse ;  /* 0x0000002736367c23 */ /* 0x100fe2000801085d */
[--C-:B------:R-:W-:Y:S01]  /*4d40*/  FFMA.FTZ R55, R55, UR39, -R93.reuse ;  /* 0x0000002737377c23 */ /* 0x100fe2000801085d */
[----:B------:R-:W0:Y:S01]  /*4d50*/  MUFU.EX2 R95, R95 ;  /* 0x0000005f005f7308 */ /* 0x000e220000000800 */
[----:B--2---:R-:W-:Y:S01]  /*4d60*/  FADD.FTZ R83, R11, R88 ;  /* 0x000000580b537221 */ /* 0x004fe20000010000 */
[--C-:B------:R-:W-:Y:S01]  /*4d70*/  FFMA.FTZ R26, R26, UR39, -R93.reuse ;  /* 0x000000271a1a7c23 */ /* 0x100fe2000801085d */
[--C-:B------:R-:W-:Y:S01]  /*4d80*/  FFMA.FTZ R27, R27, UR39, -R93.reuse ;  /* 0x000000271b1b7c23 */ /* 0x100fe2000801085d */
[----:B------:R-:W-:Y:S01]  /*4d90*/  FFMA.FTZ R30, R30, UR39, -R93 ;  /* 0x000000271e1e7c23 */ /* 0x000fe2000801085d */
[----:B---3--:R-:W-:Y:S01]  /*4da0*/  FADD.FTZ R88, R12, R83 ;  /* 0x000000530c587221 */ /* 0x008fe20000010000 */
[----:B----4-:R-:W-:Y:S01]  /*4db0*/  FADD.FTZ R83, R52, R69 ;  /* 0x0000004534537221 */ /* 0x010fe20000010000 */
[----:B------:R-:W-:Y:S01]  /*4dc0*/  FFMA.FTZ R31, R31, UR39, -R93 ;  /* 0x000000271f1f7c23 */ /* 0x000fe2000801085d */
[----:B------:R-:W1:Y:S01]  /*4dd0*/  MUFU.EX2 R53, R53 ;  /* 0x0000003500357308 */ /* 0x000e620000000800 */
[----:B------:R-:W-:Y:S01]  /*4de0*/  FADD.FTZ R91, R15, R88 ;  /* 0x000000580f5b7221 */ /* 0x000fe20000010000 */
[----:B-----5:R-:W-:Y:S01]  /*4df0*/  FADD.FTZ R88, R94, R83 ;  /* 0x000000535e587221 */ /* 0x020fe20000010000 */
[--C-:B------:R-:W-:Y:S01]  /*4e00*/  FFMA.FTZ R34, R34, UR39, -R93.reuse ;  /* 0x0000002722227c23 */ /* 0x100fe2000801085d */
[----:B------:R-:W-:Y:S01]  /*4e10*/  FFMA.FTZ R40, R40, UR39, -R93 ;  /* 0x0000002728287c23 */ /* 0x000fe2000801085d */
[----:B------:R-:W-:Y:S01]  /*4e20*/  FADD.FTZ R90, R14, R91 ;  /* 0x0000005b0e5a7221 */ /* 0x000fe20000010000 */
[--C-:B------:R-:W-:Y:S01]  /*4e30*/  FFMA.FTZ R38, R38, UR39, -R93.reuse ;  /* 0x0000002726267c23 */ /* 0x100fe2000801085d */
[----:B------:R-:W-:Y:S01]  /*4e40*/  FFMA.FTZ R39, R39, UR39, -R93 ;  /* 0x0000002727277c23 */ /* 0x000fe2000801085d */
[----:B------:R-:W2:Y:S01]  /*4e50*/  MUFU.EX2 R68, R68 ;  /* 0x0000004400447308 */ /* 0x000ea20000000800 */
[----:B0-----:R-:W-:Y:S01]  /*4e60*/  FADD.FTZ R88, R95, R88 ;  /* 0x000000585f587221 */ /* 0x001fe20000010000 */
[----:B------:R-:W-:Y:S01]  /*4e70*/  FADD.FTZ R83, R21, R90 ;  /* 0x0000005a15537221 */ /* 0x000fe20000010000 */
[----:B------:R-:W-:-:S02]  /*4e80*/  F2FP.SATFINITE.E4M3.F32.PACK_AB_MERGE_C R90, R11, R10, RZ ;  /* 0x0000000a0b5a723e */ /* 0x000fc400048070ff */
[----:B------:R-:W-:Y:S01]  /*4e90*/  F2FP.SATFINITE.E4M3.F32.PACK_AB_MERGE_C R21, R21, R14, RZ ;  /* 0x0000000e1515723e */ /* 0x000fe200048070ff */
[----:B------:R-:W-:Y:S01]  /*4ea0*/  FADD.FTZ R22, R20, R83 ;  /* 0x0000005314167221 */ /* 0x000fe20000010000 */
[----:B------:R-:W-:Y:S01]  /*4eb0*/  F2FP.SATFINITE.E4M3.F32.PACK_AB_MERGE_C R184, R6, R3, R90 ;  /* 0x0000000306b8723e */ /* 0x000fe2000480705a */
[----:B------:R-:W0:Y:S01]  /*4ec0*/  MUFU.EX2 R102, R102 ;  /* 0x0000006600667308 */ /* 0x000e220000000800 */
[----:B-1----:R-:W-:Y:S01]  /*4ed0*/  FADD.FTZ R11, R53, R88 ;  /* 0x00000058350b7221 */ /* 0x002fe20000010000 */
[----:B------:R-:W-:Y:S01]  /*4ee0*/  FADD.FTZ R83, R23, R22 ;  /* 0x0000001617537221 */ /* 0x000fe20000010000 */
[----:B------:R-:W-:Y:S02]  /*4ef0*/  F2FP.SATFINITE.E4M3.F32.PACK_AB_MERGE_C R186, R15, R12, R21 ;  /* 0x0000000c0fba723e */ /* 0x000fe40004807015 */
[----:B------:R-:W-:Y:S01]  /*4f00*/  F2FP.SATFINITE.E4M3.F32.PACK_AB_MERGE_C R12, R61, R84, RZ ;  /* 0x000000543d0c723e */ /* 0x000fe200048070ff */
[----:B------:R-:W-:Y:S01]  /*4f10*/  FADD.FTZ R14, R72, R83 ;  /* 0x00000053480e7221 */ /* 0x000fe20000010000 */
[C---:B------:R-:W-:Y:S01]  /*4f20*/  F2FP.SATFINITE.E4M3.F32.PACK_AB_MERGE_C R72, R73.reuse, R72, RZ ;  /* 0x000000484948723e */ /* 0x040fe200048070ff */
[----:B------:R-:W1:Y:S01]  /*4f30*/  MUFU.EX2 R103, R103 ;  /* 0x0000006700677308 */ /* 0x000e620000000800 */
[----:B--2---:R-:W-:Y:S01]  /*4f40*/  FADD.FTZ R11, R68, R11 ;  /* 0x0000000b440b7221 */ /* 0x004fe20000010000 */
[----:B------:R-:W-:Y:S01]  /*4f50*/  FADD.FTZ R73, R73, R14 ;  /* 0x0000000e49497221 */ /* 0x000fe20000010000 */
[----:B------:R-:W-:-:S02]  /*4f60*/  F2FP.SATFINITE.E4M3.F32.PACK_AB_MERGE_C R94, R95, R94, RZ ;  /* 0x0000005e5f5e723e */ /* 0x000fc400048070ff */
[----:B------:R-:W-:Y:S01]  /*4f70*/  F2FP.SATFINITE.E4M3.F32.PACK_AB_MERGE_C R176, R57, R56, R12 ;  /* 0x0000003839b0723e */ /* 0x000fe2000480700c */
[----:B------:R-:W-:Y:S01]  /*4f80*/  VIADD R12, R19, 0xfffffffe ;  /* 0xfffffffe130c7836 */ /* 0x000fe20000000000 */
[----:B------:R-:W-:Y:S01]  /*4f90*/  F2FP.SATFINITE.E4M3.F32.PACK_AB_MERGE_C R180, R23, R20, R72 ;  /* 0x0000001417b4723e */ /* 0x000fe20004807048 */
[----:B------:R-:W2:Y:S01]  /*4fa0*/  MUFU.EX2 R74, R74 ;  /* 0x0000004a004a7308 */ /* 0x000ea20000000800 */
[----:B0-----:R-:W-:Y:S01]  /*4fb0*/  FADD.FTZ R10, R102, R11 ;  /* 0x0000000b660a7221 */ /* 0x001fe20000010000 */
[----:B------:R-:W-:-:S06]  /*4fc0*/  F2FP.SATFINITE.E4M3.F32.PACK_AB_MERGE_C R185, R69, R52, R94 ;  /* 0x0000003445b9723e */ /* 0x000fcc000480705e */
[----:B------:R-:W0:Y:S01]  /*4fd0*/  MUFU.EX2 R89, R89 ;  /* 0x0000005900597308 */ /* 0x000e220000000800 */
[C---:B-1----:R-:W-:Y:S01]  /*4fe0*/  FADD.FTZ R3, R103.reuse, R10 ;  /* 0x0000000a67037221 */ /* 0x042fe20000010000 */
[----:B------:R-:W-:Y:S01]  /*4ff0*/  FADD.FTZ R10, R76, R73 ;  /* 0x000000494c0a7221 */ /* 0x000fe20000010000 */
[----:B------:R-:W-:-:S03]  /*5000*/  F2FP.SATFINITE.E4M3.F32.PACK_AB_MERGE_C R102, R103, R102, RZ ;  /* 0x000000666766723e */ /* 0x000fc600048070ff */
[----:B------:R-:W-:Y:S01]  /*5010*/  FADD.FTZ R11, R77, R10 ;  /* 0x0000000a4d0b7221 */ /* 0x000fe20000010000 */
[----:B------:R-:W-:Y:S01]  /*5020*/  F2FP.SATFINITE.E4M3.F32.PACK_AB_MERGE_C R187, R68, R53, R102 ;  /* 0x0000003544bb723e */ /* 0x000fe20004807066 */
[----:B------:R-:W1:Y:S01]  /*5030*/  MUFU.EX2 R78, R78 ;  /* 0x0000004e004e7308 */ /* 0x000e620000000800 */
[----:B--2---:R-:W-:Y:S01]  /*5040*/  FADD.FTZ R6, R74, R3 ;  /* 0x000000034a067221 */ /* 0x004fe20000010000 */
[----:B------:R-:W-:Y:S01]  /*5050*/  FADD.FTZ R10, R80, R11 ;  /* 0x0000000b500a7221 */ /* 0x000fe20000010000 */
[----:B------:R-:W-:-:S03]  /*5060*/  F2FP.SATFINITE.E4M3.F32.PACK_AB_MERGE_C R80, R81, R80, RZ ;  /* 0x000000505150723e */ /* 0x000fc600048070ff */
[----:B------:R-:W-:Y:S01]  /*5070*/  FADD.FTZ R81, R81, R10 ;  /* 0x0000000a51517221 */ /* 0x000fe20000010000 */
[----:B------:R-:W-:Y:S01]  /*5080*/  F2FP.SATFINITE.E4M3.F32.PACK_AB_MERGE_C R182, R77, R76, R80 ;  /* 0x0000004c4db6723e */ /* 0x000fe20004807050 */
[----:B------:R-:W2:Y:S01]  /*5090*/  MUFU.EX2 R79, R79 ;  /* 0x0000004f004f7308 */ /* 0x000ea20000000800 */
[----:B0-----:R-:W-:Y:S01]  /*50a0*/  FADD.FTZ R3, R89, R6 ;  /* 0x0000000659037221 */ /* 0x001fe20000010000 */
[----:B------:R-:W-:-:S04]  /*50b0*/  FADD.FTZ R10, R56, R81 ;  /* 0x00000051380a7221 */ /* 0x000fc80000010000 */
[----:B------:R-:W-:Y:S01]  /*50c0*/  FADD.FTZ R11, R57, R10 ;  /* 0x0000000a390b7221 */ /* 0x000fe20000010000 */
[----:B------:R-:W-:Y:S01]  /*50d0*/  F2FP.SATFINITE.E4M3.F32.PACK_AB_MERGE_C R10, R65, R64, RZ ;  /* 0x00000040410a723e */ /* 0x000fe200048070ff */
[----:B------:R-:W0:Y:S01]  /*50e0*/  MUFU.EX2 R75, R75 ;  /* 0x0000004b004b7308 */ /* 0x000e220000000800 */
[----:B-1----:R-:W-:Y:S01]  /*50f0*/  FADD.FTZ R6, R78, R3 ;  /* 0x000000034e067221 */ /* 0x002fe20000010000 */
[----:B------:R-:W-:Y:S01]  /*5100*/  FADD.FTZ R84, R84, R11 ;  /* 0x0000000b54547221 */ /* 0x000fe20000010000 */
[----:B------:R-:W-:-:S03]  /*5110*/  F2FP.SATFINITE.E4M3.F32.PACK_AB_MERGE_C R178, R60, R85, R10 ;  /* 0x000000553cb2723e */ /* 0x000fc6000480700a */
[----:B------:R-:W-:Y:S02]  /*5120*/  FADD.FTZ R84, R61, R84 ;  /* 0x000000543d547221 */ /* 0x000fe40000010000 */
        /* <DEDUP_REMOVED lines=8> */
[----:B------:R-:W-:-:S03]  /*51b0*/  FADD.FTZ R64, R64, R85 ;  /* 0x0000005540407221 */ /* 0x000fc60000010000 */
[----:B------:R-:W-:Y:S01]  /*51c0*/  FADD.FTZ R3, R82, R3 ;  /* 0x0000000352037221 */ /* 0x000fe20000010000 */
[----:B------:R-:W-:Y:S02]  /*51d0*/  FADD.FTZ R65, R65, R64 ;  /* 0x0000004041417221 */ /* 0x000fe40000010000 */
[----:B------:R-:W0:Y:S01]  /*51e0*/  MUFU.EX2 R58, R58 ;  /* 0x0000003a003a7308 */ /* 0x000e220000000800 */
[----:B-1----:R-:W-:-:S07]  /*51f0*/  FADD.FTZ R6, R86, R3 ;  /* 0x0000000356067221 */ /* 0x002fce0000010000 */
[----:B------:R-:W1:Y:S01]  /*5200*/  MUFU.EX2 R59, R59 ;  /* 0x0000003b003b7308 */ /* 0x000e620000000800 */
[C---:B--2---:R-:W-:Y:S01]  /*5210*/  FADD.FTZ R3, R87.reuse, R6 ;  /* 0x0000000657037221 */ /* 0x044fe20000010000 */
[----:B------:R-:W-:-:S04]  /*5220*/  F2FP.SATFINITE.E4M3.F32.PACK_AB_MERGE_C R86, R87, R86, RZ ;  /* 0x000000565756723e */ /* 0x000fc800048070ff */
[----:B------:R-:W-:Y:S02]  /*5230*/  F2FP.SATFINITE.E4M3.F32.PACK_AB_MERGE_C R183, R82, R75, R86 ;  /* 0x0000004b52b7723e */ /* 0x000fe40004807056 */
[----:B------:R-:W2:Y:S01]  /*5240*/  MUFU.EX2 R62, R62 ;  /* 0x0000003e003e7308 */ /* 0x000ea20000000800 */
[----:B0-----:R-:W-:-:S07]  /*5250*/  FADD.FTZ R6, R58, R3 ;  /* 0x000000033a067221 */ /* 0x001fce0000010000 */
[----:B------:R-:W0:Y:S01]  /*5260*/  MUFU.EX2 R63, R63 ;  /* 0x0000003f003f7308 */ /* 0x000e220000000800 */
[----:B-1----:R-:W-:-:S07]  /*5270*/  FADD.FTZ R3, R59, R6 ;  /* 0x000000063b037221 */ /* 0x002fce0000010000 */
[----:B------:R-:W1:Y:S01]  /*5280*/  MUFU.EX2 R66, R66 ;  /* 0x0000004200427308 */ /* 0x000e620000000800 */
[----:B--2---:R-:W-:-:S07]  /*5290*/  FADD.FTZ R6, R62, R3 ;  /* 0x000000033e067221 */ /* 0x004fce0000010000 */
[----:B------:R-:W2:Y:S01]  /*52a0*/  MUFU.EX2 R67, R67 ;  /* 0x0000004300437308 */ /* 0x000ea20000000800 */
[C---:B0-----:R-:W-:Y:S01]  /*52b0*/  FADD.FTZ R3, R63.reuse, R6 ;  /* 0x000000063f037221 */ /* 0x041fe20000010000 */
[----:B------:R-:W-:-:S04]  /*52c0*/  F2FP.SATFINITE.E4M3.F32.PACK_AB_MERGE_C R62, R63, R62, RZ ;  /* 0x0000003e3f3e723e */ /* 0x000fc800048070ff */
[----:B------:R-:W-:Y:S02]  /*52d0*/  F2FP.SATFINITE.E4M3.F32.PACK_AB_MERGE_C R177, R59, R58, R62 ;  /* 0x0000003a3bb1723e */ /* 0x000fe4000480703e */
[----:B------:R-:W0:Y:S01]  /*52e0*/  MUFU.EX2 R41, R41 ;  /* 0x0000002900297308 */ /* 0x000e220000000800 */
[----:B-1----:R-:W-:-:S07]  /*52f0*/  FADD.FTZ R6, R66, R3 ;  /* 0x0000000342067221 */ /* 0x002fce0000010000 */
[----:B------:R-:W1:Y:S01]  /*5300*/  MUFU.EX2 R70, R70 ;  /* 0x0000004600467308 */ /* 0x000e620000000800 */
[----:B--2---:R-:W-:-:S07]  /*5310*/  FADD.FTZ R3, R67, R6 ;  /* 0x0000000643037221 */ /* 0x004fce0000010000 */
[----:B------:R-:W-:Y:S01]  /*5320*/  MUFU.EX2 R2, R2 ;  /* 0x0000000200027308 */ /* 0x000fe20000000800 */
[----:B0-----:R-:W-:-:S07]  /*5330*/  F2FP.SATFINITE.E4M3.F32.PACK_AB_MERGE_C R10, R41, R0, RZ ;  /* 0x00000000290a723e */ /* 0x001fce00048070ff */
[----:B------:R-:W0:Y:S01]  /*5340*/  MUFU.EX2 R35, R35 ;  /* 0x0000002300237308 */ /* 0x000e220000000800 */
[----:B-1----:R-:W-:-:S07]  /*5350*/  FADD.FTZ R6, R70, R3 ;  /* 0x0000000346067221 */ /* 0x002fce0000010000 */
[----:B------:R-:W1:Y:S08]  /*5360*/  MUFU.EX2 R71, R71 ;  /* 0x0000004700477308 */ /* 0x000e700000000800 */
[----:B------:R-:W2:Y:S01]  /*5370*/  MUFU.EX2 R42, R42 ;  /* 0x0000002a002a7308 */ /* 0x000ea20000000800 */
[----:B0-----:R-:W-:Y:S01]  /*5380*/  F2FP.SATFINITE.E4M3.F32.PACK_AB_MERGE_C R172, R35, R2, R10 ;  /* 0x0000000223ac723e */ /* 0x001fe2000480700a */
[----:B------:R-:W-:-:S04]  /*5390*/  FADD.FTZ R2, R2, R65 ;  /* 0x0000004102027221 */ /* 0x000fc80000010000 */
[----:B------:R-:W-:Y:S02]  /*53a0*/  FADD.FTZ R35, R35, R2 ;  /* 0x0000000223237221 */ /* 0x000fe40000010000 */
[----:B------:R-:W0:Y:S01]  /*53b0*/  MUFU.EX2 R43, R43 ;  /* 0x0000002b002b7308 */ /* 0x000e220000000800 */
[C---:B-1----:R-:W-:Y:S01]  /*53c0*/  FADD.FTZ R3, R71.reuse, R6 ;  /* 0x0000000647037221 */ /* 0x042fe20000010000 */
[----:B------:R-:W-:Y:S01]  /*53d0*/  FADD.FTZ R0, R0, R35 ;  /* 0x0000002300007221 */ /* 0x000fe20000010000 */
[----:B------:R-:W-:-:S03]  /*53e0*/  F2FP.SATFINITE.E4M3.F32.PACK_AB_MERGE_C R70, R71, R70, RZ ;  /* 0x000000464746723e */ /* 0x000fc600048070ff */
[----:B------:R-:W-:Y:S01]  /*53f0*/  FADD.FTZ R41, R41, R0 ;  /* 0x0000000029297221 */ /* 0x000fe20000010000 */
[----:B------:R-:W-:Y:S01]  /*5400*/  F2FP.SATFINITE.E4M3.F32.PACK_AB_MERGE_C R179, R67, R66, R70 ;  /* 0x0000004243b3723e */ /* 0x000fe20004807046 */
[----:B------:R-:W1:Y:S01]  /*5410*/  MUFU.EX2 R46, R46 ;  /* 0x0000002e002e7308 */ /* 0x000e620000000800 */
[----:B--2---:R-:W-:-:S07]  /*5420*/  FADD.FTZ R2, R42, R3 ;  /* 0x000000032a027221 */ /* 0x004fce0000010000 */
[----:B------:R-:W-:Y:S01]  /*5430*/  MUFU.EX2 R48, R48 ;  /* 0x0000003000307308 */ /* 0x000fe20000000800 */
[----:B0-----:R-:W-:-:S07]  /*5440*/  FADD.FTZ R3, R43, R2 ;  /* 0x000000022b037221 */ /* 0x001fce0000010000 */
[----:B------:R-:W0:Y:S01]  /*5450*/  MUFU.EX2 R49, R49 ;  /* 0x0000003100317308 */ /* 0x000e220000000800 */
[----:B-1----:R-:W-:-:S07]  /*5460*/  FADD.FTZ R0, R46, R3 ;  /* 0x000000032e007221 */ /* 0x002fce0000010000 */
[----:B------:R-:W1:Y:S08]  /*5470*/  MUFU.EX2 R47, R47 ;  /* 0x0000002f002f7308 */ /* 0x000e700000000800 */
[----:B------:R-:W-:Y:S01]  /*5480*/  MUFU.EX2 R44, R44 ;  /* 0x0000002c002c7308 */ /* 0x000fe20000000800 */
[----:B0-----:R-:W-:-:S07]  /*5490*/  F2FP.SATFINITE.E4M3.F32.PACK_AB_MERGE_C R6, R49, R48, RZ ;  /* 0x000000303106723e */ /* 0x001fce00048070ff */
[----:B------:R-:W0:Y:S01]  /*54a0*/  MUFU.EX2 R45, R45 ;  /* 0x0000002d002d7308 */ /* 0x000e220000000800 */
[C---:B-1----:R-:W-:Y:S01]  /*54b0*/  F2FP.SATFINITE.E4M3.F32.PACK_AB_MERGE_C R46, R47.reuse, R46, RZ ;  /* 0x0000002e2f2e723e */ /* 0x042fe200048070ff */
[----:B------:R-:W-:-:S03]  /*54c0*/  FADD.FTZ R47, R47, R0 ;  /* 0x000000002f2f7221 */ /* 0x000fc60000010000 */
[----:B------:R-:W-:-:S03]  /*54d0*/  F2FP.SATFINITE.E4M3.F32.PACK_AB_MERGE_C R173, R43, R42, R46 ;  /* 0x0000002a2bad723e */ /* 0x000fc6000480702e */
[----:B------:R-:W1:Y:S08]  /*54e0*/  MUFU.EX2 R50, R50 ;  /* 0x0000003200327308 */ /* 0x000e700000000800 */
[----:B------:R-:W2:Y:S01]  /*54f0*/  MUFU.EX2 R51, R51 ;  /* 0x0000003300337308 */ /* 0x000ea20000000800 */
[----:B0-----:R-:W-:Y:S01]  /*5500*/  F2FP.SATFINITE.E4M3.F32.PACK_AB_MERGE_C R174, R45, R44, R6 ;  /* 0x0000002c2dae723e */ /* 0x001fe20004807006 */
[----:B------:R-:W-:-:S04]  /*5510*/  FADD.FTZ R44, R44, R41 ;  /* 0x000000292c2c7221 */ /* 0x000fc80000010000 */
[----:B------:R-:W-:Y:S02]  /*5520*/  FADD.FTZ R45, R45, R44 ;  /* 0x0000002c2d2d7221 */ /* 0x000fe40000010000 */
[----:B------:R-:W0:Y:S01]  /*5530*/  MUFU.EX2 R54, R54 ;  /* 0x0000003600367308 */ /* 0x000e220000000800 */
[----:B-1----:R-:W-:Y:S01]  /*5540*/  FADD.FTZ R0, R50, R47 ;  /* 0x0000002f32007221 */ /* 0x002fe20000010000 */
[----:B------:R-:W-:-:S04]  /*5550*/  FADD.FTZ R48, R48, R45 ;  /* 0x0000002d30307221 */ /* 0x000fc80000010000 */
[----:B------:R-:W-:Y:S02]  /*5560*/  FADD.FTZ R49, R49, R48 ;  /* 0x0000003031317221 */ /* 0x000fe40000010000 */
[----:B------:R-:W-:Y:S01]  /*5570*/  MUFU.EX2 R28, R28 ;  /* 0x0000001c001c7308 */ /* 0x000fe20000000800 */
[----:B--2---:R-:W-:-:S07]  /*5580*/  FADD.FTZ R11, R51, R0 ;  /* 0x00000000330b7221 */ /* 0x004fce0000010000 */
[----:B------:R-:W1:Y:S01]  /*5590*/  MUFU.EX2 R29, R29 ;  /* 0x0000001d001d7308 */ /* 0x000e620000000800 */
[----:B0-----:R-:W-:-:S07]  /*55a0*/  FADD.FTZ R0, R54, R11 ;  /* 0x0000000b36007221 */ /* 0x001fce0000010000 */
[----:B------:R-:W0:Y:S08]  /*55b0*/  MUFU.EX2 R55, R55 ;  /* 0x0000003700377308 */ /* 0x000e300000000800 */
[----:B------:R-:W-:Y:S01]  /*55c0*/  MUFU.EX2 R24, R24 ;  /* 0x0000001800187308 */ /* 0x000fe20000000800 */
[----:B-1----:R-:W-:-:S07]  /*55d0*/  F2FP.SATFINITE.E4M3.F32.PACK_AB_MERGE_C R2, R29, R28, RZ ;  /* 0x0000001c1d02723e */ /* 0x002fce00048070ff */
[----:B------:R-:W1:Y:S01]  /*55e0*/  MUFU.EX2 R25, R25 ;  /* 0x0000001900197308 */ /* 0x000e620000000800 */
[C---:B0-----:R-:W-:Y:S01]  /*55f0*/  F2FP.SATFINITE.E4M3.F32.PACK_AB_MERGE_C R54, R55.reuse, R54, RZ ;  /* 0x000000363736723e */ /* 0x041fe200048070ff */
[----:B------:R-:W-:-:S03]  /*5600*/  FADD.FTZ R55, R55, R0 ;  /* 0x0000000037377221 */ /* 0x000fc60000010000 */
[----:B------:R-:W-:-:S03]  /*5610*/  F2FP.SATFINITE.E4M3.F32.PACK_AB_MERGE_C R175, R51, R50, R54 ;  /* 0x0000003233af723e */ /* 0x000fc60004807036 */
[----:B------:R-:W0:Y:S08]  /*5620*/  MUFU.EX2 R26, R26 ;  /* 0x0000001a001a7308 */ /* 0x000e300000000800 */
[----:B------:R-:W2:Y:S01]  /*5630*/  MUFU.EX2 R27, R27 ;  /* 0x0000001b001b7308 */ /* 0x000ea20000000800 */
[----:B-1----:R-:W-:Y:S01]  /*5640*/  F2FP.SATFINITE.E4M3.F32.PACK_AB_MERGE_C R168, R25, R24, R2 ;  /* 0x0000001819a8723e */ /* 0x002fe20004807002 */
[----:B------:R-:W-:-:S04]  /*5650*/  FADD.FTZ R24, R24, R49 ;  /* 0x0000003118187221 */ /* 0x000fc80000010000 */
[----:B------:R-:W-:Y:S02]  /*5660*/  FADD.FTZ R25, R25, R24 ;  /* 0x0000001819197221 */ /* 0x000fe40000010000 */
[----:B------:R-:W1:Y:S01]  /*5670*/  MUFU.EX2 R30, R30 ;  /* 0x0000001e001e7308 */ /* 0x000e620000000800 */
[----:B0-----:R-:W-:Y:S01]  /*5680*/  FADD.FTZ R0, R26, R55 ;  /* 0x000000371a007221 */ /* 0x001fe20000010000 */
[----:B------:R-:W-:-:S04]  /*5690*/  FADD.FTZ R28, R28, R25 ;  /* 0x000000191c1c7221 */ /* 0x000fc80000010000 */
[----:B------:R-:W-:Y:S02]  /*56a0*/  FADD.FTZ R29, R29, R28 ;  /* 0x0000001c1d1d7221 */ /* 0x000fe40000010000 */
[----:B------:R-:W-:Y:S01]  /*56b0*/  MUFU.EX2 R36, R36 ;  /* 0x0000002400247308 */ /* 0x000fe20000000800 */
[----:B--2---:R-:W-:-:S07]  /*56c0*/  FADD.FTZ R11, R27, R0 ;  /* 0x000000001b0b7221 */ /* 0x004fce0000010000 */
        /* <DEDUP_REMOVED lines=14> */
[----:B------:R-:W-:Y:S01]  /*57b0*/  MUFU.EX2 R38, R38 ;  /* 0x0000002600267308 */ /* 0x000fe20000000800 */
[----:B-1----:R-:W-:Y:S01]  /*57c0*/  FADD.FTZ R0, R34, R31 ;  /* 0x0000001f22007221 */ /* 0x002fe20000010000 */
[----:B------:R-:W-:-:S04]  /*57d0*/  FADD.FTZ R6, R36, R33 ;  /* 0x0000002124067221 */ /* 0x000fc80000010000 */
[----:B------:R-:W-:Y:S02]  /*57e0*/  FADD.FTZ R6, R37, R6 ;  /* 0x0000000625067221 */ /* 0x000fe40000010000 */
[----:B------:R-:W0:Y:S01]  /*57f0*/  MUFU.EX2 R39, R39 ;  /* 0x0000002700277308 */ /* 0x000e220000000800 */
[----:B--2---:R-:W-:Y:S01]  /*5800*/  FADD.FTZ R11, R3, R0 ;  /* 0x00000000030b7221 */ /* 0x004fe20000010000 */
[----:B0-----:R-:W-:-:S03]  /*5810*/  F2FP.SATFINITE.E4M3.F32.PACK_AB_MERGE_C R0, R39, R38, RZ ;  /* 0x000000262700723e */ /* 0x001fc600048070ff */
[----:B------:R-:W-:Y:S01]  /*5820*/  FADD.FTZ R38, R38, R11 ;  /* 0x0000000b26267221 */ /* 0x000fe20000010000 */
[----:B------:R-:W-:-:S03]  /*5830*/  F2FP.SATFINITE.E4M3.F32.PACK_AB_MERGE_C R171, R3, R34, R0 ;  /* 0x0000002203ab723e */ /* 0x000fc60004807000 */
[----:B------:R-:W-:Y:S01]  /*5840*/  FADD.FTZ R3, R39, R38 ;  /* 0x0000002627037221 */ /* 0x000fe20000010000 */
[----:B------:R-:W-:Y:S06]  /*5850*/  @P1 BRA `(.L_x_1177) ;  /* 0x00000000004c1947 */ /* 0x000fec0003800000 */
[----:B------:R-:W-:Y:S01]  /*5860*/  ISETP.LT.AND P1, PT, RZ, UR47, PT ;  /* 0x0000002fff007c0c */ /* 0x000fe2000bf21270 */
[----:B------:R-:W-:-:S12]  /*5870*/  UIADD3 UR11, UR47, -0x1, URZ ;  /* 0xffffffff2f0b7890 */ /* 0x000fd8000fffe03f */
[----:B------:R-:W-:Y:S05]  /*5880*/  @P1 BRA `(.L_x_1178) ;  /* 0x0000000000201947 */ /* 0x000fea0003800000 */
[----:B------:R-:W-:Y:S01]  /*5890*/  ULDC UR14, c[0x0][0x9e4] ;  /* 0x00027900000e7ab9 */ /* 0x000fe20000000800 */
[----:B------:R-:W-:Y:S02]  /*58a0*/  UIADD3 UR11, -UR47, URZ, URZ ;  /* 0x0000003f2f0b7290 */ /* 0x000fe4000fffe13f */
[----:B------:R-:W-:-:S11]  /*58b0*/  UISETP.NE.AND UP0, UPT, UR14, 0x1, UPT ;  /* 0x000000010e00788c */ /* 0x000fd6000bf05270 */
[----:B------:R-:W-:Y:S02]  /*58c0*/  @UP0 ULDC.64 UR16, c[0x0][0x9e8] ;  /* 0x00027a0000100ab9 */ /* 0x000fe40000000a00 */
[----:B------:R-:W-:-:S04]  /*58d0*/  UIMAD.WIDE.U32 UR6, UR11, UR16, URZ ;  /* 0x000000100b0672a5 */ /* 0x000fc8000f8e003f */
[----:B------:R-:W-:-:S04]  /*58e0*/  @UP0 USHF.R.U32.HI UR11, URZ, UR17, UR7 ;  /* 0x000000113f0b0299 */ /* 0x000fc80008011607 */
[----:B------:R-:W-:Y:S01]  /*58f0*/  ULOP3.LUT UR11, URZ, UR11, URZ, 0x33, !UPT ;  /* 0x0000000b3f0b7292 */ /* 0x000fe2000f8e333f */
[----:B------:R-:W-:Y:S11]  /*5900*/  BRA `(.L_x_1179) ;  /* 0x0000000000147947 */ /* 0x000ff60003800000 */
.L_x_1178:
[----:B------:R-:W-:Y:S02]  /*5910*/  ULDC UR14, c[0x0][0x9e4] ;  /* 0x00027900000e7ab9 */ /* 0x000fe40000000800 */
[----:B------:R-:W-:-:S11]  /*5920*/  UISETP.NE.AND UP0, UPT, UR14, 0x1, UPT ;  /* 0x000000010e00788c */ /* 0x000fd6000bf05270 */
[----:B------:R-:W-:Y:S02]  /*5930*/  @UP0 ULDC.64 UR16, c[0x0][0x9e8] ;  /* 0x00027a0000100ab9 */ /* 0x000fe40000000a00 */
[----:B------:R-:W-:-:S04]  /*5940*/  UIMAD.WIDE.U32 UR6, UR11, UR16, URZ ;  /* 0x000000100b0672a5 */ /* 0x000fc8000f8e003f */
[----:B------:R-:W-:-:S12]  /*5950*/  @UP0 USHF.R.U32.HI UR11, URZ, UR17, UR7 ;  /* 0x000000113f0b0299 */ /* 0x000fd80008011607 */
.L_x_1179:
[----:B------:R-:W-:-:S04]  /*5960*/  UIMAD UR11, UR11, UR14, UR14 ;  /* 0x0000000e0b0b72a4 */ /* 0x000fc8000f8e020e */
[----:B------:R-:W-:-:S04]  /*5970*/  UISETP.LT.AND UP0, UPT, UR10, UR11, UPT ;  /* 0x0000000b0a00728c */ /* 0x000fc8000bf01270 */
[----:B------:R-:W-:-:S12]  /*5980*/  USEL UR10, UR10, UR11, UP0 ;  /* 0x0000000b0a0a7287 */ /* 0x000fd80008000000 */
.L_x_1177:
[----:B------:R-:W-:Y:S01]  /*5990*/  UIMAD.WIDE UR6, UR10, 0x66666667, URZ ;  /* 0x666666670a0678a5 */ /* 0x000fe2000f8e023f */
[----:B------:R-:W0:Y:S01]  /*59a0*/  S2UR UR47, SR_CgaCtaId ;  /* 0x00000000002f79c3 */ /* 0x000e220000008800 */
[----:B------:R-:W-:Y:S01]  /*59b0*/  UMOV UR49, URZ ;  /* 0x0000003f00317c82 */ /* 0x000fe20008000000 */
[----:B------:R-:W-:Y:S01]  /*59c0*/  UMOV UR48, URZ ;  /* 0x0000003f00307c82 */ /* 0x000fe20008000000 */
[----:B------:R-:W-:Y:S01]  /*59d0*/  USHF.R.U32.HI UR6, URZ, 0x1f, UR7 ;  /* 0x0000001f3f067899 */ /* 0x000fe20008011607 */
[----:B------:R-:W-:Y:S02]  /*59e0*/  CS2R R24, SRZ ;  /* 0x0000000000187805 */ /* 0x000fe4000001ff00 */
[----:B------:R-:W-:Y:S02]  /*59f0*/  CS2R R26, SRZ ;  /* 0x00000000001a7805 */ /* 0x000fe4000001ff00 */
[----:B------:R-:W-:Y:S01]  /*5a00*/  CS2R R28, SRZ ;  /* 0x00000000001c7805 */ /* 0x000fe2000001ff00 */
[----:B------:R-:W-:Y:S01]  /*5a10*/  ULEA.HI.SX32 UR6, UR7, UR6, 0x1a ;  /* 0x0000000607067291 */ /* 0x000fe2000f8fd23f */
[----:B------:R-:W-:-:S02]  /*5a20*/  CS2R R30, SRZ ;  /* 0x00000000001e7805 */ /* 0x000fc4000001ff00 */
[----:B------:R-:W-:Y:S02]  /*5a30*/  CS2R R32, SRZ ;  /* 0x0000000000207805 */ /* 0x000fe4000001ff00 */
[----:B------:R-:W-:Y:S01]  /*5a40*/  CS2R R34, SRZ ;  /* 0x0000000000227805 */ /* 0x000fe2000001ff00 */
[----:B------:R-:W-:Y:S01]  /*5a50*/  UISETP.LT.AND UP0, UPT, UR40, UR6, UPT ;  /* 0x000000062800728c */ /* 0x000fe2000bf01270 */
[----:B------:R-:W-:Y:S02]  /*5a60*/  CS2R R36, SRZ ;  /* 0x0000000000247805 */ /* 0x000fe4000001ff00 */
[----:B------:R-:W-:Y:S02]  /*5a70*/  CS2R R38, SRZ ;  /* 0x0000000000267805 */ /* 0x000fe4000001ff00 */
[----:B------:R-:W-:Y:S01]  /*5a80*/  CS2R R40, SRZ ;  /* 0x0000000000287805 */ /* 0x000fe2000001ff00 */
[----:B------:R-:W-:Y:S01]  /*5a90*/  USEL UR57, UR40, UR6, !UP0 ;  /* 0x0000000628397287 */ /* 0x000fe2000c000000 */
[----:B------:R-:W-:-:S02]  /*5aa0*/  CS2R R42, SRZ ;  /* 0x00000000002a7805 */ /* 0x000fc4000001ff00 */
[----:B------:R-:W-:Y:S02]  /*5ab0*/  CS2R R44, SRZ ;  /* 0x00000000002c7805 */ /* 0x000fe4000001ff00 */
[----:B------:R-:W-:Y:S02]  /*5ac0*/  CS2R R46, SRZ ;  /* 0x00000000002e7805 */ /* 0x000fe4000001ff00 */
[----:B------:R-:W-:Y:S02]  /*5ad0*/  CS2R R48, SRZ ;  /* 0x0000000000307805 */ /* 0x000fe4000001ff00 */
[----:B------:R-:W-:Y:S02]  /*5ae0*/  CS2R R50, SRZ ;  /* 0x0000000000327805 */ /* 0x000fe4000001ff00 */
[----:B------:R-:W-:Y:S02]  /*5af0*/  ISETP.GE.AND P1, PT, R12, UR57, PT ;  /* 0x000000390c007c0c */ /* 0x000fe4000bf26270 */
        /* <DEDUP_REMOVED lines=17> */
[----:B------:R-:W-:Y:S01]  /*5c10*/  CS2R R86, SRZ ;  /* 0x0000000000567805 */ /* 0x000fe2000001ff00 */
[----:B0-----:R-:W-:Y:S06]  /*5c20*/  @!P1 BRA `(.L_x_1180) ;  /* 0x0000004800189947 */ /* 0x001fec0003800000 */
        /* <DEDUP_REMOVED lines=35> */
[----:B------:R-:W-:Y:S01]  /*5e60*/  UMOV UR58, URZ ;  /* 0x0000003f003a7c82 */ /* 0x000fe20008000000 */
[----:B------:R-:W-:Y:S01]  /*5e70*/  ULDC UR51, c[0x0][0x9e4] ;  /* 0x0002790000337ab9 */ /* 0x000fe20000000800 */
[----:B------:R-:W-:Y:S01]  /*5e80*/  ULDC UR54, c[0x0][0x288] ;  /* 0x0000a20000367ab9 */ /* 0x000fe20000000800 */
[----:B------:R-:W-:Y:S01]  /*5e90*/  ULDC UR56, c[0x0][0x2f0] ;  /* 0x0000bc0000387ab9 */ /* 0x000fe20000000800 */
[----:B------:R-:W-:-:S05]  /*5ea0*/  ULDC UR55, c[0x0][0x9e0] ;  /* 0x0002780000377ab9 */ /* 0x000fca0000000800 */
.L_x_1199:
[----:B------:R-:W-:Y:S01]  /*5eb0*/  ISETP.NE.AND P2, PT, RZ, UR42, PT ;  /* 0x0000002aff007c0c */ /* 0x000fe2000bf45270 */
[----:B------:R-:W-:-:S04]  /*5ec0*/  UISETP.NE.AND UP0, UPT, UR58, 0x1, UPT ;  /* 0x000000013a00788c */ /* 0x000fc8000bf05270 */
[----:B------:R-:W-:-:S04]  /*5ed0*/  USEL UR48, URZ, 0x1, UP0 ;  /* 0x000000013f307887 */ /* 0x000fc80008000000 */
[----:B------:R-:W-:-:S04]  /*5ee0*/  ULOP3.LUT UR48, UR59, UR48, URZ, 0x3c, !UPT ;  /* 0x000000303b307292 */ /* 0x000fc8000f8e3c3f */
[----:B------:R-:W-:Y:S08]  /*5ef0*/  @P2 BRA `(.L_x_1181) ;  /* 0x0000000000382947 */ /* 0x000ff00003800000 */
[----:B------:R-:W-:Y:S05]  /*5f00*/  @!P0 BRA `(.L_x_1182) ;  /* 0x0000000000048947 */ /* 0x000fea0003800000 */
[----:B------:R-:W-:Y:S01]  /*5f10*/  BPT.TRAP 0x1 ;  /* 0x000000040000795c */ /* 0x000fe20000300000 */
.L_x_1182:
[----:B------:R-:W-:Y:S01]  /*5f20*/  UIADD3 UR6, UR58, 0x1, URZ ;  /* 0x000000013a067890 */ /* 0x000fe2000fffe03f */
[----:B------:R-:W-:-:S03]  /*5f30*/  IMAD.U32 R9, RZ, RZ, UR48 ;  /* 0x00000030ff097e24 */ /* 0x000fc6000f8e00ff */
[----:B------:R-:W-:Y:S02]  /*5f40*/  UISETP.NE.AND UP0, UPT, UR6, 0x2, UPT ;  /* 0x000000020600788c */ /* 0x000fe4000bf05270 */
[----:B------:R-:W-:Y:S02]  /*5f50*/  SHF.L.U32 R9, R9, 0x1f, RZ ;  /* 0x0000001f09097819 */ /* 0x000fe400000006ff */
[----:B------:R-:W-:-:S04]  /*5f60*/  USEL UR6, UR6, URZ, UP0 ;  /* 0x0000003f06067287 */ /* 0x000fc80008000000 */
[----:B------:R-:W-:-:S09]  /*5f70*/  ULEA UR6, UR6, UR41, 0x3 ;  /* 0x0000002906067291 */ /* 0x000fd2000f8e183f */
[----:B------:R0:W1:Y:S01]  /*5f80*/  SYNCS.PHASECHK.TRANS64.TRYWAIT P1, [UR6+0x22830], R9 ;  /* 0x02283009ff0075a7 */ /* 0x0000620008020146 */
[----:B------:R-:W-:Y:S05]  /*5f90*/  @!P0 BRA `(.L_x_1183) ;  /* 0x0000000000048947 */ /* 0x000fea0003800000 */
[----:B------:R-:W-:Y:S01]  /*5fa0*/  BPT.TRAP 0x1 ;  /* 0x000000040000795c */ /* 0x000fe20000300000 */
.L_x_1183:
[----:B-1----:R-:W-:Y:S05]  /*5fb0*/  @P1 BRA `(.L_x_1181) ;  /* 0x0000000000081947 */ /* 0x002fea0003800000 */
[----:B------:R-:W1:Y:S02]  /*5fc0*/  SYNCS.PHASECHK.TRANS64.TRYWAIT P1, [UR6+0x22830], R9 ;  /* 0x02283009ff0075a7 */ /* 0x000e640008020146 */
[----:B-1----:R-:W-:Y:S05]  /*5fd0*/  @!P1 BRA `(.L_x_1184) ;  /* 0x0000013800c89947 */ /* 0x002fea0003800000 */
.L_x_1181:
        /* <DEDUP_REMOVED lines=35> */
[----:B------:R-:W-:Y:S02]  /*6210*/  UIADD3 UR11, UR60, 0x302, URZ ;  /* 0x000003023c0b7890 */ /* 0x000fe4000fffe03f */
[----:B------:R-:W-:Y:S01]  /*6220*/  UIADD3 UR14, UR60, 0x6, URZ ;  /* 0x000000063c0e7890 */ /* 0x000fe2000fffe03f */
[----:B------:R-:W-:Y:S01]  /*6230*/  UMOV UR15, 0x40000040 ;  /* 0x40000040000f7882 */ /* 0x000fe20000000000 */
        /* <DEDUP_REMOVED lines=96> */
.L_x_1186:
[----:B------:R-:W-:Y:S01]  /*6840*/  ULEA UR6, UR58, UR41, 0x3 ;  /* 0x000000293a067291 */ /* 0x000fe2000f8e183f */
[----:B------:R-:W-:-:S05]  /*6850*/  IMAD.U32 R9, RZ, RZ, UR59 ;  /* 0x0000003bff097e24 */ /* 0x000fca000f8e00ff */
[----:B------:R-:W-:-:S04]  /*6860*/  SHF.L.U32 R9, R9, 0x1f, RZ ;  /* 0x0000001f09097819 */ /* 0x000fc800000006ff */
[----:B------:R0:W1:Y:S01]  /*6870*/  SYNCS.PHASECHK.TRANS64.TRYWAIT P1, [UR6+0x22850], R9 ;  /* 0x02285009ff0075a7 */ /* 0x0000620008020146 */
[----:B------:R-:W-:Y:S05]  /*6880*/  @!P0 BRA `(.L_x_1187) ;  /* 0x0000000000048947 */ /* 0x000fea0003800000 */
[----:B------:R-:W-:Y:S01]  /*6890*/  BPT.TRAP 0x1 ;  /* 0x000000040000795c */ /* 0x000fe20000300000 */
.L_x_1187:
[----:B-1----:R-:W-:Y:S05]  /*68a0*/  @P1 BRA `(.L_x_1185) ;  /* 0x0000000000081947 */ /* 0x002fea0003800000 */
[----:B------:R-:W1:Y:S02]  /*68b0*/  SYNCS.PHASECHK.TRANS64.TRYWAIT P1, [UR6+0x22850], R9 ;  /* 0x02285009ff0075a7 */ /* 0x000e640008020146 */
[----:B-1----:R-:W-:Y:S05]  /*68c0*/  @!P1 BRA `(.L_x_1188) ;  /* 0x0000013000a49947 */ /* 0x002fea0003800000 */
.L_x_1185:
        /* <DEDUP_REMOVED lines=34> */
.L_x_1189:
[----:B------:R-:W-:Y:S01]  /*6af0*/  UISETP.NE.AND UP1, UPT, UR45, URZ, UPT ;  /* 0x0000003f2d00728c */ /* 0x000fe2000bf25270 */
[----:B------:R-:W-:Y:S01]  /*6b00*/  IMAD.MOV.U32 R14, RZ, RZ, R7 ;  /* 0x000000ffff0e7224 */ /* 0x000fe200078e0007 */
[----:B------:R-:W-:Y:S01]  /*6b10*/  UISETP.NE.AND UP0, UPT, UR44, URZ, UPT ;  /* 0x0000003f2c00728c */ /* 0x000fe2000bf05270 */
[----:B------:R-:W-:Y:S01]  /*6b20*/  IMAD R23, R12, -0xa0, RZ ;  /* 0xffffff600c177824 */ /* 0x000fe200078e02ff */
[----:B------:R-:W-:Y:S02]  /*6b30*/  ULEA UR6, UR49, UR41, 0x3 ;  /* 0x0000002931067291 */ /* 0x000fe4000f8e183f */
[----:B------:R-:W-:Y:S02]  /*6b40*/  PLOP3.LUT P1, PT, PT, PT, UP1, 0x80, 0x0 ;  /* 0x000000000000781c */ /* 0x000fe40003f2f018 */
[----:B------:R-:W-:Y:S01]  /*6b50*/  PLOP3.LUT P2, PT, PT, PT, UP1, 0x80, 0x0 ;  /* 0x000000000000781c */ /* 0x000fe20003f4f018 */
[----:B------:R-:W-:Y:S02]  /*6b60*/  UIADD3 UR6, UR6, 0x22840, URZ ;  /* 0x0002284006067890 */ /* 0x000fe4000fffe03f */
[----:B------:R-:W-:-:S02]  /*6b70*/  @UP1 ULDC UR7, c[0x0][0x44c] ;  /* 0x0001130000071ab9 */ /* 0x000fc40000000800 */
[----:B------:R-:W-:-:S06]  /*6b80*/  UPRMT UR6, UR47, 0x654, UR6 ;  /* 0x000006542f067896 */ /* 0x000fcc0008000006 */
[----:B0-----:R-:W-:Y:S01]  /*6b90*/  @P1 IMAD.HI.U32 R9, R7, UR7, RZ ;  /* 0x0000000707091c27 */ /* 0x001fe2000f8e00ff */
[----:B------:R-:W-:Y:S01]  /*6ba0*/  @UP1 ULDC UR7, c[0x0][0x450] ;  /* 0x0001140000071ab9 */ /* 0x000fe20000000800 */
[----:B------:R-:W-:Y:S01]  /*6bb0*/  PLOP3.LUT P1, PT, PT, PT, UP0, 0x40, 0x0 ;  /* 0x000000000000781c */ /* 0x000fe20003f2e808 */
[----:B------:R-:W-:Y:S02]  /*6bc0*/  SYNCS.ARRIVE.TRANS64.RED.A1T0 RZ, [UR6], RZ ;  /* 0x000000ffffff79a7 */ /* 0x000fe40008100406 */
[----:B------:R-:W-:Y:S01]  /*6bd0*/  @P2 SHF.R.U32.HI R14, RZ, UR7, R9 ;  /* 0x00000007ff0e2c19 */ /* 0x000fe20008011609 */
[----:B------:R-:W-:-:S04]  /*6be0*/  VIADD R9, R23, 0x1 ;  /* 0x0000000117097836 */ /* 0x000fc80000000000 */
[----:B------:R-:W0:Y:S01]  /*6bf0*/  SHFL.IDX PT, R15, R14, RZ, 0x1c1f ;  /* 0x001c1fff0e0f7589 */ /* 0x000e2200000e0000 */
[----:B------:R-:W-:-:S04]  /*6c00*/  IMAD R9, R8, -0x2, R9 ;  /* 0xfffffffe08097824 */ /* 0x000fc800078e0209 */
[----:B------:R-:W-:Y:S02]  /*6c10*/  IMAD R13, R16, UR56, R9 ;  /* 0x00000038100d7c24 */ /* 0x000fe4000f8e0209 */
[----:B------:R-:W-:Y:S02]  /*6c20*/  VIADD R9, R9, 0xffffffff ;  /* 0xffffffff09097836 */ /* 0x000fe40000000000 */
[----:B------:R-:W-:-:S04]  /*6c30*/  VIADD R13, R13, -UR54 ;  /* 0x800000360d0d7c36 */ /* 0x000fc80008000000 */
[C---:B------:R-:W-:Y:S02]  /*6c40*/  VIADD R21, R13.reuse, UR55 ;  /* 0x000000370d157c36 */ /* 0x040fe40008000000 */
[----:B------:R-:W-:Y:S02]  /*6c50*/  VIADD R168, R13, UR50 ;  /* 0x000000320da87c36 */ /* 0x000fe40008000000 */
[--C-:B0-----:R-:W-:Y:S02]  /*6c60*/  IMAD.IADD R13, R21, 0x1, R15.reuse ;  /* 0x00000001150d7824 */ /* 0x101fe400078e020f */
[----:B------:R-:W-:Y:S01]  /*6c70*/  IMAD.IADD R19, R168, 0x1, R15 ;  /* 0x00000001a8137824 */ /* 0x000fe200078e020f */
[----:B------:R-:W-:Y:S06]  /*6c80*/  @P1 BRA `(.L_x_1190) ;  /* 0x0000000000581947 */ /* 0x000fec0003800000 */
[----:B------:R-:W-:Y:S01]  /*6c90*/  IMAD R15, R16, UR56, R15 ;  /* 0x00000038100f7c24 */ /* 0x000fe2000f8e020f */
[----:B------:R-:W-:Y:S03]  /*6ca0*/  BSSY B0, `(.L_x_1191) ;  /* 0x0000011000007945 */ /* 0x000fe60003800000 */
[----:B------:R-:W-:-:S05]  /*6cb0*/  VIADD R15, R15, -UR54 ;  /* 0x800000360f0f7c36 */ /* 0x000fca0008000000 */
[----:B------:R-:W-:-:S13]  /*6cc0*/  ISETP.GT.AND P1, PT, R15, -0x1, PT ;  /* 0xffffffff0f00780c */ /* 0x000fda0003f24270 */
[----:B------:R-:W-:Y:S05]  /*6cd0*/  @P1 BRA `(.L_x_1192) ;  /* 0x0000000000201947 */ /* 0x000fea0003800000 */
[----:B------:R-:W-:Y:S01]  /*6ce0*/  IMAD.U32 R22, RZ, RZ, UR51 ;  /* 0x00000033ff167e24 */ /* 0x000fe2000f8e00ff */
[----:B------:R-:W-:-:S04]  /*6cf0*/  LOP3.LUT R15, RZ, R15, RZ, 0x33, !PT ;  /* 0x0000000fff0f7212 */ /* 0x000fc800078e33ff */
[----:B------:R-:W-:-:S13]  /*6d00*/  ISETP.NE.AND P1, PT, R22, 0x1, PT ;  /* 0x000000011600780c */ /* 0x000fda0003f25270 */
[----:B------:R-:W0:Y:S02]  /*6d10*/  @P1 LDC.64 R170, c[0x0][0x9e8] ;  /* 0x00027a00ffaa1b82 */ /* 0x000e240000000a00 */
[----:B0-----:R-:W-:-:S05]  /*6d20*/  @P1 IMAD.HI.U32 R20, R15, R170, RZ ;  /* 0x000000aa0f141227 */ /* 0x001fca00078e00ff */
[----:B------:R-:W-:-:S04]  /*6d30*/  @P1 SHF.R.U32.HI R15, RZ, R171, R20 ;  /* 0x000000abff0f1219 */ /* 0x000fc80000011614 */
[----:B------:R-:W-:Y:S01]  /*6d40*/  LOP3.LUT R15, RZ, R15, RZ, 0x33, !PT ;  /* 0x0000000fff0f7212 */ /* 0x000fe200078e33ff */
[----:B------:R-:W-:Y:S06]  /*6d50*/  BRA `(.L_x_1193) ;  /* 0x0000000000147947 */ /* 0x000fec0003800000 */
.L_x_1192:
[----:B------:R-:W-:-:S05]  /*6d60*/  IMAD.U32 R22, RZ, RZ, UR51 ;  /* 0x00000033ff167e24 */ /* 0x000fca000f8e00ff */
[----:B------:R-:W-:-:S13]  /*6d70*/  ISETP.NE.AND P1, PT, R22, 0x1, PT ;  /* 0x000000011600780c */ /* 0x000fda0003f25270 */
[----:B------:R-:W0:Y:S02]  /*6d80*/  @P1 LDC.64 R170, c[0x0][0x9e8] ;  /* 0x00027a00ffaa1b82 */ /* 0x000e240000000a00 */
[----:B0-----:R-:W-:-:S05]  /*6d90*/  @P1 IMAD.HI.U32 R20, R15, R170, RZ ;  /* 0x000000aa0f141227 */ /* 0x001fca00078e00ff */
[----:B------:R-:W-:-:S07]  /*6da0*/  @P1 SHF.R.U32.HI R15, RZ, R171, R20 ;  /* 0x000000abff0f1219 */ /* 0x000fce0000011614 */
.L_x_1193:
[----:B------:R-:W-:Y:S05]  /*6db0*/  BSYNC B0 ;  /* 0x0000000000007941 */ /* 0x000fea0003800000 */
.L_x_1191:
[----:B------:R-:W-:-:S05]  /*6dc0*/  IMAD R20, R15, R22, R9 ;  /* 0x000000160f147224 */ /* 0x000fca00078e0209 */
[----:B------:R-:W-:Y:S02]  /*6dd0*/  VIADDMNMX R13, R20, R22, R13, PT ;  /* 0x00000016140d7246 */ /* 0x000fe4000380010d */
[----:B------:R-:W-:-:S07]  /*6de0*/  VIMNMX R19, R19, R20, !PT ;  /* 0x0000001413137248 */ /* 0x000fce0007fe0100 */
.L_x_1190:
[C---:B------:R-:W-:Y:S01]  /*6df0*/  ISETP.GE.AND P2, PT, R23.reuse, 0x2, PT ;  /* 0x000000021700780c */ /* 0x040fe20003f46270 */
[----:B------:R-:W-:Y:S01]  /*6e00*/  UISETP.NE.AND UP0, UPT, UR44, URZ, UPT ;  /* 0x0000003f2c00728c */ /* 0x000fe2000bf05270 */
[C---:B------:R-:W-:Y:S02]  /*6e10*/  ISETP.GE.AND P1, PT, R23.reuse, 0x9, PT ;  /* 0x000000091700780c */ /* 0x040fe40003f26270 */
[----:B------:R-:W-:Y:S02]  /*6e20*/  LOP3.LUT R0, R0, 0xefffffff, RZ, 0xc0, !PT ;  /* 0xefffffff00007812 */ /* 0x000fe400078ec0ff */
[C---:B------:R-:W-:Y:S02]  /*6e30*/  ISETP.GE.AND P4, PT, R23.reuse, 0xa, PT ;  /* 0x0000000a1700780c */ /* 0x040fe40003f86270 */
[----:B------:R-:W-:Y:S02]  /*6e40*/  ISETP.GE.AND P3, PT, R23, 0x11, PT ;  /* 0x000000111700780c */ /* 0x000fe40003f66270 */
[----:B------:R-:W-:-:S03]  /*6e50*/  LOP3.LUT R2, R2, 0xfffffffe, RZ, 0xc0, !PT ;  /* 0xfffffffe02027812 */ /* 0x000fc600078ec0ff */
[----:B------:R-:W-:Y:S02]  /*6e60*/  @P2 LOP3.LUT R0, R0, 0x10000000, RZ, 0xfc, !PT ;  /* 0x1000000000002812 */ /* 0x000fe400078efcff */
[----:B------:R-:W-:Y:S02]  /*6e70*/  ISETP.GT.AND P2, PT, R19, 0x1, !P2 ;  /* 0x000000011300780c */ /* 0x000fe40005744270 */
[----:B------:R-:W-:Y:S02]  /*6e80*/  LOP3.LUT R0, R0, 0xdfffffff, RZ, 0xc0, !PT ;  /* 0xdfffffff00007812 */ /* 0x000fe400078ec0ff */
[----:B------:R-:W-:Y:S02]  /*6e90*/  ISETP.LT.OR P2, PT, R13, 0x2, P2 ;  /* 0x000000020d00780c */ /* 0x000fe40001741670 */
[----:B------:R-:W-:Y:S02]  /*6ea0*/  @P1 LOP3.LUT R0, R0, 0x20000000, RZ, 0xfc, !PT ;  /* 0x2000000000001812 */ /* 0x000fe400078efcff */
[----:B------:R-:W-:-:S02]  /*6eb0*/  ISETP.GT.AND P1, PT, R19, 0x8, !P1 ;  /* 0x000000081300780c */ /* 0x000fc40004f24270 */
[----:B------:R-:W-:Y:S02]  /*6ec0*/  LOP3.LUT R0, R0, 0xbfffffff, RZ, 0xc0, !PT ;  /* 0xbfffffff00007812 */ /* 0x000fe400078ec0ff */
[----:B------:R-:W-:Y:S02]  /*6ed0*/  ISETP.LT.OR P1, PT, R13, 0x9, P1 ;  /* 0x000000090d00780c */ /* 0x000fe40000f21670 */
[----:B------:R-:W-:Y:S02]  /*6ee0*/  @P4 LOP3.LUT R0, R0, 0x40000000, RZ, 0xfc, !PT ;  /* 0x4000000000004812 */ /* 0x000fe400078efcff */
[----:B------:R-:W-:Y:S02]  /*6ef0*/  FSEL R153, R153, -INF , !P2 ;  /* 0xff80000099997808 */ /* 0x000fe40005000000 */
[----:B------:R-:W-:Y:S02]  /*6f00*/  LOP3.LUT R0, R0, 0x7fffffff, RZ, 0xc0, !PT ;  /* 0x7fffffff00007812 */ /* 0x000fe400078ec0ff */
[----:B------:R-:W-:-:S02]  /*6f10*/  FSEL R156, R156, -INF , !P1 ;  /* 0xff8000009c9c7808 */ /* 0x000fc40004800000 */
[C---:B------:R-:W-:Y:S02]  /*6f20*/  ISETP.GT.AND P2, PT, R19.reuse, 0x9, !P4 ;  /* 0x000000091300780c */ /* 0x040fe40006744270 */
[----:B------:R-:W-:Y:S02]  /*6f30*/  @P3 LOP3.LUT R0, R0, 0x80000000, RZ, 0xfc, !PT ;  /* 0x8000000000003812 */ /* 0x000fe400078efcff */
[----:B------:R-:W-:Y:S02]  /*6f40*/  ISETP.GT.AND P1, PT, R19, 0x10, !P3 ;  /* 0x000000101300780c */ /* 0x000fe40005f24270 */
[----:B------:R-:W-:Y:S02]  /*6f50*/  ISETP.GE.AND P3, PT, R23, 0x12, PT ;  /* 0x000000121700780c */ /* 0x000fe40003f66270 */
[C---:B------:R-:W-:Y:S02]  /*6f60*/  ISETP.LT.OR P2, PT, R13.reuse, 0xa, P2 ;  /* 0x0000000a0d00780c */ /* 0x040fe40001741670 */
[----:B------:R-:W-:-:S02]  /*6f70*/  ISETP.LT.OR P1, PT, R13, 0x11, P1 ;  /* 0x000000110d00780c */ /* 0x000fc40000f21670 */
[----:B------:R-:W-:Y:S02]  /*6f80*/  FSEL R157, R157, -INF , !P2 ;  /* 0xff8000009d9d7808 */ /* 0x000fe40005000000 */
[----:B------:R-:W-:Y:S02]  /*6f90*/  FSEL R160, R160, -INF , !P1 ;  /* 0xff800000a0a07808 */ /* 0x000fe40004800000 */
[----:B------:R-:W-:Y:S02]  /*6fa0*/  ISETP.GT.AND P1, PT, R19, 0x11, !P3 ;  /* 0x000000111300780c */ /* 0x000fe40005f24270 */
[----:B------:R-:W-:Y:S02]  /*6fb0*/  ISETP.GE.AND P2, PT, R23, 0x19, PT ;  /* 0x000000191700780c */ /* 0x000fe40003f46270 */
[----:B------:R-:W-:Y:S02]  /*6fc0*/  ISETP.LT.OR P1, PT, R13, 0x12, P1 ;  /* 0x000000120d00780c */ /* 0x000fe40000f21670 */
[----:B------:R-:W-:-:S02]  /*6fd0*/  @P3 LOP3.LUT R2, R2, 0x1, RZ, 0xfc, !PT ;  /* 0x0000000102023812 */ /* 0x000fc400078efcff */
[----:B------:R-:W-:Y:S02]  /*6fe0*/  FSEL R161, R161, -INF , !P1 ;  /* 0xff800000a1a17808 */ /* 0x000fe40004800000 */
[----:B------:R-:W-:Y:S02]  /*6ff0*/  LOP3.LUT R2, R2, 0xfffffffb, RZ, 0xc0, !PT ;  /* 0xfffffffb02027812 */ /* 0x000fe400078ec0ff */
[----:B------:R-:W-:Y:S02]  /*7000*/  ISETP.GT.AND P1, PT, R19, 0x18, !P2 ;  /* 0x000000181300780c */ /* 0x000fe40005724270 */
[----:B------:R-:W-:Y:S02]  /*7010*/  ISETP.GE.AND P3, PT, R23, 0x22, PT ;  /* 0x000000221700780c */ /* 0x000fe40003f66270 */
[----:B------:R-:W-:Y:S02]  /*7020*/  @P2 LOP3.LUT R2, R2, 0x4, RZ, 0xfc, !PT ;  /* 0x0000000402022812 */ /* 0x000fe400078efcff */
[----:B------:R-:W-:-:S02]  /*7030*/  ISETP.LT.OR P1, PT, R13, 0x19, P1 ;  /* 0x000000190d00780c */ /* 0x000fc40000f21670 */
[----:B------:R-:W-:Y:S02]  /*7040*/  ISETP.GE.AND P2, PT, R23, 0x1a, PT ;  /* 0x0000001a1700780c */ /* 0x000fe40003f46270 */
[----:B------:R-:W-:Y:S02]  /*7050*/  FSEL R164, R164, -INF , !P1 ;  /* 0xff800000a4a47808 */ /* 0x000fe40004800000 */
[----:B------:R-:W-:Y:S02]  /*7060*/  ISETP.GT.AND P1, PT, R19, 0x19, !P2 ;  /* 0x000000191300780c */ /* 0x000fe40005724270 */
[----:B------:R-:W-:Y:S02]  /*7070*/  LOP3.LUT R2, R2, 0xfffffffd, RZ, 0xc0, !PT ;  /* 0xfffffffd02027812 */ /* 0x000fe400078ec0ff */
[----:B------:R-:W-:Y:S02]  /*7080*/  ISETP.LT.OR P1, PT, R13, 0x1a, P1 ;  /* 0x0000001a0d00780c */ /* 0x000fe40000f21670 */
[----:B------:R-:W-:-:S02]  /*7090*/  LOP3.LUT R0, R0, 0xfffffffd, RZ, 0xc0, !PT ;  /* 0xfffffffd00007812 */ /* 0x000fc400078ec0ff */
[----:B------:R-:W-:Y:S02]  /*70a0*/  FSEL R165, R165, -INF , !P1 ;  /* 0xff800000a5a57808 */ /* 0x000fe40004800000 */
[----:B------:R-:W-:Y:S02]  /*70b0*/  ISETP.GE.AND P1, PT, R23, 0x21, PT ;  /* 0x000000211700780c */ /* 0x000fe40003f26270 */
[----:B------:R-:W-:Y:S02]  /*70c0*/  @P2 LOP3.LUT R2, R2, 0x2, RZ, 0xfc, !PT ;  /* 0x0000000202022812 */ /* 0x000fe400078efcff */
[----:B------:R-:W-:Y:S02]  /*70d0*/  ISETP.GT.AND P2, PT, R19, 0x20, !P1 ;  /* 0x000000201300780c */ /* 0x000fe40004f44270 */
[----:B------:R-:W-:Y:S02]  /*70e0*/  @P3 LOP3.LUT R0, R0, 0x2, RZ, 0xfc, !PT ;  /* 0x0000000200003812 */ /* 0x000fe400078efcff */
[----:B------:R-:W-:-:S02]  /*70f0*/  ISETP.LT.OR P2, PT, R13, 0x21, P2 ;  /* 0x000000210d00780c */ /* 0x000fc40001741670 */
[----:B------:R-:W-:Y:S02]  /*7100*/  LOP3.LUT R0, R0, 0xfffffffb, RZ, 0xc0, !PT ;  /* 0xfffffffb00007812 */ /* 0x000fe400078ec0ff */
[----:B------:R-:W-:Y:S02]  /*7110*/  FSEL R136, R136, -INF , !P2 ;  /* 0xff80000088887808 */ /* 0x000fe40005000000 */
[----:B------:R-:W-:Y:S02]  /*7120*/  ISETP.GT.AND P2, PT, R19, 0x21, !P3 ;  /* 0x000000211300780c */ /* 0x000fe40005f44270 */
[----:B------:R-:W-:Y:S02]  /*7130*/  ISETP.GE.AND P3, PT, R23, 0x29, PT ;  /* 0x000000291700780c */ /* 0x000fe40003f66270 */
[----:B------:R-:W-:-:S04]  /*7140*/  ISETP.LT.OR P2, PT, R13, 0x22, P2 ;  /* 0x000000220d00780c */ /* 0x000fc80001741670 */
[----:B------:R-:W-:Y:S02]  /*7150*/  FSEL R137, R137, -INF , !P2 ;  /* 0xff80000089897808 */ /* 0x000fe40005000000 */
[----:B------:R-:W-:-:S04]  /*7160*/  ISETP.GT.AND P2, PT, R19, 0x28, !P3 ;  /* 0x000000281300780c */ /* 0x000fc80005f44270 */
[----:B------:R-:W-:Y:S02]  /*7170*/  ISETP.LT.OR P2, PT, R13, 0x29, P2 ;  /* 0x000000290d00780c */ /* 0x000fe40001741670 */
[----:B------:R-:W-:Y:S02]  /*7180*/  @P3 LOP3.LUT R0, R0, 0x4, RZ, 0xfc, !PT ;  /* 0x0000000400003812 */ /* 0x000fe400078efcff */
[----:B------:R-:W-:Y:S02]  /*7190*/  ISETP.GE.AND P3, PT, R23, 0x2a, PT ;  /* 0x0000002a1700780c */ /* 0x000fe40003f66270 */
[----:B------:R-:W-:Y:S02]  /*71a0*/  LOP3.LUT R0, R0, 0xfffffff7, RZ, 0xc0, !PT ;  /* 0xfffffff700007812 */ /* 0x000fe400078ec0ff */
[----:B------:R-:W-:Y:S02]  /*71b0*/  FSEL R140, R140, -INF , !P2 ;  /* 0xff8000008c8c7808 */ /* 0x000fe40005000000 */
[----:B------:R-:W-:-:S04]  /*71c0*/  ISETP.GT.AND P2, PT, R19, 0x29, !P3 ;  /* 0x000000291300780c */ /* 0x000fc80005f44270 */
[----:B------:R-:W-:-:S03]  /*71d0*/  ISETP.LT.OR P2, PT, R13, 0x2a, P2 ;  /* 0x0000002a0d00780c */ /* 0x000fc60001741670 */
        /* <DEDUP_REMOVED lines=128> */
[----:B------:R-:W-:Y:S02]  /*79e0*/  FSEL R88, R88, -INF , !P2 ;  /* 0xff80000058587808 */ /* 0x000fe40005000000 */
[----:B------:R-:W-:Y:S02]  /*79f0*/  LOP3.LUT R0, R0, 0xfdffffff, RZ, 0xc0, !PT ;  /* 0xfdffffff00007812 */ /* 0x000fe400078ec0ff */
[----:B------:R-:W-:-:S04]  /*7a00*/  ISETP.GT.AND P2, PT, R19, 0x81, !P3 ;  /* 0x000000811300780c */ /* 0x000fc80005f44270 */
[----:B------:R-:W-:-:S03]  /*7a10*/  ISETP.LT.OR P2, PT, R13, 0x82, P2 ;  /* 0x000000820d00780c */ /* 0x000fc60001741670 */
[----:B------:R-:W-:Y:S02]  /*7a20*/  @P3 LOP3.LUT R0, R0, 0x2000000, RZ, 0xfc, !PT ;  /* 0x0200000000003812 */ /* 0x000fe400078efcff */
[----:B------:R-:W-:Y:S02]  /*7a30*/  ISETP.GE.AND P3, PT, R23, 0x89, PT ;  /* 0x000000891700780c */ /* 0x000fe40003f66270 */
[----:B------:R-:W-:Y:S02]  /*7a40*/  FSEL R89, R89, -INF , !P2 ;  /* 0xff80000059597808 */ /* 0x000fe40005000000 */
[----:B------:R-:W-:Y:S02]  /*7a50*/  ISETP.GT.AND P2, PT, R19, 0x88, !P3 ;  /* 0x000000881300780c */ /* 0x000fe40005f44270 */
[----:B------:R-:W-:Y:S02]  /*7a60*/  LOP3.LUT R0, R0, 0xfeffffff, RZ, 0xc0, !PT ;  /* 0xfeffffff00007812 */ /* 0x000fe400078ec0ff */
[----:B------:R-:W-:-:S04]  /*7a70*/  ISETP.LT.OR P2, PT, R13, 0x89, P2 ;  /* 0x000000890d00780c */ /* 0x000fc80001741670 */
[----:B------:R-:W-:Y:S02]  /*7a80*/  FSEL R92, R92, -INF , !P2 ;  /* 0xff8000005c5c7808 */ /* 0x000fe40005000000 */
[----:B------:R-:W-:Y:S02]  /*7a90*/  ISETP.GE.AND P2, PT, R23, 0x8a, PT ;  /* 0x0000008a1700780c */ /* 0x000fe40003f46270 */
[----:B------:R-:W-:Y:S02]  /*7aa0*/  @P3 LOP3.LUT R0, R0, 0x1000000, RZ, 0xfc, !PT ;  /* 0x0100000000003812 */ /* 0x000fe400078efcff */
[----:B------:R-:W-:Y:S02]  /*7ab0*/  ISETP.GT.AND P3, PT, R19, 0x89, !P2 ;  /* 0x000000891300780c */ /* 0x000fe40005764270 */
[----:B------:R-:W-:Y:S02]  /*7ac0*/  LOP3.LUT R0, R0, 0xfffffffe, RZ, 0xc0, !PT ;  /* 0xfffffffe00007812 */ /* 0x000fe400078ec0ff */
        /* <DEDUP_REMOVED lines=14> */
[----:B------:R-:W-:-:S13]  /*7bb0*/  ISETP.GE.AND P6, PT, R23, 0x1, PT ;  /* 0x000000011700780c */ /* 0x000fda0003fc6270 */
[----:B------:R-:W-:Y:S02]  /*7bc0*/  @P6 LOP3.LUT R0, R0, 0x1, RZ, 0xfc, !PT ;  /* 0x0000000100006812 */ /* 0x000fe400078efcff */
[----:B------:R-:W-:Y:S02]  /*7bd0*/  ISETP.GT.AND P6, PT, R19, RZ, !P6 ;  /* 0x000000ff1300720c */ /* 0x000fe400077c4270 */
[----:B------:R-:W-:Y:S02]  /*7be0*/  LOP3.LUT R0, R0, 0xf7ffffff, RZ, 0xc0, !PT ;  /* 0xf7ffffff00007812 */ /* 0x000fe400078ec0ff */
[----:B------:R-:W-:-:S04]  /*7bf0*/  ISETP.LT.OR P6, PT, R13, 0x1, P6 ;  /* 0x000000010d00780c */ /* 0x000fc800037c1670 */
[----:B------:R-:W-:Y:S02]  /*7c00*/  FSEL R15, R152, -INF , !P6 ;  /* 0xff800000980f7808 */ /* 0x000fe40007000000 */
[----:B------:R-:W-:-:S13]  /*7c10*/  ISETP.GE.AND P6, PT, R23, 0x9a, PT ;  /* 0x0000009a1700780c */ /* 0x000fda0003fc6270 */
[----:B------:R-:W-:Y:S02]  /*7c20*/  @P6 LOP3.LUT R0, R0, 0x8000000, RZ, 0xfc, !PT ;  /* 0x0800000000006812 */ /* 0x000fe400078efcff */
[----:B------:R-:W-:Y:S02]  /*7c30*/  ISETP.GT.AND P6, PT, R19, 0x99, !P6 ;  /* 0x000000991300780c */ /* 0x000fe400077c4270 */
[----:B------:R-:W0:Y:S02]  /*7c40*/  SHFL.IDX PT, R19, R14, 0x1, 0x1c1f ;  /* 0x003c1f000e137f89 */ /* 0x000e2400000e0000 */
[----:B------:R-:W-:-:S04]  /*7c50*/  ISETP.LT.OR P6, PT, R13, 0x9a, P6 ;  /* 0x0000009a0d00780c */ /* 0x000fc800037c1670 */
[----:B------:R-:W-:Y:S02]  /*7c60*/  FSEL R101, R101, -INF , !P6 ;  /* 0xff80000065657808 */ /* 0x000fe40007000000 */
[----:B------:R-:W-:Y:S01]  /*7c70*/  PLOP3.LUT P6, PT, PT, PT, UP0, 0x40, 0x0 ;  /* 0x000000000000781c */ /* 0x000fe20003fce808 */
[--C-:B0-----:R-:W-:Y:S02]  /*7c80*/  IMAD.IADD R13, R21, 0x1, R19.reuse ;  /* 0x00000001150d7824 */ /* 0x101fe400078e0213 */
[----:B------:R-:W-:-:S10]  /*7c90*/  IMAD.IADD R168, R168, 0x1, R19 ;  /* 0x00000001a8a87824 */ /* 0x000fd400078e0213 */
[----:B------:R-:W-:Y:S05]  /*7ca0*/  @P6 BRA `(.L_x_1194) ;  /* 0x0000000000586947 */ /* 0x000fea0003800000 */
        /* <DEDUP_REMOVED lines=13> */
.L_x_1196:
[----:B------:R-:W-:-:S05]  /*7d80*/  IMAD.U32 R22, RZ, RZ, UR51 ;  /* 0x00000033ff167e24 */ /* 0x000fca000f8e00ff */
[----:B------:R-:W-:-:S13]  /*7d90*/  ISETP.NE.AND P6, PT, R22, 0x1, PT ;  /* 0x000000011600780c */ /* 0x000fda0003fc5270 */
[----:B------:R-:W0:Y:S02]  /*7da0*/  @P6 LDC.64 R20, c[0x0][0x9e8] ;  /* 0x00027a00ff146b82 */ /* 0x000e240000000a00 */
[----:B0-----:R-:W-:-:S05]  /*7db0*/  @P6 IMAD.HI.U32 R20, R14, R20, RZ ;  /* 0x000000140e146227 */ /* 0x001fca00078e00ff */
[----:B------:R-:W-:-:S07]  /*7dc0*/  @P6 SHF.R.U32.HI R14, RZ, R21, R20 ;  /* 0x00000015ff0e6219 */ /* 0x000fce0000011614 */
.L_x_1197:
[----:B------:R-:W-:Y:S05]  /*7dd0*/  BSYNC B0 ;  /* 0x0000000000007941 */ /* 0x000fea0003800000 */
.L_x_1195:
[----:B------:R-:W-:-:S05]  /*7de0*/  IMAD R9, R14, R22, R9 ;  /* 0x000000160e097224 */ /* 0x000fca00078e0209 */
[----:B------:R-:W-:Y:S02]  /*7df0*/  VIADDMNMX R13, R9, R22, R13, PT ;  /* 0x00000016090d7246 */ /* 0x000fe4000380010d */
[----:B------:R-:W-:-:S07]  /*7e00*/  VIMNMX R168, R168, R9, !PT ;  /* 0x00000009a8a87248 */ /* 0x000fce0007fe0100 */
.L_x_1194:
[----:B------:R-:W-:Y:S01]  /*7e10*/  ISETP.GT.AND P1, PT, R168, 0x20, !P1 ;  /* 0x00000020a800780c */ /* 0x000fe20004f24270 */
[----:B------:R-:W-:Y:S01]  /*7e20*/  IMAD.U32 R170, RZ, RZ, UR39 ;  /* 0x00000027ffaa7e24 */ /* 0x000fe2000f8e00ff */
[----:B------:R-:W-:Y:S02]  /*7e30*/  LOP3.LUT P6, RZ, R0, 0x20000, RZ, 0xc0, !PT ;  /* 0x0002000000ff7812 */ /* 0x000fe400078cc0ff */
[----:B------:R-:W-:Y:S02]  /*7e40*/  ISETP.LT.OR P1, PT, R13, 0x21, P1 ;  /* 0x000000210d00780c */ /* 0x000fe40000f21670 */
[----:B------:R-:W-:Y:S02]  /*7e50*/  FMNMX.FTZ R14, R15, R10, !PT ;  /* 0x0000000a0f0e7209 */ /* 0x000fe40007810000 */
[----:B------:R-:W-:Y:S02]  /*7e60*/  FSEL R138, R138, -INF , !P1 ;  /* 0xff8000008a8a7808 */ /* 0x000fe40004800000 */
[----:B------:R-:W-:-:S02]  /*7e70*/  LOP3.LUT P1, RZ, R0, 0x2, RZ, 0xc0, !PT ;  /* 0x0000000200ff7812 */ /* 0x000fc4000782c0ff */
[----:B------:R-:W-:Y:S02]  /*7e80*/  FMNMX.FTZ R9, R153, R14, !PT ;  /* 0x0000000e99097209 */ /* 0x000fe40007810000 */
[----:B------:R-:W-:Y:S02]  /*7e90*/  ISETP.GT.AND P1, PT, R168, 0x21, !P1 ;  /* 0x00000021a800780c */ /* 0x000fe40004f24270 */
[----:B------:R-:W-:Y:S02]  /*7ea0*/  FMNMX.FTZ R14, R156, R9, !PT ;  /* 0x000000099c0e7209 */ /* 0x000fe40007810000 */
[----:B------:R-:W-:Y:S02]  /*7eb0*/  ISETP.LT.OR P1, PT, R13, 0x22, P1 ;  /* 0x000000220d00780c */ /* 0x000fe40000f21670 */
[----:B------:R-:W-:Y:S02]  /*7ec0*/  FMNMX.FTZ R9, R157, R14, !PT ;  /* 0x0000000e9d097209 */ /* 0x000fe40007810000 */
[----:B------:R-:W-:-:S02]  /*7ed0*/  FSEL R139, R139, -INF , !P1 ;  /* 0xff8000008b8b7808 */ /* 0x000fc40004800000 */
[----:B------:R-:W-:Y:S02]  /*7ee0*/  LOP3.LUT P1, RZ, R0, 0x4, RZ, 0xc0, !PT ;  /* 0x0000000400ff7812 */ /* 0x000fe4000782c0ff */
[----:B------:R-:W-:Y:S02]  /*7ef0*/  FMNMX.FTZ R14, R160, R9, !PT ;  /* 0x00000009a00e7209 */ /* 0x000fe40007810000 */
[----:B------:R-:W-:Y:S02]  /*7f00*/  ISETP.GT.AND P1, PT, R168, 0x28, !P1 ;  /* 0x00000028a800780c */ /* 0x000fe40004f24270 */
[----:B------:R-:W-:Y:S02]  /*7f10*/  FMNMX.FTZ R9, R161, R14, !PT ;  /* 0x0000000ea1097209 */ /* 0x000fe40007810000 */
[----:B------:R-:W-:Y:S02]  /*7f20*/  ISETP.LT.OR P1, PT, R13, 0x29, P1 ;  /* 0x000000290d00780c */ /* 0x000fe40000f21670 */
[----:B------:R-:W-:-:S02]  /*7f30*/  FMNMX.FTZ R14, R164, R9, !PT ;  /* 0x00000009a40e7209 */ /* 0x000fc40007810000 */
[----:B------:R-:W-:Y:S02]  /*7f40*/  FSEL R142, R142, -INF , !P1 ;  /* 0xff8000008e8e7808 */ /* 0x000fe40004800000 */
[----:B------:R-:W-:Y:S02]  /*7f50*/  LOP3.LUT P1, RZ, R0, 0x8, RZ, 0xc0, !PT ;  /* 0x0000000800ff7812 */ /* 0x000fe4000782c0ff */
[----:B------:R-:W-:Y:S02]  /*7f60*/  FMNMX.FTZ R9, R165, R14, !PT ;  /* 0x0000000ea5097209 */ /* 0x000fe40007810000 */
[----:B------:R-:W-:Y:S02]  /*7f70*/  ISETP.GT.AND P1, PT, R168, 0x29, !P1 ;  /* 0x00000029a800780c */ /* 0x000fe40004f24270 */
[----:B------:R-:W-:Y:S02]  /*7f80*/  FMNMX.FTZ R14, R136, R9, !PT ;  /* 0x00000009880e7209 */ /* 0x000fe40007810000 */
[----:B------:R-:W-:-:S02]  /*7f90*/  ISETP.LT.OR P1, PT, R13, 0x2a, P1 ;  /* 0x0000002a0d00780c */ /* 0x000fc40000f21670 */
[----:B------:R-:W-:Y:S02]  /*7fa0*/  FMNMX.FTZ R9, R137, R14, !PT ;  /* 0x0000000e89097209 */ /* 0x000fe40007810000 */
[----:B------:R-:W-:Y:S02]  /*7fb0*/  FSEL R143, R143, -INF , !P1 ;  /* 0xff8000008f8f7808 */ /* 0x000fe40004800000 */
[----:B------:R-:W-:Y:S02]  /*7fc0*/  LOP3.LUT P1, RZ, R0, 0x10, RZ, 0xc0, !PT ;  /* 0x0000001000ff7812 */ /* 0x000fe4000782c0ff */
[----:B------:R-:W-:Y:S02]  /*7fd0*/  FMNMX.FTZ R14, R140, R9, !PT ;  /* 0x000000098c0e7209 */ /* 0x000fe40007810000 */
[----:B------:R-:W-:Y:S02]  /*7fe0*/  ISETP.GT.AND P1, PT, R168, 0x30, !P1 ;  /* 0x00000030a800780c */ /* 0x000fe40004f24270 */
[----:B------:R-:W-:-:S02]  /*7ff0*/  FMNMX.FTZ R9, R141, R14, !PT ;  /* 0x0000000e8d097209 */ /* 0x000fc40007810000 */
[----:B------:R-:W-:Y:S02]  /*8000*/  ISETP.LT.OR P1, PT, R13, 0x31, P1 ;  /* 0x000000310d00780c */ /* 0x000fe40000f21670 */
[----:B------:R-:W-:Y:S02]  /*8010*/  FMNMX.FTZ R14, R144, R9, !PT ;  /* 0x00000009900e7209 */ /* 0x000fe40007810000 */
[----:B------:R-:W-:Y:S02]  /*8020*/  FSEL R146, R146, -INF , !P1 ;  /* 0xff80000092927808 */ /* 0x000fe40004800000 */
[----:B------:R-:W-:Y:S02]  /*8030*/  LOP3.LUT P1, RZ, R0, 0x800000, RZ, 0xc0, !PT ;  /* 0x0080000000ff7812 */ /* 0x000fe4000782c0ff */
[----:B------:R-:W-:Y:S02]  /*8040*/  FMNMX.FTZ R9, R145, R14, !PT ;  /* 0x0000000e91097209 */ /* 0x000fe40007810000 */
[----:B------:R-:W-:-:S02]  /*8050*/  ISETP.GT.AND P1, PT, R168, 0x31, !P1 ;  /* 0x00000031a800780c */ /* 0x000fc40004f24270 */
[----:B------:R-:W-:Y:S02]  /*8060*/  FMNMX.FTZ R14, R148, R9, !PT ;  /* 0x00000009940e7209 */ /* 0x000fe40007810000 */
[----:B------:R-:W-:Y:S02]  /*8070*/  ISETP.LT.OR P1, PT, R13, 0x32, P1 ;  /* 0x000000320d00780c */ /* 0x000fe40000f21670 */
[----:B------:R-:W-:Y:S02]  /*8080*/  FMNMX.FTZ R9, R149, R14, !PT ;  /* 0x0000000e95097209 */ /* 0x000fe40007810000 */
[----:B------:R-:W-:Y:S02]  /*8090*/  FSEL R147, R147, -INF , !P1 ;  /* 0xff80000093937808 */ /* 0x000fe40004800000 */
[----:B------:R-:W-:Y:S02]  /*80a0*/  LOP3.LUT P1, RZ, R0, 0x400000, RZ, 0xc0, !PT ;  /* 0x0040000000ff7812 */ /* 0x000fe4000782c0ff */
[----:B------:R-:W-:-:S02]  /*80b0*/  FMNMX.FTZ R14, R120, R9, !PT ;  /* 0x00000009780e7209 */ /* 0x000fc40007810000 */
[----:B------:R-:W-:Y:S02]  /*80c0*/  ISETP.GT.AND P1, PT, R168, 0x38, !P1 ;  /* 0x00000038a800780c */ /* 0x000fe40004f24270 */
[----:B------:R-:W-:Y:S02]  /*80d0*/  FMNMX.FTZ R9, R121, R14, !PT ;  /* 0x0000000e79097209 */ /* 0x000fe40007810000 */
        /* <DEDUP_REMOVED lines=28> */
[C---:B------:R-:W-:Y:S02]  /*82a0*/  ISETP.LT.OR P1, PT, R13.reuse, 0x49, P1 ;  /* 0x000000490d00780c */ /* 0x040fe40000f21670 */
[----:B------:R-:W-:Y:S02]  /*82b0*/  FMNMX.FTZ R14, R116, R9, !PT ;  /* 0x00000009740e7209 */ /* 0x000fe40007810000 */
[----:B------:R-:W-:Y:S02]  /*82c0*/  FSEL R126, R126, -INF , !P1 ;  /* 0xff8000007e7e7808 */ /* 0x000fe40004800000 */
[----:B------:R-:W-:Y:S02]  /*82d0*/  ISETP.GT.AND P1, PT, R168, 0x49, !P6 ;  /* 0x00000049a800780c */ /* 0x000fe40007724270 */
[----:B------:R-:W-:Y:S02]  /*82e0*/  LOP3.LUT P6, RZ, R0, 0x40, RZ, 0xc0, !PT ;  /* 0x0000004000ff7812 */ /* 0x000fe400078cc0ff */
        /* <DEDUP_REMOVED lines=19> */
[C---:B------:R-:W-:Y:S02]  /*8420*/  ISETP.GT.AND P1, PT, R168.reuse, 0x58, !P1 ;  /* 0x00000058a800780c */ /* 0x040fe40004f24270 */
[----:B------:R-:W-:Y:S02]  /*8430*/  FMNMX.FTZ R14, R101, R14, !PT ;  /* 0x0000000e650e7209 */ /* 0x000fe40007810000 */
[----:B------:R-:W-:Y:S02]  /*8440*/  ISETP.LT.OR P1, PT, R13, 0x59, P1 ;  /* 0x000000590d00780c */ /* 0x000fe40000f21670 */
[----:B------:R-:W-:Y:S01]  /*8450*/  ISETP.GT.AND P2, PT, R168, 0x89, !P2 ;  /* 0x00000089a800780c */ /* 0x000fe20005744270 */
[----:B------:R-:W0:Y:S01]  /*8460*/  SHFL.BFLY PT, R9, R14, 0x2, 0x1f ;  /* 0x0c401f000e097f89 */ /* 0x000e2200000e0000 */
[----:B------:R-:W-:Y:S02]  /*8470*/  FSEL R134, R134, -INF , !P1 ;  /* 0xff80000086867808 */ /* 0x000fe40004800000 */
[----:B------:R-:W-:-:S02]  /*8480*/  LOP3.LUT P1, RZ, R0, 0x2000, RZ, 0xc0, !PT ;  /* 0x0000200000ff7812 */ /* 0x000fc4000782c0ff */
[C---:B------:R-:W-:Y:S02]  /*8490*/  ISETP.GT.AND P3, PT, R168.reuse, 0x90, !P3 ;  /* 0x00000090a800780c */ /* 0x040fe40005f64270 */
[C---:B------:R-:W-:Y:S02]  /*84a0*/  ISETP.GT.AND P1, PT, R168.reuse, 0x59, !P1 ;  /* 0x00000059a800780c */ /* 0x040fe40004f24270 */
[C---:B------:R-:W-:Y:S02]  /*84b0*/  ISETP.LT.OR P2, PT, R13.reuse, 0x8a, P2 ;  /* 0x0000008a0d00780c */ /* 0x040fe40001741670 */
[----:B------:R-:W-:Y:S02]  /*84c0*/  ISETP.LT.OR P1, PT, R13, 0x5a, P1 ;  /* 0x0000005a0d00780c */ /* 0x000fe40000f21670 */
[----:B------:R-:W-:Y:S02]  /*84d0*/  ISETP.GT.AND P4, PT, R168, 0x91, !P4 ;  /* 0x00000091a800780c */ /* 0x000fe40006784270 */
[----:B------:R-:W-:-:S02]  /*84e0*/  FSEL R135, R135, -INF , !P1 ;  /* 0xff80000087877808 */ /* 0x000fc40004800000 */
[----:B------:R-:W-:Y:S02]  /*84f0*/  LOP3.LUT P1, RZ, R0, 0x1000, RZ, 0xc0, !PT ;  /* 0x0000100000ff7812 */ /* 0x000fe4000782c0ff */
[C---:B------:R-:W-:Y:S02]  /*8500*/  ISETP.LT.OR P3, PT, R13.reuse, 0x91, P3 ;  /* 0x000000910d00780c */ /* 0x040fe40001f61670 */
[C---:B------:R-:W-:Y:S02]  /*8510*/  ISETP.GT.AND P1, PT, R168.reuse, 0x60, !P1 ;  /* 0x00000060a800780c */ /* 0x040fe40004f24270 */
[----:B------:R-:W-:Y:S02]  /*8520*/  ISETP.GT.AND P5, PT, R168, 0x98, !P5 ;  /* 0x00000098a800780c */ /* 0x000fe40006fa4270 */
[----:B------:R-:W-:Y:S02]  /*8530*/  ISETP.LT.OR P1, PT, R13, 0x61, P1 ;  /* 0x000000610d00780c */ /* 0x000fe40000f21670 */
[----:B0-----:R-:W-:-:S02]  /*8540*/  FMNMX.FTZ R19, R14, R9, !PT ;  /* 0x000000090e137209 */ /* 0x001fc40007810000 */
[----:B------:R-:W-:Y:S02]  /*8550*/  FSEL R106, R106, -INF , !P1 ;  /* 0xff8000006a6a7808 */ /* 0x000fe40004800000 */
[----:B------:R-:W-:Y:S01]  /*8560*/  LOP3.LUT P1, RZ, R0, 0x800, RZ, 0xc0, !PT ;  /* 0x0000080000ff7812 */ /* 0x000fe2000782c0ff */
[----:B------:R-:W0:Y:S01]  /*8570*/  SHFL.BFLY PT, R20, R19, 0x1, 0x1f ;  /* 0x0c201f0013147f89 */ /* 0x000e2200000e0000 */
[C---:B------:R-:W-:Y:S02]  /*8580*/  ISETP.LT.OR P4, PT, R13.reuse, 0x92, P4 ;  /* 0x000000920d00780c */ /* 0x040fe40002781670 */
[----:B------:R-:W-:Y:S02]  /*8590*/  ISETP.GT.AND P1, PT, R168, 0x61, !P1 ;  /* 0x00000061a800780c */ /* 0x000fe40004f24270 */
[----:B------:R-:W-:Y:S02]  /*85a0*/  FSEL R98, R98, -INF , !P3 ;  /* 0xff80000062627808 */ /* 0x000fe40005800000 */
[----:B------:R-:W-:-:S02]  /*85b0*/  ISETP.LT.OR P1, PT, R13, 0x62, P1 ;  /* 0x000000620d00780c */ /* 0x000fc40000f21670 */
[----:B------:R-:W-:Y:S02]  /*85c0*/  ISETP.LT.OR P5, PT, R13, 0x99, P5 ;  /* 0x000000990d00780c */ /* 0x000fe40002fa1670 */
[----:B------:R-:W-:Y:S02]  /*85d0*/  FSEL R107, R107, -INF , !P1 ;  /* 0xff8000006b6b7808 */ /* 0x000fe40004800000 */
[----:B------:R-:W-:Y:S02]  /*85e0*/  LOP3.LUT P1, RZ, R0, 0x400, RZ, 0xc0, !PT ;  /* 0x0000040000ff7812 */ /* 0x000fe4000782c0ff */
[----:B------:R-:W-:Y:S02]  /*85f0*/  FSEL R99, R99, -INF , !P4 ;  /* 0xff80000063637808 */ /* 0x000fe40006000000 */
[----:B------:R-:W-:Y:S02]  /*8600*/  ISETP.GT.AND P1, PT, R168, 0x68, !P1 ;  /* 0x00000068a800780c */ /* 0x000fe40004f24270 */
[----:B------:R-:W-:-:S02]  /*8610*/  FSEL R102, R102, -INF , !P5 ;  /* 0xff80000066667808 */ /* 0x000fc40006800000 */
[----:B------:R-:W-:Y:S02]  /*8620*/  ISETP.LT.OR P1, PT, R13, 0x69, P1 ;  /* 0x000000690d00780c */ /* 0x000fe40000f21670 */
[----:B0-----:R-:W-:Y:S02]  /*8630*/  FMNMX.FTZ R9, R19, R20, !PT ;  /* 0x0000001413097209 */ /* 0x001fe40007810000 */
[----:B------:R-:W-:Y:S02]  /*8640*/  FSEL R110, R110, -INF , !P1 ;  /* 0xff8000006e6e7808 */ /* 0x000fe40004800000 */
[----:B------:R-:W-:Y:S01]  /*8650*/  LOP3.LUT P1, RZ, R0, 0x200, RZ, 0xc0, !PT ;  /* 0x0000020000ff7812 */ /* 0x000fe2000782c0ff */
[----:B------:R-:W-:-:S03]  /*8660*/  FFMA.FTZ R170, R9, R170, -8 ;  /* 0xc100000009aa7423 */ /* 0x000fc600000100aa */
[----:B------:R-:W-:-:S04]  /*8670*/  ISETP.GT.AND P1, PT, R168, 0x69, !P1 ;  /* 0x00000069a800780c */ /* 0x000fc80004f24270 */
[----:B------:R-:W-:-:S04]  /*8680*/  ISETP.LT.OR P1, PT, R13, 0x6a, P1 ;  /* 0x0000006a0d00780c */ /* 0x000fc80000f21670 */
[----:B------:R-:W-:Y:S02]  /*8690*/  FSEL R111, R111, -INF , !P1 ;  /* 0xff8000006f6f7808 */ /* 0x000fe40004800000 */
[----:B------:R-:W-:-:S04]  /*86a0*/  LOP3.LUT P1, RZ, R0, 0x100, RZ, 0xc0, !PT ;  /* 0x0000010000ff7812 */ /* 0x000fc8000782c0ff */
[----:B------:R-:W-:-:S04]  /*86b0*/  ISETP.GT.AND P1, PT, R168, 0x70, !P1 ;  /* 0x00000070a800780c */ /* 0x000fc80004f24270 */
[----:B------:R-:W-:-:S04]  /*86c0*/  ISETP.LT.OR P1, PT, R13, 0x71, P1 ;  /* 0x000000710d00780c */ /* 0x000fc80000f21670 */
[----:B------:R-:W-:Y:S02]  /*86d0*/  FSEL R114, R114, -INF , !P1 ;  /* 0xff80000072727808 */ /* 0x000fe40004800000 */
[----:B------:R-:W-:-:S04]  /*86e0*/  LOP3.LUT P1, RZ, R0, 0x80, RZ, 0xc0, !PT ;  /* 0x0000008000ff7812 */ /* 0x000fc8000782c0ff */
[----:B------:R-:W-:-:S04]  /*86f0*/  ISETP.GT.AND P1, PT, R168, 0x71, !P1 ;  /* 0x00000071a800780c */ /* 0x000fc80004f24270 */
[----:B------:R-:W-:-:S04]  /*8700*/  ISETP.LT.OR P1, PT, R13, 0x72, P1 ;  /* 0x000000720d00780c */ /* 0x000fc80000f21670 */
[----:B------:R-:W-:Y:S02]  /*8710*/  FSEL R115, R115, -INF , !P1 ;  /* 0xff80000073737808 */ /* 0x000fe40004800000 */
[----:B------:R-:W-:Y:S02]  /*8720*/  ISETP.GT.AND P1, PT, R168, 0x78, !P6 ;  /* 0x00000078a800780c */ /* 0x000fe40007724270 */
[----:B------:R-:W-:Y:S02]  /*8730*/  LOP3.LUT P6, RZ, R0, 0x1000000, RZ, 0xc0, !PT ;  /* 0x0100000000ff7812 */ /* 0x000fe400078cc0ff */
        /* <DEDUP_REMOVED lines=46> */
[----:B------:R-:W-:Y:S02]  /*8a20*/  ISETP.GT.AND P1, PT, R168, RZ, !P6 ;  /* 0x000000ffa800720c */ /* 0x000fe40007724270 */
[----:B------:R-:W-:Y:S02]  /*8a30*/  LOP3.LUT P6, RZ, R0, 0x8000000, RZ, 0xc0, !PT ;  /* 0x0800000000ff7812 */ /* 0x000fe400078cc0ff */
[----:B------:R-:W-:Y:S02]  /*8a40*/  ISETP.LT.OR P1, PT, R13, 0x1, P1 ;  /* 0x000000010d00780c */ /* 0x000fe40000f21670 */
[----:B------:R-:W-:Y:S02]  /*8a50*/  ISETP.GT.AND P6, PT, R168, 0x99, !P6 ;  /* 0x00000099a800780c */ /* 0x000fe400077c4270 */
[----:B------:R-:W-:-:S02]  /*8a60*/  FSEL R154, R154, -INF , !P1 ;  /* 0xff8000009a9a7808 */ /* 0x000fc40004800000 */
[----:B------:R-:W-:Y:S02]  /*8a70*/  FSETP.NEU.FTZ.AND P1, PT, R9, -INF , PT ;  /* 0xff8000000900780b */ /* 0x000fe40003f3d000 */
[----:B------:R-:W-:Y:S02]  /*8a80*/  ISETP.LT.OR P6, PT, R13, 0x9a, P6 ;  /* 0x0000009a0d00780c */ /* 0x000fe400037c1670 */
[----:B------:R-:W-:Y:S02]  /*8a90*/  FSEL R170, R170, RZ, P1 ;  /* 0x000000ffaaaa7208 */ /* 0x000fe40000800000 */
[----:B------:R-:W-:-:S03]  /*8aa0*/  FSEL R103, R103, -INF , !P6 ;  /* 0xff80000067677808 */ /* 0x000fc60007000000 */
[--C-:B------:R-:W-:Y:S01]  /*8ab0*/  FFMA.FTZ R19, R156, UR39, -R170.reuse ;  /* 0x000000279c137c23 */ /* 0x100fe200080108aa */
[----:B------:R-:W-:Y:S01]  /*8ac0*/  FMNMX.FTZ R156, R154, R11, !PT ;  /* 0x0000000b9a9c7209 */ /* 0x000fe20007810000 */
[--C-:B------:R-:W-:Y:S01]  /*8ad0*/  FFMA.FTZ R14, R153, UR39, -R170.reuse ;  /* 0x00000027990e7c23 */ /* 0x100fe200080108aa */
[----:B------:R-:W-:-:S01]  /*8ae0*/  FFMA.FTZ R20, R157, UR39, -R170 ;  /* 0x000000279d147c23 */ /* 0x000fc200080108aa */
[--C-:B------:R-:W-:Y:S01]  /*8af0*/  FFMA.FTZ R157, R105, UR39, -R170.reuse ;  /* 0x00000027699d7c23 */ /* 0x100fe200080108aa */
[----:B------:R-:W-:Y:S01]  /*8b00*/  FMNMX.FTZ R153, R155, R156, !PT ;  /* 0x0000009c9b997209 */ /* 0x000fe20007810000 */
[--C-:B------:R-:W-:Y:S01]  /*8b10*/  FFMA.FTZ R15, R15, UR39, -R170.reuse ;  /* 0x000000270f0f7c23 */ /* 0x100fe200080108aa */
[----:B------:R-:W-:Y:S01]  /*8b20*/  FSEL R105, R95, -INF , !P2 ;  /* 0xff8000005f697808 */ /* 0x000fe20005000000 */
[--C-:B------:R-:W-:Y:S01]  /*8b30*/  FFMA.FTZ R21, R160, UR39, -R170.reuse ;  /* 0x00000027a0157c23 */ /* 0x100fe200080108aa */
[----:B------:R-:W-:Y:S01]  /*8b40*/  FMNMX.FTZ R156, R158, R153, !PT ;  /* 0x000000999e9c7209 */ /* 0x000fe20007810000 */
[--C-:B------:R-:W-:Y:S01]  /*8b50*/  FFMA.FTZ R22, R161, UR39, -R170.reuse ;  /* 0x00000027a1167c23 */ /* 0x100fe200080108aa */
[----:B------:R-:W-:-:S01]  /*8b60*/  FFMA.FTZ R23, R164, UR39, -R170 ;  /* 0x00000027a4177c23 */ /* 0x000fc200080108aa */
        /* <DEDUP_REMOVED lines=42> */
[----:B------:R-:W-:Y:S01]  /*8e10*/  FFMA.FTZ R170, R101, UR39, -R170 ;  /* 0x0000002765aa7c23 */ /* 0x000fe200080108aa */
[----:B------:R-:W-:Y:S01]  /*8e20*/  FSEL R101, R9, RZ, P1 ;  /* 0x000000ff09657208 */ /* 0x000fe20000800000 */
[----:B------:R-:W-:Y:S01]  /*8e30*/  MUFU.EX2 R15, R15 ;  /* 0x0000000f000f7308 */ /* 0x000fe20000000800 */
[----:B------:R-:W-:-:S03]  /*8e40*/  FMNMX.FTZ R156, R150, R153, !PT ;  /* 0x00000099969c7209 */ /* 0x000fc60007810000 */
[----:B------:R-:W-:Y:S01]  /*8e50*/  FADD.FTZ R10, -R101, R10 ;  /* 0x0000000a650a7221 */ /* 0x000fe20000010100 */
[----:B------:R-:W-:-:S03]  /*8e60*/  FMNMX.FTZ R153, R151, R156, !PT ;  /* 0x0000009c97997209 */ /* 0x000fc60007810000 */
[----:B------:R-:W-:Y:S01]  /*8e70*/  MUFU.EX2 R14, R14 ;  /* 0x0000000e000e7308 */ /* 0x000fe20000000800 */
[----:B------:R-:W-:-:S04]  /*8e80*/  FMNMX.FTZ R156, R122, R153, !PT ;  /* 0x000000997a9c7209 */ /* 0x000fc80007810000 */
[----:B------:R-:W-:-:S03]  /*8e90*/  FMNMX.FTZ R153, R123, R156, !PT ;  /* 0x0000009c7b997209 */ /* 0x000fc60007810000 */
[----:B------:R-:W-:Y:S01]  /*8ea0*/  MUFU.EX2 R19, R19 ;  /* 0x0000001300137308 */ /* 0x000fe20000000800 */
[----:B------:R-:W-:-:S04]  /*8eb0*/  FMNMX.FTZ R156, R126, R153, !PT ;  /* 0x000000997e9c7209 */ /* 0x000fc80007810000 */
[----:B------:R-:W-:-:S03]  /*8ec0*/  FMNMX.FTZ R153, R127, R156, !PT ;  /* 0x0000009c7f997209 */ /* 0x000fc60007810000 */
[----:B------:R0:W-:Y:S01]  /*8ed0*/  MUFU.EX2 R95, R157 ;  /* 0x0000009d005f7308 */ /* 0x0001e20000000800 */
[----:B------:R-:W-:-:S04]  /*8ee0*/  FMNMX.FTZ R156, R130, R153, !PT ;  /* 0x00000099829c7209 */ /* 0x000fc80007810000 */
[----:B------:R-:W-:-:S03]  /*8ef0*/  FMNMX.FTZ R153, R131, R156, !PT ;  /* 0x0000009c83997209 */ /* 0x000fc60007810000 */
        /* <DEDUP_REMOVED lines=27> */
[----:B------:R-:W-:Y:S02]  /*90b0*/  MUFU.EX2 R144, R144 ;  /* 0x0000009000907308 */ /* 0x000fe40000000800 */
[----:B------:R-:W1:Y:S06]  /*90c0*/  SHFL.BFLY PT, R13, R156, 0x2, 0x1f ;  /* 0x0c401f009c0d7f89 */ /* 0x000e6c00000e0000 */
[----:B------:R-:W-:Y:S08]  /*90d0*/  MUFU.EX2 R145, R145 ;  /* 0x0000009100917308 */ /* 0x000ff00000000800 */
[----:B------:R-:W-:Y:S08]  /*90e0*/  MUFU.EX2 R148, R148 ;  /* 0x0000009400947308 */ /* 0x000ff00000000800 */
[----:B------:R-:W-:Y:S01]  /*90f0*/  MUFU.EX2 R149, R149 ;  /* 0x0000009500957308 */ /* 0x000fe20000000800 */
[----:B-1----:R-:W-:-:S05]  /*9100*/  FMNMX.FTZ R13, R156, R13, !PT ;  /* 0x0000000d9c0d7209 */ /* 0x002fca0007810000 */
[----:B------:R-:W1:Y:S02]  /*9110*/  SHFL.BFLY PT, R156, R13, 0x1, 0x1f ;  /* 0x0c201f000d9c7f89 */ /* 0x000e6400000e0000 */
[----:B------:R-:W-:Y:S08]  /*9120*/  MUFU.EX2 R120, R120 ;  /* 0x0000007800787308 */ /* 0x000ff00000000800 */
[----:B------:R-:W-:Y:S08]  /*9130*/  MUFU.EX2 R121, R121 ;  /* 0x0000007900797308 */ /* 0x000ff00000000800 */
[----:B------:R-:W-:Y:S01]  /*9140*/  MUFU.EX2 R124, R124 ;  /* 0x0000007c007c7308 */ /* 0x000fe20000000800 */
[----:B-1----:R-:W-:Y:S01]  /*9150*/  FMNMX.FTZ R13, R13, R156, !PT ;  /* 0x0000009c0d0d7209 */ /* 0x002fe20007810000 */
[----:B------:R-:W-:-:S06]  /*9160*/  IMAD.U32 R156, RZ, RZ, UR39 ;  /* 0x00000027ff9c7e24 */ /* 0x000fcc000f8e00ff */
[----:B------:R-:W-:Y:S01]  /*9170*/  MUFU.EX2 R125, R125 ;  /* 0x0000007d007d7308 */ /* 0x000fe20000000800 */
[C---:B------:R-:W-:Y:S01]  /*9180*/  FSETP.NEU.FTZ.AND P1, PT, R13.reuse, -INF , PT ;  /* 0xff8000000d00780b */ /* 0x040fe20003f3d000 */
[C---:B------:R-:W-:Y:S01]  /*9190*/  FFMA.FTZ R153, R13.reuse, R156, -8 ;  /* 0xc10000000d997423 */ /* 0x040fe2000001009c */
[----:B------:R-:W-:Y:S02]  /*91a0*/  FMUL.FTZ R156, R10, UR39 ;  /* 0x000000270a9c7c20 */ /* 0x000fe40008410000 */
[----:B------:R-:W-:Y:S02]  /*91b0*/  FSEL R164, R13, RZ, P1 ;  /* 0x000000ff0da47208 */ /* 0x000fe40000800000 */
[----:B------:R-:W-:Y:S01]  /*91c0*/  FSEL R10, R153, RZ, P1 ;  /* 0x000000ff990a7208 */ /* 0x000fe20000800000 */
[----:B------:R-:W-:Y:S02]  /*91d0*/  MUFU.EX2 R128, R128 ;  /* 0x0000008000807308 */ /* 0x000fe40000000800 */
[----:B------:R-:W-:-:S02]  /*91e0*/  FADD.FTZ R164, -R164, R11 ;  /* 0x0000000ba4a47221 */ /* 0x000fc40000010100 */
[--C-:B------:R-:W-:Y:S01]  /*91f0*/  FFMA.FTZ R154, R154, UR39, -R10.reuse ;  /* 0x000000279a9a7c23 */ /* 0x100fe2000801080a */
[----:B------:R-:W-:-:S01]  /*9200*/  FFMA.FTZ R153, R155, UR39, -R10 ;  /* 0x000000279b997c23 */ /* 0x000fc2000801080a */
[----:B------:R-:W-:Y:S01]  /*9210*/  FMUL.FTZ R161, R164, UR39 ;  /* 0x00000027a4a17c20 */ /* 0x000fe20008410000 */
[----:B------:R-:W-:-:S01]  /*9220*/  FFMA.FTZ R155, R158, UR39, -R10 ;  /* 0x000000279e9b7c23 */ /* 0x000fc2000801080a */
[----:B------:R-:W1:Y:S01]  /*9230*/  MUFU.EX2 R156, R156 ;  /* 0x0000009c009c7308 */ /* 0x000e620000000800 */
[----:B------:R-:W-:-:S01]  /*9240*/  FFMA.FTZ R158, R159, UR39, -R10 ;  /* 0x000000279f9e7c23 */ /* 0x000fc2000801080a */
[--C-:B0-----:R-:W-:Y:S01]  /*9250*/  FFMA.FTZ R157, R162, UR39, -R10.reuse ;  /* 0x00000027a29d7c23 */ /* 0x101fe2000801080a */
        /* <DEDUP_REMOVED lines=14> */
[----:B-1----:R-:W-:-:S01]  /*9340*/  FFMA.FTZ R165, R156, R6, R15 ;  /* 0x000000069ca57223 */ /* 0x002fc2000001000f */
[--C-:B------:R-:W-:Y:S01]  /*9350*/  FFMA.FTZ R143, R143, UR39, -R10.reuse ;  /* 0x000000278f8f7c23 */ /* 0x100fe2000801080a */
[----:B------:R-:W-:-:S01]  /*9360*/  FFMA.FTZ R146, R146, UR39, -R10 ;  /* 0x0000002792927c23 */ /* 0x000fc2000801080a */
[----:B------:R-:W-:Y:S01]  /*9370*/  FFMA.FTZ R147, R147, UR39, -R10 ;  /* 0x0000002793937c23 */ /* 0x000fe2000801080a */
[----:B------:R-:W-:-:S01]  /*9380*/  FADD.FTZ R164, R14, R165 ;  /* 0x000000a50ea47221 */ /* 0x000fc20000010000 */
[--C-:B------:R-:W-:Y:S01]  /*9390*/  FFMA.FTZ R150, R150, UR39, -R10.reuse ;  /* 0x0000002796967c23 */ /* 0x100fe2000801080a */
[----:B------:R-:W-:-:S01]  /*93a0*/  FFMA.FTZ R151, R151, UR39, -R10 ;  /* 0x0000002797977c23 */ /* 0x000fc2000801080a */
        /* <DEDUP_REMOVED lines=9> */
[----:B0-----:R-:W-:-:S01]  /*9440*/  FFMA.FTZ R6, R161, R3, R154 ;  /* 0x00000003a1067223 */ /* 0x001fc2000001009a */
[----:B------:R-:W-:Y:S01]  /*9450*/  FADD.FTZ R3, R19, R164 ;  /* 0x000000a413037221 */ /* 0x000fe20000010000 */
[----:B------:R-:W-:-:S01]  /*9460*/  FFMA.FTZ R115, R115, UR39, -R10 ;  /* 0x0000002773737c23 */ /* 0x000fc2000801080a */
[--C-:B------:R-:W-:Y:S01]  /*9470*/  FFMA.FTZ R118, R118, UR39, -R10.reuse ;  /* 0x0000002776767c23 */ /* 0x100fe2000801080a */
[----:B------:R-:W-:-:S01]  /*9480*/  FFMA.FTZ R119, R119, UR39, -R10 ;  /* 0x0000002777777c23 */ /* 0x000fc2000801080a */
[--C-:B------:R-:W-:Y:S01]  /*9490*/  FFMA.FTZ R90, R90, UR39, -R10.reuse ;  /* 0x000000275a5a7c23 */ /* 0x100fe2000801080a */
[----:B------:R-:W-:-:S01]  /*94a0*/  FFMA.FTZ R94, R94, UR39, -R10 ;  /* 0x000000275e5e7c23 */ /* 0x000fc2000801080a */
[----:B------:R-:W0:Y:S01]  /*94b0*/  MUFU.EX2 R158, R158 ;  /* 0x0000009e009e7308 */ /* 0x000e220000000800 */
[----:B-1----:R-:W-:-:S01]  /*94c0*/  FADD.FTZ R6, R153, R6 ;  /* 0x0000000699067221 */ /* 0x002fc20000010000 */
[--C-:B------:R-:W-:Y:S01]  /*94d0*/  FFMA.FTZ R91, R91, UR39, -R10.reuse ;  /* 0x000000275b5b7c23 */ /* 0x100fe2000801080a */
[----:B------:R-:W-:-:S01]  /*94e0*/  FFMA.FTZ R105, R105, UR39, -R10 ;  /* 0x0000002769697c23 */ /* 0x000fc2000801080a */
[--C-:B------:R-:W-:Y:S01]  /*94f0*/  FFMA.FTZ R98, R98, UR39, -R10.reuse ;  /* 0x0000002762627c23 */ /* 0x100fe2000801080a */
[----:B------:R-:W-:-:S01]  /*9500*/  FFMA.FTZ R99, R99, UR39, -R10 ;  /* 0x0000002763637c23 */ /* 0x000fc2000801080a */
[--C-:B------:R-:W-:Y:S01]  /*9510*/  FFMA.FTZ R102, R102, UR39, -R10.reuse ;  /* 0x0000002766667c23 */ /* 0x100fe2000801080a */
[----:B------:R-:W-:-:S01]  /*9520*/  FFMA.FTZ R10, R103, UR39, -R10 ;  /* 0x00000027670a7c23 */ /* 0x000fc2000801080a */
[----:B------:R-:W1:Y:S01]  /*9530*/  MUFU.EX2 R157, R157 ;  /* 0x0000009d009d7308 */ /* 0x000e620000000800 */
[----:B--2---:R-:W-:-:S01]  /*9540*/  FADD.FTZ R135, R155, R6 ;  /* 0x000000069b877221 */ /* 0x004fc20000010000 */
[----:B------:R-:W-:-:S04]  /*9550*/  FADD.FTZ R6, R20, R3 ;  /* 0x0000000314067221 */ /* 0x000fc80000010000 */
[----:B------:R-:W-:Y:S02]  /*9560*/  FADD.FTZ R3, R21, R6 ;  /* 0x0000000615037221 */ /* 0x000fe40000010000 */
[----:B------:R-:W2:Y:S01]  /*9570*/  MUFU.EX2 R160, R160 ;  /* 0x000000a000a07308 */ /* 0x000ea20000000800 */
[----:B0-----:R-:W-:-:S01]  /*9580*/  FADD.FTZ R164, R158, R135 ;  /* 0x000000879ea47221 */ /* 0x001fc20000010000 */
[----:B------:R-:W-:-:S04]  /*9590*/  FADD.FTZ R6, R22, R3 ;  /* 0x0000000316067221 */ /* 0x000fc80000010000 */
[----:B------:R-:W-:Y:S02]  /*95a0*/  FADD.FTZ R3, R23, R6 ;  /* 0x0000000617037221 */ /* 0x000fe40000010000 */
[----:B------:R-:W0:Y:S01]  /*95b0*/  MUFU.EX2 R159, R159 ;  /* 0x0000009f009f7308 */ /* 0x000e220000000800 */
[----:B-1----:R-:W-:-:S01]  /*95c0*/  FADD.FTZ R135, R157, R164 ;  /* 0x000000a49d877221 */ /* 0x002fc20000010000 */
[----:B------:R-:W-:-:S04]  /*95d0*/  FADD.FTZ R3, R152, R3 ;  /* 0x0000000398037221 */ /* 0x000fc80000010000 */
[----:B------:R-:W-:Y:S02]  /*95e0*/  FADD.FTZ R6, R136, R3 ;  /* 0x0000000388067221 */ /* 0x000fe40000010000 */
        /* <DEDUP_REMOVED lines=34> */
[----:B------:R-:W-:-:S06]  /*9810*/  FADD.FTZ R135, R125, R6 ;  /* 0x000000067d877221 */ /* 0x000fcc0000010000 */
[----:B------:R-:W1:Y:S01]  /*9820*/  MUFU.EX2 R126, R126 ;  /* 0x0000007e007e7308 */ /* 0x000e620000000800 */
[----:B--2---:R-:W-:-:S07]  /*9830*/  FADD.FTZ R164, R123, R164 ;  /* 0x000000a47ba47221 */ /* 0x004fce0000010000 */
[----:B------:R-:W2:Y:S01]  /*9840*/  MUFU.EX2 R127, R127 ;  /* 0x0000007f007f7308 */ /* 0x000ea20000000800 */
[----:B0-----:R-:W-:-:S01]  /*9850*/  FADD.FTZ R3, R11, R164 ;  /* 0x000000a40b037221 */ /* 0x001fc20000010000 */
[----:B------:R-:W-:-:S06]  /*9860*/  FADD.FTZ R164, R128, R135 ;  /* 0x0000008780a47221 */ /* 0x000fcc0000010000 */
        /* <DEDUP_REMOVED lines=29> */
[----:B------:R-:W-:Y:S01]  /*9a40*/  MUFU.EX2 R114, R114 ;  /* 0x0000007200727308 */ /* 0x000fe20000000800 */
[----:B0-----:R-:W-:-:S07]  /*9a50*/  FADD.FTZ R135, R111, R164 ;  /* 0x000000a46f877221 */ /* 0x001fce0000010000 */
[----:B------:R-:W0:Y:S01]  /*9a60*/  MUFU.EX2 R113, R113 ;  /* 0x0000007100717308 */ /* 0x000e220000000800 */
[----:B-1----:R-:W-:-:S07]  /*9a70*/  FADD.FTZ R6, R112, R3 ;  /* 0x0000000370067221 */ /* 0x002fce0000010000 */
        /* <DEDUP_REMOVED lines=11> */
[----:B-1----:R-:W-:-:S07]  /*9b30*/  FADD.FTZ R6, R88, R3 ;  /* 0x0000000358067221 */ /* 0x002fce0000010000 */
[----:B------:R-:W1:Y:S01]  /*9b40*/  MUFU.EX2 R89, R89 ;  /* 0x0000005900597308 */ /* 0x000e620000000800 */
[----:B0-----:R-:W-:-:S04]  /*9b50*/  FADD.FTZ R94, R114, R135 ;  /* 0x00000087725e7221 */ /* 0x001fc80000010000 */
[----:B------:R-:W-:-:S03]  /*9b60*/  FADD.FTZ R135, R115, R94 ;  /* 0x0000005e73877221 */ /* 0x000fc60000010000 */
[----:B------:R-:W-:Y:S01]  /*9b70*/  MUFU.EX2 R91, R91 ;  /* 0x0000005b005b7308 */ /* 0x000fe20000000800 */
[----:B------:R-:W-:-:S07]  /*9b80*/  FADD.FTZ R94, R118, R135 ;  /* 0x00000087765e7221 */ /* 0x000fce0000010000 */
[----:B------:R-:W0:Y:S01]  /*9b90*/  MUFU.EX2 R92, R92 ;  /* 0x0000005c005c7308 */ /* 0x000e220000000800 */
[----:B-1----:R-:W-:-:S07]  /*9ba0*/  FADD.FTZ R3, R89, R6 ;  /* 0x0000000659037221 */ /* 0x002fce0000010000 */
[----:B------:R-:W1:Y:S08]  /*9bb0*/  MUFU.EX2 R93, R93 ;  /* 0x0000005d005d7308 */ /* 0x000e700000000800 */
[----:B------:R2:W3:Y:S01]  /*9bc0*/  MUFU.EX2 R165, R105 ;  /* 0x0000006900a57308 */ /* 0x0004e20000000800 */
[----:B0-----:R-:W-:-:S07]  /*9bd0*/  FADD.FTZ R6, R92, R3 ;  /* 0x000000035c067221 */ /* 0x001fce0000010000 */
[----:B------:R-:W0:Y:S01]  /*9be0*/  MUFU.EX2 R96, R96 ;  /* 0x0000006000607308 */ /* 0x000e220000000800 */
[----:B--2---:R-:W-:-:S01]  /*9bf0*/  FADD.FTZ R105, R119, R94 ;  /* 0x0000005e77697221 */ /* 0x004fc20000010000 */
[----:B-1----:R-:W-:-:S03]  /*9c00*/  FADD.FTZ R3, R93, R6 ;  /* 0x000000065d037221 */ /* 0x002fc60000010000 */
[----:B------:R-:W-:-:S03]  /*9c10*/  FADD.FTZ R94, R90, R105 ;  /* 0x000000695a5e7221 */ /* 0x000fc60000010000 */
[----:B------:R-:W1:Y:S01]  /*9c20*/  MUFU.EX2 R171, R98 ;  /* 0x0000006200ab7308 */ /* 0x000e620000000800 */
[----:B------:R-:W-:-:S04]  /*9c30*/  FADD.FTZ R94, R91, R94 ;  /* 0x0000005e5b5e7221 */ /* 0x000fc80000010000 */
[----:B------:R-:W-:-:S03]  /*9c40*/  FADD.FTZ R94, R163, R94 ;  /* 0x0000005ea35e7221 */ /* 0x000fc60000010000 */
[----:B------:R-:W2:Y:S01]  /*9c50*/  MUFU.EX2 R97, R97 ;  /* 0x0000006100617308 */ /* 0x000ea20000000800 */
[----:B---3--:R-:W-:-:S01]  /*9c60*/  FADD.FTZ R94, R165, R94 ;  /* 0x0000005ea55e7221 */ /* 0x008fc20000010000 */
[----:B0-----:R-:W-:-:S06]  /*9c70*/  FADD.FTZ R6, R96, R3 ;  /* 0x0000000360067221 */ /* 0x001fcc0000010000 */
        /* <DEDUP_REMOVED lines=9> */
[----:B--2---:R-:W-:-:S01]  /*9d10*/  FADD.FTZ R94, R105, R94 ;  /* 0x0000005e695e7221 */ /* 0x004fc20000010000 */
[----:B0-----:R-:W-:-:S03]  /*9d20*/  FADD.FTZ R6, R101, R6 ;  /* 0x0000000665067221 */ /* 0x001fc60000010000 */
[----:B-1----:R-:W-:Y:S01]  /*9d30*/  FADD.FTZ R3, R98, R94 ;  /* 0x0000005e62037221 */ /* 0x002fe20000010000 */
[----:B------:R-:W-:Y:S06]  /*9d40*/  @!P0 BRA `(.L_x_1198) ;  /* 0x0000000000048947 */ /* 0x000fec0003800000 */
[----:B------:R-:W-:Y:S01]  /*9d50*/  BPT.TRAP 0x1 ;  /* 0x000000040000795c */ /* 0x000fe20000300000 */
.L_x_1198:
[----:B------:R-:W-:Y:S01]  /*9d60*/  ULEA UR6, UR58, UR41, 0x3 ;  /* 0x000000293a067291 */ /* 0x000fe2000f8e183f */
[----:B------:R-:W-:Y:S01]  /*9d70*/  ISETP.GT.AND P1, PT, R12, UR57, PT ;  /* 0x000000390c007c0c */ /* 0x000fe2000bf24270 */
[----:B------:R-:W-:Y:S01]  /*9d80*/  UMOV UR59, UR48 ;  /* 0x00000030003b7c82 */ /* 0x000fe20008000000 */
[----:B------:R-:W-:Y:S01]  /*9d90*/  F2FP.SATFINITE.E4M3.F32.PACK_AB_MERGE_C R19, R20, R19, RZ ;  /* 0x000000131413723e */ /* 0x000fe200048070ff */
[----:B------:R-:W-:Y:S01]  /*9da0*/  UIADD3 UR6, UR6, 0x22860, URZ ;  /* 0x0002286006067890 */ /* 0x000fe2000fffe03f */
[----:B------:R-:W-:Y:S01]  /*9db0*/  F2FP.SATFINITE.E4M3.F32.PACK_AB_MERGE_C R11, R126, R11, RZ ;  /* 0x0000000b7e0b723e */ /* 0x000fe200048070ff */
[----:B------:R-:W-:Y:S01]  /*9dc0*/  UMOV UR58, UR49 ;  /* 0x00000031003a7c82 */ /* 0x000fe20008000000 */
[----:B------:R-:W-:Y:S01]  /*9dd0*/  F2FP.SATFINITE.E4M3.F32.PACK_AB_MERGE_C R10, R165, R163, RZ ;  /* 0x000000a3a50a723e */ /* 0x000fe200048070ff */
[----:B------:R-:W-:Y:S01]  /*9de0*/  UPRMT UR6, UR47, 0x654, UR6 ;  /* 0x000006542f067896 */ /* 0x000fe20008000006 */
[----:B------:R-:W-:Y:S01]  /*9df0*/  F2FP.SATFINITE.E4M3.F32.PACK_AB_MERGE_C R155, R158, R155, RZ ;  /* 0x0000009b9e9b723e */ /* 0x000fe200048070ff */
[-C--:B------:R-:W-:Y:S01]  /*9e00*/  FMUL.FTZ R24, R24, R156.reuse ;  /* 0x0000009c18187220 */ /* 0x080fe20000410000 */
[----:B------:R-:W-:Y:S01]  /*9e10*/  F2FP.SATFINITE.E4M3.F32.PACK_AB_MERGE_C R23, R152, R23, RZ ;  /* 0x000000179817723e */ /* 0x000fe200048070ff */
[-C--:B------:R-:W-:Y:S01]  /*9e20*/  FMUL.FTZ R25, R25, R156.reuse ;  /* 0x0000009c19197220 */ /* 0x080fe20000410000 */
[----:B------:R-:W-:Y:S01]  /*9e30*/  F2FP.SATFINITE.E4M3.F32.PACK_AB_MERGE_C R159, R162, R159, RZ ;  /* 0x0000009fa29f723e */ /* 0x000fe200048070ff */
[----:B------:R-:W-:Y:S01]  /*9e40*/  FMUL.FTZ R28, R28, R156 ;  /* 0x0000009c1c1c7220 */ /* 0x000fe20000410000 */
[----:B------:R-:W-:Y:S01]  /*9e50*/  F2FP.SATFINITE.E4M3.F32.PACK_AB_MERGE_C R140, R141, R140, RZ ;  /* 0x0000008c8d8c723e */ /* 0x000fe200048070ff */
[----:B------:R-:W-:Y:S01]  /*9e60*/  FMUL.FTZ R29, R29, R156 ;  /* 0x0000009c1d1d7220 */ /* 0x000fe20000410000 */
[----:B------:R-:W-:Y:S01]  /*9e70*/  F2FP.SATFINITE.E4M3.F32.PACK_AB_MERGE_C R142, R143, R142, RZ ;  /* 0x0000008e8f8e723e */ /* 0x000fe200048070ff */
[----:B------:R-:W-:Y:S01]  /*9e80*/  SYNCS.ARRIVE.TRANS64.RED.A1T0 RZ, [UR6], RZ ;  /* 0x000000ffffff79a7 */ /* 0x000fe20008100406 */
        /* <DEDUP_REMOVED lines=57> */
[----:B------:R-:W-:Y:S01]  /*a220*/  VIADD R12, R12, 0xffffffff ;  /* 0xffffffff0c0c7836 */ /* 0x000fe20000000000 */
[----:B------:R-:W-:Y:S01]  /*a230*/  F2FP.SATFINITE.E4M3.F32.PACK_AB_MERGE_C R168, R89, R88, R92 ;  /* 0x0000005859a8723e */ /* 0x000fe2000480705c */
[-C--:B------:R-:W-:Y:S01]  /*a240*/  FMUL.FTZ R26, R26, R161.reuse ;  /* 0x000000a11a1a7220 */ /* 0x080fe20000410000 */
[----:B------:R-:W-:Y:S01]  /*a250*/  F2FP.SATFINITE.E4M3.F32.PACK_AB_MERGE_C R170, R97, R96, R100 ;  /* 0x0000006061aa723e */ /* 0x000fe20004807064 */
        /* <DEDUP_REMOVED lines=35> */
.L_x_1180:
[----:B------:R-:W0:Y:S01]  /*a490*/  LDC R11, c[0x0][0x2f0] ;  /* 0x0000bc00ff0b7b82 */ /* 0x000e220000000800 */
[----:B------:R-:W-:Y:S02]  /*a4a0*/  UIADD3 UR54, -UR54, 0x1, URZ ;  /* 0x0000000136367890 */ /* 0x000fe4000fffe13f */
[----:B------:R-:W-:Y:S02]  /*a4b0*/  UISETP.NE.AND UP1, UPT, UR45, URZ, UPT ;  /* 0x0000003f2d00728c */ /* 0x000fe4000bf25270 */
[----:B------:R-:W-:-:S03]  /*a4c0*/  UISETP.NE.AND UP0, UPT, UR44, URZ, UPT ;  /* 0x0000003f2c00728c */ /* 0x000fc6000bf05270 */
[----:B------:R-:W1:Y:S03]  /*a4d0*/  S2UR UR6, SR_CTAID.X ;  /* 0x00000000000679c3 */ /* 0x000e660000002500 */
[----:B------:R-:W-:-:S03]  /*a4e0*/  PLOP3.LUT P1, PT, PT, PT, UP0, 0x40, 0x0 ;  /* 0x000000000000781c */ /* 0x000fc60003f2e808 */
[----:B------:R-:W-:Y:S01]  /*a4f0*/  @UP1 ULDC UR14, c[0x0][0x450] ;  /* 0x00011400000e1ab9 */ /* 0x000fe20000000800 */
[----:B0-----:R-:W-:-:S05]  /*a500*/  IMAD R11, R16, R11, UR54 ;  /* 0x00000036100b7e24 */ /* 0x001fca000f8e020b */
[----:B------:R-:W-:Y:S01]  /*a510*/  R2UR UR11, R11 ;  /* 0x000000000b0b72ca */ /* 0x000fe200000e0000 */
[----:B-1----:R-:W-:-:S03]  /*a520*/  ULEA UR10, UR6, 0x7f, 0x7 ;  /* 0x0000007f060a7891 */ /* 0x002fc6000f8e383f */
[----:B------:R-:W-:Y:S02]  /*a530*/  @UP1 ULDC UR6, c[0x0][0x44c] ;  /* 0x0001130000061ab9 */ /* 0x000fe40000000800 */
[----:B------:R-:W-:-:S04]  /*a540*/  UIMAD.WIDE.U32 UR6, UR10, UR6, URZ ;  /* 0x000000060a0672a5 */ /* 0x000fc8000f8e003f */
[----:B------:R-:W-:-:S04]  /*a550*/  @UP1 USHF.R.U32.HI UR10, URZ, UR14, UR7 ;  /* 0x0000000e3f0a1299 */ /* 0x000fc80008011607 */
[----:B------:R-:W-:-:S03]  /*a560*/  UIADD3 UR10, UR11, UR10, URZ ;  /* 0x0000000a0b0a7290 */ /* 0x000fc6000fffe03f */
[----:B------:R-:W-:Y:S02]  /*a570*/  ULDC UR11, c[0x0][0x9dc] ;  /* 0x00027700000b7ab9 */ /* 0x000fe40000000800 */
[----:B------:R-:W-:Y:S01]  /*a580*/  UIADD3 UR11, UR10, -UR11, URZ ;  /* 0x8000000b0a0b7290 */ /* 0x000fe2000fffe03f */
[----:B------:R-:W-:Y:S11]  /*a590*/  @P1 BRA `(.L_x_1200) ;  /* 0x00000000004c1947 */ /* 0x000ff60003800000 */
[----:B------:R-:W-:-:S06]  /*a5a0*/  UISETP.GT.AND UP0, UPT, UR10, -0x1, UPT ;  /* 0xffffffff0a00788c */ /* 0x000fcc000bf04270 */
[----:B------:R-:W-:-:S13]  /*a5b0*/  PLOP3.LUT P1, PT, PT, PT, UP0, 0x80, 0x0 ;  /* 0x000000000000781c */ /* 0x000fda0003f2f008 */
[----:B------:R-:W-:Y:S05]  /*a5c0*/  @P1 BRA `(.L_x_1201) ;  /* 0x0000000000201947 */ /* 0x000fea0003800000 */
[----:B------:R-:W-:Y:S01]  /*a5d0*/  ULDC UR14, c[0x0][0x9e4] ;  /* 0x00027900000e7ab9 */ /* 0x000fe20000000800 */
[----:B------:R-:W-:Y:S02]  /*a5e0*/  ULOP3.LUT UR10, URZ, UR10, URZ, 0x33, !UPT ;  /* 0x0000000a3f0a7292 */ /* 0x000fe4000f8e333f */
[----:B------:R-:W-:-:S11]  /*a5f0*/  UISETP.NE.AND UP0, UPT, UR14, 0x1, UPT ;  /* 0x000000010e00788c */ /* 0x000fd6000bf05270 */
[----:B------:R-:W-:Y:S02]  /*a600*/  @UP0 ULDC.64 UR16, c[0x0][0x9e8] ;  /* 0x00027a0000100ab9 */ /* 0x000fe40000000a00 */
[----:B------:R-:W-:-:S04]  /*a610*/  UIMAD.WIDE.U32 UR6, UR10, UR16, URZ ;  /* 0x000000100a0672a5 */ /* 0x000fc8000f8e003f */
[----:B------:R-:W-:-:S04]  /*a620*/  @UP0 USHF.R.U32.HI UR10, URZ, UR17, UR7 ;  /* 0x000000113f0a0299 */ /* 0x000fc80008011607 */
[----:B------:R-:W-:Y:S01]  /*a630*/  ULOP3.LUT UR10, URZ, UR10, URZ, 0x33, !UPT ;  /* 0x0000000a3f0a7292 */ /* 0x000fe2000f8e333f */
[----:B------:R-:W-:Y:S11]  /*a640*/  BRA `(.L_x_1202) ;  /* 0x0000000000147947 */ /* 0x000ff60003800000 */
.L_x_1201:
[----:B------:R-:W-:Y:S02]  /*a650*/  ULDC UR14, c[0x0][0x9e4] ;  /* 0x00027900000e7ab9 */ /* 0x000fe40000000800 */
[----:B------:R-:W-:-:S11]  /*a660*/  UISETP.NE.AND UP0, UPT, UR14, 0x1, UPT ;  /* 0x000000010e00788c */ /* 0x000fd6000bf05270 */
[----:B------:R-:W-:Y:S02]  /*a670*/  @UP0 ULDC.64 UR16, c[0x0][0x9e8] ;  /* 0x00027a0000100ab9 */ /* 0x000fe40000000a00 */
[----:B------:R-:W-:-:S04]  /*a680*/  UIMAD.WIDE.U32 UR6, UR10, UR16, URZ ;  /* 0x000000100a0672a5 */ /* 0x000fc8000f8e003f */
[----:B------:R-:W-:-:S12]  /*a690*/  @UP0 USHF.R.U32.HI UR10, URZ, UR17, UR7 ;  /* 0x000000113f0a0299 */ /* 0x000fd80008011607 */
.L_x_1202:
[----:B------:R-:W-:-:S04]  /*a6a0*/  UIMAD UR10, UR10, UR14, URZ ;  /* 0x0000000e0a0a72a4 */ /* 0x000fc8000f8e023f */
[----:B------:R-:W-:-:S04]  /*a6b0*/  UISETP.LT.AND UP0, UPT, UR11, UR10, UPT ;  /* 0x0000000a0b00728c */ /* 0x000fc8000bf01270 */
[----:B------:R-:W-:-:S12]  /*a6c0*/  USEL UR11, UR11, UR10, !UP0 ;  /* 0x0000000a0b0b7287 */ /* 0x000fd8000c000000 */
.L_x_1200:
[----:B------:R-:W-:-:S04]  /*a6d0*/  UIADD3 UR6, UR11, 0x9f, URZ ;  /* 0x0000009f0b067890 */ /* 0x000fc8000fffe03f */
[----:B------:R-:W-:-:S04]  /*a6e0*/  UIMAD.WIDE UR6, UR6, 0x66666667, URZ ;  /* 0x66666667060678a5 */ /* 0x000fc8000f8e023f */
[----:B------:R-:W-:-:S04]  /*a6f0*/  USHF.R.U32.HI UR6, URZ, 0x1f, UR7 ;  /* 0x0000001f3f067899 */ /* 0x000fc80008011607 */
[----:B------:R-:W-:-:S04]  /*a700*/  ULEA.HI.SX32 UR6, UR7, UR6, 0x1a ;  /* 0x0000000607067291 */ /* 0x000fc8000f8fd23f */
[----:B------:R-:W-:-:S04]  /*a710*/  UISETP.LT.AND UP0, UPT, UR40, UR6, UPT ;  /* 0x000000062800728c */ /* 0x000fc8000bf01270 */
[----:B------:R-:W-:-:S06]  /*a720*/  USEL UR51, UR40, UR6, !UP0 ;  /* 0x0000000628337287 */ /* 0x000fcc000c000000 */
[----:B------:R-:W-:-:S13]  /*a730*/  ISETP.GE.AND P1, PT, R12, UR51, PT ;  /* 0x000000330c007c0c */ /* 0x000fda000bf26270 */
[----:B------:R-:W-:Y:S05]  /*a740*/  @!P1 BRA `(.L_x_1203) ;  /* 0x00000028004c9947 */ /* 0x000fea0003800000 */
[----:B------:R-:W-:Y:S01]  /*a750*/  IMAD.MOV.U32 R11, RZ, RZ, R13 ;  /* 0x000000ffff0b7224 */ /* 0x000fe200078e000d */
[----:B------:R-:W-:Y:S01]  /*a760*/  UMOV UR55, UR48 ;  /* 0x0000003000377c82 */ /* 0x000fe20008000000 */
[----:B------:R-:W-:Y:S01]  /*a770*/  IMAD.MOV.U32 R10, RZ, RZ, R9 ;  /* 0x000000ffff0a7224 */ /* 0x000fe200078e0009 */
[----:B------:R-:W-:-:S06]  /*a780*/  UMOV UR54, UR49 ;  /* 0x0000003100367c82 */ /* 0x000fcc0008000000 */
.L_x_1214:
[----:B------:R-:W-:Y:S01]  /*a790*/  ISETP.NE.AND P2, PT, RZ, UR42, PT ;  /* 0x0000002aff007c0c */ /* 0x000fe2000bf45270 */
[----:B------:R-:W-:-:S04]  /*a7a0*/  UISETP.NE.AND UP0, UPT, UR54, 0x1, UPT ;  /* 0x000000013600788c */ /* 0x000fc8000bf05270 */
[----:B------:R-:W-:-:S04]  /*a7b0*/  USEL UR48, URZ, 0x1, UP0 ;  /* 0x000000013f307887 */ /* 0x000fc80008000000 */
[----:B------:R-:W-:-:S04]  /*a7c0*/  ULOP3.LUT UR48, UR55, UR48, URZ, 0x3c, !UPT ;  /* 0x0000003037307292 */ /* 0x000fc8000f8e3c3f */
[----:B------:R-:W-:Y:S08]  /*a7d0*/  @P2 BRA `(.L_x_1204) ;  /* 0x0000000000382947 */ /* 0x000ff00003800000 */
[----:B------:R-:W-:Y:S05]  /*a7e0*/  @!P0 BRA `(.L_x_1205) ;  /* 0x0000000000048947 */ /* 0x000fea0003800000 */
[----:B------:R-:W-:Y:S01]  /*a7f0*/  BPT.TRAP 0x1 ;  /* 0x000000040000795c */ /* 0x000fe20000300000 */
.L_x_1205:
        /* <DEDUP_REMOVED lines=9> */
.L_x_1206:
[----:B-1----:R-:W-:Y:S05]  /*a890*/  @P1 BRA `(.L_x_1204) ;  /* 0x0000000000081947 */ /* 0x002fea0003800000 */
[----:B------:R-:W1:Y:S02]  /*a8a0*/  SYNCS.PHASECHK.TRANS64.TRYWAIT P1, [UR6+0x22830], R9 ;  /* 0x02283009ff0075a7 */ /* 0x000e640008020146 */
[----:B-1----:R-:W-:Y:S05]  /*a8b0*/  @!P1 BRA `(.L_x_1207) ;  /* 0x000000f000c09947 */ /* 0x002fea0003800000 */
.L_x_1204:
        /* <DEDUP_REMOVED lines=134> */
.L_x_1209:
[----:B------:R-:W-:Y:S01]  /*b120*/  ULEA UR6, UR54, UR41, 0x3 ;  /* 0x0000002936067291 */ /* 0x000fe2000f8e183f */
[----:B------:R-:W-:-:S05]  /*b130*/  IMAD.U32 R9, RZ, RZ, UR55 ;  /* 0x00000037ff097e24 */ /* 0x000fca000f8e00ff */
[----:B------:R-:W-:-:S04]  /*b140*/  SHF.L.U32 R9, R9, 0x1f, RZ ;  /* 0x0000001f09097819 */ /* 0x000fc800000006ff */
[----:B------:R0:W1:Y:S01]  /*b150*/  SYNCS.PHASECHK.TRANS64.TRYWAIT P1, [UR6+0x22850], R9 ;  /* 0x02285009ff0075a7 */ /* 0x0000620008020146 */
[----:B------:R-:W-:Y:S05]  /*b160*/  @!P0 BRA `(.L_x_1210) ;  /* 0x0000000000048947 */ /* 0x000fea0003800000 */
[----:B------:R-:W-:Y:S01]  /*b170*/  BPT.TRAP 0x1 ;  /* 0x000000040000795c */ /* 0x000fe20000300000 */
.L_x_1210:
[----:B-1----:R-:W-:Y:S05]  /*b180*/  @P1 BRA `(.L_x_1208) ;  /* 0x0000000000081947 */ /* 0x002fea0003800000 */
[----:B------:R-:W1:Y:S02]  /*b190*/  SYNCS.PHASECHK.TRANS64.TRYWAIT P1, [UR6+0x22850], R9 ;  /* 0x02285009ff0075a7 */ /* 0x000e640008020146 */
[----:B-1----:R-:W-:Y:S05]  /*b1a0*/  @!P1 BRA `(.L_x_1211) ;  /* 0x000000e8009c9947 */ /* 0x002fea0003800000 */
.L_x_1208:
        /* <DEDUP_REMOVED lines=34> */
.L_x_1212:
[----:B------:R-:W-:Y:S01]  /*b3d0*/  FMNMX.FTZ R14, R152, R10, !PT ;  /* 0x0000000a980e7209 */ /* 0x000fe20007810000 */
[----:B------:R-:W-:Y:S01]  /*b3e0*/  ULEA UR6, UR49, UR41, 0x3 ;  /* 0x0000002931067291 */ /* 0x000fe2000f8e183f */
[----:B------:R-:W-:Y:S02]  /*b3f0*/  FMNMX.FTZ R20, R154, R11, !PT ;  /* 0x0000000b9a147209 */ /* 0x000fe40007810000 */
[----:B0-----:R-:W-:Y:S01]  /*b400*/  FMNMX.FTZ R9, R153, R14, !PT ;  /* 0x0000000e99097209 */ /* 0x001fe20007810000 */
        /* <DEDUP_REMOVED lines=87> */
[----:B-1----:R-:W-:Y:S01]  /*b980*/  FMNMX.FTZ R13, R19, R168, !PT ;  /* 0x000000a8130d7209 */ /* 0x002fe20007810000 */
[----:B------:R-:W-:Y:S02]  /*b990*/  IMAD.U32 R168, RZ, RZ, UR39 ;  /* 0x00000027ffa87e24 */ /* 0x000fe4000f8e00ff */
[----:B------:R-:W-:-:S02]  /*b9a0*/  FADD.FTZ R10, -R9, R10 ;  /* 0x0000000a090a7221 */ /* 0x000fc40000010100 */
[----:B------:R-:W-:Y:S02]  /*b9b0*/  FFMA.FTZ R168, R9, R168, -8 ;  /* 0xc100000009a87423 */ /* 0x000fe400000100a8 */
[----:B------:R-:W-:Y:S01]  /*b9c0*/  FMUL.FTZ R21, R10, UR39 ;  /* 0x000000270a157c20 */ /* 0x000fe20008410000 */
[----:B------:R-:W-:Y:S01]  /*b9d0*/  FADD.FTZ R10, -R13, R11 ;  /* 0x0000000b0d0a7221 */ /* 0x000fe20000010100 */
[----:B------:R-:W-:-:S01]  /*b9e0*/  FFMA.FTZ R19, R156, UR39, -R168 ;  /* 0x000000279c137c23 */ /* 0x000fc200080108a8 */
[----:B------:R-:W-:Y:S02]  /*b9f0*/  IMAD.U32 R156, RZ, RZ, UR39 ;  /* 0x00000027ff9c7e24 */ /* 0x000fe4000f8e00ff */
[----:B------:R-:W-:-:S01]  /*ba00*/  FFMA.FTZ R15, R153, UR39, -R168 ;  /* 0x00000027990f7c23 */ /* 0x000fc200080108a8 */
[--C-:B------:R-:W-:Y:S01]  /*ba10*/  FFMA.FTZ R153, R101, UR39, -R168.reuse ;  /* 0x0000002765997c23 */ /* 0x100fe200080108a8 */
[----:B------:R-:W-:-:S01]  /*ba20*/  FFMA.FTZ R14, R152, UR39, -R168 ;  /* 0x00000027980e7c23 */ /* 0x000fc200080108a8 */
[----:B------:R-:W-:Y:S01]  /*ba30*/  FFMA.FTZ R101, R13, R156, -8 ;  /* 0xc10000000d657423 */ /* 0x000fe2000001009c */
[----:B------:R-:W-:-:S01]  /*ba40*/  FFMA.FTZ R20, R157, UR39, -R168 ;  /* 0x000000279d147c23 */ /* 0x000fc200080108a8 */
[----:B------:R-:W-:Y:S01]  /*ba50*/  FMUL.FTZ R10, R10, UR39 ;  /* 0x000000270a0a7c20 */ /* 0x000fe20008410000 */
[----:B------:R0:W-:Y:S01]  /*ba60*/  MUFU.EX2 R11, R21 ;  /* 0x00000015000b7308 */ /* 0x0001e20000000800 */
[----:B------:R-:W-:-:S01]  /*ba70*/  FFMA.FTZ R157, R154, UR39, -R101 ;  /* 0x000000279a9d7c23 */ /* 0x000fc20008010865 */
[--C-:B------:R-:W-:Y:S01]  /*ba80*/  FFMA.FTZ R154, R155, UR39, -R101.reuse ;  /* 0x000000279b9a7c23 */ /* 0x100fe20008010865 */
[----:B------:R-:W-:-:S01]  /*ba90*/  FFMA.FTZ R155, R158, UR39, -R101 ;  /* 0x000000279e9b7c23 */ /* 0x000fc20008010865 */
[--C-:B------:R-:W-:Y:S01]  /*baa0*/  FFMA.FTZ R156, R159, UR39, -R101.reuse ;  /* 0x000000279f9c7c23 */ /* 0x100fe20008010865 */
[----:B------:R-:W-:-:S01]  /*bab0*/  FFMA.FTZ R158, R162, UR39, -R101 ;  /* 0x00000027a29e7c23 */ /* 0x000fc20008010865 */
[----:B------:R-:W-:Y:S01]  /*bac0*/  FFMA.FTZ R22, R161, UR39, -R168 ;  /* 0x00000027a1167c23 */ /* 0x000fe200080108a8 */
[----:B------:R-:W-:-:S01]  /*bad0*/  FFMA.FTZ R159, R163, UR39, -R101 ;  /* 0x00000027a39f7c23 */ /* 0x000fc20008010865 */
[----:B------:R-:W1:Y:S01]  /*bae0*/  MUFU.EX2 R14, R14 ;  /* 0x0000000e000e7308 */ /* 0x000e620000000800 */
[----:B0-----:R-:W-:-:S01]  /*baf0*/  FFMA.FTZ R21, R160, UR39, -R168 ;  /* 0x00000027a0157c23 */ /* 0x001fc200080108a8 */
        /* <DEDUP_REMOVED lines=8> */
[----:B------:R-:W-:Y:S01]  /*bb80*/  FFMA.FTZ R139, R139, UR39, -R101 ;  /* 0x000000278b8b7c23 */ /* 0x000fe20008010865 */
[----:B------:R-:W-:-:S01]  /*bb90*/  FFMA.FTZ R140, R140, UR39, -R168 ;  /* 0x000000278c8c7c23 */ /* 0x000fc200080108a8 */
[----:B------:R-:W-:Y:S01]  /*bba0*/  FFMA.FTZ R142, R142, UR39, -R101 ;  /* 0x000000278e8e7c23 */ /* 0x000fe20008010865 */
[----:B------:R-:W-:-:S01]  /*bbb0*/  FFMA.FTZ R141, R141, UR39, -R168 ;  /* 0x000000278d8d7c23 */ /* 0x000fc200080108a8 */
[----:B------:R-:W-:Y:S01]  /*bbc0*/  FFMA.FTZ R143, R143, UR39, -R101 ;  /* 0x000000278f8f7c23 */ /* 0x000fe20008010865 */
[----:B------:R-:W-:-:S01]  /*bbd0*/  FFMA.FTZ R144, R144, UR39, -R168 ;  /* 0x0000002790907c23 */ /* 0x000fc200080108a8 */
[----:B------:R-:W0:Y:S01]  /*bbe0*/  MUFU.EX2 R157, R157 ;  /* 0x0000009d009d7308 */ /* 0x000e220000000800 */
        /* <DEDUP_REMOVED lines=16> */
[----:B0-----:R-:W-:-:S01]  /*bcf0*/  FFMA.FTZ R3, R10, R3, R157 ;  /* 0x000000030a037223 */ /* 0x001fc2000001009d */
[----:B------:R-:W-:Y:S01]  /*bd00*/  FFMA.FTZ R125, R125, UR39, -R168 ;  /* 0x000000277d7d7c23 */ /* 0x000fe200080108a8 */
[----:B------:R-:W-:-:S01]  /*bd10*/  FFMA.FTZ R127, R127, UR39, -R101 ;  /* 0x000000277f7f7c23 */ /* 0x000fc20008010865 */
[----:B------:R-:W-:Y:S01]  /*bd20*/  FFMA.FTZ R128, R128, UR39, -R168 ;  /* 0x0000002780807c23 */ /* 0x000fe200080108a8 */
[----:B------:R-:W-:-:S01]  /*bd30*/  FFMA.FTZ R130, R130, UR39, -R101 ;  /* 0x0000002782827c23 */ /* 0x000fc20008010865 */
[----:B------:R-:W-:Y:S01]  /*bd40*/  FFMA.FTZ R129, R129, UR39, -R168 ;  /* 0x0000002781817c23 */ /* 0x000fe200080108a8 */
[----:B------:R-:W-:-:S01]  /*bd50*/  FFMA.FTZ R131, R131, UR39, -R101 ;  /* 0x0000002783837c23 */ /* 0x000fc20008010865 */
[----:B------:R-:W0:Y:S01]  /*bd60*/  MUFU.EX2 R19, R19 ;  /* 0x0000001300137308 */ /* 0x000e220000000800 */
[----:B-1----:R-:W-:-:S01]  /*bd70*/  FADD.FTZ R6, R15, R6 ;  /* 0x000000060f067221 */ /* 0x002fc20000010000 */
[----:B------:R-:W-:Y:S01]  /*bd80*/  FFMA.FTZ R132, R132, UR39, -R168 ;  /* 0x0000002784847c23 */ /* 0x000fe200080108a8 */
[----:B------:R-:W-:-:S01]  /*bd90*/  FFMA.FTZ R134, R134, UR39, -R101 ;  /* 0x0000002786867c23 */ /* 0x000fc20008010865 */
[----:B------:R-:W-:Y:S01]  /*bda0*/  FFMA.FTZ R133, R133, UR39, -R168 ;  /* 0x0000002785857c23 */ /* 0x000fe200080108a8 */
[----:B------:R-:W-:-:S01]  /*bdb0*/  FFMA.FTZ R135, R135, UR39, -R101 ;  /* 0x0000002787877c23 */ /* 0x000fc20008010865 */
[----:B------:R-:W-:Y:S01]  /*bdc0*/  FFMA.FTZ R104, R104, UR39, -R168 ;  /* 0x0000002768687c23 */ /* 0x000fe200080108a8 */
[----:B------:R-:W-:-:S01]  /*bdd0*/  FFMA.FTZ R106, R106, UR39, -R101 ;  /* 0x000000276a6a7c23 */ /* 0x000fc20008010865 */
[----:B------:R-:W1:Y:S01]  /*bde0*/  MUFU.EX2 R155, R155 ;  /* 0x0000009b009b7308 */ /* 0x000e620000000800 */
[----:B--2---:R-:W-:-:S01]  /*bdf0*/  FADD.FTZ R162, R154, R3 ;  /* 0x000000039aa27221 */ /* 0x004fc20000010000 */
[----:B------:R-:W-:Y:S01]  /*be00*/  FFMA.FTZ R105, R105, UR39, -R168 ;  /* 0x0000002769697c23 */ /* 0x000fe200080108a8 */
[----:B------:R-:W-:-:S01]  /*be10*/  FFMA.FTZ R107, R107, UR39, -R101 ;  /* 0x000000276b6b7c23 */ /* 0x000fc20008010865 */
[----:B------:R-:W-:Y:S01]  /*be20*/  FFMA.FTZ R108, R108, UR39, -R168 ;  /* 0x000000276c6c7c23 */ /* 0x000fe200080108a8 */
[----:B------:R-:W-:-:S01]  /*be30*/  FFMA.FTZ R110, R110, UR39, -R101 ;  /* 0x000000276e6e7c23 */ /* 0x000fc20008010865 */
[----:B------:R-:W-:Y:S01]  /*be40*/  FFMA.FTZ R109, R109, UR39, -R168 ;  /* 0x000000276d6d7c23 */ /* 0x000fe200080108a8 */
[----:B------:R-:W-:-:S01]  /*be50*/  FFMA.FTZ R111, R111, UR39, -R101 ;  /* 0x000000276f6f7c23 */ /* 0x000fc20008010865 */
[----:B------:R-:W2:Y:S01]  /*be60*/  MUFU.EX2 R20, R20 ;  /* 0x0000001400147308 */ /* 0x000ea20000000800 */
        /* <DEDUP_REMOVED lines=29> */
[----:B------:R-:W-:-:S02]  /*c040*/  FFMA.FTZ R101, R103, UR39, -R101 ;  /* 0x0000002767657c23 */ /* 0x000fc40008010865 */
        /* <DEDUP_REMOVED lines=144> */
.L_x_1213:
        /* <DEDUP_REMOVED lines=113> */
[----:B------:R-:W-:Y:S01]  /*d060*/  F2FP.SATFINITE.E4M3.F32.PACK_AB_MERGE_C R171, R99, R98, R93 ;  /* 0x0000006263ab723e */ /* 0x000fe2000480705d */
[----:B------:R-:W-:Y:S06]  /*d070*/  @P1 BRA `(.L_x_1214) ;  /* 0xffffffd400c41947 */ /* 0x000fec000383ffff */
.L_x_1203:
[----:B------:R-:W-:-:S13]  /*d080*/  ISETP.GE.AND P1, PT, R12, UR40, PT ;  /* 0x000000280c007c0c */ /* 0x000fda000bf26270 */
[----:B------:R-:W-:Y:S05]  /*d090*/  @!P1 BRA `(.L_x_1215) ;  /* 0x0000004400849947 */ /* 0x000fea0003800000 */
[C---:B------:R-:W-:Y:S01]  /*d0a0*/  VIADD R10, R17.reuse, 0x8 ;  /* 0x00000008110a7836 */ /* 0x040fe20000000000 */
[----:B------:R-:W-:Y:S01]  /*d0b0*/  IADD3 R17, -R17, 0xb, RZ ;  /* 0x0000000b11117810 */ /* 0x000fe20007ffe1ff */
[----:B------:R-:W-:Y:S01]  /*d0c0*/  IMAD.MOV.U32 R14, RZ, RZ, R13 ;  /* 0x000000ffff0e7224 */ /* 0x000fe200078e000d */
[----:B------:R-:W-:Y:S01]  /*d0d0*/  UMOV UR58, UR48 ;  /* 0x00000030003a7c82 */ /* 0x000fe20008000000 */
[----:B------:R-:W-:Y:S01]  /*d0e0*/  IMAD.MOV.U32 R11, RZ, RZ, R9 ;  /* 0x000000ffff0b7224 */ /* 0x000fe200078e0009 */
[----:B------:R-:W-:Y:S01]  /*d0f0*/  UMOV UR57, UR49 ;  /* 0x0000003100397c82 */ /* 0x000fe20008000000 */
[----:B------:R-:W-:Y:S01]  /*d100*/  ULDC UR51, c[0x0][0x9e4] ;  /* 0x0002790000337ab9 */ /* 0x000fe20000000800 */
[----:B------:R-:W-:Y:S01]  /*d110*/  ULDC UR56, c[0x0][0x288] ;  /* 0x0000a20000387ab9 */ /* 0x000fe20000000800 */
[----:B------:R-:W-:Y:S01]  /*d120*/  ULDC UR54, c[0x0][0x2f0] ;  /* 0x0000bc0000367ab9 */ /* 0x000fe20000000800 */
[----:B------:R-:W-:-:S05]  /*d130*/  ULDC UR55, c[0x0][0x9e0] ;  /* 0x0002780000377ab9 */ /* 0x000fca0000000800 */
.L_x_1234:
[----:B------:R-:W-:Y:S01]  /*d140*/  UIADD3 UR49, UR57, 0x1, URZ ;  /* 0x0000000139317890 */ /* 0x000fe2000fffe03f */
[----:B------:R-:W-:-:S03]  /*d150*/  ISETP.NE.AND P2, PT, RZ, UR42, PT ;  /* 0x0000002aff007c0c */ /* 0x000fc6000bf45270 */
[----:B------:R-:W-:-:S04]  /*d160*/  UISETP.NE.AND UP0, UPT, UR49, 0x2, UPT ;  /* 0x000000023100788c */ /* 0x000fc8000bf05270 */
[----:B------:R-:W-:Y:S02]  /*d170*/  USEL UR48, URZ, 0x1, UP0 ;  /* 0x000000013f307887 */ /* 0x000fe40008000000 */
[----:B------:R-:W-:Y:S02]  /*d180*/  USEL UR49, UR49, URZ, UP0 ;  /* 0x0000003f31317287 */ /* 0x000fe40008000000 */
[----:B------:R-:W-:Y:S02]  /*d190*/  ULOP3.LUT UR48, UR58, UR48, URZ, 0x3c, !UPT ;  /* 0x000000303a307292 */ /* 0x000fe4000f8e3c3f */
[----:B------:R-:W-:Y:S10]  /*d1a0*/  @P2 BRA `(.L_x_1216) ;  /* 0x00000000002c2947 */ /* 0x000ff40003800000 */
[----:B------:R-:W-:Y:S05]  /*d1b0*/  @!P0 BRA `(.L_x_1217) ;  /* 0x0000000000048947 */ /* 0x000fea0003800000 */
[----:B------:R-:W-:Y:S01]  /*d1c0*/  BPT.TRAP 0x1 ;  /* 0x000000040000795c */ /* 0x000fe20000300000 */
.L_x_1217:
[----:B------:R-:W-:Y:S01]  /*d1d0*/  ULEA UR6, UR49, UR41, 0x3 ;  /* 0x0000002931067291 */ /* 0x000fe2000f8e183f */
[----:B------:R-:W-:-:S05]  /*d1e0*/  IMAD.U32 R9, RZ, RZ, UR48 ;  /* 0x00000030ff097e24 */ /* 0x000fca000f8e00ff */
[----:B------:R-:W-:-:S04]  /*d1f0*/  SHF.L.U32 R9, R9, 0x1f, RZ ;  /* 0x0000001f09097819 */ /* 0x000fc800000006ff */
[----:B------:R0:W1:Y:S01]  /*d200*/  SYNCS.PHASECHK.TRANS64.TRYWAIT P1, [UR6+0x22830], R9 ;  /* 0x02283009ff0075a7 */ /* 0x0000620008020146 */
[----:B------:R-:W-:Y:S05]  /*d210*/  @!P0 BRA `(.L_x_1218) ;  /* 0x0000000000048947 */ /* 0x000fea0003800000 */
[----:B------:R-:W-:Y:S01]  /*d220*/  BPT.TRAP 0x1 ;  /* 0x000000040000795c */ /* 0x000fe20000300000 */
.L_x_1218:
[----:B-1----:R-:W-:Y:S05]  /*d230*/  @P1 BRA `(.L_x_1216) ;  /* 0x0000000000081947 */ /* 0x002fea0003800000 */
[----:B------:R-:W1:Y:S02]  /*d240*/  SYNCS.PHASECHK.TRANS64.TRYWAIT P1, [UR6+0x22830], R9 ;  /* 0x02283009ff0075a7 */ /* 0x000e640008020146 */
[----:B-1----:R-:W-:Y:S05]  /*d250*/  @!P1 BRA `(.L_x_1219) ;  /* 0x000000c800889947 */ /* 0x002fea0003800000 */
.L_x_1216:
[----:B------:R2:W-:Y:S01]  /*d260*/  BAR.SYNC.DEFER_BLOCKING R10, 0x100 ;  /* 0x0004000a0000751d */ /* 0x0005e20000010000 */
[C---:B------:R-:W-:Y:S01]  /*d270*/  R2UR UR16, R4.reuse ;  /* 0x00000000041072ca */ /* 0x040fe200000e0000 */
[----:B------:R-:W-:Y:S01]  /*d280*/  UIMAD UR59, UR49, 0x500, UR46 ;  /* 0x00000500313b78a4 */ /* 0x000fe2000f8e022e */
[C---:B------:R-:W-:Y:S02]  /*d290*/  R2UR UR17, R5.reuse ;  /* 0x00000000051172ca */ /* 0x040fe400000e0000 */
[C---:B------:R-:W-:Y:S01]  /*d2a0*/  R2UR UR20, R4.reuse ;  /* 0x00000000041472ca */ /* 0x040fe200000e0000 */
[----:B------:R-:W-:Y:S01]  /*d2b0*/  UMOV UR19, 0x40000040 ;  /* 0x4000004000137882 */ /* 0x000fe20000000000 */
[C---:B------:R-:W-:Y:S01]  /*d2c0*/  R2UR UR21, R5.reuse ;  /* 0x00000000051572ca */ /* 0x040fe200000e0000 */
[----:B------:R-:W-:Y:S01]  /*d2d0*/  UIADD3 UR22, UR59, 0x100, URZ ;  /* 0x000001003b167890 */ /* 0x000fe2000fffe03f */
[C---:B------:R-:W-:Y:S01]  /*d2e0*/  R2UR UR24, R4.reuse ;  /* 0x00000000041872ca */ /* 0x040fe200000e0000 */
[----:B------:R-:W-:Y:S01]  /*d2f0*/  UMOV UR18, UR59 ;  /* 0x0000003b00127c82 */ /* 0x000fe20008000000 */
[----:B------:R-:W-:Y:S01]  /*d300*/  UMOV UR23, 0x40000040 ;  /* 0x4000004000177882 */ /* 0x000fe20000000000 */
[C---:B------:R-:W-:Y:S01]  /*d310*/  R2UR UR25, R5.reuse ;  /* 0x00000000051972ca */ /* 0x040fe200000e0000 */
[----:B------:R-:W-:Y:S01]  /*d320*/  UIADD3 UR26, UR59, 0x200, URZ ;  /* 0x000002003b1a7890 */ /* 0x000fe2000fffe03f */
[C---:B------:R-:W-:Y:S01]  /*d330*/  R2UR UR28, R4.reuse ;  /* 0x00000000041c72ca */ /* 0x040fe200000e0000 */
[----:B------:R-:W-:Y:S01]  /*d340*/  UMOV UR27, 0x40000040 ;  /* 0x40000040001b7882 */ /* 0x000fe20000000000 */
[C---:B------:R-:W-:Y:S01]  /*d350*/  R2UR UR29, R5.reuse ;  /* 0x00000000051d72ca */ /* 0x040fe200000e0000 */
[----:B------:R-:W-:Y:S01]  /*d360*/  UIADD3 UR30, UR59, 0x300, URZ ;  /* 0x000003003b1e7890 */ /* 0x000fe2000fffe03f */
[----:B------:R-:W-:Y:S01]  /*d370*/  R2UR UR32, R4 ;  /* 0x00000000042072ca */ /* 0x000fe200000e0000 */
[----:B------:R-:W-:Y:S01]  /*d380*/  UMOV UR31, 0x40000040 ;  /* 0x40000040001f7882 */ /* 0x000fe20000000000 */
[----:B------:R-:W-:Y:S01]  /*d390*/  R2UR UR33, R5 ;  /* 0x00000000052172ca */ /* 0x000fe200000e0000 */
        /* <DEDUP_REMOVED lines=107> */
[----:B--2---:R-:W-:Y:S05]  /*da50*/  @P2 BRA `(.L_x_1220) ;  /* 0x00000000002c2947 */ /* 0x004fea0003800000 */
[----:B------:R-:W-:Y:S05]  /*da60*/  @!P0 BRA `(.L_x_1221) ;  /* 0x0000000000048947 */ /* 0x000fea0003800000 */
[----:B------:R-:W-:Y:S01]  /*da70*/  BPT.TRAP 0x1 ;  /* 0x000000040000795c */ /* 0x000fe20000300000 */
.L_x_1221:
[----:B------:R-:W-:Y:S01]  /*da80*/  ULEA UR6, UR57, UR41, 0x3 ;  /* 0x0000002939067291 */ /* 0x000fe2000f8e183f */
[----:B01----:R-:W-:-:S05]  /*da90*/  IMAD.U32 R9, RZ, RZ, UR58 ;  /* 0x0000003aff097e24 */ /* 0x003fca000f8e00ff */
[----:B------:R-:W-:-:S04]  /*daa0*/  SHF.L.U32 R9, R9, 0x1f, RZ ;  /* 0x0000001f09097819 */ /* 0x000fc800000006ff */
[----:B------:R0:W1:Y:S01]  /*dab0*/  SYNCS.PHASECHK.TRANS64.TRYWAIT P1, [UR6+0x22850], R9 ;  /* 0x02285009ff0075a7 */ /* 0x0000620008020146 */
[----:B------:R-:W-:Y:S05]  /*dac0*/  @!P0 BRA `(.L_x_1222) ;  /* 0x0000000000048947 */ /* 0x000fea0003800000 */
[----:B------:R-:W-:Y:S01]  /*dad0*/  BPT.TRAP 0x1 ;  /* 0x000000040000795c */ /* 0x000fe20000300000 */
.L_x_1222:
[----:B-1----:R-:W-:Y:S05]  /*dae0*/  @P1 BRA `(.L_x_1220) ;  /* 0x0000000000081947 */ /* 0x002fea0003800000 */
[----:B------:R-:W1:Y:S02]  /*daf0*/  SYNCS.PHASECHK.TRANS64.TRYWAIT P1, [UR6+0x22850], R9 ;  /* 0x02285009ff0075a7 */ /* 0x000e640008020146 */
[----:B-1----:R-:W-:Y:S05]  /*db00*/  @!P1 BRA `(.L_x_1223) ;  /* 0x000000c000749947 */ /* 0x002fea0003800000 */
.L_x_1220:
        /* <DEDUP_REMOVED lines=33> */
.L_x_1224:
        /* <DEDUP_REMOVED lines=10> */
[----:B01----:R-:W-:Y:S01]  /*ddc0*/  @P1 IMAD.HI.U32 R9, R7, UR7, RZ ;  /* 0x0000000707091c27 */ /* 0x003fe2000f8e00ff */
[----:B------:R-:W-:Y:S01]  /*ddd0*/  @UP1 ULDC UR7, c[0x0][0x450] ;  /* 0x0001140000071ab9 */ /* 0x000fe20000000800 */
[----:B------:R-:W-:Y:S01]  /*dde0*/  PLOP3.LUT P1, PT, PT, PT, UP0, 0x40, 0x0 ;  /* 0x000000000000781c */ /* 0x000fe20003f2e808 */
[----:B------:R-:W-:Y:S02]  /*ddf0*/  SYNCS.ARRIVE.TRANS64.RED.A1T0 RZ, [UR6], RZ ;  /* 0x000000ffffff79a7 */ /* 0x000fe40008100406 */
[----:B------:R-:W-:Y:S01]  /*de00*/  @P2 SHF.R.U32.HI R15, RZ, UR7, R9 ;  /* 0x00000007ff0f2c19 */ /* 0x000fe20008011609 */
[----:B------:R-:W-:-:S04]  /*de10*/  VIADD R9, R23, 0x1 ;  /* 0x0000000117097836 */ /* 0x000fc80000000000 */
[----:B------:R-:W0:Y:S01]  /*de20*/  SHFL.IDX PT, R21, R15, RZ, 0x1c1f ;  /* 0x001c1fff0f157589 */ /* 0x000e2200000e0000 */
[----:B------:R-:W-:-:S05]  /*de30*/  IMAD R9, R8, -0x2, R9 ;  /* 0xfffffffe08097824 */ /* 0x000fca00078e0209 */
[C---:B------:R-:W-:Y:S01]  /*de40*/  IADD3 R13, R9.reuse, -UR56, R18 ;  /* 0x80000038090d7c10 */ /* 0x040fe2000fffe012 */
[----:B------:R-:W-:-:S04]  /*de50*/  VIADD R9, R9, 0xffffffff ;  /* 0xffffffff09097836 */ /* 0x000fc80000000000 */
        /* <DEDUP_REMOVED lines=18> */
.L_x_1227:
[----:B------:R-:W-:-:S05]  /*df80*/  IMAD.U32 R170, RZ, RZ, UR51 ;  /* 0x00000033ffaa7e24 */ /* 0x000fca000f8e00ff */
[----:B------:R-:W-:-:S13]  /*df90*/  ISETP.NE.AND P1, PT, R170, 0x1, PT ;  /* 0x00000001aa00780c */ /* 0x000fda0003f25270 */
[----:B------:R-:W0:Y:S02]  /*dfa0*/  @P1 LDC.64 R172, c[0x0][0x9e8] ;  /* 0x00027a00ffac1b82 */ /* 0x000e240000000a00 */
[----:B0-----:R-:W-:-:S05]  /*dfb0*/  @P1 IMAD.HI.U32 R22, R20, R172, RZ ;  /* 0x000000ac14161227 */ /* 0x001fca00078e00ff */
[----:B------:R-:W-:-:S07]  /*dfc0*/  @P1 SHF.R.U32.HI R20, RZ, R173, R22 ;  /* 0x000000adff141219 */ /* 0x000fce0000011616 */
.L_x_1228:
[----:B------:R-:W-:Y:S05]  /*dfd0*/  BSYNC B0 ;  /* 0x0000000000007941 */ /* 0x000fea0003800000 */
.L_x_1226:
[----:B------:R-:W-:-:S05]  /*dfe0*/  IMAD R20, R20, R170, R9 ;  /* 0x000000aa14147224 */ /* 0x000fca00078e0209 */
[----:B------:R-:W-:Y:S02]  /*dff0*/  VIADDMNMX R13, R20, R170, R13, PT ;  /* 0x000000aa140d7246 */ /* 0x000fe4000380010d */
[----:B------:R-:W-:-:S07]  /*e000*/  VIMNMX R19, R19, R20, !PT ;  /* 0x0000001413137248 */ /* 0x000fce0007fe0100 */
.L_x_1225:
[C---:B------:R-:W-:Y:S01]  /*e010*/  ISETP.GE.AND P2, PT, R23.reuse, 0x2, PT ;  /* 0x000000021700780c */ /* 0x040fe20003f46270 */
[----:B------:R-:W0:Y:S01]  /*e020*/  SHFL.IDX PT, R15, R15, 0x1, 0x1c1f ;  /* 0x003c1f000f0f7f89 */ /* 0x000e2200000e0000 */
[C---:B------:R-:W-:Y:S01]  /*e030*/  ISETP.GE.AND P1, PT, R23.reuse, 0x9, PT ;  /* 0x000000091700780c */ /* 0x040fe20003f26270 */
[----:B------:R-:W-:Y:S01]  /*e040*/  UISETP.NE.AND UP0, UPT, UR44, URZ, UPT ;  /* 0x0000003f2c00728c */ /* 0x000fe2000bf05270 */
        /* <DEDUP_REMOVED lines=225> */
[----:B------:R-:W-:-:S04]  /*ee60*/  ISETP.GT.AND P6, PT, R19, 0x99, !P6 ;  /* 0x000000991300780c */ /* 0x000fc800077c4270 */
[----:B------:R-:W-:Y:S01]  /*ee70*/  ISETP.LT.OR P6, PT, R13, 0x9a, P6 ;  /* 0x0000009a0d00780c */ /* 0x000fe200037c1670 */
[--C-:B0-----:R-:W-:Y:S02]  /*ee80*/  IMAD.IADD R13, R168, 0x1, R15.reuse ;  /* 0x00000001a80d7824 */ /* 0x101fe400078e020f */
[----:B------:R-:W-:Y:S01]  /*ee90*/  IMAD.IADD R168, R169, 0x1, R15 ;  /* 0x00000001a9a87824 */ /* 0x000fe200078e020f */
[----:B------:R-:W-:Y:S02]  /*eea0*/  FSEL R101, R101, -INF , !P6 ;  /* 0xff80000065657808 */ /* 0x000fe40007000000 */
[----:B------:R-:W-:-:S13]  /*eeb0*/  PLOP3.LUT P6, PT, PT, PT, UP0, 0x40, 0x0 ;  /* 0x000000000000781c */ /* 0x000fda0003fce808 */
        /* <DEDUP_REMOVED lines=14> */
.L_x_1231:
[----:B------:R-:W-:-:S05]  /*efa0*/  IMAD.U32 R22, RZ, RZ, UR51 ;  /* 0x00000033ff167e24 */ /* 0x000fca000f8e00ff */
[----:B------:R-:W-:-:S13]  /*efb0*/  ISETP.NE.AND P6, PT, R22, 0x1, PT ;  /* 0x000000011600780c */ /* 0x000fda0003fc5270 */
[----:B------:R-:W0:Y:S02]  /*efc0*/  @P6 LDC.64 R20, c[0x0][0x9e8] ;  /* 0x00027a00ff146b82 */ /* 0x000e240000000a00 */
[----:B0-----:R-:W-:-:S05]  /*efd0*/  @P6 IMAD.HI.U32 R20, R15, R20, RZ ;  /* 0x000000140f146227 */ /* 0x001fca00078e00ff */
[----:B------:R-:W-:-:S07]  /*efe0*/  @P6 SHF.R.U32.HI R15, RZ, R21, R20 ;  /* 0x00000015ff0f6219 */ /* 0x000fce0000011614 */
.L_x_1232:
[----:B------:R-:W-:Y:S05]  /*eff0*/  BSYNC B0 ;  /* 0x0000000000007941 */ /* 0x000fea0003800000 */
.L_x_1230:
[----:B------:R-:W-:-:S05]  /*f000*/  IMAD R9, R15, R22, R9 ;  /* 0x000000160f097224 */ /* 0x000fca00078e0209 */
[----:B------:R-:W-:Y:S02]  /*f010*/  VIADDMNMX R13, R9, R22, R13, PT ;  /* 0x00000016090d7246 */ /* 0x000fe4000380010d */
[----:B------:R-:W-:-:S07]  /*f020*/  VIMNMX R168, R168, R9, !PT ;  /* 0x00000009a8a87248 */ /* 0x000fce0007fe0100 */
.L_x_1229:
        /* <DEDUP_REMOVED lines=213> */
[----:B------:R-:W-:Y:S01]  /*fd80*/  FSEL R160, R9, RZ, P1 ;  /* 0x000000ff09a07208 */ /* 0x000fe20000800000 */
[--C-:B------:R-:W-:Y:S01]  /*fd90*/  FFMA.FTZ R152, R161, UR39, -R170.reuse ;  /* 0x00000027a1987c23 */ /* 0x100fe200080108aa */
[----:B------:R-:W-:Y:S01]  /*fda0*/  FMNMX.FTZ R153, R159, R156, !PT ;  /* 0x0000009c9f997209 */ /* 0x000fe20007810000 */
[--C-:B------:R-:W-:Y:S01]  /*fdb0*/  FFMA.FTZ R154, R165, UR39, -R170.reuse ;  /* 0x00000027a59a7c23 */ /* 0x100fe200080108aa */
[----:B------:R-:W-:-:S01]  /*fdc0*/  FFMA.FTZ R136, R136, UR39, -R170 ;  /* 0x0000002788887c23 */ /* 0x000fc200080108aa */
[----:B------:R-:W-:Y:S01]  /*fdd0*/  FADD.FTZ R160, -R160, R11 ;  /* 0x0000000ba0a07221 */ /* 0x000fe20000010100 */
[----:B------:R-:W-:Y:S01]  /*fde0*/  FMNMX.FTZ R156, R162, R153, !PT ;  /* 0x00000099a29c7209 */ /* 0x000fe20007810000 */
[--C-:B------:R-:W-:Y:S01]  /*fdf0*/  FFMA.FTZ R137, R137, UR39, -R170.reuse ;  /* 0x0000002789897c23 */ /* 0x100fe200080108aa */
[----:B------:R-:W-:-:S01]  /*fe00*/  FFMA.FTZ R140, R140, UR39, -R170 ;  /* 0x000000278c8c7c23 */ /* 0x000fc200080108aa */
[----:B------:R-:W-:Y:S01]  /*fe10*/  FMUL.FTZ R160, R160, UR39 ;  /* 0x00000027a0a07c20 */ /* 0x000fe20008410000 */
        /* <DEDUP_REMOVED lines=38> */
[----:B------:R-:W-:Y:S02]  /*10080*/  MUFU.EX2 R15, R15 ;  /* 0x0000000f000f7308 */ /* 0x000fe40000000800 */
[----:B------:R-:W-:-:S04]  /*10090*/  FMNMX.FTZ R153, R151, R156, !PT ;  /* 0x0000009c97997209 */ /* 0x000fc80007810000 */
[----:B------:R-:W-:Y:S02]  /*100a0*/  FMNMX.FTZ R156, R122, R153, !PT ;  /* 0x000000997a9c7209 */ /* 0x000fe40007810000 */
[----:B------:R-:W0:Y:S02]  /*100b0*/  MUFU.EX2 R160, R160 ;  /* 0x000000a000a07308 */ /* 0x000e240000000800 */
[----:B------:R-:W-:-:S04]  /*100c0*/  FMNMX.FTZ R153, R123, R156, !PT ;  /* 0x0000009c7b997209 */ /* 0x000fc80007810000 */
[----:B------:R-:W-:Y:S02]  /*100d0*/  FMNMX.FTZ R156, R126, R153, !PT ;  /* 0x000000997e9c7209 */ /* 0x000fe40007810000 */
[----:B------:R-:W1:Y:S02]  /*100e0*/  MUFU.EX2 R20, R20 ;  /* 0x0000001400147308 */ /* 0x000e640000000800 */
[----:B------:R-:W-:-:S04]  /*100f0*/  FMNMX.FTZ R153, R127, R156, !PT ;  /* 0x0000009c7f997209 */ /* 0x000fc80007810000 */
[----:B------:R-:W-:Y:S02]  /*10100*/  FMNMX.FTZ R156, R130, R153, !PT ;  /* 0x00000099829c7209 */ /* 0x000fe40007810000 */
[----:B------:R-:W-:Y:S02]  /*10110*/  MUFU.EX2 R19, R19 ;  /* 0x0000001300137308 */ /* 0x000fe40000000800 */
        /* <DEDUP_REMOVED lines=8> */
[----:B------:R3:W-:Y:S02]  /*101a0*/  MUFU.EX2 R95, R157 ;  /* 0x0000009d005f7308 */ /* 0x0007e40000000800 */
        /* <DEDUP_REMOVED lines=18> */
[----:B------:R-:W-:-:S05]  /*102d0*/  FMNMX.FTZ R156, R103, R156, !PT ;  /* 0x0000009c679c7209 */ /* 0x000fca0007810000 */
[----:B------:R-:W4:Y:S01]  /*102e0*/  SHFL.BFLY PT, R13, R156, 0x2, 0x1f ;  /* 0x0c401f009c0d7f89 */ /* 0x000f2200000e0000 */
[----:B------:R-:W-:Y:S08]  /*102f0*/  MUFU.EX2 R141, R141 ;  /* 0x0000008d008d7308 */ /* 0x000ff00000000800 */
[----:B------:R-:W-:Y:S08]  /*10300*/  MUFU.EX2 R144, R144 ;  /* 0x0000009000907308 */ /* 0x000ff00000000800 */
[----:B------:R-:W-:Y:S01]  /*10310*/  MUFU.EX2 R145, R145 ;  /* 0x0000009100917308 */ /* 0x000fe20000000800 */
[----:B----4-:R-:W-:-:S07]  /*10320*/  FMNMX.FTZ R13, R156, R13, !PT ;  /* 0x0000000d9c0d7209 */ /* 0x010fce0007810000 */
[----:B------:R-:W-:Y:S01]  /*10330*/  MUFU.EX2 R148, R148 ;  /* 0x0000009400947308 */ /* 0x000fe20000000800 */
[----:B------:R-:W4:Y:S07]  /*10340*/  SHFL.BFLY PT, R156, R13, 0x1, 0x1f ;  /* 0x0c201f000d9c7f89 */ /* 0x000f2e00000e0000 */
[----:B------:R-:W-:Y:S08]  /*10350*/  MUFU.EX2 R149, R149 ;  /* 0x0000009500957308 */ /* 0x000ff00000000800 */
[----:B------:R-:W-:Y:S08]  /*10360*/  MUFU.EX2 R120, R120 ;  /* 0x0000007800787308 */ /* 0x000ff00000000800 */
[----:B------:R-:W-:Y:S01]  /*10370*/  MUFU.EX2 R121, R121 ;  /* 0x0000007900797308 */ /* 0x000fe20000000800 */
[----:B----4-:R-:W-:Y:S01]  /*10380*/  FMNMX.FTZ R13, R13, R156, !PT ;  /* 0x0000009c0d0d7209 */ /* 0x010fe20007810000 */
[----:B------:R-:W-:-:S03]  /*10390*/  IMAD.U32 R156, RZ, RZ, UR39 ;  /* 0x00000027ff9c7e24 */ /* 0x000fc6000f8e00ff */
[C---:B------:R-:W-:Y:S01]  /*103a0*/  FSETP.NEU.FTZ.AND P1, PT, R13.reuse, -INF , PT ;  /* 0xff8000000d00780b */ /* 0x040fe20003f3d000 */
[----:B------:R-:W-:-:S02]  /*103b0*/  FFMA.FTZ R156, R13, R156, -8 ;  /* 0xc10000000d9c7423 */ /* 0x000fc4000001009c */
[----:B------:R-:W-:Y:S03]  /*103c0*/  MUFU.EX2 R124, R124 ;  /* 0x0000007c007c7308 */ /* 0x000fe60000000800 */
[----:B------:R-:W-:-:S05]  /*103d0*/  FSEL R156, R156, RZ, P1 ;  /* 0x000000ff9c9c7208 */ /* 0x000fca0000800000 */
[----:B------:R-:W-:Y:S01]  /*103e0*/  MUFU.EX2 R125, R125 ;  /* 0x0000007d007d7308 */ /* 0x000fe20000000800 */
[----:B------:R-:W-:-:S01]  /*103f0*/  FFMA.FTZ R153, R158, UR39, -R156 ;  /* 0x000000279e997c23 */ /* 0x000fc2000801089c */
[--C-:B------:R-:W-:Y:S01]  /*10400*/  FFMA.FTZ R158, R159, UR39, -R156.reuse ;  /* 0x000000279f9e7c23 */ /* 0x100fe2000801089c */
[----:B------:R-:W-:Y:S01]  /*10410*/  FSEL R159, R13, RZ, P1 ;  /* 0x000000ff0d9f7208 */ /* 0x000fe20000800000 */
[--C-:B------:R-:W-:Y:S01]  /*10420*/  FFMA.FTZ R164, R169, UR39, -R156.reuse ;  /* 0x00000027a9a47c23 */ /* 0x100fe2000801089c */
[----:B------:R-:W-:-:S01]  /*10430*/  FFMA.FTZ R101, R155, UR39, -R156 ;  /* 0x000000279b657c23 */ /* 0x000fc2000801089c */
[--C-:B------:R-:W-:Y:S01]  /*10440*/  FFMA.FTZ R155, R162, UR39, -R156.reuse ;  /* 0x00000027a29b7c23 */ /* 0x100fe2000801089c */
[----:B------:R-:W-:-:S01]  /*10450*/  FFMA.FTZ R162, R163, UR39, -R156 ;  /* 0x00000027a3a27c23 */ /* 0x000fc2000801089c */
[----:B------:R-:W-:Y:S01]  /*10460*/  FADD.FTZ R159, -R159, R14 ;  /* 0x0000000e9f9f7221 */ /* 0x000fe20000010100 */
[----:B------:R-:W-:Y:S01]  /*10470*/  MUFU.EX2 R153, R153 ;  /* 0x0000009900997308 */ /* 0x000fe20000000800 */
[----:B0-----:R-:W-:-:S01]  /*10480*/  FFMA.FTZ R163, R160, R6, R15 ;  /* 0x00000006a0a37223 */ /* 0x001fc2000001000f */
[--C-:B---3--:R-:W-:Y:S01]  /*10490*/  FFMA.FTZ R157, R166, UR39, -R156.reuse ;  /* 0x00000027a69d7c23 */ /* 0x108fe2000801089c */
[----:B------:R-:W-:Y:S01]  /*104a0*/  FMUL.FTZ R159, R159, UR39 ;  /* 0x000000279f9f7c20 */ /* 0x000fe20008410000 */
[--C-:B------:R-:W-:Y:S01]  /*104b0*/  FFMA.FTZ R161, R126, UR39, -R156.reuse ;  /* 0x000000277ea17c23 */ /* 0x100fe2000801089c */
[----:B------:R-:W-:-:S01]  /*104c0*/  FFMA.FTZ R126, R130, UR39, -R156 ;  /* 0x00000027827e7c23 */ /* 0x000fc2000801089c */
[----:B------:R-:W-:Y:S01]  /*104d0*/  FFMA.FTZ R130, R134, UR39, -R156 ;  /* 0x0000002786827c23 */ /* 0x000fe2000801089c */
[----:B-1----:R-:W-:-:S01]  /*104e0*/  FADD.FTZ R134, R20, R163 ;  /* 0x000000a314867221 */ /* 0x002fc20000010000 */
        /* <DEDUP_REMOVED lines=24> */
[----:B------:R-:W3:Y:S01]  /*10670*/  MUFU.EX2 R158, R158 ;  /* 0x0000009e009e7308 */ /* 0x000ee20000000800 */
        /* <DEDUP_REMOVED lines=12> */
[----:B------:R-:W-:-:S03]  /*10740*/  FFMA.FTZ R103, R103, UR39, -R156 ;  /* 0x0000002767677c23 */ /* 0x000fc6000801089c */
[----:B------:R-:W1:Y:S08]  /*10750*/  MUFU.EX2 R162, R162 ;  /* 0x000000a200a27308 */ /* 0x000e700000000800 */
[----:B------:R-:W4:Y:S08]  /*10760*/  MUFU.EX2 R157, R157 ;  /* 0x0000009d009d7308 */ /* 0x000f300000000800 */
[----:B------:R5:W-:Y:S08]  /*10770*/  MUFU.EX2 R14, R161 ;  /* 0x000000a1000e7308 */ /* 0x000bf00000000800 */
[----:B------:R-:W2:Y:S01]  /*10780*/  MUFU.EX2 R166, R166 ;  /* 0x000000a600a67308 */ /* 0x000ea20000000800 */
[----:B-----5:R-:W-:-:S01]  /*10790*/  FADD.FTZ R161, R153, R6 ;  /* 0x0000000699a17221 */ /* 0x020fc20000010000 */
[----:B------:R-:W-:-:S03]  /*107a0*/  FADD.FTZ R6, R22, R3 ;  /* 0x0000000316067221 */ /* 0x000fc60000010000 */
[----:B---3--:R-:W-:Y:S01]  /*107b0*/  FADD.FTZ R134, R158, R161 ;  /* 0x000000a19e867221 */ /* 0x008fe20000010000 */
[----:B------:R-:W-:-:S02]  /*107c0*/  FADD.FTZ R3, R21, R6 ;  /* 0x0000000615037221 */ /* 0x000fc40000010000 */
[----:B------:R-:W3:Y:S01]  /*107d0*/  MUFU.EX2 R138, R138 ;  /* 0x0000008a008a7308 */ /* 0x000ee20000000800 */
[----:B0-----:R-:W-:-:S01]  /*107e0*/  FADD.FTZ R161, R155, R134 ;  /* 0x000000869ba17221 */ /* 0x001fc20000010000 */
[----:B------:R-:W-:-:S03]  /*107f0*/  FADD.FTZ R6, R152, R3 ;  /* 0x0000000398067221 */ /* 0x000fc60000010000 */
[----:B-1----:R-:W-:Y:S01]  /*10800*/  FADD.FTZ R134, R162, R161 ;  /* 0x000000a1a2867221 */ /* 0x002fe20000010000 */
[----:B------:R-:W-:-:S02]  /*10810*/  FADD.FTZ R3, R23, R6 ;  /* 0x0000000617037221 */ /* 0x000fc40000010000 */
[----:B------:R-:W0:Y:S01]  /*10820*/  MUFU.EX2 R139, R139 ;  /* 0x0000008b008b7308 */ /* 0x000e220000000800 */
[----:B----4-:R-:W-:-:S01]  /*10830*/  FADD.FTZ R161, R157, R134 ;  /* 0x000000869da17221 */ /* 0x010fc20000010000 */
[----:B------:R-:W-:-:S03]  /*10840*/  FADD.FTZ R3, R154, R3 ;  /* 0x000000039a037221 */ /* 0x000fc60000010000 */
[----:B--2---:R-:W-:Y:S01]  /*10850*/  FADD.FTZ R161, R166, R161 ;  /* 0x000000a1a6a17221 */ /* 0x004fe20000010000 */
[----:B------:R-:W-:-:S02]  /*10860*/  FADD.FTZ R6, R136, R3 ;  /* 0x0000000388067221 */ /* 0x000fc40000010000 */
[----:B------:R-:W1:Y:S01]  /*10870*/  MUFU.EX2 R142, R142 ;  /* 0x0000008e008e7308 */ /* 0x000e620000000800 */
[----:B---3--:R-:W-:-:S01]  /*10880*/  FADD.FTZ R134, R138, R161 ;  /* 0x000000a18a867221 */ /* 0x008fc20000010000 */
        /* <DEDUP_REMOVED lines=49> */
[----:B0-----:R-:W-:-:S04]  /*10ba0*/  FADD.FTZ R6, R104, R3 ;  /* 0x0000000368067221 */ /* 0x001fc80000010000 */
[----:B------:R-:W-:-:S03]  /*10bb0*/  FADD.FTZ R3, R95, R6 ;  /* 0x000000065f037221 */ /* 0x000fc60000010000 */
        /* <DEDUP_REMOVED lines=60> */
.L_x_1233:
        /* <DEDUP_REMOVED lines=115> */
.L_x_1215:
[----:B------:R-:W-:Y:S06]  /*116b0*/  BAR.ARV 0x8, 0x180 ;  /* 0x0206000000007b1d */ /* 0x000fec0000002000 */
[----:B------:R-:W-:Y:S05]  /*116c0*/  @!P0 BRA `(.L_x_1235) ;  /* 0x0000000000048947 */ /* 0x000fea0003800000 */
[----:B------:R-:W-:Y:S01]  /*116d0*/  BPT.TRAP 0x1 ;  /* 0x000000040000795c */ /* 0x000fe20000300000 */
.L_x_1235:
[----:B------:R-:W-:Y:S01]  /*116e0*/  ULEA UR9, UR49, UR41, 0x3 ;  /* 0x0000002931097291 */ /* 0x000fe2000f8e183f */
[----:B------:R-:W-:-:S05]  /*116f0*/  IMAD.U32 R0, RZ, RZ, UR48 ;  /* 0x00000030ff007e24 */ /* 0x000fca000f8e00ff */
[----:B------:R-:W-:-:S04]  /*11700*/  SHF.L.U32 R0, R0, 0x1f, RZ ;  /* 0x0000001f00007819 */ /* 0x000fc800000006ff */
[----:B------:R0:W1:Y:S01]  /*11710*/  SYNCS.PHASECHK.TRANS64.TRYWAIT P1, [UR9+0x22850], R0 ;  /* 0x02285000ff0075a7 */ /* 0x0000620008020149 */
[----:B------:R-:W-:Y:S05]  /*11720*/  @!P0 BRA `(.L_x_1236) ;  /* 0x0000000000048947 */ /* 0x000fea0003800000 */
[----:B------:R-:W-:Y:S01]  /*11730*/  BPT.TRAP 0x1 ;  /* 0x000000040000795c */ /* 0x000fe20000300000 */
.L_x_1236:
[----:B-1----:R-:W-:Y:S05]  /*11740*/  @P1 BRA `(.L_x_1237) ;  /* 0x0000000000081947 */ /* 0x002fea0003800000 */
[----:B------:R-:W1:Y:S02]  /*11750*/  SYNCS.PHASECHK.TRANS64.TRYWAIT P1, [UR9+0x22850], R0 ;  /* 0x02285000ff0075a7 */ /* 0x000e640008020149 */
[----:B-1----:R-:W-:Y:S05]  /*11760*/  @!P1 BRA `(.L_x_1238) ;  /* 0x0000008400749947 */ /* 0x002fea0003800000 */
.L_x_1237:
[----:B------:R-:W-:Y:S01]  /*11770*/  UIADD3 UR41, UR41, 0x400, URZ ;  /* 0x0000040029297890 */ /* 0x000fe2000fffe03f */
[----:B------:R-:W-:Y:S01]  /*11780*/  WARPGROUP.ARRIVE ;  /* 0x00000000000079c5 */ /* 0x000fe20000000000 */
[----:B------:R-:W-:Y:S01]  /*11790*/  UMOV UR7, 0xc0000010 ;  /* 0xc000001000077882 */ /* 0x000fe20000000000 */
[----:B------:R-:W-:Y:S01]  /*117a0*/  ULDC.64 UR10, c[0x0][0x9a0] ;  /* 0x00026800000a7ab9 */ /* 0x000fe20000000a00 */
[----:B------:R-:W-:Y:S01]  /*117b0*/  USHF.R.U32.HI UR41, URZ, 0x4, UR41 ;  /* 0x000000043f297899 */ /* 0x000fe20008011629 */
[----:B------:R-:W-:Y:S01]  /*117c0*/  IMAD.MOV.U32 R7, RZ, RZ, 0x3f800000 ;  /* 0x3f800000ff077424 */ /* 0x000fe200078e00ff */
[----:B------:R-:W-:Y:S02]  /*117d0*/  UISETP.NE.U32.AND UP0, UPT, UR10, URZ, UPT ;  /* 0x0000003f0a00728c */ /* 0x000fe4000bf05070 */
[----:B------:R-:W-:Y:S02]  /*117e0*/  ULOP3.LUT UR41, UR41, 0x3fff, URZ, 0xc0, !UPT ;  /* 0x00003fff29297892 */ /* 0x000fe4000f8ec03f */
[----:B------:R-:W-:-:S02]  /*117f0*/  UISETP.NE.AND.EX UP0, UPT, UR11, URZ, UPT, UP0 ;  /* 0x0000003f0b00728c */ /* 0x000fc4000bf05300 */
[----:B------:R-:W-:-:S04]  /*11800*/  ULOP3.LUT UR8, UR41, 0x10000, URZ, 0xfc, !UPT ;  /* 0x0001000029087892 */ /* 0x000fc8000f8efc3f */
[----:B------:R-:W-:Y:S01]  /*11810*/  UIMAD UR8, UR49, 0x500, UR8 ;  /* 0x00000500310878a4 */ /* 0x000fe2000f8e0208 */
[----:B------:R-:W-:-:S03]  /*11820*/  PLOP3.LUT P1, PT, PT, PT, UP0, 0x80, 0x0 ;  /* 0x000000000000781c */ /* 0x000fc60003f2f008 */
[----:B------:R-:W-:Y:S01]  /*11830*/  UIADD3 UR4, UR8, 0x100, URZ ;  /* 0x0000010008047890 */ /* 0x000fe2000fffe03f */
[----:B------:R-:W-:Y:S02]  /*11840*/  @UP0 ULDC.64 UR12, c[0x0][0x9c8] ;  /* 0x00027200000c0ab9 */ /* 0x000fe40000000a00 */
[----:B------:R-:W-:-:S06]  /*11850*/  UMOV UR6, UR8 ;  /* 0x0000000800067c82 */ /* 0x000fcc0008000000 */
[----:B------:R-:W-:Y:S01]  /*11860*/  QGMMA.64x128x32.F32.E4M3.E4M3 R24, R184, gdesc[UR4], R24, gsb0 ;  /* 0x01e00004b8187df3 */ /* 0x000fe20008000818 */
[----:B------:R-:W-:Y:S01]  /*11870*/  UMOV UR7, 0xc0000010 ;  /* 0xc000001000077882 */ /* 0x000fe20000000000 */
[----:B------:R-:W-:Y:S01]  /*11880*/  UMOV UR6, UR4 ;  /* 0x0000000400067c82 */ /* 0x000fe20008000000 */
        /* <DEDUP_REMOVED lines=16> */
[----:B------:R-:W-:-:S03]  /*11990*/  IMAD.U32 R4, RZ, RZ, UR6 ;  /* 0x00000006ff047e24 */ /* 0x000fc6000f8e00ff */
[----:B-1----:R-:W-:Y:S01]  /*119a0*/  IMAD.U32 R5, RZ, RZ, UR7 ;  /* 0x00000007ff057e24 */ /* 0x002fe2000f8e00ff */
        /* <DEDUP_REMOVED lines=10> */
[----:B------:R-:W3:Y:S04]  /*11a50*/  SHFL.BFLY PT, R11, R6, 0x2, 0x1f ;  /* 0x0c401f00060b7f89 */ /* 0x000ee800000e0000 */
[----:B------:R-:W4:Y:S01]  /*11a60*/  SHFL.BFLY PT, R2, R3, 0x2, 0x1f ;  /* 0x0c401f0003027f89 */ /* 0x000f2200000e0000 */
[----:B------:R-:W-:Y:S02]  /*11a70*/  WARPGROUP.DEPBAR.LE gsb0, 0x0 ;  /* 0x00008000000079c5 */ /* 0x000fe40000010000 */
[----:B------:R-:W-:-:S06]  /*11a80*/  WARPGROUP.ARRIVE ;  /* 0x00000000000079c5 */ /* 0x000fcc0000000000 */
[----:B------:R-:W-:Y:S01]  /*11a90*/  QGMMA.64x128x32.F32.E4M3.E4M3 R24, R172, gdesc[UR4], R24, gsb0 ;  /* 0x01e00004ac187df3 */ /* 0x000fe20008000818 */
[----:B------:R-:W-:Y:S01]  /*11aa0*/  UMOV UR6, UR8 ;  /* 0x0000000800067c82 */ /* 0x000fe20008000000 */
[----:B------:R-:W-:Y:S01]  /*11ab0*/  UMOV UR7, 0xc0000010 ;  /* 0xc000001000077882 */ /* 0x000fe20000000000 */
[----:B---3--:R-:W-:Y:S01]  /*11ac0*/  FADD.FTZ R11, R11, R6 ;  /* 0x000000060b0b7221 */ /* 0x008fe20000010000 */
[----:B----4-:R-:W-:-:S04]  /*11ad0*/  FADD.FTZ R2, R2, R3 ;  /* 0x0000000302027221 */ /* 0x010fc80000010000 */
[----:B0-----:R-:W0:Y:S04]  /*11ae0*/  SHFL.BFLY PT, R0, R11, 0x1, 0x1f ;  /* 0x0c201f000b007f89 */ /* 0x001e2800000e0000 */
[----:B-1----:R-:W1:Y:S01]  /*11af0*/  SHFL.BFLY PT, R5, R2, 0x1, 0x1f ;  /* 0x0c201f0002057f89 */ /* 0x002e6200000e0000 */
        /* <DEDUP_REMOVED lines=32> */
.L_x_1239:
        /* <DEDUP_REMOVED lines=68> */
.L_x_1161:
[----:B------:R-:W-:Y:S05]  /*12140*/  @P0 BRA `(.L_x_1240) ;  /* 0x00000020006c0947 */ /* 0x000fea0003800000 */
[----:B------:R-:W0:Y:S01]  /*12150*/  S2R R6, SR_TID.X ;  /* 0x0000000000067919 */ /* 0x000e220000002100 */
[----:B------:R-:W-:Y:S01]  /*12160*/  ULDC.64 UR4, c[0x4][0x38] ;  /* 0x01000e0000047ab9 */ /* 0x000fe20000000a00 */
        /* <DEDUP_REMOVED lines=9> */
[----:B------:R-:W-:Y:S01]  /*12200*/  LOP3.LUT P0, R3, R6, 0x3, RZ, 0xc0, !PT ;  /* 0x0000000306037812 */ /* 0x000fe2000780c0ff */
[----:B------:R-:W-:Y:S01]  /*12210*/  UIMAD.WIDE.U32 UR4, UR43, UR8, URZ ;  /* 0x000000082b0472a5 */ /* 0x000fe2000f8e003f */
[----:B------:R-:W-:Y:S01]  /*12220*/  BSSY B0, `(.L_x_1241) ;  /* 0x0000193000007945 */ /* 0x000fe20003800000 */
[----:B------:R-:W-:Y:S01]  /*12230*/  UIMAD UR6, UR7, UR8, URZ ;  /* 0x00000008070672a4 */ /* 0x000fe2000f8e023f */
[----:B------:R-:W-:Y:S01]  /*12240*/  ISETP.EQ.OR P0, PT, R3, 0x3, !P0 ;  /* 0x000000030300780c */ /* 0x000fe20004702670 */
[----:B------:R-:W-:Y:S02]  /*12250*/  UIMAD UR8, UR7, UR10, URZ ;  /* 0x0000000a070872a4 */ /* 0x000fe4000f8e023f */
[----:B------:R-:W-:Y:S01]  /*12260*/  UIMAD UR9, UR43, UR9, UR6 ;  /* 0x000000092b0972a4 */ /* 0x000fe2000f8e0206 */
[----:B------:R-:W-:Y:S01]  /*12270*/  SEL R90, R64, R65, P0 ;  /* 0x00000041405a7207 */ /* 0x000fe20000000000 */
[----:B0-----:R-:W-:Y:S01]  /*12280*/  VIADD R4, R6, 0xffffff80 ;  /* 0xffffff8006047836 */ /* 0x001fe20000000000 */
[----:B------:R-:W-:Y:S01]  /*12290*/  SEL R97, R65, R64, P0 ;  /* 0x0000004041617207 */ /* 0x000fe20000000000 */
[----:B------:R-:W-:Y:S01]  /*122a0*/  UIADD3 UR9, UR5, UR9, URZ ;  /* 0x0000000905097290 */ /* 0x000fe2000fffe03f */
[----:B------:R-:W-:Y:S01]  /*122b0*/  SEL R92, R68, R69, P0 ;  /* 0x00000045445c7207 */ /* 0x000fe20000000000 */
[----:B------:R-:W-:Y:S01]  /*122c0*/  UIMAD.WIDE.U32 UR6, UR43, UR10, URZ ;  /* 0x0000000a2b0672a5 */ /* 0x000fe2000f8e003f */
[----:B------:R-:W-:Y:S01]  /*122d0*/  SHF.R.S32.HI R3, RZ, 0x1f, R4 ;  /* 0x0000001fff037819 */ /* 0x000fe20000011404 */
[----:B------:R-:W-:Y:S01]  /*122e0*/  UIMAD UR8, UR43, UR11, UR8 ;  /* 0x0000000b2b0872a4 */ /* 0x000fe2000f8e0208 */
[----:B------:R-:W-:-:S02]  /*122f0*/  SEL R99, R69, R68, P0 ;  /* 0x0000004445637207 */ /* 0x000fc40000000000 */
[----:B------:R-:W-:Y:S01]  /*12300*/  LEA.HI R9, R3, R4, RZ, 0x7 ;  /* 0x0000000403097211 */ /* 0x000fe200078f38ff */
[----:B------:R-:W-:Y:S01]  /*12310*/  UIADD3 UR8, UR7, UR8, URZ ;  /* 0x0000000807087290 */ /* 0x000fe2000fffe03f */
[----:B------:R-:W-:Y:S02]  /*12320*/  SEL R64, R42, R43, P0 ;  /* 0x0000002b2a407207 */ /* 0x000fe40000000000 */
[----:B------:R-:W-:Y:S02]  /*12330*/  LOP3.LUT R13, R9, 0xffffff80, RZ, 0xc0, !PT ;  /* 0xffffff80090d7812 */ /* 0x000fe400078ec0ff */
[----:B------:R-:W-:Y:S01]  /*12340*/  SEL R69, R43, R42, P0 ;  /* 0x0000002a2b457207 */ /* 0x000fe20000000000 */
[----:B------:R-:W-:Y:S01]  /*12350*/  IMAD.U32 R43, RZ, RZ, UR7 ;  /* 0x00000007ff2b7e24 */ /* 0x000fe2000f8e00ff */
[----:B------:R-:W-:Y:S01]  /*12360*/  SEL R102, R28, R29, P0 ;  /* 0x0000001d1c667207 */ /* 0x000fe20000000000 */
[----:B------:R-:W-:Y:S01]  /*12370*/  IMAD.IADD R13, R4, 0x1, -R13 ;  /* 0x00000001040d7824 */ /* 0x000fe200078e0a0d */
[----:B------:R-:W-:Y:S01]  /*12380*/  SEL R109, R29, R28, P0 ;  /* 0x0000001c1d6d7207 */ /* 0x000fe20000000000 */
[----:B------:R-:W-:Y:S01]  /*12390*/  IMAD.U32 R43, RZ, RZ, UR8 ;  /* 0x00000008ff2b7e24 */ /* 0x000fe2000f8e00ff */
[----:B------:R-:W-:-:S02]  /*123a0*/  SEL R28, R56, R57, P0 ;  /* 0x00000039381c7207 */ /* 0x000fc40000000000 */
[----:B------:R-:W-:Y:S02]  /*123b0*/  SHF.R.S32.HI R42, RZ, 0x1f, R13 ;  /* 0x0000001fff2a7819 */ /* 0x000fe4000001140d */
[----:B------:R-:W-:Y:S02]  /*123c0*/  SEL R29, R57, R56, P0 ;  /* 0x00000038391d7207 */ /* 0x000fe40000000000 */
[----:B------:R-:W-:Y:S02]  /*123d0*/  SEL R56, R30, R31, P0 ;  /* 0x0000001f1e387207 */ /* 0x000fe40000000000 */
[----:B------:R-:W-:Y:S01]  /*123e0*/  SEL R89, R31, R30, P0 ;  /* 0x0000001e1f597207 */ /* 0x000fe20000000000 */
[----:B------:R-:W-:Y:S01]  /*123f0*/  IMAD.U32 R31, RZ, RZ, UR5 ;  /* 0x00000005ff1f7e24 */ /* 0x000fe2000f8e00ff */
[----:B------:R-:W-:Y:S01]  /*12400*/  SEL R88, R72, R73, P0 ;  /* 0x0000004948587207 */ /* 0x000fe20000000000 */
[----:B------:R-:W-:Y:S01]  /*12410*/  IMAD.U32 R31, RZ, RZ, UR9 ;  /* 0x00000009ff1f7e24 */ /* 0x000fe2000f8e00ff */
[----:B------:R-:W-:Y:S01]  /*12420*/  SEL R93, R73, R72, P0 ;  /* 0x00000048495d7207 */ /* 0x000fe20000000000 */
[----:B------:R-:W-:Y:S01]  /*12430*/  ULDC.64 UR8, c[0x0][0xb28] ;  /* 0x0002ca0000087ab9 */ /* 0x000fe20000000a00 */
[----:B------:R-:W-:Y:S01]  /*12440*/  SHF.R.S32.HI R30, RZ, 0x7, R9 ;  /* 0x00000007ff1e7819 */ /* 0x000fe20000011409 */
[----:B------:R-:W0:Y:S01]  /*12450*/  S2R R73, SR_CTAID.X ;  /* 0x0000000000497919 */ /* 0x000e220000002500 */
[----:B------:R-:W-:-:S02]  /*12460*/  LEA.HI R17, R42, R13, RZ, 0x2 ;  /* 0x0000000d2a117211 */ /* 0x000fc400078f10ff */
[----:B------:R-:W-:Y:S02]  /*12470*/  LEA.HI R23, R3, R4, RZ, 0x2 ;  /* 0x0000000403177211 */ /* 0x000fe400078f10ff */
[----:B------:R-:W-:Y:S02]  /*12480*/  SEL R18, R46, R47, P0 ;  /* 0x0000002f2e127207 */ /* 0x000fe40000000000 */
[----:B------:R-:W-:Y:S02]  /*12490*/  SEL R65, R47, R46, P0 ;  /* 0x0000002e2f417207 */ /* 0x000fe40000000000 */
[----:B------:R-:W-:Y:S02]  /*124a0*/  LEA.HI R3, R9, R30, RZ, 0x1 ;  /* 0x0000001e09037211 */ /* 0x000fe400078f08ff */
[--C-:B------:R-:W-:Y:S02]  /*124b0*/  SHF.R.S32.HI R9, RZ, 0x2, R17.reuse ;  /* 0x00000002ff097819 */ /* 0x100fe40000011411 */
[----:B------:R-:W-:-:S02]  /*124c0*/  SHF.R.S32.HI R46, RZ, 0x1f, R17 ;  /* 0x0000001fff2e7819 */ /* 0x000fc40000011411 */
[----:B------:R-:W-:Y:S02]  /*124d0*/  LOP3.LUT R23, R23, 0xfffffffc, RZ, 0xc0, !PT ;  /* 0xfffffffc17177812 */ /* 0x000fe400078ec0ff */
[----:B------:R-:W-:Y:S02]  /*124e0*/  LEA.HI R46, R46, R9, RZ, 0x3 ;  /* 0x000000092e2e7211 */ /* 0x000fe400078f18ff */
[----:B------:R-:W-:Y:S01]  /*124f0*/  LEA.HI R42, R42, R13, RZ, 0x5 ;  /* 0x0000000d2a2a7211 */ /* 0x000fe200078f28ff */
[----:B------:R-:W-:Y:S01]  /*12500*/  IMAD.IADD R23, R4, 0x1, -R23 ;  /* 0x0000000104177824 */ /* 0x000fe200078e0a17 */
[----:B------:R-:W-:Y:S02]  /*12510*/  LOP3.LUT R4, R46, 0xfffffff8, RZ, 0xc0, !PT ;  /* 0xfffffff82e047812 */ /* 0x000fe400078ec0ff */
[----:B------:R-:W-:Y:S02]  /*12520*/  SEL R8, R24, R25, P0 ;  /* 0x0000001918087207 */ /* 0x000fe40000000000 */
[----:B------:R-:W-:Y:S01]  /*12530*/  SEL R7, R25, R24, P0 ;  /* 0x0000001819077207 */ /* 0x000fe20000000000 */
[----:B------:R-:W-:Y:S01]  /*12540*/  IMAD.IADD R4, R9, 0x1, -R4 ;  /* 0x0000000109047824 */ /* 0x000fe200078e0a04 */
[----:B------:R-:W-:-:S02]  /*12550*/  LOP3.LUT R3, R3, 0x3fffffe, RZ, 0xc0, !PT ;  /* 0x03fffffe03037812 */ /* 0x000fc400078ec0ff */
[----:B------:R-:W-:Y:S01]  /*12560*/  SHF.R.S32.HI R9, RZ, 0x5, R42 ;  /* 0x00000005ff097819 */ /* 0x000fe2000001142a */
[----:B------:R-:W-:Y:S01]  /*12570*/  IMAD.U32 R42, RZ, RZ, UR6 ;  /* 0x00000006ff2a7e24 */ /* 0x000fe2000f8e00ff */
[----:B------:R-:W-:Y:S01]  /*12580*/  LEA.HI R25, R23, R23, RZ, 0x1 ;  /* 0x0000001717197211 */ /* 0x000fe200078f08ff */
[----:B------:R-:W-:Y:S01]  /*12590*/  IMAD.IADD R3, R30, 0x1, -R3 ;  /* 0x000000011e037824 */ /* 0x000fe200078e0a03 */
[----:B------:R-:W-:Y:S01]  /*125a0*/  SEL R12, R34, R35, P0 ;  /* 0x00000023220c7207 */ /* 0x000fe20000000000 */
[----:B------:R-:W-:Y:S01]  /*125b0*/  IMAD R4, R9, 0x10, R4 ;  /* 0x0000001009047824 */ /* 0x000fe200078e0204 */
[----:B------:R-:W-:Y:S01]  /*125c0*/  LOP3.LUT R46, R25, 0x1ffffffe, RZ, 0xc0, !PT ;  /* 0x1ffffffe192e7812 */ /* 0x000fe200078ec0ff */
[----:B------:R-:W-:Y:S01]  /*125d0*/  IMAD.U32 R30, RZ, RZ, UR4 ;  /* 0x00000004ff1e7e24 */ /* 0x000fe2000f8e00ff */
[----:B------:R-:W-:Y:S01]  /*125e0*/  SEL R94, R60, R61, P0 ;  /* 0x0000003d3c5e7207 */ /* 0x000fe20000000000 */
[----:B------:R-:W-:Y:S01]  /*125f0*/  IMAD R3, R3, 0x40, R4 ;  /* 0x0000004003037824 */ /* 0x000fe200078e0204 */
[----:B------:R-:W-:Y:S01]  /*12600*/  SEL R101, R61, R60, P0 ;  /* 0x0000003c3d657207 */ /* 0x000fe20000000000 */
[----:B------:R-:W-:Y:S01]  /*12610*/  IMAD.IADD R46, R23, 0x1, -R46 ;  /* 0x00000001172e7824 */ /* 0x000fe200078e0a2e */
[----:B------:R-:W-:Y:S01]  /*12620*/  SEL R10, R50, R51, P0 ;  /* 0x00000033320a7207 */ /* 0x000fe20000000000 */
[----:B------:R-:W1:Y:S01]  /*12630*/  S2UR UR4, SR_CTAID.Y ;  /* 0x00000000000479c3 */ /* 0x000e620000002600 */
[----:B------:R-:W-:Y:S01]  /*12640*/  SEL R11, R51, R50, P0 ;  /* 0x00000032330b7207 */ /* 0x000fe20000000000 */
[----:B------:R-:W-:Y:S01]  /*12650*/  IMAD R4, R46, 0x8, R3 ;  /* 0x000000082e047824 */ /* 0x000fe200078e0203 */
[----:B------:R-:W-:Y:S01]  /*12660*/  SEL R60, R80, R81, P0 ;  /* 0x00000051503c7207 */ /* 0x000fe20000000000 */
[----:B------:R-:W-:Y:S01]  /*12670*/  ULDC.64 UR6, c[0x0][0xb48] ;  /* 0x0002d20000067ab9 */ /* 0x000fe20000000a00 */
[----:B------:R-:W-:-:S02]  /*12680*/  SEL R91, R81, R80, P0 ;  /* 0x00000050515b7207 */ /* 0x000fc40000000000 */
[----:B------:R-:W-:Y:S01]  /*12690*/  SEL R6, R86, R87, P0 ;  /* 0x0000005756067207 */ /* 0x000fe20000000000 */
[----:B------:R-:W3:Y:S01]  /*126a0*/  LDC R80, c[0x0][0xbe8] ;  /* 0x0002fa00ff507b82 */ /* 0x000ee20000000800 */
[----:B------:R-:W-:Y:S02]  /*126b0*/  SEL R87, R87, R86, P0 ;  /* 0x0000005657577207 */ /* 0x000fe40000000000 */
[----:B------:R-:W-:Y:S02]  /*126c0*/  SEL R20, R40, R41, P0 ;  /* 0x0000002928147207 */ /* 0x000fe40000000000 */
[----:B------:R-:W-:Y:S02]  /*126d0*/  SEL R21, R41, R40, P0 ;  /* 0x0000002829157207 */ /* 0x000fe40000000000 */
[----:B------:R-:W-:Y:S02]  /*126e0*/  SEL R24, R38, R39, P0 ;  /* 0x0000002726187207 */ /* 0x000fe40000000000 */
[----:B------:R-:W-:-:S02]  /*126f0*/  SEL R57, R39, R38, P0 ;  /* 0x0000002627397207 */ /* 0x000fc40000000000 */
[----:B------:R-:W-:Y:S02]  /*12700*/  SEL R38, R70, R71, P0 ;  /* 0x0000004746267207 */ /* 0x000fe40000000000 */
[----:B------:R-:W-:Y:S01]  /*12710*/  SEL R41, R71, R70, P0 ;  /* 0x0000004647297207 */ /* 0x000fe20000000000 */
[C---:B0-----:R-:W-:Y:S01]  /*12720*/  IMAD R70, R73.reuse, 0x80, R3 ;  /* 0x0000008049467824 */ /* 0x041fe200078e0203 */
[----:B------:R-:W-:Y:S01]  /*12730*/  SEL R22, R48, R49, P0 ;  /* 0x0000003130167207 */ /* 0x000fe20000000000 */
[----:B------:R-:W-:Y:S01]  /*12740*/  IMAD R73, R73, 0x80, R4 ;  /* 0x0000008049497824 */ /* 0x000fe200078e0204 */
        /* <DEDUP_REMOVED lines=15> */
[----:B------:R-:W-:Y:S02]  /*12840*/  LOP3.LUT R68, R17, 0x7ffffffc, RZ, 0xc0, !PT ;  /* 0x7ffffffc11447812 */ /* 0x000fe400078ec0ff */
[----:B------:R-:W-:Y:S02]  /*12850*/  SEL R100, R36, R37, P0 ;  /* 0x0000002524647207 */ /* 0x000fe40000000000 */
[----:B------:R-:W-:Y:S01]  /*12860*/  SEL R107, R37, R36, P0 ;  /* 0x00000024256b7207 */ /* 0x000fe20000000000 */
[----:B------:R-:W-:Y:S01]  /*12870*/  IMAD.IADD R68, R13, 0x1, -R68 ;  /* 0x000000010d447824 */ /* 0x000fe200078e0a44 */
[----:B------:R-:W-:Y:S02]  /*12880*/  SEL R98, R44, R45, P0 ;  /* 0x0000002d2c627207 */ /* 0x000fe40000000000 */
[----:B------:R-:W-:Y:S02]  /*12890*/  SEL R105, R45, R44, P0 ;  /* 0x0000002c2d697207 */ /* 0x000fe40000000000 */
[----:B------:R-:W-:-:S02]  /*128a0*/  SEL R44, R62, R63, P0 ;  /* 0x0000003f3e2c7207 */ /* 0x000fc40000000000 */
[----:B------:R-:W-:Y:S02]  /*128b0*/  SEL R53, R63, R62, P0 ;  /* 0x0000003e3f357207 */ /* 0x000fe40000000000 */
[----:B------:R-:W-:Y:S02]  /*128c0*/  LOP3.LUT P1, RZ, R13, 0x3, RZ, 0xc0, !PT ;  /* 0x000000030dff7812 */ /* 0x000fe4000782c0ff */
[----:B------:R-:W-:Y:S02]  /*128d0*/  SEL R81, R35, R34, P0 ;  /* 0x0000002223517207 */ /* 0x000fe40000000000 */
[----:B------:R-:W-:Y:S02]  /*128e0*/  SEL R26, R78, R79, P0 ;  /* 0x0000004f4e1a7207 */ /* 0x000fe40000000000 */
[----:B------:R-:W-:Y:S02]  /*128f0*/  SEL R35, R79, R78, P0 ;  /* 0x0000004e4f237207 */ /* 0x000fe40000000000 */
[----:B------:R-:W-:-:S02]  /*12900*/  SEL R40, R66, R67, P0 ;  /* 0x0000004342287207 */ /* 0x000fc40000000000 */
[----:B------:R-:W-:Y:S02]  /*12910*/  SEL R36, R74, R75, P0 ;  /* 0x0000004b4a247207 */ /* 0x000fe40000000000 */
[----:B------:R-:W-:Y:S02]  /*12920*/  SEL R34, R82, R83, P0 ;  /* 0x0000005352227207 */ /* 0x000fe40000000000 */
[----:B------:R-:W-:Y:S02]  /*12930*/  SEL R45, R67, R66, P0 ;  /* 0x00000042432d7207 */ /* 0x000fe40000000000 */
[----:B---3--:R-:W-:Y:S02]  /*12940*/  ISETP.NE.AND P2, PT, R80, 0x1, PT ;  /* 0x000000015000780c */ /* 0x008fe40003f45270 */
[----:B------:R-:W-:Y:S02]  /*12950*/  SEL R39, R75, R74, P0 ;  /* 0x0000004a4b277207 */ /* 0x000fe40000000000 */
[----:B------:R-:W-:-:S09]  /*12960*/  SEL R37, R83, R82, P0 ;  /* 0x0000005253257207 */ /* 0x000fd20000000000 */
[----:B------:R-:W0:Y:S08]  /*12970*/  @P2 LDC R82, c[0x0][0xbec] ;  /* 0x0002fb00ff522b82 */ /* 0x000e300000000800 */
[----:B------:R-:W3:Y:S01]  /*12980*/  @P2 LDC R75, c[0x0][0xbf0] ;  /* 0x0002fc00ff4b2b82 */ /* 0x000ee20000000800 */
[----:B--2---:R2:W-:Y:S04]  /*12990*/  SHFL.IDX PT, R50, R12, R5, 0x1c1f ;  /* 0x001c1f050c327589 */ /* 0x0045e800000e0000 */
[----:B------:R-:W-:Y:S04]  /*129a0*/  SHFL.IDX PT, R3, R6, R5, 0x1c1f ;  /* 0x001c1f0506037589 */ /* 0x000fe800000e0000 */
[----:B------:R-:W-:Y:S01]  /*129b0*/  SHFL.IDX PT, R8, R8, R5, 0x1c1f ;  /* 0x001c1f0508087589 */ /* 0x000fe200000e0000 */
[----:B--2---:R-:W-:-:S03]  /*129c0*/  LOP3.LUT R12, R5, 0x2, RZ, 0x3c, !PT ;  /* 0x00000002050c7812 */ /* 0x004fc600078e3cff */
[----:B------:R-:W-:Y:S04]  /*129d0*/  SHFL.IDX PT, R58, R10, R5, 0x1c1f ;  /* 0x001c1f050a3a7589 */ /* 0x000fe800000e0000 */
[----:B------:R2:W-:Y:S04]  /*129e0*/  SHFL.IDX PT, R6, R87, R12, 0x1c1f ;  /* 0x001c1f0c57067589 */ /* 0x0005e800000e0000 */
[----:B------:R-:W-:Y:S04]  /*129f0*/  SHFL.IDX PT, R7, R7, R12, 0x1c1f ;  /* 0x001c1f0c07077589 */ /* 0x000fe800000e0000 */
[----:B------:R-:W-:Y:S01]  /*12a00*/  SHFL.IDX PT, R9, R102, R5, 0x1c1f ;  /* 0x001c1f0566097589 */ /* 0x000fe200000e0000 */
[----:B--2---:R-:W2:Y:S03]  /*12a10*/  LDC.64 R86, c[0x0][0xb40] ;  /* 0x0002d000ff567b82 */ /* 0x004ea60000000a00 */
[----:B------:R-:W-:Y:S04]  /*12a20*/  SHFL.IDX PT, R10, R109, R12, 0x1c1f ;  /* 0x001c1f0c6d0a7589 */ /* 0x000fe800000e0000 */
[----:B------:R-:W-:Y:S04]  /*12a30*/  SHFL.IDX PT, R14, R14, R5, 0x1c1f ;  /* 0x001c1f050e0e7589 */ /* 0x000fe800000e0000 */
[----:B------:R-:W-:Y:S04]  /*12a40*/  SHFL.IDX PT, R15, R15, R12, 0x1c1f ;  /* 0x001c1f0c0f0f7589 */ /* 0x000fe800000e0000 */
[----:B------:R-:W-:Y:S04]  /*12a50*/  SHFL.IDX PT, R20, R20, R5, 0x1c1f ;  /* 0x001c1f0514147589 */ /* 0x000fe800000e0000 */
[----:B------:R-:W-:Y:S04]  /*12a60*/  SHFL.IDX PT, R54, R16, R5, 0x1c1f ;  /* 0x001c1f0510367589 */ /* 0x000fe800000e0000 */
[----:B------:R-:W-:Y:S01]  /*12a70*/  SHFL.IDX PT, R21, R21, R12, 0x1c1f ;  /* 0x001c1f0c15157589 */ /* 0x000fe200000e0000 */
[----:B--2---:R-:W-:-:S03]  /*12a80*/  IMAD.WIDE.U32 R42, R86, UR37, R42 ;  /* 0x00000025562a7c25 */ /* 0x004fc6000f8e002a */
[----:B------:R-:W-:Y:S04]  /*12a90*/  SHFL.IDX PT, R13, R100, R5, 0x1c1f ;  /* 0x001c1f05640d7589 */ /* 0x000fe800000e0000 */
[----:B------:R-:W-:Y:S04]  /*12aa0*/  SHFL.IDX PT, R28, R28, R5, 0x1c1f ;  /* 0x001c1f051c1c7589 */ /* 0x000fe800000e0000 */
[----:B------:R-:W-:Y:S04]  /*12ab0*/  SHFL.IDX PT, R62, R18, R5, 0x1c1f ;  /* 0x001c1f05123e7589 */ /* 0x000fe800000e0000 */
[----:B------:R-:W-:Y:S04]  /*12ac0*/  SHFL.IDX PT, R16, R107, R12, 0x1c1f ;  /* 0x001c1f0c6b107589 */ /* 0x000fe800000e0000 */
[----:B------:R-:W2:Y:S04]  /*12ad0*/  SHFL.IDX PT, R29, R29, R12, 0x1c1f ;  /* 0x001c1f0c1d1d7589 */ /* 0x000ea800000e0000 */
        /* <DEDUP_REMOVED lines=9> */
[----:B------:R-:W-:Y:S01]  /*12b70*/  SHFL.IDX PT, R23, R96, R5, 0x1c1f ;  /* 0x001c1f0560177589 */ /* 0x000fe200000e0000 */
[----:B-----5:R-:W5:Y:S03]  /*12b80*/  LDC.64 R84, c[0x0][0xbd8] ;  /* 0x0002f600ff547b82 */ /* 0x020f660000000a00 */
[----:B------:R-:W-:Y:S04]  /*12b90*/  SHFL.IDX PT, R24, R103, R12, 0x1c1f ;  /* 0x001c1f0c67187589 */ /* 0x000fe800000e0000 */
[----:B------:R-:W-:Y:S04]  /*12ba0*/  SHFL.IDX PT, R47, R56, R5, 0x1c1f ;  /* 0x001c1f05382f7589 */ /* 0x000fe800000e0000 */
[----:B------:R1:W-:Y:S04]  /*12bb0*/  SHFL.IDX PT, R49, R90, R5, 0x1c1f ;  /* 0x001c1f055a317589 */ /* 0x0003e800000e0000 */
[----:B------:R-:W-:Y:S04]  /*12bc0*/  SHFL.IDX PT, R56, R97, R12, 0x1c1f ;  /* 0x001c1f0c61387589 */ /* 0x000fe800000e0000 */
[----:B------:R0:W-:Y:S01]  /*12bd0*/  SHFL.IDX PT, R66, R88, R5, 0x1c1f ;  /* 0x001c1f0558427589 */ /* 0x0001e200000e0000 */
[----:B-1----:R-:W1:Y:S03]  /*12be0*/  @P2 LDC R90, c[0x0][0xbec] ;  /* 0x0002fb00ff5a2b82 */ /* 0x002e660000000800 */
[----:B------:R-:W-:Y:S04]  /*12bf0*/  SHFL.IDX PT, R67, R93, R12, 0x1c1f ;  /* 0x001c1f0c5d437589 */ /* 0x000fe800000e0000 */
[----:B------:R-:W-:Y:S01]  /*12c00*/  SHFL.IDX PT, R33, R92, R5, 0x1c1f ;  /* 0x001c1f055c217589 */ /* 0x000fe200000e0000 */
[----:B0-----:R-:W0:Y:S03]  /*12c10*/  LDC R88, c[0x0][0xc50] ;  /* 0x00031400ff587b82 */ /* 0x001e260000000800 */
[----:B------:R-:W-:Y:S04]  /*12c20*/  SHFL.IDX PT, R61, R72, R5, 0x1c1f ;  /* 0x001c1f05483d7589 */ /* 0x000fe800000e0000 */
[----:B------:R-:W-:Y:S04]  /*12c30*/  SHFL.IDX PT, R71, R60, R5, 0x1c1f ;  /* 0x001c1f053c477589 */ /* 0x000fe800000e0000 */
[----:B------:R-:W-:Y:S04]  /*12c40*/  SHFL.IDX PT, R48, R48, R5, 0x1c1f ;  /* 0x001c1f0530307589 */ /* 0x000fe800000e0000 */
[----:B------:R-:W-:Y:S01]  /*12c50*/  SHFL.IDX PT, R64, R64, R5, 0x1c1f ;  /* 0x001c1f0540407589 */ /* 0x000fe200000e0000 */
[----:B-1----:R-:W-:-:S03]  /*12c60*/  @P2 IMAD.HI.U32 R90, R73, R90, RZ ;  /* 0x0000005a495a2227 */ /* 0x002fc600078e00ff */
[----:B------:R-:W-:Y:S04]  /*12c70*/  SHFL.IDX PT, R52, R52, R5, 0x1c1f ;  /* 0x001c1f0534347589 */ /* 0x000fe800000e0000 */
[----:B------:R-:W-:Y:S04]  /*12c80*/  SHFL.IDX PT, R44, R44, R5, 0x1c1f ;  /* 0x001c1f052c2c7589 */ /* 0x000fe800000e0000 */
[----:B------:R-:W-:Y:S04]  /*12c90*/  SHFL.IDX PT, R40, R40, R5, 0x1c1f ;  /* 0x001c1f0528287589 */ /* 0x000fe800000e0000 */
[----:B------:R-:W-:Y:S04]  /*12ca0*/  SHFL.IDX PT, R38, R38, R5, 0x1c1f ;  /* 0x001c1f0526267589 */ /* 0x000fe800000e0000 */
[----:B------:R-:W-:Y:S04]  /*12cb0*/  SHFL.IDX PT, R36, R36, R5, 0x1c1f ;  /* 0x001c1f0524247589 */ /* 0x000fe800000e0000 */
[----:B------:R2:W-:Y:S04]  /*12cc0*/  SHFL.IDX PT, R4, R26, R5, 0x1c1f ;  /* 0x001c1f051a047589 */ /* 0x0005e800000e0000 */
[----:B------:R1:W-:Y:S04]  /*12cd0*/  SHFL.IDX PT, R34, R34, R5, 0x1c1f ;  /* 0x001c1f0522227589 */ /* 0x0003e800000e0000 */
[----:B------:R-:W3:Y:S01]  /*12ce0*/  SHFL.IDX PT, R60, R99, R12, 0x1c1f ;  /* 0x001c1f0c633c7589 */ /* 0x000ee200000e0000 */
[----:B--2---:R-:W-:-:S03]  /*12cf0*/  SEL R26, R28, R29, P0 ;  /* 0x0000001d1c1a7207 */ /* 0x004fc60000000000 */
[----:B------:R-:W2:Y:S01]  /*12d00*/  SHFL.IDX PT, R72, R95, R12, 0x1c1f ;  /* 0x001c1f0c5f487589 */ /* 0x000ea200000e0000 */
[----:B------:R-:W-:Y:S02]  /*12d10*/  SEL R28, R29, R28, P0 ;  /* 0x0000001c1d1c7207 */ /* 0x000fe40000000000 */
[----:B-1----:R-:W-:Y:S01]  /*12d20*/  SEL R5, R3, R6, P0 ;  /* 0x0000000603057207 */ /* 0x002fe20000000000 */
[----:B------:R-:W-:Y:S01]  /*12d30*/  SHFL.IDX PT, R77, R77, R12, 0x1c1f ;  /* 0x001c1f0c4d4d7589 */ /* 0x000fe200000e0000 */
[----:B------:R-:W-:Y:S02]  /*12d40*/  SEL R3, R6, R3, P0 ;  /* 0x0000000306037207 */ /* 0x000fe40000000000 */
[----:B------:R-:W-:Y:S01]  /*12d50*/  SEL R6, R8, R7, P0 ;  /* 0x0000000708067207 */ /* 0x000fe20000000000 */
[----:B------:R-:W1:Y:S01]  /*12d60*/  SHFL.IDX PT, R74, R91, R12, 0x1c1f ;  /* 0x001c1f0c5b4a7589 */ /* 0x000e6200000e0000 */
        /* <DEDUP_REMOVED lines=8> */
[----:B------:R-:W1:Y:S01]  /*12df0*/  SHFL.IDX PT, R81, R81, R12, 0x1c1f ;  /* 0x001c1f0c51517589 */ /* 0x000e6200000e0000 */
[----:B----4-:R-:W-:-:S03]  /*12e00*/  SEL R29, R32, R25, P0 ;  /* 0x00000019201d7207 */ /* 0x010fc60000000000 */
[----:B------:R-:W-:Y:S04]  /*12e10*/  SHFL.IDX PT, R65, R65, R12, 0x1c1f ;  /* 0x001c1f0c41417589 */ /* 0x000fe800000e0000 */
[----:B------:R-:W-:Y:S04]  /*12e20*/  SHFL.IDX PT, R69, R69, R12, 0x1c1f ;  /* 0x001c1f0c45457589 */ /* 0x000fe800000e0000 */
[----:B------:R4:W-:Y:S04]  /*12e30*/  SHFL.IDX PT, R59, R27, R12, 0x1c1f ;  /* 0x001c1f0c1b3b7589 */ /* 0x0009e800000e0000 */
[----:B------:R0:W-:Y:S04]  /*12e40*/  SHFL.IDX PT, R63, R11, R12, 0x1c1f ;  /* 0x001c1f0c0b3f7589 */ /* 0x0001e800000e0000 */
[----:B------:R-:W-:Y:S01]  /*12e50*/  SHFL.IDX PT, R53, R53, R12, 0x1c1f ;  /* 0x001c1f0c35357589 */ /* 0x000fe200000e0000 */
[----:B----4-:R-:W-:Y:S01]  /*12e60*/  SEL R27, R25, R32, P0 ;  /* 0x00000020191b7207 */ /* 0x010fe20000000000 */
[----:B-----5:R-:W-:-:S02]  /*12e70*/  IMAD R32, R84, UR38, RZ ;  /* 0x0000002654207c24 */ /* 0x020fc4000f8e02ff */
[----:B------:R-:W-:Y:S01]  /*12e80*/  SHFL.IDX PT, R55, R55, R12, 0x1c1f ;  /* 0x001c1f0c37377589 */ /* 0x000fe200000e0000 */
[----:B---3--:R-:W-:Y:S02]  /*12e90*/  SEL R25, R60, R33, P0 ;  /* 0x000000213c197207 */ /* 0x008fe40000000000 */
[----:B0-----:R-:W-:Y:S01]  /*12ea0*/  SEL R11, R13, R16, P0 ;  /* 0x000000100d0b7207 */ /* 0x001fe20000000000 */
[----:B------:R-:W-:Y:S01]  /*12eb0*/  SHFL.IDX PT, R41, R41, R12, 0x1c1f ;  /* 0x001c1f0c29297589 */ /* 0x000fe200000e0000 */
[----:B------:R-:W-:Y:S02]  /*12ec0*/  SEL R13, R17, R18, P0 ;  /* 0x00000012110d7207 */ /* 0x000fe40000000000 */
[----:B------:R-:W-:Y:S01]  /*12ed0*/  SEL R16, R49, R56, P0 ;  /* 0x0000003831107207 */ /* 0x000fe20000000000 */
        /* <DEDUP_REMOVED lines=14> */
[----:B------:R-:W0:Y:S01]  /*12fc0*/  @P2 LDC R85, c[0x0][0xbf0] ;  /* 0x0002fc00ff552b82 */ /* 0x000e220000000800 */
[----:B------:R-:W-:Y:S01]  /*12fd0*/  IMAD.WIDE.U32 R56, R84, UR37, R30 ;  /* 0x0000002554387c25 */ /* 0x000fe2000f8e001e */
[----:B------:R-:W-:Y:S02]  /*12fe0*/  SEL R30, R66, R67, P0 ;  /* 0x00000043421e7207 */ /* 0x000fe40000000000 */
[----:B------:R-:W-:Y:S01]  /*12ff0*/  SEL R17, R33, R60, P0 ;  /* 0x0000003c21117207 */ /* 0x000fe20000000000 */
[----:B------:R-:W-:Y:S01]  /*13000*/  IMAD R67, RZ, RZ, -UR43 ;  /* 0x8000002bff437e24 */ /* 0x000fe2000f8e02ff */
[----:B--2---:R-:W-:Y:S01]  /*13010*/  SEL R31, R61, R72, P0 ;  /* 0x000000483d1f7207 */ /* 0x004fe20000000000 */
[----:B------:R-:W-:Y:S01]  /*13020*/  IMAD R66, R86, UR38, RZ ;  /* 0x0000002656427c24 */ /* 0x000fe2000f8e02ff */
[----:B------:R-:W-:Y:S01]  /*13030*/  SEL R33, R72, R61, P0 ;  /* 0x0000003d48217207 */ /* 0x000fe20000000000 */
[----:B------:R-:W-:Y:S01]  /*13040*/  IMAD R83, R88, R67, UR4 ;  /* 0x0000000458537e24 */ /* 0x000fe2000f8e0243 */
[----:B------:R-:W-:Y:S01]  /*13050*/  ULDC.64 UR4, c[0x0][0xbe0] ;  /* 0x0002f80000047ab9 */ /* 0x000fe20000000a00 */
[----:B------:R-:W-:-:S02]  /*13060*/  IMAD R61, R87, UR37, R66 ;  /* 0x00000025573d7c24 */ /* 0x000fc4000f8e0242 */
[----:B------:R-:W-:Y:S01]  /*13070*/  @P2 IMAD.HI.U32 R60, R73, R82, RZ ;  /* 0x00000052493c2227 */ /* 0x000fe200078e00ff */
[----:B------:R-:W-:-:S03]  /*13080*/  SHF.R.S32.HI R72, RZ, 0x1f, R83 ;  /* 0x0000001fff487819 */ /* 0x000fc60000011453 */
[----:B------:R-:W-:Y:S02]  /*13090*/  IMAD.IADD R61, R43, 0x1, R61 ;  /* 0x000000012b3d7824 */ /* 0x000fe400078e023d */
[----:B------:R-:W-:Y:S02]  /*130a0*/  IMAD R43, R72, UR4, RZ ;  /* 0x00000004482b7c24 */ /* 0x000fe4000f8e02ff */
[----:B------:R-:W-:Y:S02]  /*130b0*/  IMAD.IADD R57, R57, 0x1, R49 ;  /* 0x0000000139397824 */ /* 0x000fe400078e0231 */
[----:B------:R-:W-:Y:S01]  /*130c0*/  IMAD.MOV.U32 R49, RZ, RZ, R73 ;  /* 0x000000ffff317224 */ /* 0x000fe200078e0049 */
[----:B------:R-:W-:Y:S01]  /*130d0*/  @P2 SHF.R.U32.HI R49, RZ, R75, R60 ;  /* 0x0000004bff312219 */ /* 0x000fe2000001163c */
[----:B------:R-:W-:Y:S02]  /*130e0*/  IMAD.MOV.U32 R60, RZ, RZ, R42 ;  /* 0x000000ffff3c7224 */ /* 0x000fe400078e002a */
[----:B------:R-:W-:-:S02]  /*130f0*/  IMAD R66, R83, UR5, R43 ;  /* 0x0000000553427c24 */ /* 0x000fc4000f8e022b */
[----:B------:R-:W-:Y:S01]  /*13100*/  IMAD.MOV.U32 R67, RZ, RZ, R73 ;  /* 0x000000ffff437224 */ /* 0x000fe200078e0049 */
[----:B0-----:R-:W-:Y:S01]  /*13110*/  @P2 SHF.R.U32.HI R67, RZ, R85, R90 ;  /* 0x00000055ff432219 */ /* 0x001fe2000001165a */
[----:B------:R-:W-:Y:S01]  /*13120*/  IMAD.WIDE.U32 R42, R83, UR4, R56 ;  /* 0x00000004532a7c25 */ /* 0x000fe2000f8e0038 */
[----:B------:R-:W-:-:S03]  /*13130*/  ULDC.64 UR4, c[0x0][0xb30] ;  /* 0x0002cc0000047ab9 */ /* 0x000fc60000000a00 */
[----:B------:R-:W-:Y:S01]  /*13140*/  IMAD R72, R72, UR6, RZ ;  /* 0x0000000648487c24 */ /* 0x000fe2000f8e02ff */
[----:B------:R-:W-:Y:S01]  /*13150*/  IADD3 R42, P2, R49, R42, RZ ;  /* 0x0000002a312a7210 */ /* 0x000fe20007f5e0ff */
[----:B------:R-:W-:Y:S01]  /*13160*/  IMAD.WIDE.U32 R56, R83, UR6, R60 ;  /* 0x0000000653387c25 */ /* 0x000fe2000f8e003c */
[----:B------:R-:W-:Y:S02]  /*13170*/  SHF.R.S32.HI R61, RZ, 0x1f, R49 ;  /* 0x0000001fff3d7819 */ /* 0x000fe40000011431 */
[----:B------:R-:W-:Y:S01]  /*13180*/  SHF.R.S32.HI R60, RZ, 0x1f, R67 ;  /* 0x0000001fff3c7819 */ /* 0x000fe20000011443 */
[----:B------:R-:W-:Y:S01]  /*13190*/  IMAD.MOV R49, RZ, RZ, -R49 ;  /* 0x000000ffff317224 */ /* 0x000fe200078e0a31 */
[----:B------:R-:W-:Y:S01]  /*131a0*/  IADD3.X R43, R61, R43, R66, P2, !PT ;  /* 0x0000002b3d2b7210 */ /* 0x000fe200017fe442 */
[----:B------:R-:W-:Y:S01]  /*131b0*/  IMAD R75, R83, UR7, R72 ;  /* 0x00000007534b7c24 */ /* 0x000fe2000f8e0248 */
[----:B------:R-:W-:Y:S01]  /*131c0*/  ULDC.64 UR6, c[0x0][0xbc8] ;  /* 0x0002f20000067ab9 */ /* 0x000fe20000000a00 */
[----:B------:R-:W-:-:S02]  /*131d0*/  IMAD.MOV R72, RZ, RZ, -R67 ;  /* 0x000000ffff487224 */ /* 0x000fc400078e0a43 */
[----:B------:R-:W-:Y:S02]  /*131e0*/  IMAD R60, R60, UR4, RZ ;  /* 0x000000043c3c7c24 */ /* 0x000fe4000f8e02ff */
[C-C-:B------:R-:W-:Y:S02]  /*131f0*/  IMAD R49, R80.reuse, R49, R73.reuse ;  /* 0x0000003150317224 */ /* 0x140fe400078e0249 */
[----:B------:R-:W-:Y:S02]  /*13200*/  IMAD R61, R80, R72, R73 ;  /* 0x00000048503d7224 */ /* 0x000fe400078e0249 */
[----:B------:R-:W-:Y:S01]  /*13210*/  IMAD R73, R67, UR5, R60 ;  /* 0x0000000543497c24 */ /* 0x000fe2000f8e023c */
[----:B------:R-:W-:Y:S01]  /*13220*/  SHF.R.S32.HI R60, RZ, 0x1f, R49 ;  /* 0x0000001fff3c7819 */ /* 0x000fe20000011431 */
[----:B------:R-:W-:Y:S01]  /*13230*/  IMAD.IADD R57, R57, 0x1, R75 ;  /* 0x0000000139397824 */ /* 0x000fe200078e024b */
[----:B------:R-:W-:Y:S01]  /*13240*/  SHF.R.S32.HI R66, RZ, 0x1f, R61 ;  /* 0x0000001fff427819 */ /* 0x000fe2000001143d */
[----:B------:R-:W0:Y:S01]  /*13250*/  S2UR UR5, SR_CgaCtaId ;  /* 0x00000000000579c3 */ /* 0x000e220000008800 */
[----:B------:R-:W-:-:S04]  /*13260*/  IMAD.WIDE.U32 R42, R49, UR6, R42 ;  /* 0x00000006312a7c25 */ /* 0x000fc8000f8e002a */
[----:B------:R-:W-:Y:S01]  /*13270*/  IMAD.WIDE.U32 R56, R67, UR4, R56 ;  /* 0x0000000443387c25 */ /* 0x000fe2000f8e0038 */
[----:B------:R-:W-:-:S03]  /*13280*/  UMOV UR4, 0x400 ;  /* 0x0000040000047882 */ /* 0x000fc60000000000 */
[----:B------:R-:W-:Y:S02]  /*13290*/  IMAD R60, R60, UR6, RZ ;  /* 0x000000063c3c7c24 */ /* 0x000fe4000f8e02ff */
[----:B------:R-:W-:Y:S02]  /*132a0*/  IMAD R66, R66, UR8, RZ ;  /* 0x0000000842427c24 */ /* 0x000fe4000f8e02ff */
[----:B------:R-:W-:Y:S02]  /*132b0*/  IMAD.IADD R57, R57, 0x1, R73 ;  /* 0x0000000139397824 */ /* 0x000fe400078e0249 */
[----:B------:R-:W-:Y:S01]  /*132c0*/  IMAD R73, R49, UR7, R60 ;  /* 0x0000000731497c24 */ /* 0x000fe2000f8e023c */
[----:B------:R-:W-:Y:S01]  /*132d0*/  ULDC.64 UR6, c[0x0][0xba8] ;  /* 0x0002ea0000067ab9 */ /* 0x000fe20000000a00 */
[C---:B------:R-:W-:Y:S01]  /*132e0*/  IMAD R75, R61.reuse, UR9, R66 ;  /* 0x000000093d4b7c24 */ /* 0x040fe2000f8e0242 */
[----:B-1----:R-:W-:Y:S01]  /*132f0*/  SEL R60, R74, R71, P0 ;  /* 0x000000474a3c7207 */ /* 0x002fe20000000000 */
[----:B------:R-:W-:Y:S01]  /*13300*/  IMAD.WIDE.U32 R66, R61, UR8, R56 ;  /* 0x000000083d427c25 */ /* 0x000fe2000f8e0038 */
[----:B------:R-:W-:Y:S01]  /*13310*/  SEL R56, R71, R74, P0 ;  /* 0x0000004a47387207 */ /* 0x000fe20000000000 */
[----:B------:R-:W-:Y:S01]  /*13320*/  ULDC.64 UR8, c[0x0][0xb00] ;  /* 0x0002c00000087ab9 */ /* 0x000fe20000000a00 */
[C---:B------:R-:W-:Y:S01]  /*13330*/  LEA R71, P2, R42.reuse, UR6, 0x2 ;  /* 0x000000062a477c11 */ /* 0x040fe2000f8410ff */
[----:B------:R-:W-:Y:S01]  /*13340*/  IMAD.IADD R49, R43, 0x1, R73 ;  /* 0x000000012b317824 */ /* 0x000fe200078e0249 */
[----:B------:R-:W-:Y:S01]  /*13350*/  ULDC UR6, c[0x0][0xa88] ;  /* 0x0002a20000067ab9 */ /* 0x000fe20000000800 */
[----:B------:R-:W-:Y:S01]  /*13360*/  IMAD.IADD R43, R67, 0x1, R75 ;  /* 0x00000001432b7824 */ /* 0x000fe200078e024b */
[----:B0-----:R-:W-:Y:S01]  /*13370*/  ULEA UR4, UR5, UR4, 0x18 ;  /* 0x0000000405047291 */ /* 0x001fe2000f8ec03f */
[----:B------:R-:W-:Y:S01]  /*13380*/  SHFL.IDX PT, R72, R71, RZ, 0x1c1f ;  /* 0x001c1fff47487589 */ /* 0x000fe200000e0000 */
[----:B------:R-:W-:Y:S01]  /*13390*/  LEA.HI.X R49, R42, UR7, R49, 0x2, P2 ;  /* 0x000000072a317c11 */ /* 0x000fe200090f1431 */
[----:B------:R-:W-:Y:S01]  /*133a0*/  IMAD R83, R80, UR6, RZ ;  /* 0x0000000650537c24 */ /* 0x000fe2000f8e02ff */
[----:B------:R-:W-:Y:S01]  /*133b0*/  UIADD3 UR4, UR4, 0x22820, URZ ;  /* 0x0002282004047890 */ /* 0x000fe2000fffe03f */
[----:B------:R0:W-:Y:S01]  /*133c0*/  SHFL.IDX PT, R74, R71, 0x1, 0x1c1f ;  /* 0x003c1f00474a7f89 */ /* 0x0001e200000e0000 */
[----:B------:R-:W-:Y:S01]  /*133d0*/  VIADD R80, R70, 0x8 ;  /* 0x0000000846507836 */ /* 0x000fe20000000000 */
[----:B------:R-:W-:Y:S01]  /*133e0*/  LEA R82, P3, R66, UR8, 0x2 ;  /* 0x0000000842527c11 */ /* 0x000fe2000f8610ff */
[----:B------:R-:W-:Y:S01]  /*133f0*/  UPRMT UR4, URZ, 0x654, UR4 ;  /* 0x000006543f047896 */ /* 0x000fe20008000004 */
[----:B------:R-:W1:Y:S01]  /*13400*/  SHFL.IDX PT, R73, R49, RZ, 0x1c1f ;  /* 0x001c1fff31497589 */ /* 0x000e6200000e0000 */
[----:B------:R-:W-:-:S02]  /*13410*/  ISETP.GE.OR P2, PT, R70, R83, P1 ;  /* 0x000000534600720c */ /* 0x000fc40000f46670 */
[-C--:B------:R-:W-:Y:S01]  /*13420*/  ISETP.GE.OR P1, PT, R80, R83.reuse, P1 ;  /* 0x000000535000720c */ /* 0x080fe20000f26670 */
[----:B------:R2:W3:Y:S01]  /*13430*/  SHFL.IDX PT, R75, R49, 0x1, 0x1c1f ;  /* 0x003c1f00314b7f89 */ /* 0x0004e200000e0000 */
[----:B------:R-:W-:Y:S01]  /*13440*/  LEA.HI.X R84, R66, UR9, R43, 0x2, P3 ;  /* 0x0000000942547c11 */ /* 0x000fe200098f142b */
[----:B0-----:R-:W-:Y:S01]  /*13450*/  IMAD.SHL.U32 R71, R68, 0x2, RZ ;  /* 0x0000000244477824 */ /* 0x001fe200078e00ff */
[----:B------:R-:W-:Y:S01]  /*13460*/  ISETP.GE.AND P3, PT, R70, R83, PT ;  /* 0x000000534600720c */ /* 0x000fe20003f66270 */
[----:B------:R-:W-:Y:S01]  /*13470*/  SYNCS.ARRIVE.TRANS64.RED.A1T0 RZ, [UR4], RZ ;  /* 0x000000ffffff79a7 */ /* 0x000fe20008100404 */
[----:B------:R0:W4:Y:S01]  /*13480*/  SHFL.IDX PT, R66, R82, RZ, 0x1c1f ;  /* 0x001c1fff52427589 */ /* 0x00012200000e0000 */
[----:B------:R-:W-:Y:S02]  /*13490*/  SEL R57, R48, R77, P0 ;  /* 0x0000004d30397207 */ /* 0x000fe40000000000 */
[----:B------:R-:W-:Y:S01]  /*134a0*/  SEL R61, R77, R48, P0 ;  /* 0x000000304d3d7207 */ /* 0x000fe20000000000 */
[----:B------:R0:W0:Y:S01]  /*134b0*/  SHFL.IDX PT, R67, R84, RZ, 0x1c1f ;  /* 0x001c1fff54437589 */ /* 0x00002200000e0000 */
[----:B------:R-:W-:-:S02]  /*134c0*/  SEL R42, R46, R79, P0 ;  /* 0x0000004f2e2a7207 */ /* 0x000fc40000000000 */
[----:B------:R-:W-:Y:S02]  /*134d0*/  SEL R43, R47, R76, P0 ;  /* 0x0000004c2f2b7207 */ /* 0x000fe40000000000 */
[----:B------:R-:W-:Y:S02]  /*134e0*/  SEL R48, R50, R81, P0 ;  /* 0x0000005132307207 */ /* 0x000fe40000000000 */
[----:B--2---:R-:W-:Y:S02]  /*134f0*/  SEL R49, R51, R78, P0 ;  /* 0x0000004e33317207 */ /* 0x004fe40000000000 */
[----:B------:R-:W-:Y:S01]  /*13500*/  SEL R46, R79, R46, P0 ;  /* 0x0000002e4f2e7207 */ /* 0x000fe20000000000 */
[----:B-1----:R1:W-:Y:S01]  /*13510*/  @!P2 ST.E desc[UR52][R72.64], R0 ;  /* 0x000000004800a985 */ /* 0x0023e2000c101934 */
[----:B------:R-:W-:Y:S02]  /*13520*/  SEL R47, R76, R47, P0 ;  /* 0x0000002f4c2f7207 */ /* 0x000fe40000000000 */
[----:B------:R-:W-:Y:S01]  /*13530*/  SEL R50, R81, R50, P0 ;  /* 0x0000003251327207 */ /* 0x000fe20000000000 */
[----:B---3--:R1:W-:Y:S01]  /*13540*/  @!P1 ST.E desc[UR52][R74.64], R2 ;  /* 0x000000024a009985 */ /* 0x0083e2000c101934 */
[----:B------:R-:W-:Y:S01]  /*13550*/  SEL R51, R78, R51, P0 ;  /* 0x000000334e337207 */ /* 0x000fe20000000000 */
[----:B------:R-:W-:Y:S06]  /*13560*/  @P3 BRA `(.L_x_1242) ;  /* 0x0000000400783947 */ /* 0x000fec0003800000 */
[C---:B-1----:R-:W-:Y:S01]  /*13570*/  VIADD R0, R71.reuse, 0x8 ;  /* 0x0000000847007836 */ /* 0x042fe20000000000 */
        /* <DEDUP_REMOVED lines=8> */
[----:B------:R-:W-:-:S04]  /*13600*/  ISETP.GE.AND P1, PT, R70, UR4, PT ;  /* 0x0000000446007c0c */ /* 0x000fc8000bf26270 */
[----:B------:R-:W-:-:S03]  /*13610*/  ISETP.GE.AND P5, PT, R79, UR4, PT ;  /* 0x000000044f007c0c */ /* 0x000fc6000bfa6270 */
[C-C-:B0---4-:R-:W-:Y:S02]  /*13620*/  @!P2 IMAD.WIDE R72, R71.reuse, 0x4, R66.reuse ;  /* 0x000000044748a825 */ /* 0x151fe400078e0242 */
[----:B------:R-:W-:Y:S02]  /*13630*/  @!P3 LEA.HI R0, R0, R0, RZ, 0x1 ;  /* 0x000000000000b211 */ /* 0x000fe400078f08ff */
[----:B------:R-:W-:Y:S01]  /*13640*/  @!P4 LEA.HI R68, R68, R68, RZ, 0x1 ;  /* 0x000000444444c211 */ /* 0x000fe200078f08ff */
[----:B------:R0:W-:Y:S01]  /*13650*/  @!P2 ST.E.64 desc[UR52][R72.64], R6 ;  /* 0x000000064800a985 */ /* 0x0001e2000c101b34 */
[----:B------:R-:W-:Y:S01]  /*13660*/  @!P3 LOP3.LUT R75, R0, 0xfffffffe, RZ, 0xc0, !PT ;  /* 0xfffffffe004bb812 */ /* 0x000fe200078ec0ff */
[----:B------:R-:W-:Y:S01]  /*13670*/  VIADD R0, R71, 0x28 ;  /* 0x0000002847007836 */ /* 0x000fe20000000000 */
[----:B------:R-:W-:Y:S02]  /*13680*/  @!P1 LEA.HI R70, R70, R70, RZ, 0x1 ;  /* 0x0000004646469211 */ /* 0x000fe400078f08ff */
[----:B------:R-:W-:Y:S01]  /*13690*/  @!P4 LOP3.LUT R77, R68, 0xfffffffe, RZ, 0xc0, !PT ;  /* 0xfffffffe444dc812 */ /* 0x000fe200078ec0ff */
[----:B------:R-:W-:Y:S01]  /*136a0*/  @!P3 IMAD.WIDE R74, R75, 0x4, R66 ;  /* 0x000000044b4ab825 */ /* 0x000fe200078e0242 */
[----:B------:R-:W-:-:S02]  /*136b0*/  ISETP.GE.AND P2, PT, R78, UR4, PT ;  /* 0x000000044e007c0c */ /* 0x000fc4000bf46270 */
[----:B------:R-:W-:Y:S01]  /*136c0*/  @!P5 LEA.HI R79, R79, R79, RZ, 0x1 ;  /* 0x0000004f4f4fd211 */ /* 0x000fe200078f08ff */
[----:B------:R-:W-:Y:S01]  /*136d0*/  VIADD R68, R71, 0x30 ;  /* 0x0000003047447836 */ /* 0x000fe20000000000 */
[----:B------:R1:W-:Y:S01]  /*136e0*/  @!P3 ST.E.64 desc[UR52][R74.64], R8 ;  /* 0x000000084a00b985 */ /* 0x0003e2000c101b34 */
[--C-:B------:R-:W-:Y:S01]  /*136f0*/  @!P4 IMAD.WIDE R76, R77, 0x4, R66.reuse ;  /* 0x000000044d4cc825 */ /* 0x100fe200078e0242 */
[----:B------:R-:W-:Y:S02]  /*13700*/  ISETP.GE.AND P3, PT, R0, UR4, PT ;  /* 0x0000000400007c0c */ /* 0x000fe4000bf66270 */
[----:B0-----:R-:W-:Y:S01]  /*13710*/  @!P1 LOP3.LUT R7, R70, 0xfffffffe, RZ, 0xc0, !PT ;  /* 0xfffffffe46079812 */ /* 0x001fe200078ec0ff */
[C---:B------:R-:W-:Y:S01]  /*13720*/  VIADD R72, R71.reuse, 0x40 ;  /* 0x0000004047487836 */ /* 0x040fe20000000000 */
[----:B------:R-:W-:Y:S01]  /*13730*/  ISETP.GE.AND P6, PT, R68, UR4, PT ;  /* 0x0000000444007c0c */ /* 0x000fe2000bfc6270 */
[----:B------:R-:W-:Y:S01]  /*13740*/  VIADD R70, R71, 0x48 ;  /* 0x0000004847467836 */ /* 0x000fe20000000000 */
[----:B------:R0:W-:Y:S01]  /*13750*/  @!P4 ST.E.64 desc[UR52][R76.64], R10 ;  /* 0x0000000a4c00c985 */ /* 0x0001e2000c101b34 */
[----:B------:R-:W-:Y:S01]  /*13760*/  @!P1 IMAD.WIDE R6, R7, 0x4, R66 ;  /* 0x0000000407069825 */ /* 0x000fe200078e0242 */
[----:B------:R-:W-:-:S02]  /*13770*/  ISETP.GE.AND P4, PT, R72, UR4, PT ;  /* 0x0000000448007c0c */ /* 0x000fc4000bf86270 */
[----:B------:R-:W-:Y:S02]  /*13780*/  @!P2 LEA.HI R78, R78, R78, RZ, 0x1 ;  /* 0x0000004e4e4ea211 */ /* 0x000fe400078f08ff */
[----:B------:R2:W-:Y:S01]  /*13790*/  @!P1 ST.E.64 desc[UR52][R6.64], R14 ;  /* 0x0000000e06009985 */ /* 0x0005e2000c101b34 */
[----:B------:R-:W-:Y:S02]  /*137a0*/  ISETP.GE.AND P1, PT, R70, UR4, PT ;  /* 0x0000000446007c0c */ /* 0x000fe4000bf26270 */
[----:B-1----:R-:W-:Y:S02]  /*137b0*/  @!P2 LOP3.LUT R9, R78, 0xfffffffe, RZ, 0xc0, !PT ;  /* 0xfffffffe4e09a812 */ /* 0x002fe400078ec0ff */
[----:B------:R-:W-:Y:S02]  /*137c0*/  @!P6 LEA.HI R68, R68, R68, RZ, 0x1 ;  /* 0x000000444444e211 */ /* 0x000fe400078f08ff */
[----:B------:R-:W-:Y:S01]  /*137d0*/  @!P3 LEA.HI R0, R0, R0, RZ, 0x1 ;  /* 0x000000000000b211 */ /* 0x000fe200078f08ff */
[----:B------:R-:W-:Y:S01]  /*137e0*/  @!P2 IMAD.WIDE R8, R9, 0x4, R66 ;  /* 0x000000040908a825 */ /* 0x000fe200078e0242 */
[----:B------:R-:W-:-:S02]  /*137f0*/  @!P6 LOP3.LUT R73, R68, 0xfffffffe, RZ, 0xc0, !PT ;  /* 0xfffffffe4449e812 */ /* 0x000fc400078ec0ff */
[----:B0-----:R-:W-:Y:S01]  /*13800*/  @!P3 LOP3.LUT R11, R0, 0xfffffffe, RZ, 0xc0, !PT ;  /* 0xfffffffe000bb812 */ /* 0x001fe200078ec0ff */
[----:B------:R-:W-:Y:S01]  /*13810*/  VIADD R0, R71, 0x50 ;  /* 0x0000005047007836 */ /* 0x000fe20000000000 */
[----:B------:R-:W-:Y:S01]  /*13820*/  @!P4 LEA.HI R72, R72, R72, RZ, 0x1 ;  /* 0x000000484848c211 */ /* 0x000fe200078f08ff */
[--C-:B--2---:R-:W-:Y:S01]  /*13830*/  @!P6 IMAD.WIDE R6, R73, 0x4, R66.reuse ;  /* 0x000000044906e825 */ /* 0x104fe200078e0242 */
[----:B------:R-:W-:Y:S01]  /*13840*/  @!P1 LEA.HI R70, R70, R70, RZ, 0x1 ;  /* 0x0000004646469211 */ /* 0x000fe200078f08ff */
[----:B------:R0:W-:Y:S01]  /*13850*/  @!P2 ST.E.64 desc[UR52][R8.64], R12 ;  /* 0x0000000c0800a985 */ /* 0x0001e2000c101b34 */
[----:B------:R-:W-:Y:S01]  /*13860*/  @!P5 LOP3.LUT R15, R79, 0xfffffffe, RZ, 0xc0, !PT ;  /* 0xfffffffe4f0fd812 */ /* 0x000fe200078ec0ff */
[----:B------:R-:W-:Y:S01]  /*13870*/  @!P3 IMAD.WIDE R10, R11, 0x4, R66 ;  /* 0x000000040b0ab825 */ /* 0x000fe200078e0242 */
[----:B------:R-:W-:-:S03]  /*13880*/  @!P4 LOP3.LUT R73, R72, 0xfffffffe, RZ, 0xc0, !PT ;  /* 0xfffffffe4849c812 */ /* 0x000fc600078ec0ff */
[--C-:B------:R-:W-:Y:S01]  /*13890*/  @!P5 IMAD.WIDE R14, R15, 0x4, R66.reuse ;  /* 0x000000040f0ed825 */ /* 0x100fe200078e0242 */
[----:B------:R1:W-:Y:S04]  /*138a0*/  @!P3 ST.E.64 desc[UR52][R10.64], R20 ;  /* 0x000000140a00b985 */ /* 0x0003e8000c101b34 */
[----:B------:R2:W-:Y:S01]  /*138b0*/  @!P6 ST.E.64 desc[UR52][R6.64], R18 ;  /* 0x000000120600e985 */ /* 0x0005e2000c101b34 */
[----:B0-----:R-:W-:Y:S01]  /*138c0*/  @!P1 LOP3.LUT R13, R70, 0xfffffffe, RZ, 0xc0, !PT ;  /* 0xfffffffe460d9812 */ /* 0x001fe200078ec0ff */
[----:B------:R-:W-:Y:S02]  /*138d0*/  @!P4 IMAD.WIDE R8, R73, 0x4, R66 ;  /* 0x000000044908c825 */ /* 0x000fe400078e0242 */
[----:B------:R-:W-:Y:S02]  /*138e0*/  @!P5 ST.E.64 desc[UR52][R14.64], R22 ;  /* 0x000000160e00d985 */ /* 0x000fe4000c101b34 */
[----:B------:R-:W-:-:S02]  /*138f0*/  VIADD R12, R71, 0x58 ;  /* 0x00000058470c7836 */ /* 0x000fc40000000000 */
[----:B------:R0:W-:Y:S01]  /*13900*/  @!P4 ST.E.64 desc[UR52][R8.64], R26 ;  /* 0x0000001a0800c985 */ /* 0x0001e2000c101b34 */
[----:B-1----:R-:W-:Y:S02]  /*13910*/  @!P1 IMAD.WIDE R10, R13, 0x4, R66 ;  /* 0x000000040d0a9825 */ /* 0x002fe400078e0242 */
[----:B------:R-:W-:Y:S02]  /*13920*/  ISETP.GE.AND P2, PT, R12, UR4, PT ;  /* 0x000000040c007c0c */ /* 0x000fe4000bf46270 */
[C---:B------:R-:W-:Y:S01]  /*13930*/  VIADD R13, R71.reuse, 0x60 ;  /* 0x00000060470d7836 */ /* 0x040fe20000000000 */
[----:B------:R1:W-:Y:S01]  /*13940*/  @!P1 ST.E.64 desc[UR52][R10.64], R28 ;  /* 0x0000001c0a009985 */ /* 0x0003e2000c101b34 */
[C---:B------:R-:W-:Y:S01]  /*13950*/  VIADD R20, R71.reuse, 0x68 ;  /* 0x0000006847147836 */ /* 0x040fe20000000000 */
[----:B------:R-:W-:Y:S01]  /*13960*/  ISETP.GE.AND P1, PT, R0, UR4, PT ;  /* 0x0000000400007c0c */ /* 0x000fe2000bf26270 */
[----:B--2---:R-:W-:Y:S01]  /*13970*/  VIADD R7, R71, 0x78 ;  /* 0x0000007847077836 */ /* 0x004fe20000000000 */
[----:B------:R-:W-:Y:S01]  /*13980*/  ISETP.GE.AND P3, PT, R13, UR4, PT ;  /* 0x000000040d007c0c */ /* 0x000fe2000bf66270 */
[----:B------:R-:W-:Y:S01]  /*13990*/  VIADD R6, R71, 0x70 ;  /* 0x0000007047067836 */ /* 0x000fe20000000000 */
[----:B------:R-:W-:-:S02]  /*139a0*/  ISETP.GE.AND P4, PT, R20, UR4, PT ;  /* 0x0000000414007c0c */ /* 0x000fc4000bf86270 */
[----:B------:R-:W-:Y:S02]  /*139b0*/  ISETP.GE.AND P6, PT, R7, UR4, PT ;  /* 0x0000000407007c0c */ /* 0x000fe4000bfc6270 */
[----:B------:R-:W-:Y:S02]  /*139c0*/  ISETP.GE.AND P5, PT, R6, UR4, PT ;  /* 0x0000000406007c0c */ /* 0x000fe4000bfa6270 */
[----:B------:R-:W-:-:S03]  /*139d0*/  @!P2 LEA.HI R12, R12, R12, RZ, 0x1 ;  /* 0x0000000c0c0ca211 */ /* 0x000fc600078f08ff */
[----:B------:R-:W-:Y:S02]  /*139e0*/  @!P1 LEA.HI R0, R0, R0, RZ, 0x1 ;  /* 0x0000000000009211 */ /* 0x000fe400078f08ff */
[----:B------:R-:W-:Y:S02]  /*139f0*/  @!P3 LEA.HI R13, R13, R13, RZ, 0x1 ;  /* 0x0000000d0d0db211 */ /* 0x000fe400078f08ff */
[----:B------:R-:W-:Y:S02]  /*13a00*/  @!P4 LEA.HI R20, R20, R20, RZ, 0x1 ;  /* 0x000000141414c211 */ /* 0x000fe400078f08ff */
[----:B0-----:R-:W-:Y:S02]  /*13a10*/  @!P6 LEA.HI R8, R7, R7, RZ, 0x1 ;  /* 0x000000070708e211 */ /* 0x001fe400078f08ff */
[----:B------:R-:W-:Y:S02]  /*13a20*/  @!P5 LEA.HI R6, R6, R6, RZ, 0x1 ;  /* 0x000000060606d211 */ /* 0x000fe400078f08ff */
[----:B------:R-:W-:-:S02]  /*13a30*/  @!P1 LOP3.LUT R7, R0, 0xfffffffe, RZ, 0xc0, !PT ;  /* 0xfffffffe00079812 */ /* 0x000fc400078ec0ff */
[----:B------:R-:W-:Y:S02]  /*13a40*/  @!P2 LOP3.LUT R9, R12, 0xfffffffe, RZ, 0xc0, !PT ;  /* 0xfffffffe0c09a812 */ /* 0x000fe400078ec0ff */
[----:B-1----:R-:W-:Y:S02]  /*13a50*/  @!P3 LOP3.LUT R11, R13, 0xfffffffe, RZ, 0xc0, !PT ;  /* 0xfffffffe0d0bb812 */ /* 0x002fe400078ec0ff */
[----:B------:R-:W-:Y:S02]  /*13a60*/  @!P4 LOP3.LUT R13, R20, 0xfffffffe, RZ, 0xc0, !PT ;  /* 0xfffffffe140dc812 */ /* 0x000fe400078ec0ff */
[----:B------:R-:W-:Y:S01]  /*13a70*/  @!P5 LOP3.LUT R15, R6, 0xfffffffe, RZ, 0xc0, !PT ;  /* 0xfffffffe060fd812 */ /* 0x000fe200078ec0ff */
[----:B------:R-:W-:Y:S01]  /*13a80*/  @!P1 IMAD.WIDE R6, R7, 0x4, R66 ;  /* 0x0000000407069825 */ /* 0x000fe200078e0242 */
[----:B------:R-:W-:-:S03]  /*13a90*/  @!P6 LOP3.LUT R19, R8, 0xfffffffe, RZ, 0xc0, !PT ;  /* 0xfffffffe0813e812 */ /* 0x000fc600078ec0ff */
[--C-:B------:R-:W-:Y:S01]  /*13aa0*/  @!P2 IMAD.WIDE R8, R9, 0x4, R66.reuse ;  /* 0x000000040908a825 */ /* 0x100fe200078e0242 */
[----:B------:R2:W-:Y:S03]  /*13ab0*/  @!P1 ST.E.64 desc[UR52][R6.64], R16 ;  /* 0x0000001006009985 */ /* 0x0005e6000c101b34 */
        /* <DEDUP_REMOVED lines=8> */
[----:B------:R2:W-:Y:S02]  /*13b40*/  @!P6 ST.E.64 desc[UR52][R66.64], R60 ;  /* 0x0000003c4200e985 */ /* 0x0005e4000c101b34 */
.L_x_1242:
[----:B------:R-:W-:Y:S05]  /*13b50*/  BSYNC B0 ;  /* 0x0000000000007941 */ /* 0x000fea0003800000 */
.L_x_1241:
[----:B------:R-:W-:Y:S01]  /*13b60*/  ISETP.GE.AND P1, PT, R80, R83, PT ;  /* 0x000000535000720c */ /* 0x000fe20003f26270 */
[----:B------:R3:W0:Y:S01]  /*13b70*/  SHFL.IDX PT, R27, R84, 0x1, 0x1c1f ;  /* 0x003c1f00541b7f89 */ /* 0x00062200000e0000 */
[----:B--2---:R-:W-:Y:S02]  /*13b80*/  SEL R14, R64, R69, P0 ;  /* 0x00000045400e7207 */ /* 0x004fe40000000000 */
[----:B------:R-:W-:Y:S01]  /*13b90*/  SEL R15, R62, R65, P0 ;  /* 0x000000413e0f7207 */ /* 0x000fe20000000000 */
[----:B------:R3:W2:Y:S01]  /*13ba0*/  SHFL.IDX PT, R26, R82, 0x1, 0x1c1f ;  /* 0x003c1f00521a7f89 */ /* 0x0006a200000e0000 */
        /* <DEDUP_REMOVED lines=19> */
[----:B-1----:R-:W-:Y:S01]  /*13ce0*/  SEL R2, R37, R34, P0 ;  /* 0x0000002225027207 */ /* 0x002fe20000000000 */
[----:B0-23--:R-:W-:Y:S06]  /*13cf0*/  @P1 BRA `(.L_x_1153) ;  /* 0x0000005c00481947 */ /* 0x00dfec0003800000 */
        /* <DEDUP_REMOVED lines=11> */
[----:B------:R-:W-:Y:S01]  /*13db0*/  ISETP.GE.AND P3, PT, R12, UR4, PT ;  /* 0x000000040c007c0c */ /* 0x000fe2000bf66270 */
[----:B------:R-:W-:Y:S01]  /*13dc0*/  VIADD R30, R71, 0x38 ;  /* 0x00000038471e7836 */ /* 0x000fe20000000000 */
[----:B------:R-:W-:-:S03]  /*13dd0*/  ISETP.GE.AND P5, PT, R28, UR4, PT ;  /* 0x000000041c007c0c */ /* 0x000fc6000bfa6270 */
[--C-:B------:R-:W-:Y:S02]  /*13de0*/  @!P0 IMAD.WIDE R6, R71, 0x4, R26.reuse ;  /* 0x0000000447068825 */ /* 0x100fe400078e021a */
[----:B------:R-:W-:Y:S02]  /*13df0*/  @!P4 LEA.HI R0, R0, R0, RZ, 0x1 ;  /* 0x000000000000c211 */ /* 0x000fe400078f08ff */
[----:B------:R-:W-:Y:S01]  /*13e00*/  @!P1 LEA.HI R10, R10, R10, RZ, 0x1 ;  /* 0x0000000a0a0a9211 */ /* 0x000fe200078f08ff */
[----:B------:R0:W-:Y:S01]  /*13e10*/  @!P0 ST.E.64 desc[UR52][R6.64], R42 ;  /* 0x0000002a06008985 */ /* 0x0001e2000c101b34 */
[----:B------:R-:W-:Y:S02]  /*13e20*/  @!P4 LOP3.LUT R9, R0, 0xfffffffe, RZ, 0xc0, !PT ;  /* 0xfffffffe0009c812 */ /* 0x000fe400078ec0ff */
[----:B------:R-:W-:Y:S02]  /*13e30*/  ISETP.GE.AND P0, PT, R30, UR4, PT ;  /* 0x000000041e007c0c */ /* 0x000fe4000bf06270 */
[----:B------:R-:W-:Y:S01]  /*13e40*/  @!P2 LEA.HI R0, R11, R11, RZ, 0x1 ;  /* 0x0000000b0b00a211 */ /* 0x000fe200078f08ff */
[----:B------:R-:W-:Y:S01]  /*13e50*/  @!P4 IMAD.WIDE R8, R9, 0x4, R26 ;  /* 0x000000040908c825 */ /* 0x000fe200078e021a */
[----:B------:R-:W-:-:S02]  /*13e60*/  @!P1 LOP3.LUT R11, R10, 0xfffffffe, RZ, 0xc0, !PT ;  /* 0xfffffffe0a0b9812 */ /* 0x000fc400078ec0ff */
[----:B------:R-:W-:Y:S01]  /*13e70*/  @!P2 LOP3.LUT R13, R0, 0xfffffffe, RZ, 0xc0, !PT ;  /* 0xfffffffe000da812 */ /* 0x000fe200078ec0ff */
[----:B------:R-:W-:Y:S01]  /*13e80*/  VIADD R0, R71, 0x40 ;  /* 0x0000004047007836 */ /* 0x000fe20000000000 */
[----:B------:R1:W-:Y:S01]  /*13e90*/  @!P4 ST.E.64 desc[UR52][R8.64], R46 ;  /* 0x0000002e0800c985 */ /* 0x0003e2000c101b34 */
[----:B------:R-:W-:Y:S02]  /*13ea0*/  ISETP.GE.AND P4, PT, R29, UR4, PT ;  /* 0x000000041d007c0c */ /* 0x000fe4000bf86270 */
[----:B------:R-:W-:Y:S01]  /*13eb0*/  @!P3 LEA.HI R12, R12, R12, RZ, 0x1 ;  /* 0x0000000c0c0cb211 */ /* 0x000fe200078f08ff */
[--C-:B0-----:R-:W-:Y:S01]  /*13ec0*/  @!P1 IMAD.WIDE R6, R11, 0x4, R26.reuse ;  /* 0x000000040b069825 */ /* 0x101fe200078e021a */
[----:B------:R-:W-:Y:S02]  /*13ed0*/  @!P5 LEA.HI R28, R28, R28, RZ, 0x1 ;  /* 0x0000001c1c1cd211 */ /* 0x000fe400078f08ff */
[----:B------:R-:W-:Y:S02]  /*13ee0*/  @!P3 LOP3.LUT R11, R12, 0xfffffffe, RZ, 0xc0, !PT ;  /* 0xfffffffe0c0bb812 */ /* 0x000fe400078ec0ff */
[----:B------:R-:W-:Y:S01]  /*13ef0*/  @!P0 LEA.HI R30, R30, R30, RZ, 0x1 ;  /* 0x0000001e1e1e8211 */ /* 0x000fe200078f08ff */
[----:B------:R0:W-:Y:S01]  /*13f00*/  @!P1 ST.E.64 desc[UR52][R6.64], R48 ;  /* 0x0000003006009985 */ /* 0x0001e2000c101b34 */
[----:B------:R-:W-:Y:S01]  /*13f10*/  ISETP.GE.AND P1, PT, R0, UR4, PT ;  /* 0x0000000400007c0c */ /* 0x000fe2000bf26270 */
[----:B------:R-:W-:Y:S01]  /*13f20*/  @!P3 IMAD.WIDE R10, R11, 0x4, R26 ;  /* 0x000000040b0ab825 */ /* 0x000fe200078e021a */
[----:B------:R-:W-:-:S02]  /*13f30*/  @!P0 LOP3.LUT R31, R30, 0xfffffffe, RZ, 0xc0, !PT ;  /* 0xfffffffe1e1f8812 */ /* 0x000fc400078ec0ff */
[----:B------:R-:W-:Y:S01]  /*13f40*/  @!P4 LEA.HI R29, R29, R29, RZ, 0x1 ;  /* 0x0000001d1d1dc211 */ /* 0x000fe200078f08ff */
[--C-:B-1----:R-:W-:Y:S01]  /*13f50*/  @!P2 IMAD.WIDE R8, R13, 0x4, R26.reuse ;  /* 0x000000040d08a825 */ /* 0x102fe200078e021a */
[----:B------:R-:W-:Y:S02]  /*13f60*/  @!P5 LOP3.LUT R13, R28, 0xfffffffe, RZ, 0xc0, !PT ;  /* 0xfffffffe1c0dd812 */ /* 0x000fe400078ec0ff */
[----:B------:R-:W-:Y:S01]  /*13f70*/  @!P4 LOP3.LUT R29, R29, 0xfffffffe, RZ, 0xc0, !PT ;  /* 0xfffffffe1d1dc812 */ /* 0x000fe200078ec0ff */
[----:B------:R-:W-:Y:S01]  /*13f80*/  VIADD R28, R71, 0x48 ;  /* 0x00000048471c7836 */ /* 0x000fe20000000000 */
[----:B------:R1:W-:Y:S01]  /*13f90*/  @!P2 ST.E.64 desc[UR52][R8.64], R50 ;  /* 0x000000320800a985 */ /* 0x0003e2000c101b34 */
[--C-:B------:R-:W-:Y:S02]  /*13fa0*/  @!P5 IMAD.WIDE R12, R13, 0x4, R26.reuse ;  /* 0x000000040d0cd825 */ /* 0x100fe400078e021a */
[----:B------:R-:W-:Y:S01]  /*13fb0*/  @!P1 LEA.HI R0, R0, R0, RZ, 0x1 ;  /* 0x0000000000009211 */ /* 0x000fe200078f08ff */
[----:B------:R2:W-:Y:S01]  /*13fc0*/  @!P3 ST.E.64 desc[UR52][R10.64], R14 ;  /* 0x0000000e0a00b985 */ /* 0x0005e2000c101b34 */
[----:B0-----:R-:W-:Y:S01]  /*13fd0*/  @!P4 IMAD.WIDE R6, R29, 0x4, R26 ;  /* 0x000000041d06c825 */ /* 0x001fe200078e021a */
[----:B------:R-:W-:-:S02]  /*13fe0*/  ISETP.GE.AND P2, PT, R28, UR4, PT ;  /* 0x000000041c007c0c */ /* 0x000fc4000bf46270 */
[----:B------:R0:W-:Y:S04]  /*13ff0*/  @!P5 ST.E.64 desc[UR52][R12.64], R64 ;  /* 0x000000400c00d985 */ /* 0x0001e8000c101b34 */
[----:B------:R-:W-:Y:S01]  /*14000*/  @!P4 ST.E.64 desc[UR52][R6.64], R16 ;  /* 0x000000100600c985 */ /* 0x000fe2000c101b34 */
[----:B-1----:R-:W-:-:S04]  /*14010*/  @!P0 IMAD.WIDE R8, R31, 0x4, R26 ;  /* 0x000000041f088825 */ /* 0x002fc800078e021a */
[C---:B--2---:R-:W-:Y:S01]  /*14020*/  VIADD R10, R71.reuse, 0x50 ;  /* 0x00000050470a7836 */ /* 0x044fe20000000000 */
[----:B------:R1:W-:Y:S01]  /*14030*/  @!P0 ST.E.64 desc[UR52][R8.64], R58 ;  /* 0x0000003a08008985 */ /* 0x0003e2000c101b34 */
[C---:B------:R-:W-:Y:S01]  /*14040*/  VIADD R14, R71.reuse, 0x68 ;  /* 0x00000068470e7836 */ /* 0x040fe20000000000 */
[----:B------:R-:W-:Y:S01]  /*14050*/  @!P2 LEA.HI R28, R28, R28, RZ, 0x1 ;  /* 0x0000001c1c1ca211 */ /* 0x000fe200078f08ff */
[C---:B0-----:R-:W-:Y:S01]  /*14060*/  VIADD R12, R71.reuse, 0x58 ;  /* 0x00000058470c7836 */ /* 0x041fe20000000000 */
[----:B------:R-:W-:Y:S01]  /*14070*/  ISETP.GE.AND P3, PT, R10, UR4, PT ;  /* 0x000000040a007c0c */ /* 0x000fe2000bf66270 */
[C---:B------:R-:W-:Y:S01]  /*14080*/  VIADD R13, R71.reuse, 0x60 ;  /* 0x00000060470d7836 */ /* 0x040fe20000000000 */
[----:B------:R-:W-:Y:S01]  /*14090*/  ISETP.GE.AND P5, PT, R14, UR4, PT ;  /* 0x000000040e007c0c */ /* 0x000fe2000bfa6270 */
[C---:B------:R-:W-:Y:S01]  /*140a0*/  VIADD R15, R71.reuse, 0x70 ;  /* 0x00000070470f7836 */ /* 0x040fe20000000000 */
[----:B------:R-:W-:Y:S01]  /*140b0*/  ISETP.GE.AND P0, PT, R12, UR4, PT ;  /* 0x000000040c007c0c */ /* 0x000fe2000bf06270 */
[----:B------:R-:W-:Y:S01]  /*140c0*/  VIADD R71, R71, 0x78 ;  /* 0x0000007847477836 */ /* 0x000fe20000000000 */
[----:B------:R-:W-:-:S02]  /*140d0*/  ISETP.GE.AND P4, PT, R13, UR4, PT ;  /* 0x000000040d007c0c */ /* 0x000fc4000bf86270 */
[----:B------:R-:W-:Y:S02]  /*140e0*/  ISETP.GE.AND P6, PT, R15, UR4, PT ;  /* 0x000000040f007c0c */ /* 0x000fe4000bfc6270 */
[----:B------:R-:W-:Y:S02]  /*140f0*/  @!P1 LOP3.LUT R11, R0, 0xfffffffe, RZ, 0xc0, !PT ;  /* 0xfffffffe000b9812 */ /* 0x000fe400078ec0ff */
[----:B-1----:R-:W-:Y:S02]  /*14100*/  @!P2 LOP3.LUT R9, R28, 0xfffffffe, RZ, 0xc0, !PT ;  /* 0xfffffffe1c09a812 */ /* 0x002fe400078ec0ff */
[----:B------:R-:W-:Y:S01]  /*14110*/  @!P3 LEA.HI R10, R10, R10, RZ, 0x1 ;  /* 0x0000000a0a0ab211 */ /* 0x000fe200078f08ff */
[--C-:B------:R-:W-:Y:S01]  /*14120*/  @!P1 IMAD.WIDE R6, R11, 0x4, R26.reuse ;  /* 0x000000040b069825 */ /* 0x100fe200078e021a */
[----:B------:R-:W-:Y:S02]  /*14130*/  @!P5 LEA.HI R14, R14, R14, RZ, 0x1 ;  /* 0x0000000e0e0ed211 */ /* 0x000fe400078f08ff */
[----:B------:R-:W-:Y:S01]  /*14140*/  @!P0 LEA.HI R12, R12, R12, RZ, 0x1 ;  /* 0x0000000c0c0c8211 */ /* 0x000fe200078f08ff */
[----:B------:R-:W-:Y:S01]  /*14150*/  @!P2 IMAD.WIDE R8, R9, 0x4, R26 ;  /* 0x000000040908a825 */ /* 0x000fe200078e021a */
[----:B------:R-:W-:Y:S01]  /*14160*/  @!P4 LEA.HI R0, R13, R13, RZ, 0x1 ;  /* 0x0000000d0d00c211 */ /* 0x000fe200078f08ff */
[----:B------:R0:W-:Y:S01]  /*14170*/  @!P1 ST.E.64 desc[UR52][R6.64], R18 ;  /* 0x0000001206009985 */ /* 0x0001e2000c101b34 */
[----:B------:R-:W-:-:S02]  /*14180*/  @!P3 LOP3.LUT R11, R10, 0xfffffffe, RZ, 0xc0, !PT ;  /* 0xfffffffe0a0bb812 */ /* 0x000fc400078ec0ff */
[----:B------:R-:W-:Y:S01]  /*14190*/  @!P6 LEA.HI R16, R15, R15, RZ, 0x1 ;  /* 0x0000000f0f10e211 */ /* 0x000fe200078f08ff */
[----:B------:R1:W-:Y:S01]  /*141a0*/  @!P2 ST.E.64 desc[UR52][R8.64], R52 ;  /* 0x000000340800a985 */ /* 0x0003e2000c101b34 */
[----:B------:R-:W-:Y:S01]  /*141b0*/  @!P0 LOP3.LUT R13, R12, 0xfffffffe, RZ, 0xc0, !PT ;  /* 0xfffffffe0c0d8812 */ /* 0x000fe200078ec0ff */
[--C-:B------:R-:W-:Y:S01]  /*141c0*/  @!P3 IMAD.WIDE R10, R11, 0x4, R26.reuse ;  /* 0x000000040b0ab825 */ /* 0x100fe200078e021a */
[----:B------:R-:W-:Y:S02]  /*141d0*/  @!P4 LOP3.LUT R15, R0, 0xfffffffe, RZ, 0xc0, !PT ;  /* 0xfffffffe000fc812 */ /* 0x000fe400078ec0ff */
[----:B------:R-:W-:Y:S01]  /*141e0*/  @!P5 LOP3.LUT R17, R14, 0xfffffffe, RZ, 0xc0, !PT ;  /* 0xfffffffe0e11d812 */ /* 0x000fe200078ec0ff */
[--C-:B------:R-:W-:Y:S01]  /*141f0*/  @!P0 IMAD.WIDE R12, R13, 0x4, R26.reuse ;  /* 0x000000040d0c8825 */ /* 0x100fe200078e021a */
[----:B------:R2:W-:Y:S01]  /*14200*/  @!P3 ST.E.64 desc[UR52][R10.64], R20 ;  /* 0x000000140a00b985 */ /* 0x0005e2000c101b34 */
[----:B0-----:R-:W-:Y:S02]  /*14210*/  @!P6 LOP3.LUT R19, R16, 0xfffffffe, RZ, 0xc0, !PT ;  /* 0xfffffffe1013e812 */ /* 0x001fe400078ec0ff */
[----:B------:R-:W-:Y:S01]  /*14220*/  @!P4 IMAD.WIDE R6, R15, 0x4, R26 ;  /* 0x000000040f06c825 */ /* 0x000fe200078e021a */
[----:B------:R2:W-:Y:S01]  /*14230*/  @!P0 ST.E.64 desc[UR52][R12.64], R40 ;  /* 0x000000280c008985 */ /* 0x0005e2000c101b34 */
[----:B------:R-:W-:-:S02]  /*14240*/  ISETP.GE.AND P0, PT, R71, UR4, PT ;  /* 0x0000000447007c0c */ /* 0x000fc4000bf06270 */
[--C-:B-1----:R-:W-:Y:S01]  /*14250*/  @!P5 IMAD.WIDE R8, R17, 0x4, R26.reuse ;  /* 0x000000041108d825 */ /* 0x102fe200078e021a */
[----:B------:R2:W-:Y:S03]  /*14260*/  @!P4 ST.E.64 desc[UR52][R6.64], R22 ;  /* 0x000000160600c985 */ /* 0x0005e6000c101b34 */
[----:B------:R-:W-:Y:S01]  /*14270*/  @!P6 IMAD.WIDE R14, R19, 0x4, R26 ;  /* 0x00000004130ee825 */ /* 0x000fe200078e021a */
        /* <DEDUP_REMOVED lines=8> */
.L_x_1240:
        /* <DEDUP_REMOVED lines=36> */
[----:B-1----:R-:W-:Y:S02]  /*14540*/  IMAD R9, R8, R7, UR7 ;  /* 0x0000000708097e24 */ /* 0x002fe4000f8e0207 */
[----:B------:R-:W-:Y:S02]  /*14550*/  IMAD.MOV R7, RZ, RZ, -R5 ;  /* 0x000000ffff077224 */ /* 0x000fe400078e0a05 */
        /* <DEDUP_REMOVED lines=20> */
.L_x_1151:
[----:B------:R-:W-:-:S08]  /*146a0*/  NOP ;  /* 0x0000000000007918 */ /* 0x000fd00000000000 */
[----:B------:R-:W0:-:S00]  /*146b0*/  USETMAXREG.DEALLOC.CTAPOOL 0x28 ;  /* 0x00000028000079c8 */ /* 0x000e0000080e0500 */
[----:B0-----:R-:W-:Y:S01]  /*146c0*/  LOP3.LUT R17, R0, 0x3, RZ, 0xc0, !PT ;  /* 0x0000000300117812 */ /* 0x001fe200078ec0ff */
[----:B------:R-:W0:Y:S05]  /*146d0*/  S2R R27, SR_CTAID.Z ;  /* 0x00000000001b7919 */ /* 0x000e2a0000002700 */
[----:B-1----:R-:W1:Y:S01]  /*146e0*/  S2UR UR6, SR_CTAID.Y ;  /* 0x00000000000679c3 */ /* 0x002e620000002600 */
        /* <DEDUP_REMOVED lines=13> */
.L_x_1243:
[----:B------:R-:W-:Y:S01]  /*147c0*/  ULDC UR7, c[0x0][0xc50] ;  /* 0x0003140000077ab9 */ /* 0x000fe20000000800 */
[----:B------:R-:W-:Y:S01]  /*147d0*/  UMOV UR40, UR6 ;  /* 0x0000000600287c82 */ /* 0x000fe20008000000 */
[----:B------:R-:W-:-:S11]  /*147e0*/  UISETP.NE.AND UP0, UPT, UR7, 0x1, UPT ;  /* 0x000000010700788c */ /* 0x000fd6000bf05270 */
[----:B------:R-:W-:Y:S01]  /*147f0*/  @UP0 ULDC UR4, c[0x0][0xc54] ;  /* 0x0003150000040ab9 */ /* 0x000fe20000000800 */
[----:B------:R-:W-:Y:S01]  /*14800*/  @UP0 ULDC UR8, c[0x0][0xc58] ;  /* 0x0003160000080ab9 */ /* 0x000fe20000000800 */
[----:B------:R-:W-:-:S04]  /*14810*/  UIMAD.WIDE.U32 UR4, UR6, UR4, URZ ;  /* 0x00000004060472a5 */ /* 0x000fc8000f8e003f */
[----:B------:R-:W-:-:S12]  /*14820*/  @UP0 USHF.R.U32.HI UR40, URZ, UR8, UR5 ;  /* 0x000000083f280299 */ /* 0x000fd80008011605 */
.L_x_1244:
        /* <DEDUP_REMOVED lines=8> */
[----:B------:R-:W-:Y:S01]  /*148b0*/  IMAD.MOV.U32 R18, RZ, RZ, RZ ;  /* 0x000000ffff127224 */ /* 0x000fe200078e00ff */
[----:B------:R-:W-:Y:S01]  /*148c0*/  ULDC UR4, c[0x0][0x448] ;  /* 0x0001120000047ab9 */ /* 0x000fe20000000800 */
[----:B------:R-:W-:Y:S01]  /*148d0*/  ULDC UR6, c[0x0][0x2f0] ;  /* 0x0000bc0000067ab9 */ /* 0x000fe20000000800 */
[----:B------:R-:W-:Y:S01]  /*148e0*/  ULDC UR10, c[0x0][0x288] ;  /* 0x0000a200000a7ab9 */ /* 0x000fe20000000800 */
[----:B0-----:R-:W-:-:S04]  /*148f0*/  ISETP.NE.U32.AND P0, PT, R2, RZ, PT ;  /* 0x000000ff0200720c */ /* 0x001fc80003f05070 */
[----:B------:R-:W-:-:S13]  /*14900*/  ISETP.NE.AND.EX P0, PT, R3, RZ, PT, P0 ;  /* 0x000000ff0300720c */ /* 0x000fda0003f05300 */
[----:B------:R-:W0:Y:S02]  /*14910*/  @P0 LDC.64 R2, c[0x0][0xa28] ;  /* 0x00028a00ff020b82 */ /* 0x000e240000000a00 */
[----:B0-----:R-:W-:-:S05]  /*14920*/  @P0 IMAD.WIDE R2, R27, 0x4, R2 ;  /* 0x000000041b020825 */ /* 0x001fca00078e0202 */
[----:B------:R0:W5:Y:S01]  /*14930*/  @P0 LDG.E R18, desc[UR52][R2.64] ;  /* 0x0000003402120981 */ /* 0x000162000c1e1900 */
[----:B------:R-:W1:Y:S01]  /*14940*/  S2UR UR41, SR_CTAID.X ;  /* 0x00000000002979c3 */ /* 0x000e620000002500 */
[----:B------:R-:W-:-:S03]  /*14950*/  UISETP.NE.AND UP1, UPT, UR4, 0x1, UPT ;  /* 0x000000010400788c */ /* 0x000fc6000bf25270 */
[----:B------:R-:W-:Y:S01]  /*14960*/  ULDC.64 UR4, c[0x0][0x418] ;  /* 0x0001060000047ab9 */ /* 0x000fe20000000a00 */
[----:B------:R-:W-:Y:S02]  /*14970*/  UP2UR UR48, UPR, URZ, 0x2 ;  /* 0x000000023f307883 */ /* 0x000fe40008000000 */
[----:B------:R-:W-:-:S03]  /*14980*/  UISETP.NE.U32.AND UP0, UPT, UR4, URZ, UPT ;  /* 0x0000003f0400728c */ /* 0x000fc6000bf05070 */
[----:B------:R-:W-:Y:S01]  /*14990*/  ULDC UR4, c[0x0][0x424] ;  /* 0x0001090000047ab9 */ /* 0x000fe20000000800 */
[----:B------:R-:W-:Y:S01]  /*149a0*/  UISETP.NE.AND.EX UP0, UPT, UR5, URZ, UPT, UP0 ;  /* 0x0000003f0500728c */ /* 0x000fe2000bf05300 */
[----:B------:R-:W-:Y:S02]  /*149b0*/  @UP1 ULDC UR9, c[0x0][0x450] ;  /* 0x0001140000091ab9 */ /* 0x000fe40000000800 */
[----:B------:R-:W-:Y:S01]  /*149c0*/  @UP1 ULDC UR5, c[0x0][0x44c] ;  /* 0x0001130000051ab9 */ /* 0x000fe20000000800 */
[----:B------:R-:W-:-:S04]  /*149d0*/  USEL UR38, UR4, 0x1, UP0 ;  /* 0x0000000104267887 */ /* 0x000fc80008000000 */
[----:B------:R-:W-:Y:S02]  /*149e0*/  UIMAD UR7, UR38, UR6, 0x9f ;  /* 0x0000009f260774a4 */ /* 0x000fe4000f8e0206 */
[----:B------:R-:W-:Y:S02]  /*149f0*/  UIMAD UR38, UR38, UR6, URZ ;  /* 0x00000006262672a4 */ /* 0x000fe4000f8e023f */
[----:B------:R-:W-:Y:S02]  /*14a00*/  UIMAD.WIDE UR6, UR7, 0x66666667, URZ ;  /* 0x66666667070678a5 */ /* 0x000fe4000f8e023f */
[----:B-1----:R-:W-:Y:S02]  /*14a10*/  USHF.L.U32 UR41, UR41, 0x7, URZ ;  /* 0x0000000729297899 */ /* 0x002fe4000800063f */
[----:B------:R-:W-:Y:S02]  /*14a20*/  USHF.R.U32.HI UR42, URZ, 0x1f, UR7 ;  /* 0x0000001f3f2a7899 */ /* 0x000fe40008011607 */
[----:B------:R-:W-:-:S02]  /*14a30*/  UIADD3 UR8, UR41, 0x7f, URZ ;  /* 0x0000007f29087890 */ /* 0x000fc4000fffe03f */
[----:B------:R-:W-:Y:S02]  /*14a40*/  ULEA.HI.SX32 UR42, UR7, UR42, 0x1a ;  /* 0x0000002a072a7291 */ /* 0x000fe4000f8fd23f */
[----:B------:R-:W-:-:S04]  /*14a50*/  UIMAD.WIDE.U32 UR4, UR8, UR5, URZ ;  /* 0x00000005080472a5 */ /* 0x000fc8000f8e003f */
[----:B------:R-:W-:Y:S02]  /*14a60*/  @UP1 USHF.R.U32.HI UR8, URZ, UR9, UR5 ;  /* 0x000000093f081299 */ /* 0x000fe40008011605 */
[----:B------:R-:W-:Y:S01]  /*14a70*/  UIADD3 UR9, UR38, 0x1, -UR10 ;  /* 0x0000000126097890 */ /* 0x000fe2000fffe80a */
[----:B------:R-:W-:Y:S02]  /*14a80*/  ULDC.64 UR4, c[0x0][0x9e0] ;  /* 0x0002780000047ab9 */ /* 0x000fe40000000a00 */
[----:B------:R-:W-:Y:S02]  /*14a90*/  UISETP.GE.AND UP0, UPT, UR5, 0x1, UPT ;  /* 0x000000010500788c */ /* 0x000fe4000bf06270 */
[----:B------:R-:W-:-:S04]  /*14aa0*/  UIADD3 UR9, UR9, UR8, URZ ;  /* 0x0000000809097290 */ /* 0x000fc8000fffe03f */
[----:B------:R-:W-:Y:S01]  /*14ab0*/  PLOP3.LUT P1, PT, PT, PT, UP0, 0x80, 0x0 ;  /* 0x000000000000781c */ /* 0x000fe20003f2f008 */
[----:B------:R-:W-:-:S12]  /*14ac0*/  UIADD3 UR4, UR9, UR4, URZ ;  /* 0x0000000409047290 */ /* 0x000fd8000fffe03f */
[----:B0-----:R-:W-:Y:S05]  /*14ad0*/  @!P1 BRA `(.L_x_1246) ;  /* 0x0000000000449947 */ /* 0x001fea0003800000 */
        /* <DEDUP_REMOVED lines=10> */
.L_x_1247:
[----:B------:R-:W-:-:S11]  /*14b80*/  UISETP.NE.AND UP0, UPT, UR5, 0x1, UPT ;  /* 0x000000010500788c */ /* 0x000fd6000bf05270 */
[----:B------:R-:W-:Y:S02]  /*14b90*/  @UP0 ULDC.64 UR12, c[0x0][0x9e8] ;  /* 0x00027a00000c0ab9 */ /* 0x000fe40000000a00 */
[----:B------:R-:W-:-:S04]  /*14ba0*/  UIMAD.WIDE.U32 UR6, UR8, UR12, URZ ;  /* 0x0000000c080672a5 */ /* 0x000fc8000f8e003f */
[----:B------:R-:W-:-:S12]  /*14bb0*/  @UP0 USHF.R.U32.HI UR8, URZ, UR13, UR7 ;  /* 0x0000000d3f080299 */ /* 0x000fd80008011607 */
.L_x_1248:
[----:B------:R-:W-:-:S04]  /*14bc0*/  UIMAD UR8, UR8, UR5, UR5 ;  /* 0x00000005080872a4 */ /* 0x000fc8000f8e0205 */
[----:B------:R-:W-:-:S04]  /*14bd0*/  UISETP.LT.AND UP0, UPT, UR4, UR8, UPT ;  /* 0x000000080400728c */ /* 0x000fc8000bf01270 */
[----:B------:R-:W-:-:S12]  /*14be0*/  USEL UR4, UR4, UR8, UP0 ;  /* 0x0000000804047287 */ /* 0x000fd80008000000 */
.L_x_1246:
[----:B------:R-:W-:Y:S02]  /*14bf0*/  UISETP.NE.AND UP0, UPT, UR48, URZ, UPT ;  /* 0x0000003f3000728c */ /* 0x000fe4000bf05270 */
[----:B------:R-:W-:-:S03]  /*14c00*/  UIADD3 UR6, UR4, 0x9f, URZ ;  /* 0x0000009f04067890 */ /* 0x000fc6000fffe03f */
[----:B------:R-:W-:Y:S01]  /*14c10*/  UMOV UR4, UR41 ;  /* 0x0000002900047c82 */ /* 0x000fe20008000000 */
[----:B------:R-:W-:-:S04]  /*14c20*/  UIMAD.WIDE UR6, UR6, 0x66666667, URZ ;  /* 0x66666667060678a5 */ /* 0x000fc8000f8e023f */
[----:B------:R-:W-:Y:S01]  /*14c30*/  USHF.R.U32.HI UR43, URZ, 0x1f, UR7 ;  /* 0x0000001f3f2b7899 */ /* 0x000fe20008011607 */
[----:B------:R-:W-:Y:S02]  /*14c40*/  @UP0 ULDC UR8, c[0x0][0x44c] ;  /* 0x0001130000080ab9 */ /* 0x000fe40000000800 */
[----:B------:R-:W-:Y:S01]  /*14c50*/  @UP0 ULDC UR6, c[0x0][0x450] ;  /* 0x0001140000060ab9 */ /* 0x000fe20000000800 */
[----:B------:R-:W-:Y:S02]  /*14c60*/  UIMAD.WIDE.U32 UR8, UR41, UR8, URZ ;  /* 0x00000008290872a5 */ /* 0x000fe4000f8e003f */
[----:B------:R-:W-:Y:S02]  /*14c70*/  ULEA.HI.SX32 UR43, UR7, UR43, 0x1a ;  /* 0x0000002b072b7291 */ /* 0x000fe4000f8fd23f */
[----:B------:R-:W-:Y:S02]  /*14c80*/  @UP0 USHF.R.U32.HI UR4, URZ, UR6, UR9 ;  /* 0x000000063f040299 */ /* 0x000fe40008011609 */
[----:B------:R-:W-:-:S02]  /*14c90*/  UISETP.LT.AND UP0, UPT, UR42, UR43, UPT ;  /* 0x0000002b2a00728c */ /* 0x000fc4000bf01270 */
[----:B------:R-:W-:Y:S01]  /*14ca0*/  UIADD3 UR4, UR4, -UR10, UR38 ;  /* 0x8000000a04047290 */ /* 0x000fe2000fffe026 */
[----:B------:R-:W-:Y:S01]  /*14cb0*/  ULDC UR8, c[0x0][0x9dc] ;  /* 0x0002770000087ab9 */ /* 0x000fe20000000800 */
[----:B------:R-:W-:Y:S02]  /*14cc0*/  USEL UR12, UR42, UR43, UP0 ;  /* 0x0000002b2a0c7287 */ /* 0x000fe40008000000 */
[----:B------:R-:W-:Y:S01]  /*14cd0*/  UIADD3 UR8, UR4, -UR8, URZ ;  /* 0x8000000804087290 */ /* 0x000fe2000fffe03f */
[----:B------:R-:W-:Y:S11]  /*14ce0*/  @!P1 BRA `(.L_x_1249) ;  /* 0x0000000000449947 */ /* 0x000ff60003800000 */
        /* <DEDUP_REMOVED lines=10> */
.L_x_1250:
[----:B------:R-:W-:-:S11]  /*14d90*/  UISETP.NE.AND UP0, UPT, UR5, 0x1, UPT ;  /* 0x000000010500788c */ /* 0x000fd6000bf05270 */
[----:B------:R-:W-:Y:S02]  /*14da0*/  @UP0 ULDC.64 UR10, c[0x0][0x9e8] ;  /* 0x00027a00000a0ab9 */ /* 0x000fe40000000a00 */
[----:B------:R-:W-:-:S04]  /*14db0*/  UIMAD.WIDE.U32 UR6, UR4, UR10, URZ ;  /* 0x0000000a040672a5 */ /* 0x000fc8000f8e003f */
[----:B------:R-:W-:-:S12]  /*14dc0*/  @UP0 USHF.R.U32.HI UR4, URZ, UR11, UR7 ;  /* 0x0000000b3f040299 */ /* 0x000fd80008011607 */
.L_x_1251:
[----:B------:R-:W-:-:S04]  /*14dd0*/  UIMAD UR4, UR4, UR5, URZ ;  /* 0x00000005040472a4 */ /* 0x000fc8000f8e023f */
[----:B------:R-:W-:-:S04]  /*14de0*/  UISETP.LT.AND UP0, UPT, UR8, UR4, UPT ;  /* 0x000000040800728c */ /* 0x000fc8000bf01270 */
[----:B------:R-:W-:-:S12]  /*14df0*/  USEL UR8, UR8, UR4, !UP0 ;  /* 0x0000000408087287 */ /* 0x000fd8000c000000 */
.L_x_1249:
        /* <DEDUP_REMOVED lines=8> */
[----:B------:R-:W-:Y:S02]  /*14e80*/  UISETP.NE.AND UP0, UPT, UR9, URZ, UPT ;  /* 0x0000003f0900728c */ /* 0x000fe4000bf05270 */
[----:B------:R-:W-:-:S06]  /*14e90*/  UISETP.GT.AND UP1, UPT, UR12, UR44, UPT ;  /* 0x0000002c0c00728c */ /* 0x000fcc000bf24270 */
[----:B------:R-:W-:-:S03]  /*14ea0*/  PLOP3.LUT P0, PT, PT, PT, UP1, 0x80, 0x0 ;  /* 0x000000000000781c */ /* 0x000fc60003f0f018 */
[----:B------:R-:W-:-:S10]  /*14eb0*/  @!UP0 ULDC UR9, c[0x0][0x9f0] ;  /* 0x00027c0000098ab9 */ /* 0x000fd40000000800 */
[----:B------:R-:W-:Y:S05]  /*14ec0*/  @!P0 BRA `(.L_x_1252) ;  /* 0x00000000007c8947 */ /* 0x000fea0003800000 */
[----:B------:R-:W-:Y:S01]  /*14ed0*/  IABS R0, UR9 ;  /* 0x0000000900007c13 */ /* 0x000fe20008000000 */
[----:B------:R-:W-:Y:S02]  /*14ee0*/  UIADD3 UR4, UR9, -0x1, UR12 ;  /* 0xffffffff09047890 */ /* 0x000fe4000fffe00c */
[----:B------:R-:W-:Y:S02]  /*14ef0*/  IABS R4, UR9 ;  /* 0x0000000900047c13 */ /* 0x000fe40008000000 */
[----:B------:R-:W-:Y:S01]  /*14f00*/  R2UR UR10, R0 ;  /* 0x00000000000a72ca */ /* 0x000fe200000e0000 */
[----:B------:R-:W-:-:S03]  /*14f10*/  UIADD3 UR6, -UR44, UR4, URZ ;  /* 0x000000042c067290 */ /* 0x000fc6000fffe13f */
[----:B------:R-:W-:-:S03]  /*14f20*/  UMOV UR4, URZ ;  /* 0x0000003f00047c82 */ /* 0x000fc60008000000 */
[----:B------:R-:W-:Y:S01]  /*14f30*/  IABS R3, UR6 ;  /* 0x0000000600037c13 */ /* 0x000fe20008000000 */
[----:B------:R-:W-:-:S03]  /*14f40*/  ULOP3.LUT UR6, UR6, UR9, URZ, 0x3c, !UPT ;  /* 0x0000000906067292 */ /* 0x000fc6000f8e3c3f */
[----:B------:R-:W-:Y:S02]  /*14f50*/  R2UR UR8, R3 ;  /* 0x00000000030872ca */ /* 0x000fe400000e0000 */
        /* <DEDUP_REMOVED lines=22> */
.L_x_1252:
[----:B------:R-:W-:Y:S02]  /*150c0*/  UIMAD UR49, UR45, UR37, UR44 ;  /* 0x000000252d3172a4 */ /* 0x000fe4000f8e022c */
[----:B------:R-:W-:Y:S02]  /*150d0*/  IMAD.U32 R3, RZ, RZ, UR37 ;  /* 0x00000025ff037e24 */ /* 0x000fe4000f8e00ff */
[----:B------:R-:W-:Y:S02]  /*150e0*/  IMAD.MOV.U32 R30, RZ, RZ, 0x1 ;  /* 0x00000001ff1e7424 */ /* 0x000fe400078e00ff */
[----:B------:R-:W-:Y:S02]  /*150f0*/  IMAD.MOV.U32 R2, RZ, RZ, 0x1 ;  /* 0x00000001ff027424 */ /* 0x000fe400078e00ff */
        /* <DEDUP_REMOVED lines=18> */
[----:B------:R-:W-:Y:S02]  /*15220*/  IMAD.U32 R4, RZ, RZ, UR4 ;  /* 0x00000004ff047e24 */ /* 0x000fe4000f8e00ff */
        /* <DEDUP_REMOVED lines=11> */
[----:B0----5:R-:W-:Y:S05]  /*152e0*/  CALL.ABS.NOINC R2 ;  /* 0x0000000002007343 */ /* 0x021fea0003c00000 */
.L_x_1253:
[----:B------:R-:W-:-:S06]  /*152f0*/  UIADD3 UR4, UR46, 0xa400, URZ ;  /* 0x0000a4002e047890 */ /* 0x000fcc000fffe03f */
[----:B------:R-:W-:-:S05]  /*15300*/  IMAD.U32 R16, RZ, RZ, UR4 ;  /* 0x00000004ff107e24 */ /* 0x000fca000f8e00ff */
[----:B------:R-:W-:-:S13]  /*15310*/  LOP3.LUT P0, RZ, R16, 0x3ff, RZ, 0xc0, !PT ;  /* 0x000003ff10ff7812 */ /* 0x000fda000780c0ff */
        /* <DEDUP_REMOVED lines=17> */
.L_x_1254:
        /* <DEDUP_REMOVED lines=20> */
.L_x_1255:
        /* <DEDUP_REMOVED lines=18> */
.L_x_1256:
        /* <DEDUP_REMOVED lines=14> */
.L_x_1307:
        /* <DEDUP_REMOVED lines=14> */
[----:B------:R-:W-:Y:S01]  /*15850*/  IMAD.IADD R13, R13, 0x1, R18 ;  /* 0x000000010d0d7824 */ /* 0x000fe200078e0212 */
[----:B------:R-:W-:Y:S01]  /*15860*/  @P3 LOP3.LUT R0, R0, 0x8, RZ, 0xfc, !PT ;  /* 0x0000000800003812 */ /* 0x000fe200078efcff */
[----:B------:R-:W-:Y:S01]  /*15870*/  IMAD.MOV.U32 R12, RZ, RZ, R11 ;  /* 0x000000ffff0c7224 */ /* 0x000fe200078e000b */
[----:B------:R-:W-:Y:S01]  /*15880*/  ISETP.GT.U32.OR P0, PT, R20, 0x9f, P0 ;  /* 0x0000009f1400780c */ /* 0x000fe20000704470 */
[----:B------:R-:W-:-:S03]  /*15890*/  IMAD.MOV.U32 R15, RZ, RZ, R13 ;  /* 0x000000ffff0f7224 */ /* 0x000fc600078e000d */
[----:B------:R-:W1:Y:S08]  /*158a0*/  @P3 LDC R3, c[0x0][0x438] ;  /* 0x00010e00ff033b82 */ /* 0x000e700000000800 */
        /* <DEDUP_REMOVED lines=14> */
[----:B------:R-:W-:Y:S01]  /*15990*/  @!P1 LEA.HI.X R7, R2, R7, R3, 0x2, P2 ;  /* 0x0000000702079211 */ /* 0x000fe200010f1403 */
[----:B------:R-:W-:Y:S01]  /*159a0*/  IMAD.SHL.U32 R37, R19, 0x80, RZ ;  /* 0x0000008013257824 */ /* 0x000fe200078e00ff */
        /* <DEDUP_REMOVED lines=14> */
[C---:B------:R-:W-:Y:S02]  /*15a90*/  IMAD.SHL.U32 R2, R19.reuse, 0x20, RZ ;  /* 0x0000002013027824 */ /* 0x040fe400078e00ff */
[----:B------:R-:W-:-:S03]  /*15aa0*/  IMAD.SHL.U32 R9, R19, 0x4, RZ ;  /* 0x0000000413097824 */ /* 0x000fc600078e00ff */
[----:B------:R-:W-:-:S04]  /*15ab0*/  LOP3.LUT R14, R2, 0x80, RZ, 0xc0, !PT ;  /* 0x00000080020e7812 */ /* 0x000fc800078ec0ff */
[----:B------:R-:W-:Y:S01]  /*15ac0*/  LOP3.LUT R14, R14, 0x10, R19, 0xf8, !PT ;  /* 0x000000100e0e7812 */ /* 0x000fe200078ef813 */
[----:B------:R-:W-:Y:S01]  /*15ad0*/  IMAD.MOV.U32 R8, RZ, RZ, RZ ;  /* 0x000000ffff087224 */ /* 0x000fe200078e00ff */
[----:B------:R-:W-:Y:S02]  /*15ae0*/  LOP3.LUT R36, R2, 0x100, RZ, 0xc0, !PT ;  /* 0x0000010002247812 */ /* 0x000fe400078ec0ff */
[----:B------:R-:W-:Y:S02]  /*15af0*/  LOP3.LUT R9, R14, 0x10, R9, 0x78, !PT ;  /* 0x000000100e097812 */ /* 0x000fe400078e7809 */
[----:B------:R-:W-:Y:S01]  /*15b00*/  LOP3.LUT R14, R2, 0x60, RZ, 0xc0, !PT ;  /* 0x00000060020e7812 */ /* 0x000fe200078ec0ff */
[----:B------:R1:W5:Y:S01]  /*15b10*/  @!P0 LDG.E R8, desc[UR52][R4.64] ;  /* 0x0000003404088981 */ /* 0x000362000c1e1900 */
[----:B------:R-:W-:Y:S02]  /*15b20*/  SHF.R.U32.HI R3, RZ, 0x5, R22 ;  /* 0x00000005ff037819 */ /* 0x000fe40000011616 */
[----:B------:R-:W-:-:S02]  /*15b30*/  LOP3.LUT R2, R37, 0x380, RZ, 0xc0, !PT ;  /* 0x0000038025027812 */ /* 0x000fc400078ec0ff */
[----:B------:R-:W-:-:S03]  /*15b40*/  ISETP.GT.U32.AND P0, PT, R20, 0x9f, PT ;  /* 0x0000009f1400780c */ /* 0x000fc60003f04070 */
[C---:B------:R-:W-:Y:S02]  /*15b50*/  IMAD R2, R3.reuse, 0x10, R2 ;  /* 0x0000001003027824 */ /* 0x040fe400078e0202 */
[----:B------:R-:W-:-:S03]  /*15b60*/  IMAD R14, R3, 0x200, R14 ;  /* 0x00000200030e7824 */ /* 0x000fc600078e020e */
[----:B------:R-:W-:-:S04]  /*15b70*/  LOP3.LUT R2, R2, R29, RZ, 0x3c, !PT ;  /* 0x0000001d02027212 */ /* 0x000fc800078e3cff */
[----:B------:R-:W-:Y:S01]  /*15b80*/  LOP3.LUT R37, R2, 0xc00, R37, 0xf8, !PT ;  /* 0x00000c0002257812 */ /* 0x000fe200078ef825 */
[----:B------:R-:W-:Y:S01]  /*15b90*/  IMAD.MOV R2, RZ, RZ, -R15 ;  /* 0x000000ffff027224 */ /* 0x000fe200078e0a0f */
[----:B------:R-:W-:Y:S02]  /*15ba0*/  IADD3 R36, R9, R14, R36 ;  /* 0x0000000e09247210 */ /* 0x000fe40007ffe024 */
[----:B------:R-:W-:Y:S01]  /*15bb0*/  @P0 LOP3.LUT R0, R0, 0x2, RZ, 0xfc, !PT ;  /* 0x0000000200000812 */ /* 0x000fe200078efcff */
[----:B------:R-:W-:Y:S01]  /*15bc0*/  IMAD R9, R16, R2, R13 ;  /* 0x0000000210097224 */ /* 0x000fe200078e020d */
[----:B------:R-:W-:Y:S01]  /*15bd0*/  LOP3.LUT P0, RZ, R19, 0x4, RZ, 0xc0, !PT ;  /* 0x0000000413ff7812 */ /* 0x000fe2000780c0ff */
[----:B------:R-:W-:-:S05]  /*15be0*/  IMAD.MOV.U32 R2, RZ, RZ, 0x40 ;  /* 0x00000040ff027424 */ /* 0x000fca00078e00ff */
        /* <DEDUP_REMOVED lines=15> */
.L_x_1258:
[----:B------:R-:W-:-:S05]  /*15ce0*/  IMAD.MOV.U32 R30, RZ, RZ, 0x1 ;  /* 0x00000001ff1e7424 */ /* 0x000fca00078e00ff */
[----:B------:R-:W-:-:S04]  /*15cf0*/  SHF.L.U32 R30, R30, 0x1f, RZ ;  /* 0x0000001f1e1e7819 */ /* 0x000fc800000006ff */
[----:B------:R-:W0:Y:S02]  /*15d00*/  SYNCS.PHASECHK.TRANS64.TRYWAIT P0, [UR46+0x22880], R30 ;  /* 0x0228801eff0075a7 */ /* 0x000e24000800016e */
[----:B0-----:R-:W-:Y:S05]  /*15d10*/  @!P0 BRA `(.L_x_1259) ;  /* 0x0000004000408947 */ /* 0x001fea0003800000 */
.L_x_1308:
        /* <DEDUP_REMOVED lines=22> */
[C---:B------:R-:W-:Y:S02]  /*15e80*/  IMAD R13, R10.reuse, UR5, R13 ;  /* 0x000000050a0d7c24 */ /* 0x040fe4000f8e020d */
[----:B------:R-:W-:Y:S01]  /*15e90*/  IMAD.WIDE.U32 R4, R10, UR4, R4 ;  /* 0x000000040a047c25 */ /* 0x000fe2000f8e0004 */
[----:B------:R-:W-:-:S03]  /*15ea0*/  ULDC.64 UR4, c[0x0][0x330] ;  /* 0x0000cc0000047ab9 */ /* 0x000fc60000000a00 */
[----:B------:R-:W-:Y:S02]  /*15eb0*/  IMAD.IADD R3, R3, 0x1, R7 ;  /* 0x0000000103037824 */ /* 0x000fe400078e0207 */
[----:B------:R-:W-:Y:S02]  /*15ec0*/  IMAD.IADD R5, R5, 0x1, R13 ;  /* 0x0000000105057824 */ /* 0x000fe400078e020d */
[----:B------:R-:W-:Y:S01]  /*15ed0*/  IMAD.U32 R7, RZ, RZ, UR4 ;  /* 0x00000004ff077e24 */ /* 0x000fe2000f8e00ff */
[----:B------:R-:W-:Y:S01]  /*15ee0*/  UIMAD UR4, UR6, UR4, URZ ;  /* 0x00000004060472a4 */ /* 0x000fe2000f8e023f */
[----:B------:R-:W-:Y:S02]  /*15ef0*/  IMAD.SHL.U32 R34, R22, 0x10, RZ ;  /* 0x0000001016227824 */ /* 0x000fe400078e00ff */
[----:B------:R-:W-:Y:S01]  /*15f00*/  IMAD.WIDE.U32 R4, R7, UR40, R4 ;  /* 0x0000002807047c25 */ /* 0x000fe2000f8e0004 */
[----:B------:R-:W-:Y:S01]  /*15f10*/  ULDC.64 UR6, c[0x0][0x318] ;  /* 0x0000c60000067ab9 */ /* 0x000fe20000000a00 */
[----:B------:R-:W-:-:S02]  /*15f20*/  UIMAD UR4, UR40, UR5, UR4 ;  /* 0x00000005280472a4 */ /* 0x000fc4000f8e0204 */
        /* <DEDUP_REMOVED lines=19> */
[C---:B------:R-:W-:Y:S01]  /*16060*/  ISETP.LT.OR P0, PT, R5.reuse, 0x1, P2 ;  /* 0x000000010500780c */ /* 0x040fe20001701670 */
[----:B------:R-:W-:Y:S01]  /*16070*/  VIADD R28, R34, UR46 ;  /* 0x0000002e221c7c36 */ /* 0x000fe20008000000 */
[----:B------:R-:W-:Y:S01]  /*16080*/  LOP3.LUT R0, R0, 0xffffffdf, RZ, 0xc0, !PT ;  /* 0xffffffdf00007812 */ /* 0x000fe200078ec0ff */
[----:B------:R-:W1:Y:S01]  /*16090*/  SHFL.IDX PT, R3, R17, RZ, 0x181f ;  /* 0x00181fff11037589 */ /* 0x000e6200000e0000 */
[C---:B------:R-:W-:Y:S02]  /*160a0*/  ISETP.GE.AND P6, PT, R5.reuse, 0x61, PT ;  /* 0x000000610500780c */ /* 0x040fe40003fc6270 */
[C---:B------:R-:W-:Y:S01]  /*160b0*/  ISETP.GE.AND P5, PT, R5.reuse, 0x31, PT ;  /* 0x000000310500780c */ /* 0x040fe20003fa6270 */
[----:B------:R-:W2:Y:S01]  /*160c0*/  SHFL.IDX PT, R11, R16, 0x1, 0x181f ;  /* 0x00381f00100b7f89 */ /* 0x000ea200000e0000 */
[C---:B------:R-:W-:Y:S02]  /*160d0*/  ISETP.GE.AND P4, PT, R5.reuse, 0x41, PT ;  /* 0x000000410500780c */ /* 0x040fe40003f86270 */
[----:B------:R-:W-:Y:S01]  /*160e0*/  ISETP.GE.AND P3, PT, R5, 0x51, PT ;  /* 0x000000510500780c */ /* 0x000fe20003f66270 */
[----:B------:R-:W3:Y:S04]  /*160f0*/  SHFL.IDX PT, R22, R17, 0x1, 0x181f ;  /* 0x00381f0011167f89 */ /* 0x000ee800000e0000 */
[----:B------:R-:W4:Y:S04]  /*16100*/  SHFL.IDX PT, R12, R16, 0x2, 0x181f ;  /* 0x00581f00100c7f89 */ /* 0x000f2800000e0000 */
[----:B------:R-:W5:Y:S01]  /*16110*/  SHFL.IDX PT, R23, R17, 0x2, 0x181f ;  /* 0x00581f0011177f89 */ /* 0x000f6200000e0000 */
[----:B0-----:R-:W-:-:S03]  /*16120*/  IADD3 R2, P1, R29, R14, RZ ;  /* 0x0000000e1d027210 */ /* 0x001fc60007f3e0ff */
[----:B------:R-:W-:Y:S02]  /*16130*/  SHFL.IDX PT, R14, R4, 0x1, 0x181f ;  /* 0x00381f00040e7f89 */ /* 0x000fe400000e0000 */
[----:B-1----:R-:W-:-:S05]  /*16140*/  IMAD.X R3, RZ, RZ, R3, P1 ;  /* 0x000000ffff037224 */ /* 0x002fca00008e0603 */
[----:B------:R2:W-:Y:S01]  /*16150*/  LDGSTS.E.BYPASS.LTC128B.128 [R28+0xa400], desc[UR52][R2.64], !P0 ;  /* 0x0a400000021c7fae */ /* 0x0005e2000c101d74 */
[----:B------:R-:W-:Y:S02]  /*16160*/  ISETP.LT.OR P0, PT, R5, 0x11, P2 ;  /* 0x000000110500780c */ /* 0x000fe40001701670 */
[----:B--2---:R-:W-:Y:S02]  /*16170*/  IADD3 R2, P1, R29, R11, RZ ;  /* 0x0000000b1d027210 */ /* 0x004fe40007f3e0ff */
[----:B------:R-:W0:Y:S03]  /*16180*/  SHFL.IDX PT, R11, R16, 0x3, 0x181f ;  /* 0x00781f00100b7f89 */ /* 0x000e2600000e0000 */
[----:B---3--:R-:W-:Y:S02]  /*16190*/  IMAD.X R3, RZ, RZ, R22, P1 ;  /* 0x000000ffff037224 */ /* 0x008fe400008e0616 */
[----:B------:R-:W1:Y:S04]  /*161a0*/  SHFL.IDX PT, R22, R17, 0x3, 0x181f ;  /* 0x00781f0011167f89 */ /* 0x000e6800000e0000 */
[----:B------:R4:W-:Y:S01]  /*161b0*/  LDGSTS.E.BYPASS.LTC128B.128 [R28+0xac00], desc[UR52][R2.64], !P0 ;  /* 0x0ac00000021c7fae */ /* 0x0009e2000c101d74 */
[----:B------:R-:W-:-:S02]  /*161c0*/  ISETP.LT.OR P0, PT, R5, 0x21, P2 ;  /* 0x000000210500780c */ /* 0x000fc40001701670 */
[----:B----4-:R-:W-:Y:S02]  /*161d0*/  IADD3 R2, P1, R29, R12, RZ ;  /* 0x0000000c1d027210 */ /* 0x010fe40007f3e0ff */
[----:B------:R-:W2:Y:S03]  /*161e0*/  SHFL.IDX PT, R12, R16, 0x4, 0x181f ;  /* 0x00981f00100c7f89 */ /* 0x000ea600000e0000 */
[----:B-----5:R-:W-:Y:S02]  /*161f0*/  IMAD.X R3, RZ, RZ, R23, P1 ;  /* 0x000000ffff037224 */ /* 0x020fe400008e0617 */
[----:B------:R-:W3:Y:S04]  /*16200*/  SHFL.IDX PT, R23, R17, 0x4, 0x181f ;  /* 0x00981f0011177f89 */ /* 0x000ee800000e0000 */
[----:B------:R0:W-:Y:S01]  /*16210*/  LDGSTS.E.BYPASS.LTC128B.128 [R28+0xb400], desc[UR52][R2.64], !P0 ;  /* 0x0b400000021c7fae */ /* 0x0001e2000c101d74 */
[----:B------:R-:W-:-:S02]  /*16220*/  ISETP.LT.OR P0, PT, R5, 0x31, P2 ;  /* 0x000000310500780c */ /* 0x000fc40001701670 */
[----:B0-----:R-:W-:Y:S02]  /*16230*/  IADD3 R2, P1, R29, R11, RZ ;  /* 0x0000000b1d027210 */ /* 0x001fe40007f3e0ff */
[----:B------:R-:W0:Y:S03]  /*16240*/  SHFL.IDX PT, R11, R16, 0x5, 0x181f ;  /* 0x00b81f00100b7f89 */ /* 0x000e2600000e0000 */
[----:B-1----:R-:W-:Y:S02]  /*16250*/  IMAD.X R3, RZ, RZ, R22, P1 ;  /* 0x000000ffff037224 */ /* 0x002fe400008e0616 */
[----:B------:R-:W1:Y:S04]  /*16260*/  SHFL.IDX PT, R22, R17, 0x5, 0x181f ;  /* 0x00b81f0011167f89 */ /* 0x000e6800000e0000 */
[----:B------:R2:W-:Y:S01]  /*16270*/  LDGSTS.E.BYPASS.LTC128B.128 [R28+0xbc00], desc[UR52][R2.64], !P0 ;  /* 0x0bc00000021c7fae */ /* 0x0005e2000c101d74 */
[----:B------:R-:W-:-:S02]  /*16280*/  ISETP.LT.OR P0, PT, R5, 0x41, P2 ;  /* 0x000000410500780c */ /* 0x000fc40001701670 */
[----:B--2---:R-:W-:Y:S02]  /*16290*/  IADD3 R2, P1, R29, R12, RZ ;  /* 0x0000000c1d027210 */ /* 0x004fe40007f3e0ff */
[----:B------:R-:W2:Y:S03]  /*162a0*/  SHFL.IDX PT, R12, R16, 0x6, 0x181f ;  /* 0x00d81f00100c7f89 */ /* 0x000ea600000e0000 */
[----:B---3--:R-:W-:Y:S02]  /*162b0*/  IMAD.X R3, RZ, RZ, R23, P1 ;  /* 0x000000ffff037224 */ /* 0x008fe400008e0617 */
[----:B------:R-:W3:Y:S04]  /*162c0*/  SHFL.IDX PT, R23, R17, 0x6, 0x181f ;  /* 0x00d81f0011177f89 */ /* 0x000ee800000e0000 */
[----:B------:R0:W-:Y:S01]  /*162d0*/  LDGSTS.E.BYPASS.LTC128B.128 [R28+0xc400], desc[UR52][R2.64], !P0 ;  /* 0x0c400000021c7fae */ /* 0x0001e2000c101d74 */
[----:B------:R-:W-:-:S03]  /*162e0*/  ISETP.LT.OR P0, PT, R5, 0x51, P2 ;  /* 0x000000510500780c */ /* 0x000fc60001701670 */
[----:B------:R-:W-:Y:S01]  /*162f0*/  SHFL.IDX PT, R17, R17, 0x7, 0x181f ;  /* 0x00f81f0011117f89 */ /* 0x000fe200000e0000 */
[----:B0-----:R-:W-:-:S03]  /*16300*/  IADD3 R2, P1, R29, R11, RZ ;  /* 0x0000000b1d027210 */ /* 0x001fc60007f3e0ff */
[----:B------:R-:W0:Y:S02]  /*16310*/  SHFL.IDX PT, R11, R16, 0x7, 0x181f ;  /* 0x00f81f00100b7f89 */ /* 0x000e2400000e0000 */
[----:B-1----:R-:W-:Y:S02]  /*16320*/  IMAD.X R3, RZ, RZ, R22, P1 ;  /* 0x000000ffff037224 */ /* 0x002fe400008e0616 */
[----:B------:R-:W-:Y:S04]  /*16330*/  SHFL.IDX PT, R16, R7, RZ, 0x181f ;  /* 0x00181fff07107589 */ /* 0x000fe800000e0000 */
[----:B------:R2:W-:Y:S01]  /*16340*/  LDGSTS.E.BYPASS.LTC128B.128 [R28+0xcc00], desc[UR52][R2.64], !P0 ;  /* 0x0cc00000021c7fae */ /* 0x0005e2000c101d74 */
[----:B------:R-:W-:-:S03]  /*16350*/  ISETP.LT.OR P0, PT, R5, 0x61, P2 ;  /* 0x000000610500780c */ /* 0x000fc60001701670 */
[----:B------:R-:W-:Y:S01]  /*16360*/  SHFL.IDX PT, R7, R7, 0x1, 0x181f ;  /* 0x00381f0007077f89 */ /* 0x000fe200000e0000 */
[----:B--2---:R-:W-:-:S03]  /*16370*/  IADD3 R2, P1, R29, R12, RZ ;  /* 0x0000000c1d027210 */ /* 0x004fc60007f3e0ff */
[----:B------:R-:W1:Y:S02]  /*16380*/  SHFL.IDX PT, R12, R4, RZ, 0x181f ;  /* 0x00181fff040c7589 */ /* 0x000e6400000e0000 */
[----:B---3--:R-:W-:-:S05]  /*16390*/  IMAD.X R3, RZ, RZ, R23, P1 ;  /* 0x000000ffff037224 */ /* 0x008fca00008e0617 */
[----:B------:R0:W-:Y:S01]  /*163a0*/  LDGSTS.E.BYPASS.LTC128B.128 [R28+0xd400], desc[UR52][R2.64], !P0 ;  /* 0x0d400000021c7fae */ /* 0x0001e2000c101d74 */
[----:B------:R-:W-:Y:S02]  /*163b0*/  ISETP.LT.OR P0, PT, R5, 0x71, P2 ;  /* 0x000000710500780c */ /* 0x000fe40001701670 */
[----:B0-----:R-:W-:-:S05]  /*163c0*/  IADD3 R2, P1, R29, R11, RZ ;  /* 0x0000000b1d027210 */ /* 0x001fca0007f3e0ff */
[----:B------:R-:W-:-:S06]  /*163d0*/  IMAD.X R3, RZ, RZ, R17, P1 ;  /* 0x000000ffff037224 */ /* 0x000fcc00008e0611 */
[----:B------:R1:W-:Y:S01]  /*163e0*/  LDGSTS.E.BYPASS.LTC128B.128 [R28+0xdc00], desc[UR52][R2.64], !P0 ;  /* 0x0dc00000021c7fae */ /* 0x0003e2000c101d74 */
[----:B------:R-:W-:Y:S02]  /*163f0*/  ISETP.LT.OR P0, PT, R5, 0x81, P2 ;  /* 0x000000810500780c */ /* 0x000fe40001701670 */
[----:B-1----:R-:W-:-:S05]  /*16400*/  IADD3 R2, P1, R29, R12, RZ ;  /* 0x0000000c1d027210 */ /* 0x002fca0007f3e0ff */
[----:B------:R-:W-:Y:S01]  /*16410*/  IMAD.X R3, RZ, RZ, R16, P1 ;  /* 0x000000ffff037224 */ /* 0x000fe200008e0610 */
        /* <DEDUP_REMOVED lines=12> */
[----:B0-----:R-:W-:-:S07]  /*164e0*/  @P6 LOP3.LUT R0, R0, 0x100, RZ, 0xfc, !PT ;  /* 0x0000010000006812 */ /* 0x001fce00078efcff */
.L_x_1330:
        /* <DEDUP_REMOVED lines=16> */
.L_x_1261:
[----:B------:R-:W-:Y:S01]  /*165f0*/  SYNCS.ARRIVE.TRANS64.A1T0 RZ, [UR46+0x22870], RZ ;  /* 0x022870ffffff79a7 */ /* 0x000fe2000810002e */
[----:B------:R-:W-:Y:S05]  /*16600*/  @!P6 BRA `(.L_x_1262) ;  /* 0x000000000004e947 */ /* 0x000fea0003800000 */
[----:B------:R-:W-:Y:S01]  /*16610*/  BPT.TRAP 0x1 ;  /* 0x000000040000795c */ /* 0x000fe20000300000 */
.L_x_1262:
[----:B------:R-:W0:Y:S02]  /*16620*/  SYNCS.PHASECHK.TRANS64.TRYWAIT P2, [UR46+0x22840], R30 ;  /* 0x0228401eff0075a7 */ /* 0x000e24000804016e */
[----:B0-----:R-:W-:Y:S05]  /*16630*/  @!P2 BRA `(.L_x_1263) ;  /* 0x000000440034a947 */ /* 0x001fea0003800000 */
.L_x_1331:
        /* <DEDUP_REMOVED lines=62> */
[----:B--2---:R-:W-:-:S04]  /*16a20*/  @P1 IMAD.X R9, RZ, RZ, R9, P2 ;  /* 0x000000ffff091224 */ /* 0x004fc800010e0609 */
        /* <DEDUP_REMOVED lines=19> */
[----:B0-----:R-:W-:-:S05]  /*16b60*/  @P3 IADD3 R14, P2, R29, R14, RZ ;  /* 0x0000000e1d0e3210 */ /* 0x001fca0007f5e0ff */
        /* <DEDUP_REMOVED lines=20> */
[----:B0-----:R-:W-:-:S03]  /*16cb0*/  @P1 IADD3 R9, P0, R29, R14, RZ ;  /* 0x0000000e1d091210 */ /* 0x001fc60007f1e0ff */
[----:B------:R0:W3:Y:S02]  /*16cc0*/  SHFL.IDX PT, R14, R5, 0x1, 0x181f ;  /* 0x00381f00050e7f89 */ /* 0x0000e400000e0000 */
[----:B-1----:R-:W-:Y:S02]  /*16cd0*/  @P1 IMAD.X R10, RZ, RZ, R8, P0 ;  /* 0x000000ffff0a1224 */ /* 0x002fe400000e0608 */
[----:B--2---:R-:W-:Y:S01]  /*16ce0*/  @P1 IMAD.MOV.U32 R2, RZ, RZ, R9 ;  /* 0x000000ffff021224 */ /* 0x004fe200078e0009 */
[----:B------:R0:W1:Y:S01]  /*16cf0*/  SHFL.IDX PT, R8, R4, 0x1, 0x181f ;  /* 0x00381f0004087f89 */ /* 0x00006200000e0000 */
[----:B------:R-:W-:-:S05]  /*16d00*/  @P1 IMAD.MOV.U32 R3, RZ, RZ, R10 ;  /* 0x000000ffff031224 */ /* 0x000fca00078e000a */
[----:B------:R0:W-:Y:S02]  /*16d10*/  @P1 LDGSTS.E.BYPASS.LTC128B.128 [R28+0x1c400], desc[UR52][R2.64], !P6 ;  /* 0x1c400000021c1fae */ /* 0x0001e4000f101d74 */
.L_x_1353:
[----:B------:R-:W-:Y:S02]  /*16d20*/  LOP3.LUT P2, RZ, R0, 0x100, RZ, 0xc0, !PT ;  /* 0x0000010000ff7812 */ /* 0x000fe4000784c0ff */
[----:B------:R-:W-:-:S11]  /*16d30*/  ISETP.GE.AND P1, PT, R29, R16, PT ;  /* 0x000000101d00720c */ /* 0x000fd60003f26270 */
[----:B0--3--:R-:W-:-:S05]  /*16d40*/  @P2 IADD3 R2, P0, R29, R14, RZ ;  /* 0x0000000e1d022210 */ /* 0x009fca0007f1e0ff */
[----:B-1----:R-:W-:-:S05]  /*16d50*/  @P2 IMAD.X R3, RZ, RZ, R8, P0 ;  /* 0x000000ffff032224 */ /* 0x002fca00000e0608 */
        /* <DEDUP_REMOVED lines=13> */
.L_x_1265:
        /* <DEDUP_REMOVED lines=30> */
.L_x_1266:
[----:B------:R-:W-:Y:S01]  /*17010*/  UISETP.NE.AND UP0, UPT, UR48, URZ, UPT ;  /* 0x0000003f3000728c */ /* 0x000fe2000bf05270 */
[----:B------:R-:W-:Y:S01]  /*17020*/  IMAD.U32 R5, RZ, RZ, UR39 ;  /* 0x00000027ff057e24 */ /* 0x000fe2000f8e00ff */
[----:B------:R-:W-:Y:S01]  /*17030*/  ULDC.64 UR4, c[0x0][0x2e0] ;  /* 0x0000b80000047ab9 */ /* 0x000fe20000000a00 */
[----:B------:R-:W-:Y:S01]  /*17040*/  IMAD.U32 R4, RZ, RZ, UR38 ;  /* 0x00000026ff047e24 */ /* 0x000fe2000f8e00ff */
[----:B------:R-:W-:Y:S01]  /*17050*/  ULDC UR6, c[0x0][0x2b8] ;  /* 0x0000ae0000067ab9 */ /* 0x000fe20000000800 */
[----:B------:R-:W-:Y:S01]  /*17060*/  IMAD.U32 R3, RZ, RZ, UR47 ;  /* 0x0000002fff037e24 */ /* 0x000fe2000f8e00ff */
[----:B------:R-:W-:Y:S01]  /*17070*/  PLOP3.LUT P0, PT, PT, PT, UP0, 0x80, 0x0 ;  /* 0x000000000000781c */ /* 0x000fe20003f0f008 */
[----:B------:R-:W0:Y:S01]  /*17080*/  LDC R5, c[0x0][0x448] ;  /* 0x00011200ff057b82 */ /* 0x000e220000000800 */
[----:B------:R-:W-:Y:S01]  /*17090*/  PLOP3.LUT P1, PT, PT, PT, UP0, 0x80, 0x0 ;  /* 0x000000000000781c */ /* 0x000fe20003f2f008 */
[----:B------:R-:W-:Y:S02]  /*170a0*/  IMAD.MOV.U32 R2, RZ, RZ, R4 ;  /* 0x000000ffff027224 */ /* 0x000fe400078e0004 */
[----:B------:R-:W-:-:S02]  /*170b0*/  VIADD R0, R25, UR41 ;  /* 0x0000002919007c36 */ /* 0x000fc40008000000 */
[----:B------:R-:W-:Y:S02]  /*170c0*/  IMAD R16, R16, UR4, RZ ;  /* 0x0000000410107c24 */ /* 0x000fe4000f8e02ff */
[----:B------:R-:W-:Y:S01]  /*170d0*/  IMAD.WIDE.U32 R2, R27, UR4, R2 ;  /* 0x000000041b027c25 */ /* 0x000fe2000f8e0002 */
[----:B------:R-:W-:-:S03]  /*170e0*/  @UP0 ULDC UR4, c[0x0][0x44c] ;  /* 0x0001130000040ab9 */ /* 0x000fc60000000800 */
[----:B------:R-:W-:Y:S01]  /*170f0*/  @P0 IMAD.HI.U32 R4, R0, UR4, RZ ;  /* 0x0000000400040c27 */ /* 0x000fe2000f8e00ff */
[----:B------:R-:W-:Y:S01]  /*17100*/  @UP0 ULDC UR4, c[0x0][0x450] ;  /* 0x0001140000040ab9 */ /* 0x000fe20000000800 */
[----:B------:R-:W-:Y:S02]  /*17110*/  ISETP.GE.AND P0, PT, R29, UR6, PT ;  /* 0x000000061d007c0c */ /* 0x000fe4000bf06270 */
[----:B------:R-:W-:Y:S01]  /*17120*/  IMAD.MOV.U32 R7, RZ, RZ, R0 ;  /* 0x000000ffff077224 */ /* 0x000fe200078e0000 */
[----:B------:R-:W-:Y:S01]  /*17130*/  @P1 SHF.R.U32.HI R7, RZ, UR4, R4 ;  /* 0x00000004ff071c19 */ /* 0x000fe20008011604 */
[----:B------:R-:W-:Y:S01]  /*17140*/  IMAD R9, R27, UR5, R16 ;  /* 0x000000051b097c24 */ /* 0x000fe2000f8e0210 */
[----:B------:R-:W-:Y:S02]  /*17150*/  ULDC.64 UR4, c[0x0][0x2d0] ;  /* 0x0000b40000047ab9 */ /* 0x000fe40000000a00 */
[----:B------:R-:W-:Y:S01]  /*17160*/  SHF.R.S32.HI R4, RZ, 0x1f, R7 ;  /* 0x0000001fff047819 */ /* 0x000fe20000011407 */
[----:B------:R-:W-:-:S02]  /*17170*/  IMAD.IADD R3, R3, 0x1, R9 ;  /* 0x0000000103037824 */ /* 0x000fc400078e0209 */
[----:B------:R-:W-:Y:S02]  /*17180*/  IMAD.MOV R9, RZ, RZ, -R7 ;  /* 0x000000ffff097224 */ /* 0x000fe400078e0a07 */
[----:B------:R-:W-:Y:S02]  /*17190*/  IMAD R4, R4, UR4, RZ ;  /* 0x0000000404047c24 */ /* 0x000fe4000f8e02ff */
[----:B0-----:R-:W-:Y:S02]  /*171a0*/  IMAD R9, R5, R9, R0 ;  /* 0x0000000905097224 */ /* 0x001fe400078e0200 */
[----:B------:R-:W-:-:S03]  /*171b0*/  IMAD.WIDE.U32 R2, R7, UR4, R2 ;  /* 0x0000000407027c25 */ /* 0x000fc6000f8e0002 */
[----:B------:R-:W-:Y:S01]  /*171c0*/  SHF.R.S32.HI R0, RZ, 0x1f, R9 ;  /* 0x0000001fff007819 */ /* 0x000fe20000011409 */
[----:B------:R-:W-:Y:S01]  /*171d0*/  IMAD R7, R7, UR5, R4 ;  /* 0x0000000507077c24 */ /* 0x000fe2000f8e0204 */
[----:B------:R-:W-:-:S03]  /*171e0*/  ULDC.64 UR4, c[0x0][0x2c8] ;  /* 0x0000b20000047ab9 */ /* 0x000fc60000000a00 */
[----:B------:R-:W-:Y:S02]  /*171f0*/  IMAD.IADD R3, R3, 0x1, R7 ;  /* 0x0000000103037824 */ /* 0x000fe400078e0207 */
[----:B------:R-:W-:Y:S02]  /*17200*/  IMAD R0, R0, UR4, RZ ;  /* 0x0000000400007c24 */ /* 0x000fe4000f8e02ff */
[----:B------:R-:W-:-:S04]  /*17210*/  IMAD.WIDE.U32 R2, R9, UR4, R2 ;  /* 0x0000000409027c25 */ /* 0x000fc8000f8e0002 */
        /* <DEDUP_REMOVED lines=8> */
[----:B------:R-:W-:Y:S02]  /*172a0*/  VIADD R6, R26, UR41 ;  /* 0x000000291a067c36 */ /* 0x000fe40008000000 */
        /* <DEDUP_REMOVED lines=10> */
[----:B------:R-:W-:Y:S02]  /*17350*/  @!P1 IMAD.MOV.U32 R2, RZ, RZ, R14 ;  /* 0x000000ffff029224 */ /* 0x000fe400078e000e */
[----:B------:R-:W0:Y:S04]  /*17360*/  SHFL.IDX PT, R14, R0, 0x2, 0x181f ;  /* 0x00581f00000e7f89 */ /* 0x000e2800000e0000 */
[----:B------:R1:W-:Y:S01]  /*17370*/  @!P1 LDGSTS.E.BYPASS.LTC128B.128 [R28+0x14400], desc[UR52][R2.64], !P0 ;  /* 0x14400000021c9fae */ /* 0x0003e2000c101d74 */
[----:B------:R-:W-:Y:S01]  /*17380*/  ISETP.GE.AND P1, PT, R12, R5, PT ;  /* 0x000000050c00720c */ /* 0x000fe20003f26270 */
[----:B------:R-:W-:-:S04]  /*17390*/  VIADD R12, R6, 0x30 ;  /* 0x00000030060c7836 */ /* 0x000fc80000000000 */
[----:B--2---:R-:W-:Y:S02]  /*173a0*/  @!P2 IADD3 R9, P3, R29, R8, RZ ;  /* 0x000000081d09a210 */ /* 0x004fe40007f7e0ff */
[----:B------:R-:W2:Y:S03]  /*173b0*/  SHFL.IDX PT, R8, R4, 0x2, 0x181f ;  /* 0x00581f0004087f89 */ /* 0x000ea600000e0000 */
[----:B---3--:R-:W-:Y:S02]  /*173c0*/  @!P2 IMAD.X R10, RZ, RZ, R7, P3 ;  /* 0x000000ffff0aa224 */ /* 0x008fe400018e0607 */
[----:B-1----:R-:W-:Y:S01]  /*173d0*/  @!P2 IMAD.MOV.U32 R2, RZ, RZ, R9 ;  /* 0x000000ffff02a224 */ /* 0x002fe200078e0009 */
[----:B------:R-:W-:Y:S01]  /*173e0*/  SHFL.IDX PT, R7, R4, 0x3, 0x181f ;  /* 0x00781f0004077f89 */ /* 0x000fe200000e0000 */
[----:B------:R-:W-:-:S03]  /*173f0*/  @!P2 IMAD.MOV.U32 R3, RZ, RZ, R10 ;  /* 0x000000ffff03a224 */ /* 0x000fc600078e000a */
[----:B------:R-:W1:Y:S04]  /*17400*/  SHFL.IDX PT, R10, R0, 0x3, 0x181f ;  /* 0x00781f00000a7f89 */ /* 0x000e6800000e0000 */
[----:B------:R2:W-:Y:S01]  /*17410*/  @!P2 LDGSTS.E.BYPASS.LTC128B.128 [R28+0x14c00], desc[UR52][R2.64], !P0 ;  /* 0x14c00000021cafae */ /* 0x0005e2000c101d74 */
[----:B0-----:R-:W-:-:S05]  /*17420*/  @!P1 IADD3 R14, P2, R29, R14, RZ ;  /* 0x0000000e1d0e9210 */ /* 0x001fca0007f5e0ff */
[----:B--2---:R-:W-:Y:S01]  /*17430*/  @!P1 IMAD.X R3, RZ, RZ, R8, P2 ;  /* 0x000000ffff039224 */ /* 0x004fe200010e0608 */
[----:B------:R-:W-:Y:S01]  /*17440*/  ISETP.GE.AND P2, PT, R12, R5, PT ;  /* 0x000000050c00720c */ /* 0x000fe20003f46270 */
[----:B------:R-:W-:Y:S01]  /*17450*/  @!P1 IMAD.MOV.U32 R2, RZ, RZ, R14 ;  /* 0x000000ffff029224 */ /* 0x000fe200078e000e */
[----:B------:R-:W-:Y:S01]  /*17460*/  SHFL.IDX PT, R8, R4, 0x4, 0x181f ;  /* 0x00981f0004087f89 */ /* 0x000fe200000e0000 */
[----:B------:R-:W-:-:S03]  /*17470*/  VIADD R12, R6, 0x50 ;  /* 0x00000050060c7836 */ /* 0x000fc60000000000 */
[----:B------:R-:W0:Y:S04]  /*17480*/  SHFL.IDX PT, R14, R0, 0x4, 0x181f ;  /* 0x00981f00000e7f89 */ /* 0x000e2800000e0000 */
[----:B------:R1:W-:Y:S03]  /*17490*/  @!P1 LDGSTS.E.BYPASS.LTC128B.128 [R28+0x15400], desc[UR52][R2.64], !P0 ;  /* 0x15400000021c9fae */ /* 0x0003e6000c101d74 */
[----:B-1----:R-:W-:Y:S01]  /*174a0*/  @!P2 IADD3 R2, P1, R29, R10, RZ ;  /* 0x0000000a1d02a210 */ /* 0x002fe20007f3e0ff */
[----:B------:R-:W-:-:S04]  /*174b0*/  VIADD R10, R6, 0x40 ;  /* 0x00000040060a7836 */ /* 0x000fc80000000000 */
[----:B------:R-:W-:Y:S01]  /*174c0*/  @!P2 IMAD.X R3, RZ, RZ, R7, P1 ;  /* 0x000000ffff03a224 */ /* 0x000fe200008e0607 */
[----:B------:R-:W-:Y:S01]  /*174d0*/  ISETP.GE.AND P1, PT, R10, R5, PT ;  /* 0x000000050a00720c */ /* 0x000fe20003f26270 */
[----:B------:R-:W-:Y:S04]  /*174e0*/  SHFL.IDX PT, R7, R4, 0x5, 0x181f ;  /* 0x00b81f0004077f89 */ /* 0x000fe800000e0000 */
[----:B------:R-:W1:Y:S04]  /*174f0*/  SHFL.IDX PT, R10, R0, 0x5, 0x181f ;  /* 0x00b81f00000a7f89 */ /* 0x000e6800000e0000 */
[----:B------:R0:W-:Y:S04]  /*17500*/  @!P2 LDGSTS.E.BYPASS.LTC128B.128 [R28+0x15c00], desc[UR52][R2.64], !P0 ;  /* 0x15c00000021cafae */ /* 0x0001e8000c101d74 */
[----:B0-----:R-:W-:-:S02]  /*17510*/  @!P1 IADD3 R2, P2, R29, R14, RZ ;  /* 0x0000000e1d029210 */ /* 0x001fc40007f5e0ff */
[----:B------:R-:W0:Y:S03]  /*17520*/  SHFL.IDX PT, R14, R0, 0x6, 0x181f ;  /* 0x00d81f00000e7f89 */ /* 0x000e2600000e0000 */
[----:B------:R-:W-:Y:S01]  /*17530*/  @!P1 IMAD.X R3, RZ, RZ, R8, P2 ;  /* 0x000000ffff039224 */ /* 0x000fe200010e0608 */
[----:B------:R-:W-:Y:S01]  /*17540*/  ISETP.GE.AND P2, PT, R12, R5, PT ;  /* 0x000000050c00720c */ /* 0x000fe20003f46270 */
[----:B------:R-:W2:Y:S04]  /*17550*/  SHFL.IDX PT, R8, R4, 0x6, 0x181f ;  /* 0x00d81f0004087f89 */ /* 0x000ea800000e0000 */
[----:B------:R1:W-:Y:S08]  /*17560*/  @!P1 LDGSTS.E.BYPASS.LTC128B.128 [R28+0x16400], desc[UR52][R2.64], !P0 ;  /* 0x16400000021c9fae */ /* 0x0003f0000c101d74 */
[----:B-1----:R-:W-:Y:S01]  /*17570*/  @!P2 IADD3 R2, P1, R29, R10, RZ ;  /* 0x0000000a1d02a210 */ /* 0x002fe20007f3e0ff */
[----:B------:R-:W-:-:S04]  /*17580*/  VIADD R10, R6, 0x60 ;  /* 0x00000060060a7836 */ /* 0x000fc80000000000 */
[----:B------:R-:W-:Y:S01]  /*17590*/  @!P2 IMAD.X R3, RZ, RZ, R7, P1 ;  /* 0x000000ffff03a224 */ /* 0x000fe200008e0607 */
[----:B------:R-:W-:Y:S01]  /*175a0*/  ISETP.GE.AND P1, PT, R10, R5, PT ;  /* 0x000000050a00720c */ /* 0x000fe20003f26270 */
[----:B------:R1:W3:Y:S04]  /*175b0*/  SHFL.IDX PT, R7, R4, 0x7, 0x181f ;  /* 0x00f81f0004077f89 */ /* 0x0002e800000e0000 */
[----:B------:R4:W-:Y:S08]  /*175c0*/  @!P2 LDGSTS.E.BYPASS.LTC128B.128 [R28+0x16c00], desc[UR52][R2.64], !P0 ;  /* 0x16c00000021cafae */ /* 0x0009f0000c101d74 */
[----:B0-----:R-:W-:-:S02]  /*175d0*/  @!P1 IADD3 R9, P2, R29, R14, RZ ;  /* 0x0000000e1d099210 */ /* 0x001fc40007f5e0ff */
[----:B------:R1:W0:Y:S03]  /*175e0*/  SHFL.IDX PT, R14, R0, 0x7, 0x181f ;  /* 0x00f81f00000e7f89 */ /* 0x00022600000e0000 */
[----:B--2---:R-:W-:Y:S02]  /*175f0*/  @!P1 IMAD.X R8, RZ, RZ, R8, P2 ;  /* 0x000000ffff089224 */ /* 0x004fe400010e0608 */
[----:B----4-:R-:W-:Y:S02]  /*17600*/  @!P1 IMAD.MOV.U32 R2, RZ, RZ, R9 ;  /* 0x000000ffff029224 */ /* 0x010fe400078e0009 */
[----:B------:R-:W-:-:S05]  /*17610*/  @!P1 IMAD.MOV.U32 R3, RZ, RZ, R8 ;  /* 0x000000ffff039224 */ /* 0x000fca00078e0008 */
[----:B---3--:R1:W-:Y:S02]  /*17620*/  @!P1 LDGSTS.E.BYPASS.LTC128B.128 [R28+0x17400], desc[UR52][R2.64], !P0 ;  /* 0x17400000021c9fae */ /* 0x0083e4000c101d74 */
.L_x_1370:
        /* <DEDUP_REMOVED lines=17> */
.L_x_1371:
[----:B------:R-:W-:Y:S01]  /*17740*/  UIADD3 UR4, UR50, -0x2, URZ ;  /* 0xfffffffe32047890 */ /* 0x000fe2000fffe03f */
[----:B------:R-:W-:-:S03]  /*17750*/  IMAD.MOV.U32 R30, RZ, RZ, 0x1 ;  /* 0x00000001ff1e7424 */ /* 0x000fc600078e00ff */
[----:B------:R-:W-:-:S06]  /*17760*/  UISETP.GE.AND UP0, UPT, UR4, UR49, UPT ;  /* 0x000000310400728c */ /* 0x000fcc000bf06270 */
[----:B------:R-:W-:-:S13]  /*17770*/  PLOP3.LUT P0, PT, PT, PT, UP0, 0x80, 0x0 ;  /* 0x000000000000781c */ /* 0x000fda0003f0f008 */
[----:B------:R-:W-:Y:S05]  /*17780*/  @!P0 BRA `(.L_x_1269) ;  /* 0x0000001800108947 */ /* 0x000fea0003800000 */
[----:B------:R-:W-:Y:S01]  /*17790*/  UIADD3 UR4, UR45, 0x1, URZ ;  /* 0x000000012d047890 */ /* 0x000fe2000fffe03f */
[----:B0-----:R-:W-:Y:S01]  /*177a0*/  LOP3.LUT R3, RZ, UR43, RZ, 0x33, !PT ;  /* 0x0000002bff037c12 */ /* 0x001fe2000f8e33ff */
[----:B------:R-:W-:Y:S01]  /*177b0*/  IMAD.MOV.U32 R21, RZ, RZ, 0x1 ;  /* 0x00000001ff157424 */ /* 0x000fe200078e00ff */
[----:B------:R-:W-:Y:S01]  /*177c0*/  IADD3 R18, R29, R18, R26 ;  /* 0x000000121d127210 */ /* 0x000fe20007ffe01a */
[----:B------:R-:W-:Y:S01]  /*177d0*/  UIMAD UR4, UR4, UR37, URZ ;  /* 0x00000025040472a4 */ /* 0x000fe2000f8e023f */
[----:B------:R-:W-:Y:S01]  /*177e0*/  LOP3.LUT R5, RZ, UR42, RZ, 0x33, !PT ;  /* 0x0000002aff057c12 */ /* 0x000fe2000f8e33ff */
[----:B------:R-:W-:Y:S02]  /*177f0*/  IMAD.MOV.U32 R20, RZ, RZ, RZ ;  /* 0x000000ffff147224 */ /* 0x000fe400078e00ff */
[----:B------:R-:W-:Y:S02]  /*17800*/  VIADD R18, R18, 0xfffffe20 ;  /* 0xfffffe2012127836 */ /* 0x000fe40000000000 */
[----:B------:R-:W-:-:S04]  /*17810*/  LOP3.LUT R0, RZ, UR4, RZ, 0x33, !PT ;  /* 0x00000004ff007c12 */ /* 0x000fc8000f8e33ff */
[----:B------:R-:W-:-:S04]  /*17820*/  VIADDMNMX R0, R0, -UR44, R3, !PT ;  /* 0x8000002c00007c46 */ /* 0x000fc8000f800103 */
[----:B------:R-:W-:-:S04]  /*17830*/  VIMNMX R5, R0, R5, !PT ;  /* 0x0000000500057248 */ /* 0x000fc80007fe0100 */
[C---:B------:R-:W-:Y:S01]  /*17840*/  IADD3 R32, -R5.reuse, -0x2, RZ ;  /* 0xfffffffe05207810 */ /* 0x040fe20007ffe1ff */
[----:B------:R-:W-:-:S07]  /*17850*/  IMAD R0, R5, -0xa0, R18 ;  /* 0xffffff6005007824 */ /* 0x000fce00078e0212 */
.L_x_1284:
        /* <DEDUP_REMOVED lines=17> */
[----:B--2---:R-:W-:-:S04]  /*17970*/  @P0 IMAD.HI.U32 R2, R11, R4, RZ ;  /* 0x000000040b020227 */ /* 0x004fc800078e00ff */
[----:B------:R-:W-:Y:S01]  /*17980*/  IMAD.MOV.U32 R4, RZ, RZ, R10 ;  /* 0x000000ffff047224 */ /* 0x000fe200078e000a */
[----:B---3--:R-:W-:Y:S01]  /*17990*/  @P0 SHF.R.U32.HI R11, RZ, R7, R2 ;  /* 0x00000007ff0b0219 */ /* 0x008fe20000011602 */
[----:B------:R-:W-:Y:S02]  /*179a0*/  IMAD R2, R35, UR4, RZ ;  /* 0x0000000423027c24 */ /* 0x000fe4000f8e02ff */
[----:B------:R-:W-:Y:S01]  /*179b0*/  IMAD.WIDE.U32 R4, R31, UR4, R4 ;  /* 0x000000041f047c25 */ /* 0x000fe2000f8e0004 */
        /* <DEDUP_REMOVED lines=27> */
.L_x_1270:
[----:B------:R-:W-:Y:S02]  /*17b70*/  LEA R3, R2, UR46, 0x3 ;  /* 0x0000002e02037c11 */ /* 0x000fe4000f8e18ff */
[----:B------:R-:W-:-:S04]  /*17b80*/  SHF.L.U32 R25, R30, 0x1f, RZ ;  /* 0x0000001f1e197819 */ /* 0x000fc800000006ff */
[----:B------:R-:W0:Y:S02]  /*17b90*/  SYNCS.PHASECHK.TRANS64.TRYWAIT P1, [R3+URZ+0x22880], R25 ;  /* 0x02288019030075a7 */ /* 0x000e24000802017f */
[----:B0-----:R-:W-:Y:S05]  /*17ba0*/  @!P1 BRA `(.L_x_1271) ;  /* 0x0000004400589947 */ /* 0x001fea0003800000 */
.L_x_1372:
        /* <DEDUP_REMOVED lines=18> */
[----:B------:R-:W-:Y:S01]  /*17cd0*/  IMAD.IADD R5, R5, 0x1, R11 ;  /* 0x0000000105057824 */ /* 0x000fe200078e020b */
[----:B-1----:R-:W-:Y:S01]  /*17ce0*/  ISETP.GE.AND P2, PT, R29, R14, PT ;  /* 0x0000000e1d00720c */ /* 0x002fe20003f46270 */
[----:B------:R-:W-:-:S02]  /*17cf0*/  IMAD R11, R26, UR4, RZ ;  /* 0x000000041a0b7c24 */ /* 0x000fc4000f8e02ff */
[----:B------:R-:W-:Y:S02]  /*17d00*/  IMAD.IADD R7, R7, 0x1, R13 ;  /* 0x0000000107077824 */ /* 0x000fe400078e020d */
[----:B------:R-:W-:Y:S02]  /*17d10*/  IMAD R12, R24, UR4, RZ ;  /* 0x00000004180c7c24 */ /* 0x000fe4000f8e02ff */
        /* <DEDUP_REMOVED lines=68> */
.L_x_1394:
        /* <DEDUP_REMOVED lines=16> */
.L_x_1273:
[----:B------:R1:W-:Y:S01]  /*18260*/  SYNCS.ARRIVE.TRANS64.A1T0 RZ, [R3+URZ+0x22870], RZ ;  /* 0x022870ff03ff79a7 */ /* 0x0003e2000810003f */
[----:B------:R-:W-:Y:S05]  /*18270*/  @!P2 BRA `(.L_x_1274) ;  /* 0x000000000004a947 */ /* 0x000fea0003800000 */
[----:B------:R-:W-:Y:S01]  /*18280*/  BPT.TRAP 0x1 ;  /* 0x000000040000795c */ /* 0x000fe20000300000 */
.L_x_1274:
[----:B------:R-:W2:Y:S02]  /*18290*/  SYNCS.PHASECHK.TRANS64.TRYWAIT P1, [R3+URZ+0x22840], R25 ;  /* 0x02284019030075a7 */ /* 0x000ea4000802017f */
[----:B--2---:R-:W-:Y:S05]  /*182a0*/  @!P1 BRA `(.L_x_1275) ;  /* 0x0000004800649947 */ /* 0x004fea0003800000 */
.L_x_1395:
        /* <DEDUP_REMOVED lines=21> */
[----:B------:R-:W-:Y:S02]  /*18400*/  IMAD.IADD R5, R5, 0x1, R9 ;  /* 0x0000000105057824 */ /* 0x000fe400078e0209 */
[----:B------:R-:W-:-:S04]  /*18410*/  IMAD.U32 R9, RZ, RZ, UR4 ;  /* 0x00000004ff097e24 */ /* 0x000fc8000f8e00ff */
        /* <DEDUP_REMOVED lines=53> */
[----:B----4-:R-:W-:-:S05]  /*18770*/  IADD3 R4, P1, R29, R11, RZ ;  /* 0x0000000b1d047210 */ /* 0x010fca0007f3e0ff */
[----:B0-----:R-:W-:-:S05]  /*18780*/  IMAD.X R5, RZ, RZ, R16, P1 ;  /* 0x000000ffff057224 */ /* 0x001fca00008e0610 */
[----:B------:R3:W-:Y:S02]  /*18790*/  LDGSTS.E.BYPASS.LTC128B.128 [R8+0x1bc00], desc[UR52][R4.64], !P2 ;  /* 0x1bc0000004087fae */ /* 0x0007e4000d101d74 */
[----:B---3--:R-:W-:Y:S02]  /*187a0*/  IADD3 R4, P1, R29, R14, RZ ;  /* 0x0000000e1d047210 */ /* 0x008fe40007f3e0ff */
[----:B------:R0:W3:Y:S03]  /*187b0*/  SHFL.IDX PT, R14, R9, 0x1, 0x181f ;  /* 0x00381f00090e7f89 */ /* 0x0000e600000e0000 */
[----:B------:R-:W-:Y:S02]  /*187c0*/  IMAD.X R5, RZ, RZ, R6, P1 ;  /* 0x000000ffff057224 */ /* 0x000fe400008e0606 */
[----:B------:R0:W4:Y:S04]  /*187d0*/  SHFL.IDX PT, R6, R10, 0x1, 0x181f ;  /* 0x00381f000a067f89 */ /* 0x00012800000e0000 */
[----:B------:R0:W-:Y:S02]  /*187e0*/  LDGSTS.E.BYPASS.LTC128B.128 [R8+0x1c400], desc[UR52][R4.64], !P2 ;  /* 0x1c40000004087fae */ /* 0x0001e4000d101d74 */
.L_x_1417:
        /* <DEDUP_REMOVED lines=16> */
.L_x_1277:
[----:B------:R-:W-:Y:S01]  /*188f0*/  IMAD.U32 R4, RZ, RZ, UR36 ;  /* 0x00000024ff047e24 */ /* 0x000fe2000f8e00ff */
[----:B------:R0:W-:Y:S04]  /*18900*/  SYNCS.ARRIVE.TRANS64.A1T0 RZ, [R3+URZ+0x22830], RZ ;  /* 0x022830ff03ff79a7 */ /* 0x0001e8000810003f */
[----:B------:R-:W-:-:S04]  /*18910*/  LOP3.LUT R4, R4, 0x1, RZ, 0xfc, !PT ;  /* 0x0000000104047812 */ /* 0x000fc800078efcff */
[----:B------:R-:W-:-:S13]  /*18920*/  ISETP.NE.AND P1, PT, R4, 0x3, PT ;  /* 0x000000030400780c */ /* 0x000fda0003f25270 */
[----:B0-----:R-:W-:Y:S05]  /*18930*/  @!P1 BRA `(.L_x_1278) ;  /* 0x0000000000049947 */ /* 0x001fea0003800000 */
[----:B------:R-:W-:Y:S01]  /*18940*/  BPT.TRAP 0x1 ;  /* 0x000000040000795c */ /* 0x000fe20000300000 */
.L_x_1278:
[----:B-12---:R-:W-:Y:S02]  /*18950*/  LOP3.LUT R3, R21, 0x1, RZ, 0x3c, !PT ;  /* 0x0000000115037812 */ /* 0x006fe400078e3cff */
[----:B------:R-:W-:Y:S02]  /*18960*/  LEA R6, R20, UR46, 0x3 ;  /* 0x0000002e14067c11 */ /* 0x000fe4000f8e18ff */
[----:B------:R-:W-:-:S04]  /*18970*/  SHF.L.U32 R3, R3, 0x1f, RZ ;  /* 0x0000001f03037819 */ /* 0x000fc800000006ff */
[----:B------:R-:W0:Y:S02]  /*18980*/  SYNCS.PHASECHK.TRANS64.TRYWAIT P2, [R6+URZ+0x22870], R3 ;  /* 0x02287003060075a7 */ /* 0x000e24000804017f */
[----:B0-----:R-:W-:Y:S05]  /*18990*/  @!P2 BRA `(.L_x_1279) ;  /* 0x0000004c0060a947 */ /* 0x001fea0003800000 */
.L_x_1418:
[----:B------:R-:W-:-:S06]  /*189a0*/  ULOP3.LUT UR4, UR36, 0x2, URZ, 0xfc, !UPT ;  /* 0x0000000224047892 */ /* 0x000fcc000f8efc3f */
[----:B------:R-:W-:-:S05]  /*189b0*/  IMAD.U32 R4, RZ, RZ, UR4 ;  /* 0x00000004ff047e24 */ /* 0x000fca000f8e00ff */
[----:B------:R-:W-:-:S13]  /*189c0*/  ISETP.NE.AND P2, PT, R4, 0x3, PT ;  /* 0x000000030400780c */ /* 0x000fda0003f45270 */
[----:B------:R-:W-:Y:S05]  /*189d0*/  @!P2 BRA `(.L_x_1280) ;  /* 0x000000000004a947 */ /* 0x000fea0003800000 */
[----:B------:R-:W-:Y:S01]  /*189e0*/  BPT.TRAP 0x1 ;  /* 0x000000040000795c */ /* 0x000fe20000300000 */
.L_x_1280:
[----:B------:R-:W-:Y:S01]  /*189f0*/  SHF.L.U32 R5, R21, 0x1f, RZ ;  /* 0x0000001f15057819 */ /* 0x000fe200000006ff */
[----:B0-----:R-:W-:-:S03]  /*18a00*/  IMAD R3, R20, 0x5000, RZ ;  /* 0x0000500014037824 */ /* 0x001fc600078e02ff */
[----:B------:R-:W0:Y:S02]  /*18a10*/  SYNCS.PHASECHK.TRANS64.TRYWAIT P2, [R6+URZ+0x22860], R5 ;  /* 0x02286005060075a7 */ /* 0x000e24000804017f */
[----:B------:R-:W-:Y:S01]  /*18a20*/  LOP3.LUT R4, R3, R37, RZ, 0xfc, !PT ;  /* 0x0000002503047212 */ /* 0x000fe200078efcff */
[----:B0-----:R-:W-:Y:S06]  /*18a30*/  @!P2 BRA `(.L_x_1281) ;  /* 0x0000004c004ca947 */ /* 0x001fec0003800000 */
.L_x_1419:
        /* <DEDUP_REMOVED lines=76> */
.L_x_1282:
[----:B-1----:R1:W-:Y:S01]  /*18f00*/  SYNCS.ARRIVE.TRANS64.A1T0 RZ, [R6+URZ+0x22850], RZ ;  /* 0x022850ff06ff79a7 */ /* 0x0023e2000810003f */
[----:B------:R-:W-:Y:S06]  /*18f10*/  BAR.SYNC.DEFER_BLOCKING 0x2, 0x80 ;  /* 0x0082000000007b1d */ /* 0x000fec0000010000 */
[----:B------:R-:W-:Y:S05]  /*18f20*/  @!P1 BRA `(.L_x_1283) ;  /* 0x0000000000049947 */ /* 0x000fea0003800000 */
[----:B------:R-:W-:Y:S01]  /*18f30*/  BPT.TRAP 0x1 ;  /* 0x000000040000795c */ /* 0x000fe20000300000 */
.L_x_1283:
[----:B0-----:R-:W0:Y:S01]  /*18f40*/  S2R R3, SR_CgaCtaId ;  /* 0x0000000000037919 */ /* 0x001e220000008800 */
[----:B-1----:R-:W-:Y:S02]  /*18f50*/  VIADD R6, R6, 0x22880 ;  /* 0x0002288006067836 */ /* 0x002fe40000000000 */
[----:B------:R-:W-:Y:S02]  /*18f60*/  VIADD R0, R0, 0xffffff60 ;  /* 0xffffff6000007836 */ /* 0x000fe40000000000 */
[----:B------:R-:W-:Y:S02]  /*18f70*/  IMAD.MOV.U32 R20, RZ, RZ, R2 ;  /* 0x000000ffff147224 */ /* 0x000fe400078e0002 */
[----:B------:R-:W-:Y:S01]  /*18f80*/  IMAD.MOV.U32 R21, RZ, RZ, R30 ;  /* 0x000000ffff157224 */ /* 0x000fe200078e001e */
[----:B0-----:R-:W-:-:S04]  /*18f90*/  PRMT R6, R3, 0x654, R6 ;  /* 0x0000065403067816 */ /* 0x001fc80000000006 */
[----:B------:R0:W-:Y:S01]  /*18fa0*/  SYNCS.ARRIVE.TRANS64.RED.A1T0 RZ, [R6+URZ], RZ ;  /* 0x000000ff06ff79a7 */ /* 0x0001e2000810043f */
[----:B------:R-:W-:Y:S05]  /*18fb0*/  @P0 BRA `(.L_x_1284) ;  /* 0xffffffe800280947 */ /* 0x000fea000383ffff */
[----:B------:R-:W-:Y:S05]  /*18fc0*/  BRA `(.L_x_1285) ;  /* 0x0000000000047947 */ /* 0x000fea0003800000 */
.L_x_1269:
[----:B------:R-:W-:-:S07]  /*18fd0*/  IMAD.MOV.U32 R2, RZ, RZ, RZ ;  /* 0x000000ffff027224 */ /* 0x000fce00078e00ff */
.L_x_1285:
[----:B------:R-:W-:-:S06]  /*18fe0*/  ULOP3.LUT UR4, UR36, 0x1, URZ, 0xfc, !UPT ;  /* 0x0000000124047892 */ /* 0x000fcc000f8efc3f */
[----:B0-----:R-:W-:-:S05]  /*18ff0*/  IMAD.U32 R0, RZ, RZ, UR4 ;  /* 0x00000004ff007e24 */ /* 0x001fca000f8e00ff */
[----:B------:R-:W-:-:S13]  /*19000*/  ISETP.NE.AND P1, PT, R0, 0x3, PT ;  /* 0x000000030000780c */ /* 0x000fda0003f25270 */
[----:B------:R-:W-:Y:S05]  /*19010*/  @!P1 BRA `(.L_x_1286) ;  /* 0x0000000000049947 */ /* 0x000fea0003800000 */
[----:B------:R-:W-:Y:S01]  /*19020*/  BPT.TRAP 0x1 ;  /* 0x000000040000795c */ /* 0x000fe20000300000 */
.L_x_1286:
[----:B------:R-:W-:Y:S01]  /*19030*/  LOP3.LUT R0, R30, 0x1, RZ, 0x3c, !PT ;  /* 0x000000011e007812 */ /* 0x000fe200078e3cff */
[----:B------:R-:W-:Y:S01]  /*19040*/  BSSY B0, `(.L_x_1287) ;  /* 0x0000005000007945 */ /* 0x000fe20003800000 */
[----:B------:R-:W-:Y:S02]  /*19050*/  LEA R3, R2, UR46, 0x3 ;  /* 0x0000002e02037c11 */ /* 0x000fe4000f8e18ff */
[----:B------:R-:W-:-:S04]  /*19060*/  SHF.L.U32 R0, R0, 0x1f, RZ ;  /* 0x0000001f00007819 */ /* 0x000fc800000006ff */
[----:B------:R-:W0:Y:S02]  /*19070*/  SYNCS.PHASECHK.TRANS64.TRYWAIT P0, [R3+URZ+0x22870], R0 ;  /* 0x02287000030075a7 */ /* 0x000e24000800017f */
[----:B0-----:R-:W-:Y:S05]  /*19080*/  @!P0 BRA `(.L_x_1288) ;  /* 0x0000004400cc8947 */ /* 0x001fea0003800000 */
.L_x_1420:
[----:B------:R-:W-:Y:S05]  /*19090*/  BSYNC B0 ;  /* 0x0000000000007941 */ /* 0x000fea0003800000 */
.L_x_1287:
[----:B------:R-:W-:-:S06]  /*190a0*/  ULOP3.LUT UR4, UR36, 0x2, URZ, 0xfc, !UPT ;  /* 0x0000000224047892 */ /* 0x000fcc000f8efc3f */
[----:B------:R-:W-:-:S05]  /*190b0*/  IMAD.U32 R4, RZ, RZ, UR4 ;  /* 0x00000004ff047e24 */ /* 0x000fca000f8e00ff */
[----:B------:R-:W-:-:S13]  /*190c0*/  ISETP.NE.AND P0, PT, R4, 0x3, PT ;  /* 0x000000030400780c */ /* 0x000fda0003f05270 */
[----:B------:R-:W-:Y:S05]  /*190d0*/  @!P0 BRA `(.L_x_1289) ;  /* 0x0000000000048947 */ /* 0x000fea0003800000 */
[----:B------:R-:W-:Y:S01]  /*190e0*/  BPT.TRAP 0x1 ;  /* 0x000000040000795c */ /* 0x000fe20000300000 */
.L_x_1289:
        /* <DEDUP_REMOVED lines=8> */
.L_x_1421:
        /* <DEDUP_REMOVED lines=73> */
.L_x_1291:
[----:B-1----:R1:W-:Y:S01]  /*19600*/  SYNCS.ARRIVE.TRANS64.A1T0 RZ, [R3+URZ+0x22850], RZ ;  /* 0x022850ff03ff79a7 */ /* 0x0023e2000810003f */
[----:B------:R-:W-:Y:S06]  /*19610*/  BAR.SYNC.DEFER_BLOCKING 0x2, 0x80 ;  /* 0x0082000000007b1d */ /* 0x000fec0000010000 */
[----:B------:R-:W-:Y:S05]  /*19620*/  @!P1 BRA `(.L_x_1292) ;  /* 0x0000000000049947 */ /* 0x000fea0003800000 */
[----:B------:R-:W-:Y:S01]  /*19630*/  BPT.TRAP 0x1 ;  /* 0x000000040000795c */ /* 0x000fe20000300000 */
.L_x_1292:
[----:B------:R-:W2:Y:S01]  /*19640*/  S2R R0, SR_CgaCtaId ;  /* 0x0000000000007919 */ /* 0x000ea20000008800 */
[----:B-1----:R-:W-:-:S05]  /*19650*/  VIADD R3, R3, 0x22880 ;  /* 0x0002288003037836 */ /* 0x002fca0000000000 */
[----:B--2---:R-:W-:Y:S01]  /*19660*/  PRMT R3, R0, 0x654, R3 ;  /* 0x0000065400037816 */ /* 0x004fe20000000003 */
[----:B------:R-:W-:Y:S02]  /*19670*/  VIADD R0, R2, 0x1 ;  /* 0x0000000102007836 */ /* 0x000fe40000000000 */
[----:B------:R-:W-:Y:S01]  /*19680*/  IMAD.MOV.U32 R2, RZ, RZ, RZ ;  /* 0x000000ffff027224 */ /* 0x000fe200078e00ff */
[----:B------:R1:W-:Y:S02]  /*19690*/  SYNCS.ARRIVE.TRANS64.RED.A1T0 RZ, [R3+URZ], RZ ;  /* 0x000000ff03ff79a7 */ /* 0x0003e4000810043f */
[----:B------:R-:W-:-:S04]  /*196a0*/  ISETP.NE.AND P0, PT, R0, 0x2, PT ;  /* 0x000000020000780c */ /* 0x000fc80003f05270 */
[----:B------:R-:W-:Y:S02]  /*196b0*/  SEL R0, R0, RZ, P0 ;  /* 0x000000ff00007207 */ /* 0x000fe40000000000 */
[----:B-1----:R-:W-:-:S04]  /*196c0*/  SEL R3, RZ, 0x1, P0 ;  /* 0x00000001ff037807 */ /* 0x002fc80000000000 */
[----:B------:R-:W-:-:S07]  /*196d0*/  LOP3.LUT R30, R30, R3, RZ, 0x3c, !PT ;  /* 0x000000031e1e7212 */ /* 0x000fce00078e3cff */
.L_x_1245:
[----:B0-----:R-:W0:Y:S01]  /*196e0*/  S2R R4, SR_CgaCtaId ;  /* 0x0000000000047919 */ /* 0x001e220000008800 */
[----:B------:R-:W-:Y:S02]  /*196f0*/  MOV R3, 0x400 ;  /* 0x0000040000037802 */ /* 0x000fe40000000f00 */
[----:B------:R-:W-:Y:S02]  /*19700*/  SHF.L.U32 R2, R2, 0x1f, RZ ;  /* 0x0000001f02027819 */ /* 0x000fe400000006ff */
[----:B0-----:R-:W-:-:S04]  /*19710*/  LEA R7, R4, R3, 0x18 ;  /* 0x0000000304077211 */ /* 0x001fc800078ec0ff */
[----:B------:R-:W0:Y:S02]  /*19720*/  SYNCS.PHASECHK.TRANS64.TRYWAIT P0, [R7+URZ+0x22820], R2 ;  /* 0x02282002070075a7 */ /* 0x000e24000800017f */
[----:B0-----:R-:W-:Y:S05]  /*19730*/  @!P0 BRA `(.L_x_1293) ;  /* 0x0000004000488947 */ /* 0x001fea0003800000 */
.L_x_1422:
        /* <DEDUP_REMOVED lines=13> */
.L_x_1294:
[----:B------:R-:W-:Y:S01]  /*19810*/  IMAD R5, R0, 0x8, R7 ;  /* 0x0000000800057824 */ /* 0x000fe200078e0207 */
[----:B------:R-:W-:Y:S01]  /*19820*/  SHF.L.U32 R2, R30, 0x1f, RZ ;  /* 0x0000001f1e027819 */ /* 0x000fe200000006ff */
[----:B------:R-:W-:-:S03]  /*19830*/  VIADD R0, R0, 0x1 ;  /* 0x0000000100007836 */ /* 0x000fc60000000000 */
[----:B------:R-:W0:Y:S02]  /*19840*/  SYNCS.PHASECHK.TRANS64.TRYWAIT P1, [R5+URZ+0x22840], R2 ;  /* 0x02284002050075a7 */ /* 0x000e24000802017f */
[----:B------:R-:W-:-:S04]  /*19850*/  ISETP.NE.AND P2, PT, R0, 0x2, PT ;  /* 0x000000020000780c */ /* 0x000fc80003f45270 */
[----:B------:R-:W-:Y:S01]  /*19860*/  SEL R3, RZ, 0x1, P2 ;  /* 0x00000001ff037807 */ /* 0x000fe20001000000 */
[----:B0-----:R-:W-:Y:S08]  /*19870*/  @!P1 BRA `(.L_x_1295) ;  /* 0x00000040000c9947 */ /* 0x001ff00003800000 */
.L_x_1423:
[----:B------:R-:W-:Y:S02]  /*19880*/  SEL R0, R0, RZ, P2 ;  /* 0x000000ff00007207 */ /* 0x000fe40001000000 */
[----:B------:R-:W-:Y:S01]  /*19890*/  LOP3.LUT R3, R30, R3, RZ, 0x3c, !PT ;  /* 0x000000031e037212 */ /* 0x000fe200078e3cff */
[----:B------:R-:W-:Y:S06]  /*198a0*/  @!P0 BRA `(.L_x_1296) ;  /* 0x0000000000048947 */ /* 0x000fec0003800000 */
[----:B------:R-:W-:Y:S01]  /*198b0*/  BPT.TRAP 0x1 ;  /* 0x000000040000795c */ /* 0x000fe20000300000 */
.L_x_1296:
[----:B------:R-:W-:Y:S01]  /*198c0*/  IMAD R7, R0, 0x8, R7 ;  /* 0x0000000800077824 */ /* 0x000fe200078e0207 */
[----:B------:R-:W-:-:S04]  /*198d0*/  SHF.L.U32 R0, R3, 0x1f, RZ ;  /* 0x0000001f03007819 */ /* 0x000fc800000006ff */
[----:B------:R-:W1:Y:S02]  /*198e0*/  SYNCS.PHASECHK.TRANS64.TRYWAIT P1, [R7+URZ+0x22840], R0 ;  /* 0x02284000070075a7 */ /* 0x000e64000802017f */
[----:B-1----:R-:W-:Y:S05]  /*198f0*/  @!P1 BRA `(.L_x_1297) ;  /* 0x0000004000009947 */ /* 0x002fea0003800000 */
.L_x_1424:
[----:B------:R-:W-:Y:S05]  /*19900*/  @!P0 BRA `(.L_x_1298) ;  /* 0x0000000000048947 */ /* 0x000fea0003800000 */
[----:B------:R-:W-:Y:S01]  /*19910*/  BPT.TRAP 0x1 ;  /* 0x000000040000795c */ /* 0x000fe20000300000 */
.L_x_1298:
[----:B------:R-:W2:Y:S02]  /*19920*/  SYNCS.PHASECHK.TRANS64.TRYWAIT P1, [R5+URZ+0x22860], R2 ;  /* 0x02286002050075a7 */ /* 0x000ea4000802017f */
[----:B--2---:R-:W-:Y:S05]  /*19930*/  @!P1 BRA `(.L_x_1299) ;  /* 0x0000004000049947 */ /* 0x004fea0003800000 */
.L_x_1425:
[----:B------:R-:W-:Y:S05]  /*19940*/  @!P0 BRA `(.L_x_1300) ;  /* 0x0000000000048947 */ /* 0x000fea0003800000 */
[----:B------:R-:W-:Y:S01]  /*19950*/  BPT.TRAP 0x1 ;  /* 0x000000040000795c */ /* 0x000fe20000300000 */
.L_x_1300:
[----:B------:R-:W3:Y:S02]  /*19960*/  SYNCS.PHASECHK.TRANS64.TRYWAIT P1, [R7+URZ+0x22860], R0 ;  /* 0x02286000070075a7 */ /* 0x000ee4000802017f */
[----:B---3--:R-:W-:Y:S05]  /*19970*/  @!P1 BRA `(.L_x_1301) ;  /* 0x0000004000089947 */ /* 0x008fea0003800000 */
.L_x_1426:
[----:B------:R-:W-:Y:S05]  /*19980*/  @!P0 BRA `(.L_x_1302) ;  /* 0x0000000000048947 */ /* 0x000fea0003800000 */
[----:B------:R-:W-:Y:S01]  /*19990*/  BPT.TRAP 0x1 ;  /* 0x000000040000795c */ /* 0x000fe20000300000 */
.L_x_1302:
[----:B------:R-:W4:Y:S02]  /*199a0*/  SYNCS.PHASECHK.TRANS64.TRYWAIT P1, [R5+URZ+0x22880], R2 ;  /* 0x02288002050075a7 */ /* 0x000f24000802017f */
[----:B----4-:R-:W-:Y:S05]  /*199b0*/  @!P1 BRA `(.L_x_1303) ;  /* 0x00000040000c9947 */ /* 0x010fea0003800000 */
.L_x_1427:
[----:B------:R-:W-:Y:S05]  /*199c0*/  @!P0 BRA `(.L_x_1304) ;  /* 0x0000000000048947 */ /* 0x000fea0003800000 */
[----:B------:R-:W-:Y:S01]  /*199d0*/  BPT.TRAP 0x1 ;  /* 0x000000040000795c */ /* 0x000fe20000300000 */
.L_x_1304:
[----:B------:R0:W0:Y:S02]  /*199e0*/  SYNCS.PHASECHK.TRANS64.TRYWAIT P0, [R7+URZ+0x22880], R0 ;  /* 0x02288000070075a7 */ /* 0x000024000800017f */
[----:B0-----:R-:W-:Y:S05]  /*199f0*/  @!P0 NANOSLEEP.SYNCS 0x989680 ;  /* 0x009896800000895d */ /* 0x001fea0003900000 */
[----:B------:R-:W0:Y:S02]  /*19a00*/  @!P0 SYNCS.PHASECHK.TRANS64 P0, [R7+URZ+0x22880], R0 ;  /* 0x02288000070085a7 */ /* 0x000e24000800007f */
[----:B0-----:R-:W-:Y:S05]  /*19a10*/  @!P0 BRA `(.L_x_1304) ;  /* 0xfffffffc00f08947 */ /* 0x001fea000383ffff */
.L_x_1153:
[----:B------:R-:W-:Y:S05]  /*19a20*/  BSYNC B6 ;  /* 0x0000000000067941 */ /* 0x000fea0003800000 */
.L_x_1150:
[----:B------:R-:W-:Y:S05]  /*19a30*/  EXIT ;  /* 0x000000000000794d */ /* 0x000fea0003800000 */
.L_x_1163:
[----:B0-----:R-:W-:-:S04]  /*19a40*/  IMAD.U32 R3, RZ, RZ, UR41 ;  /* 0x00000029ff037e24 */ /* 0x001fc8000f8e00ff */
[----:B------:R0:W1:Y:S03]  /*19a50*/  SYNCS.PHASECHK.TRANS64.TRYWAIT P0, [R3+URZ+0x22800], R0 ;  /* 0x02280000030075a7 */ /* 0x000066000800017f */
[----:B-1----:R-:W-:Y:S05]  /*19a60*/  @!P0 NANOSLEEP.SYNCS 0x989680 ;  /* 0x009896800000895d */ /* 0x002fea0003900000 */
[----:B------:R-:W1:Y:S02]  /*19a70*/  @!P0 SYNCS.PHASECHK.TRANS64 P0, [R3+URZ+0x22800], R0 ;  /* 0x02280000030085a7 */ /* 0x000e64000800007f */
[----:B-1----:R-:W-:Y:S05]  /*19a80*/  @!P0 BRA `(.L_x_1163) ;  /* 0xfffffffc00ec8947 */ /* 0x002fea000383ffff */
[----:B------:R-:W-:Y:S05]  /*19a90*/  BRA `(.L_x_1305) ;  /* 0xfffffe7c00e07947 */ /* 0x000fea000383ffff */
.L_x_1167:
[----:B0-----:R-:W-:-:S04]  /*19aa0*/  IMAD.U32 R3, RZ, RZ, UR41 ;  /* 0x00000029ff037e24 */ /* 0x001fc8000f8e00ff */
[----:B------:R0:W2:Y:S03]  /*19ab0*/  SYNCS.PHASECHK.TRANS64.TRYWAIT P1, [R3+URZ+0x22830], R0 ;  /* 0x02283000030075a7 */ /* 0x0000a6000802017f */
[----:B--2---:R-:W-:Y:S05]  /*19ac0*/  @!P1 NANOSLEEP.SYNCS 0x989680 ;  /* 0x009896800000995d */ /* 0x004fea0003900000 */
[----:B------:R-:W2:Y:S02]  /*19ad0*/  @!P1 SYNCS.PHASECHK.TRANS64 P1, [R3+URZ+0x22830], R0 ;  /* 0x02283000030095a7 */ /* 0x000ea4000802007f */
[----:B--2---:R-:W-:Y:S05]  /*19ae0*/  @!P1 BRA `(.L_x_1167) ;  /* 0xfffffffc00ec9947 */ /* 0x004fea000383ffff */
[----:B------:R-:W-:Y:S05]  /*19af0*/  BRA `(.L_x_1166) ;  /* 0xfffffe7c00fc7947 */ /* 0x000fea000383ffff */
.L_x_1184:
[----:B-1----:R-:W-:-:S04]  /*19b00*/  IMAD.U32 R14, RZ, RZ, UR6 ;  /* 0x00000006ff0e7e24 */ /* 0x002fc8000f8e00ff */
[----:B------:R1:W2:Y:S03]  /*19b10*/  SYNCS.PHASECHK.TRANS64.TRYWAIT P1, [R14+URZ+0x22830], R9 ;  /* 0x022830090e0075a7 */ /* 0x0002a6000802017f */
[----:B--2---:R-:W-:Y:S05]  /*19b20*/  @!P1 NANOSLEEP.SYNCS 0x989680 ;  /* 0x009896800000995d */ /* 0x004fea0003900000 */
[----:B------:R-:W2:Y:S02]  /*19b30*/  @!P1 SYNCS.PHASECHK.TRANS64 P1, [R14+URZ+0x22830], R9 ;  /* 0x022830090e0095a7 */ /* 0x000ea4000802007f */
[----:B--2---:R-:W-:Y:S05]  /*19b40*/  @!P1 BRA `(.L_x_1184) ;  /* 0xfffffffc00ec9947 */ /* 0x004fea000383ffff */
[----:B------:R-:W-:Y:S05]  /*19b50*/  BRA `(.L_x_1181) ;  /* 0xfffffec400207947 */ /* 0x000fea000383ffff */
.L_x_1188:
[----:B-1----:R-:W-:-:S04]  /*19b60*/  IMAD.U32 R14, RZ, RZ, UR6 ;  /* 0x00000006ff0e7e24 */ /* 0x002fc8000f8e00ff */
[----:B------:R1:W2:Y:S03]  /*19b70*/  SYNCS.PHASECHK.TRANS64.TRYWAIT P1, [R14+URZ+0x22850], R9 ;  /* 0x022850090e0075a7 */ /* 0x0002a6000802017f */
[----:B--2---:R-:W-:Y:S05]  /*19b80*/  @!P1 NANOSLEEP.SYNCS 0x989680 ;  /* 0x009896800000995d */ /* 0x004fea0003900000 */
[----:B------:R-:W2:Y:S02]  /*19b90*/  @!P1 SYNCS.PHASECHK.TRANS64 P1, [R14+URZ+0x22850], R9 ;  /* 0x022850090e0095a7 */ /* 0x000ea4000802007f */
[----:B--2---:R-:W-:Y:S05]  /*19ba0*/  @!P1 BRA `(.L_x_1188) ;  /* 0xfffffffc00ec9947 */ /* 0x004fea000383ffff */
[----:B------:R-:W-:Y:S05]  /*19bb0*/  BRA `(.L_x_1185) ;  /* 0xfffffecc00447947 */ /* 0x000fea000383ffff */
.L_x_1207:
[----:B-1----:R-:W-:-:S04]  /*19bc0*/  IMAD.U32 R14, RZ, RZ, UR6 ;  /* 0x00000006ff0e7e24 */ /* 0x002fc8000f8e00ff */
[----:B------:R1:W2:Y:S03]  /*19bd0*/  SYNCS.PHASECHK.TRANS64.TRYWAIT P1, [R14+URZ+0x22830], R9 ;  /* 0x022830090e0075a7 */ /* 0x0002a6000802017f */
[----:B--2---:R-:W-:Y:S05]  /*19be0*/  @!P1 NANOSLEEP.SYNCS 0x989680 ;  /* 0x009896800000995d */ /* 0x004fea0003900000 */
[----:B------:R-:W2:Y:S02]  /*19bf0*/  @!P1 SYNCS.PHASECHK.TRANS64 P1, [R14+URZ+0x22830], R9 ;  /* 0x022830090e0095a7 */ /* 0x000ea4000802007f */
[----:B--2---:R-:W-:Y:S05]  /*19c00*/  @!P1 BRA `(.L_x_1207) ;  /* 0xfffffffc00ec9947 */ /* 0x004fea000383ffff */
[----:B------:R-:W-:Y:S05]  /*19c10*/  BRA `(.L_x_1204) ;  /* 0xffffff0c00287947 */ /* 0x000fea000383ffff */
.L_x_1211:
[----:B-1----:R-:W-:-:S04]  /*19c20*/  IMAD.U32 R14, RZ, RZ, UR6 ;  /* 0x00000006ff0e7e24 */ /* 0x002fc8000f8e00ff */
[----:B------:R1:W2:Y:S03]  /*19c30*/  SYNCS.PHASECHK.TRANS64.TRYWAIT P1, [R14+URZ+0x22850], R9 ;  /* 0x022850090e0075a7 */ /* 0x0002a6000802017f */
[----:B--2---:R-:W-:Y:S05]  /*19c40*/  @!P1 NANOSLEEP.SYNCS 0x989680 ;  /* 0x009896800000995d */ /* 0x004fea0003900000 */
[----:B------:R-:W2:Y:S02]  /*19c50*/  @!P1 SYNCS.PHASECHK.TRANS64 P1, [R14+URZ+0x22850], R9 ;  /* 0x022850090e0095a7 */ /* 0x000ea4000802007f */
[----:B--2---:R-:W-:Y:S05]  /*19c60*/  @!P1 BRA `(.L_x_1211) ;  /* 0xfffffffc00ec9947 */ /* 0x004fea000383ffff */
[----:B------:R-:W-:Y:S05]  /*19c70*/  BRA `(.L_x_1208) ;  /* 0xffffff14004c7947 */ /* 0x000fea000383ffff */
.L_x_1219:
[----:B-1----:R-:W-:-:S04]  /*19c80*/  IMAD.U32 R20, RZ, RZ, UR6 ;  /* 0x00000006ff147e24 */ /* 0x002fc8000f8e00ff */
[----:B------:R1:W2:Y:S03]  /*19c90*/  SYNCS.PHASECHK.TRANS64.TRYWAIT P1, [R20+URZ+0x22830], R9 ;  /* 0x02283009140075a7 */ /* 0x0002a6000802017f */
[----:B--2---:R-:W-:Y:S05]  /*19ca0*/  @!P1 NANOSLEEP.SYNCS 0x989680 ;  /* 0x009896800000995d */ /* 0x004fea0003900000 */
[----:B------:R-:W2:Y:S02]  /*19cb0*/  @!P1 SYNCS.PHASECHK.TRANS64 P1, [R20+URZ+0x22830], R9 ;  /* 0x02283009140095a7 */ /* 0x000ea4000802007f */
[----:B--2---:R-:W-:Y:S05]  /*19cc0*/  @!P1 BRA `(.L_x_1219) ;  /* 0xfffffffc00ec9947 */ /* 0x004fea000383ffff */
[----:B------:R-:W-:Y:S05]  /*19cd0*/  BRA `(.L_x_1216) ;  /* 0xffffff3400607947 */ /* 0x000fea000383ffff */
.L_x_1223:
[----:B-1----:R-:W-:-:S04]  /*19ce0*/  IMAD.U32 R20, RZ, RZ, UR6 ;  /* 0x00000006ff147e24 */ /* 0x002fc8000f8e00ff */
[----:B------:R1:W2:Y:S03]  /*19cf0*/  SYNCS.PHASECHK.TRANS64.TRYWAIT P1, [R20+URZ+0x22850], R9 ;  /* 0x02285009140075a7 */ /* 0x0002a6000802017f */
[----:B--2---:R-:W-:Y:S05]  /*19d00*/  @!P1 NANOSLEEP.SYNCS 0x989680 ;  /* 0x009896800000995d */ /* 0x004fea0003900000 */
[----:B------:R-:W2:Y:S02]  /*19d10*/  @!P1 SYNCS.PHASECHK.TRANS64 P1, [R20+URZ+0x22850], R9 ;  /* 0x02285009140095a7 */ /* 0x000ea4000802007f */
[----:B--2---:R-:W-:Y:S05]  /*19d20*/  @!P1 BRA `(.L_x_1223) ;  /* 0xfffffffc00ec9947 */ /* 0x004fea000383ffff */
[----:B------:R-:W-:Y:S05]  /*19d30*/  BRA `(.L_x_1220) ;  /* 0xffffff3c00747947 */ /* 0x000fea000383ffff */
.L_x_1238:
[----:B-1----:R-:W-:-:S04]  /*19d40*/  IMAD.U32 R5, RZ, RZ, UR9 ;  /* 0x00000009ff057e24 */ /* 0x002fc8000f8e00ff */
[----:B------:R1:W2:Y:S03]  /*19d50*/  SYNCS.PHASECHK.TRANS64.TRYWAIT P1, [R5+URZ+0x22850], R0 ;  /* 0x02285000050075a7 */ /* 0x0002a6000802017f */
[----:B--2---:R-:W-:Y:S05]  /*19d60*/  @!P1 NANOSLEEP.SYNCS 0x989680 ;  /* 0x009896800000995d */ /* 0x004fea0003900000 */
[----:B------:R-:W2:Y:S02]  /*19d70*/  @!P1 SYNCS.PHASECHK.TRANS64 P1, [R5+URZ+0x22850], R0 ;  /* 0x02285000050095a7 */ /* 0x000ea4000802007f */
[----:B--2---:R-:W-:Y:S05]  /*19d80*/  @!P1 BRA `(.L_x_1238) ;  /* 0xfffffffc00ec9947 */ /* 0x004fea000383ffff */
[----:B------:R-:W-:Y:S05]  /*19d90*/  BRA `(.L_x_1237) ;  /* 0xffffff7800747947 */ /* 0x000fea000383ffff */
.L_x_1257:
[----:B------:R-:W-:Y:S02]  /*19da0*/  IMAD.MOV.U32 R13, RZ, RZ, R17 ;  /* 0x000000ffff0d7224 */ /* 0x000fe400078e0011 */
[----:B------:R-:W-:Y:S02]  /*19db0*/  IMAD.MOV.U32 R12, RZ, RZ, RZ ;  /* 0x000000ffff0c7224 */ /* 0x000fe400078e00ff */
[----:B------:R-:W-:Y:S02]  /*19dc0*/  IMAD.MOV.U32 R11, RZ, RZ, 0x1f ;  /* 0x0000001fff0b7424 */ /* 0x000fe400078e00ff */
[----:B------:R-:W-:-:S07]  /*19dd0*/  IMAD.MOV.U32 R15, RZ, RZ, -0x1 ;  /* 0xffffffffff0f7424 */ /* 0x000fce00078e00ff */
[----:B0----5:R-:W-:Y:S05]  /*19de0*/  WARPSYNC.COLLECTIVE R15, `(.L_x_1306) ;  /* 0x000000000f087348 */ /* 0x021fea0003c00000 */
[----:B------:R1:W2:Y:S02]  /*19df0*/  SHFL.IDX P6, R14, R13, R12, R11 ;  /* 0x0000000c0d0e7389 */ /* 0x0002a400000c000b */
[----:B012--5:R-:W-:Y:S01]  /*19e00*/  ENDCOLLECTIVE ;  /* 0x000000000000791b */ /* 0x027fe20003800000 */
.L_x_1306:
[----:B------:R-:W-:Y:S05]  /*19e10*/  BRA `(.L_x_1307) ;  /* 0xffffffb800547947 */ /* 0x000fea000383ffff */
.L_x_1259:
[----:B0-----:R-:W-:-:S04]  /*19e20*/  IMAD.U32 R3, RZ, RZ, UR46 ;  /* 0x0000002eff037e24 */ /* 0x001fc8000f8e00ff */
[----:B------:R0:W1:Y:S03]  /*19e30*/  SYNCS.PHASECHK.TRANS64.TRYWAIT P0, [R3+URZ+0x22880], R30 ;  /* 0x0228801e030075a7 */ /* 0x000066000800017f */
[----:B-1----:R-:W-:Y:S05]  /*19e40*/  @!P0 NANOSLEEP.SYNCS 0x989680 ;  /* 0x009896800000895d */ /* 0x002fea0003900000 */
[----:B------:R-:W1:Y:S02]  /*19e50*/  @!P0 SYNCS.PHASECHK.TRANS64 P0, [R3+URZ+0x22880], R30 ;  /* 0x0228801e030085a7 */ /* 0x000e64000800007f */
[----:B-1----:R-:W-:Y:S05]  /*19e60*/  @!P0 BRA `(.L_x_1259) ;  /* 0xfffffffc00ec8947 */ /* 0x002fea000383ffff */
[----:B------:R-:W-:Y:S05]  /*19e70*/  BRA `(.L_x_1308) ;  /* 0xffffffbc00a87947 */ /* 0x000fea000383ffff */
.L_x_1260:
        /* <DEDUP_REMOVED lines=8> */
.L_x_1310:
[----:B------:R-:W-:Y:S05]  /*19f00*/  BSYNC B0 ;  /* 0x0000000000007941 */ /* 0x000fea0003800000 */
.L_x_1309:
[----:B------:R-:W-:Y:S01]  /*19f10*/  IMAD.MOV.U32 R13, RZ, RZ, R16 ;  /* 0x000000ffff0d7224 */ /* 0x000fe200078e0010 */
[C---:B------:R-:W-:Y:S01]  /*19f20*/  ISETP.LT.OR P1, PT, R5.reuse, 0x1, P2 ;  /* 0x000000010500780c */ /* 0x040fe20001721670 */
        /* <DEDUP_REMOVED lines=8> */
[----:B------:R-:W-:-:S12]  /*19fb0*/  VIADD R28, R34, UR46 ;  /* 0x0000002e221c7c36 */ /* 0x000fd80008000000 */
[----:B------:R-:W-:Y:S05]  /*19fc0*/  WARPSYNC.COLLECTIVE R15, `(.L_x_1311) ;  /* 0x000000000f087348 */ /* 0x000fea0003c00000 */
[----:B------:R0:W1:Y:S02]  /*19fd0*/  SHFL.IDX P6, R14, R13, R12, R11 ;  /* 0x0000000c0d0e7389 */ /* 0x00006400000c000b */
[----:B01----:R-:W-:Y:S01]  /*19fe0*/  ENDCOLLECTIVE ;  /* 0x000000000000791b */ /* 0x003fe20003800000 */
.L_x_1311:
[----:B------:R-:W-:Y:S02]  /*19ff0*/  IMAD.MOV.U32 R13, RZ, RZ, R17 ;  /* 0x000000ffff0d7224 */ /* 0x000fe400078e0011 */
[----:B------:R-:W-:Y:S01]  /*1a000*/  IMAD.MOV.U32 R12, RZ, RZ, 0x1 ;  /* 0x00000001ff0c7424 */ /* 0x000fe200078e00ff */
[----:B------:R-:W-:-:S13]  /*1a010*/  IADD3 R2, P0, R29, R14, RZ ;  /* 0x0000000e1d027210 */ /* 0x000fda0007f1e0ff */
[----:B------:R-:W-:Y:S05]  /*1a020*/  WARPSYNC.COLLECTIVE R15, `(.L_x_1312) ;  /* 0x000000000f087348 */ /* 0x000fea0003c00000 */
[----:B------:R0:W1:Y:S02]  /*1a030*/  SHFL.IDX P6, R14, R13, R12, R11 ;  /* 0x0000000c0d0e7389 */ /* 0x00006400000c000b */
[----:B01----:R-:W-:Y:S01]  /*1a040*/  ENDCOLLECTIVE ;  /* 0x000000000000791b */ /* 0x003fe20003800000 */
.L_x_1312:
[----:B------:R-:W-:-:S05]  /*1a050*/  IMAD.X R3, RZ, RZ, R3, P0 ;  /* 0x000000ffff037224 */ /* 0x000fca00000e0603 */
        /* <DEDUP_REMOVED lines=10> */
.L_x_1313:
        /* <DEDUP_REMOVED lines=9> */
.L_x_1314:
        /* <DEDUP_REMOVED lines=10> */
.L_x_1315:
        /* <DEDUP_REMOVED lines=8> */
.L_x_1316:
        /* <DEDUP_REMOVED lines=10> */
.L_x_1317:
        /* <DEDUP_REMOVED lines=9> */
.L_x_1318:
        /* <DEDUP_REMOVED lines=10> */
.L_x_1319:
        /* <DEDUP_REMOVED lines=8> */
.L_x_1320:
        /* <DEDUP_REMOVED lines=10> */
.L_x_1321:
        /* <DEDUP_REMOVED lines=9> */
.L_x_1322:
        /* <DEDUP_REMOVED lines=10> */
.L_x_1323:
        /* <DEDUP_REMOVED lines=8> */
.L_x_1324:
        /* <DEDUP_REMOVED lines=10> */
.L_x_1325:
        /* <DEDUP_REMOVED lines=9> */
.L_x_1326:
        /* <DEDUP_REMOVED lines=10> */
.L_x_1327:
        /* <DEDUP_REMOVED lines=8> */
.L_x_1328:
        /* <DEDUP_REMOVED lines=14> */
.L_x_1329:
        /* <DEDUP_REMOVED lines=9> */
.L_x_1263:
[----:B0-----:R-:W-:-:S04]  /*1ab10*/  IMAD.U32 R3, RZ, RZ, UR46 ;  /* 0x0000002eff037e24 */ /* 0x001fc8000f8e00ff */
[----:B------:R0:W1:Y:S03]  /*1ab20*/  SYNCS.PHASECHK.TRANS64.TRYWAIT P2, [R3+URZ+0x22840], R30 ;  /* 0x0228401e030075a7 */ /* 0x000066000804017f */
[----:B-1----:R-:W-:Y:S05]  /*1ab30*/  @!P2 NANOSLEEP.SYNCS 0x989680 ;  /* 0x009896800000a95d */ /* 0x002fea0003900000 */
[----:B------:R-:W1:Y:S02]  /*1ab40*/  @!P2 SYNCS.PHASECHK.TRANS64 P2, [R3+URZ+0x22840], R30 ;  /* 0x0228401e0300a5a7 */ /* 0x000e64000804007f */
[----:B-1----:R-:W-:Y:S05]  /*1ab50*/  @!P2 BRA `(.L_x_1263) ;  /* 0xfffffffc00eca947 */ /* 0x002fea000383ffff */
[----:B------:R-:W-:Y:S05]  /*1ab60*/  BRA `(.L_x_1331) ;  /* 0xffffffb800b47947 */ /* 0x000fea000383ffff */
.L_x_1264:
        /* <DEDUP_REMOVED lines=8> */
.L_x_1333:
[----:B------:R-:W-:Y:S05]  /*1abf0*/  BSYNC B0 ;  /* 0x0000000000007941 */ /* 0x000fea0003800000 */
.L_x_1332:
[----:B------:R-:W-:Y:S01]  /*1ac00*/  IMAD.MOV.U32 R13, RZ, RZ, R7 ;  /* 0x000000ffff0d7224 */ /* 0x000fe200078e0007 */
[----:B------:R-:W-:Y:S01]  /*1ac10*/  P2R R8, PR, RZ, 0x2 ;  /* 0x00000002ff087803 */ /* 0x000fe20000000000 */
[----:B------:R-:W-:Y:S01]  /*1ac20*/  IMAD.MOV.U32 R12, RZ, RZ, RZ ;  /* 0x000000ffff0c7224 */ /* 0x000fe200078e00ff */
[----:B------:R-:W-:Y:S01]  /*1ac30*/  ISETP.GE.AND P1, PT, R29, R16, PT ;  /* 0x000000101d00720c */ /* 0x000fe20003f26270 */
[----:B------:R-:W-:Y:S01]  /*1ac40*/  IMAD.MOV.U32 R11, RZ, RZ, 0x181f ;  /* 0x0000181fff0b7424 */ /* 0x000fe200078e00ff */
[----:B------:R-:W-:Y:S01]  /*1ac50*/  P2R R9, PR, RZ, 0x1 ;  /* 0x00000001ff097803 */ /* 0x000fe20000000000 */
[----:B------:R-:W-:Y:S01]  /*1ac60*/  IMAD.MOV.U32 R15, RZ, RZ, -0x1 ;  /* 0xffffffffff0f7424 */ /* 0x000fe200078e00ff */
[----:B------:R-:W-:Y:S01]  /*1ac70*/  LOP3.LUT P0, RZ, R0, 0x20, RZ, 0xc0, !PT ;  /* 0x0000002000ff7812 */ /* 0x000fe2000780c0ff */
[----:B------:R-:W-:-:S12]  /*1ac80*/  IMAD.MOV.U32 R2, RZ, RZ, R14 ;  /* 0x000000ffff027224 */ /* 0x000fd800078e000e */
[----:B------:R-:W-:Y:S05]  /*1ac90*/  WARPSYNC.COLLECTIVE R15, `(.L_x_1334) ;  /* 0x000000000f087348 */ /* 0x000fea0003c00000 */
[----:B------:R0:W1:Y:S02]  /*1aca0*/  SHFL.IDX P6, R14, R13, R12, R11 ;  /* 0x0000000c0d0e7389 */ /* 0x00006400000c000b */
[----:B01----:R-:W-:Y:S01]  /*1acb0*/  ENDCOLLECTIVE ;  /* 0x000000000000791b */ /* 0x003fe20003800000 */
.L_x_1334:
        /* <DEDUP_REMOVED lines=14> */
.L_x_1335:
[----:B------:R-:W-:Y:S02]  /*1ada0*/  IMAD.MOV.U32 R13, RZ, RZ, R7 ;  /* 0x000000ffff0d7224 */ /* 0x000fe400078e0007 */
[----:B------:R-:W-:-:S07]  /*1adb0*/  IMAD.MOV.U32 R10, RZ, RZ, R14 ;  /* 0x000000ffff0a7224 */ /* 0x000fce00078e000e */
[----:B------:R-:W-:Y:S05]  /*1adc0*/  WARPSYNC.COLLECTIVE R15, `(.L_x_1336) ;  /* 0x000000000f087348 */ /* 0x000fea0003c00000 */
[----:B------:R0:W1:Y:S02]  /*1add0*/  SHFL.IDX P6, R14, R13, R12, R11 ;  /* 0x0000000c0d0e7389 */ /* 0x00006400000c000b */
[----:B01----:R-:W-:Y:S01]  /*1ade0*/  ENDCOLLECTIVE ;  /* 0x000000000000791b */ /* 0x003fe20003800000 */
.L_x_1336:
        /* <DEDUP_REMOVED lines=13> */
.L_x_1337:
[----:B------:R-:W-:Y:S02]  /*1aec0*/  IMAD.MOV.U32 R13, RZ, RZ, R7 ;  /* 0x000000ffff0d7224 */ /* 0x000fe400078e0007 */
[----:B------:R-:W-:-:S07]  /*1aed0*/  IMAD.MOV.U32 R9, RZ, RZ, R14 ;  /* 0x000000ffff097224 */ /* 0x000fce00078e000e */
[----:B------:R-:W-:Y:S05]  /*1aee0*/  WARPSYNC.COLLECTIVE R15, `(.L_x_1338) ;  /* 0x000000000f087348 */ /* 0x000fea0003c00000 */
[----:B------:R0:W1:Y:S02]  /*1aef0*/  SHFL.IDX P6, R14, R13, R12, R11 ;  /* 0x0000000c0d0e7389 */ /* 0x00006400000c000b */
[----:B01----:R-:W-:Y:S01]  /*1af00*/  ENDCOLLECTIVE ;  /* 0x000000000000791b */ /* 0x003fe20003800000 */
.L_x_1338:
        /* <DEDUP_REMOVED lines=15> */
.L_x_1339:
[----:B------:R-:W-:Y:S02]  /*1b000*/  IMAD.MOV.U32 R13, RZ, RZ, R7 ;  /* 0x000000ffff0d7224 */ /* 0x000fe400078e0007 */
[----:B------:R-:W-:-:S07]  /*1b010*/  IMAD.MOV.U32 R8, RZ, RZ, R14 ;  /* 0x000000ffff087224 */ /* 0x000fce00078e000e */
[----:B------:R-:W-:Y:S05]  /*1b020*/  WARPSYNC.COLLECTIVE R15, `(.L_x_1340) ;  /* 0x000000000f087348 */ /* 0x000fea0003c00000 */
[----:B------:R0:W1:Y:S02]  /*1b030*/  SHFL.IDX P6, R14, R13, R12, R11 ;  /* 0x0000000c0d0e7389 */ /* 0x00006400000c000b */
[----:B01----:R-:W-:Y:S01]  /*1b040*/  ENDCOLLECTIVE ;  /* 0x000000000000791b */ /* 0x003fe20003800000 */
.L_x_1340:
        /* <DEDUP_REMOVED lines=15> */
.L_x_1341:
[----:B------:R-:W-:Y:S02]  /*1b140*/  IMAD.MOV.U32 R13, RZ, RZ, R7 ;  /* 0x000000ffff0d7224 */ /* 0x000fe400078e0007 */
[----:B------:R-:W-:-:S07]  /*1b150*/  IMAD.MOV.U32 R8, RZ, RZ, R14 ;  /* 0x000000ffff087224 */ /* 0x000fce00078e000e */
[----:B------:R-:W-:Y:S05]  /*1b160*/  WARPSYNC.COLLECTIVE R15, `(.L_x_1342) ;  /* 0x000000000f087348 */ /* 0x000fea0003c00000 */
[----:B------:R0:W1:Y:S02]  /*1b170*/  SHFL.IDX P6, R14, R13, R12, R11 ;  /* 0x0000000c0d0e7389 */ /* 0x00006400000c000b */
[----:B01----:R-:W-:Y:S01]  /*1b180*/  ENDCOLLECTIVE ;  /* 0x000000000000791b */ /* 0x003fe20003800000 */
.L_x_1342:
[----:B------:R-:W-:Y:S02]  /*1b190*/  IMAD.MOV.U32 R13, RZ, RZ, R6 ;  /* 0x000000ffff0d7224 */ /* 0x000fe400078e0006 */
[----:B------:R-:W-:Y:S01]  /*1b1a0*/  IMAD.MOV.U32 R12, RZ, RZ, 0x5 ;  /* 0x00000005ff0c7424 */ /* 0x000fe200078e00ff */
[----:B------:R-:W-:-:S05]  /*1b1b0*/  @P4 IADD3 R14, P2, R29, R14, RZ ;  /* 0x0000000e1d0e4210 */ /* 0x000fca0007f5e0ff */
[----:B------:R-:W-:-:S08]  /*1b1c0*/  @P4 IMAD.MOV.U32 R2, RZ, RZ, R14 ;  /* 0x000000ffff024224 */ /* 0x000fd000078e000e */
[----:B------:R-:W-:Y:S05]  /*1b1d0*/  WARPSYNC.COLLECTIVE R15, `(.L_x_1343) ;  /* 0x000000000f087348 */ /* 0x000fea0003c00000 */
[----:B------:R0:W1:Y:S02]  /*1b1e0*/  SHFL.IDX P6, R14, R13, R12, R11 ;  /* 0x0000000c0d0e7389 */ /* 0x00006400000c000b */
[----:B01----:R-:W-:Y:S01]  /*1b1f0*/  ENDCOLLECTIVE ;  /* 0x000000000000791b */ /* 0x003fe20003800000 */
.L_x_1343:
[----:B------:R-:W-:-:S04]  /*1b200*/  @P4 IMAD.X R9, RZ, RZ, R8, P2 ;  /* 0x000000ffff094224 */ /* 0x000fc800010e0608 */
        /* <DEDUP_REMOVED lines=11> */
.L_x_1344:
[----:B------:R-:W-:Y:S02]  /*1b2c0*/  IMAD.MOV.U32 R13, RZ, RZ, R6 ;  /* 0x000000ffff0d7224 */ /* 0x000fe400078e0006 */
[----:B------:R-:W-:Y:S01]  /*1b2d0*/  IMAD.MOV.U32 R12, RZ, RZ, 0x6 ;  /* 0x00000006ff0c7424 */ /* 0x000fe200078e00ff */
[----:B------:R-:W-:-:S05]  /*1b2e0*/  @P3 IADD3 R14, P2, R29, R14, RZ ;  /* 0x0000000e1d0e3210 */ /* 0x000fca0007f5e0ff */
[----:B------:R-:W-:-:S08]  /*1b2f0*/  @P3 IMAD.MOV.U32 R2, RZ, RZ, R14 ;  /* 0x000000ffff023224 */ /* 0x000fd000078e000e */
[----:B------:R-:W-:Y:S05]  /*1b300*/  WARPSYNC.COLLECTIVE R15, `(.L_x_1345) ;  /* 0x000000000f087348 */ /* 0x000fea0003c00000 */
[----:B------:R0:W1:Y:S02]  /*1b310*/  SHFL.IDX P6, R14, R13, R12, R11 ;  /* 0x0000000c0d0e7389 */ /* 0x00006400000c000b */
[----:B01----:R-:W-:Y:S01]  /*1b320*/  ENDCOLLECTIVE ;  /* 0x000000000000791b */ /* 0x003fe20003800000 */
.L_x_1345:
        /* <DEDUP_REMOVED lines=11> */
.L_x_1346:
[----:B------:R-:W-:Y:S02]  /*1b3e0*/  IMAD.MOV.U32 R13, RZ, RZ, R6 ;  /* 0x000000ffff0d7224 */ /* 0x000fe400078e0006 */
[----:B------:R-:W-:Y:S01]  /*1b3f0*/  IMAD.MOV.U32 R12, RZ, RZ, 0x7 ;  /* 0x00000007ff0c7424 */ /* 0x000fe200078e00ff */
[----:B------:R-:W-:-:S05]  /*1b400*/  @P4 IADD3 R14, P2, R29, R14, RZ ;  /* 0x0000000e1d0e4210 */ /* 0x000fca0007f5e0ff */
[----:B------:R-:W-:-:S08]  /*1b410*/  @P4 IMAD.MOV.U32 R2, RZ, RZ, R14 ;  /* 0x000000ffff024224 */ /* 0x000fd000078e000e */
[----:B------:R-:W-:Y:S05]  /*1b420*/  WARPSYNC.COLLECTIVE R15, `(.L_x_1347) ;  /* 0x000000000f087348 */ /* 0x000fea0003c00000 */
[----:B------:R0:W1:Y:S02]  /*1b430*/  SHFL.IDX P6, R14, R13, R12, R11 ;  /* 0x0000000c0d0e7389 */ /* 0x00006400000c000b */
[----:B01----:R-:W-:Y:S01]  /*1b440*/  ENDCOLLECTIVE ;  /* 0x000000000000791b */ /* 0x003fe20003800000 */
.L_x_1347:
        /* <DEDUP_REMOVED lines=11> */
.L_x_1348:
[----:B------:R-:W-:Y:S02]  /*1b500*/  IMAD.MOV.U32 R13, RZ, RZ, R4 ;  /* 0x000000ffff0d7224 */ /* 0x000fe400078e0004 */
[----:B------:R-:W-:Y:S01]  /*1b510*/  IMAD.MOV.U32 R12, RZ, RZ, RZ ;  /* 0x000000ffff0c7224 */ /* 0x000fe200078e00ff */
[----:B------:R-:W-:-:S13]  /*1b520*/  @P0 IADD3 R9, P2, R29, R14, RZ ;  /* 0x0000000e1d090210 */ /* 0x000fda0007f5e0ff */
[----:B------:R-:W-:Y:S05]  /*1b530*/  WARPSYNC.COLLECTIVE R15, `(.L_x_1349) ;  /* 0x000000000f087348 */ /* 0x000fea0003c00000 */
[----:B------:R0:W1:Y:S02]  /*1b540*/  SHFL.IDX P6, R14, R13, R12, R11 ;  /* 0x0000000c0d0e7389 */ /* 0x00006400000c000b */
[----:B01----:R-:W-:Y:S01]  /*1b550*/  ENDCOLLECTIVE ;  /* 0x000000000000791b */ /* 0x003fe20003800000 */
.L_x_1349:
        /* <DEDUP_REMOVED lines=12> */
.L_x_1350:
[----:B------:R-:W-:Y:S02]  /*1b620*/  IMAD.MOV.U32 R13, RZ, RZ, R4 ;  /* 0x000000ffff0d7224 */ /* 0x000fe400078e0004 */
[----:B------:R-:W-:Y:S01]  /*1b630*/  IMAD.MOV.U32 R12, RZ, RZ, 0x1 ;  /* 0x00000001ff0c7424 */ /* 0x000fe200078e00ff */
[----:B------:R-:W-:-:S13]  /*1b640*/  @P1 IADD3 R9, P0, R29, R14, RZ ;  /* 0x0000000e1d091210 */ /* 0x000fda0007f1e0ff */
[----:B------:R-:W-:Y:S05]  /*1b650*/  WARPSYNC.COLLECTIVE R15, `(.L_x_1351) ;  /* 0x000000000f087348 */ /* 0x000fea0003c00000 */
[----:B------:R0:W1:Y:S02]  /*1b660*/  SHFL.IDX P6, R14, R13, R12, R11 ;  /* 0x0000000c0d0e7389 */ /* 0x00006400000c000b */
[----:B01----:R-:W-:Y:S01]  /*1b670*/  ENDCOLLECTIVE ;  /* 0x000000000000791b */ /* 0x003fe20003800000 */
.L_x_1351:
        /* <DEDUP_REMOVED lines=12> */
.L_x_1352:
[----:B------:R-:W-:Y:S05]  /*1b740*/  BRA `(.L_x_1353) ;  /* 0xffffffb400747947 */ /* 0x000fea000383ffff */
.L_x_1267:
[----:B------:R-:W-:Y:S02]  /*1b750*/  IMAD.MOV.U32 R13, RZ, RZ, R4 ;  /* 0x000000ffff0d7224 */ /* 0x000fe400078e0004 */
[----:B------:R-:W-:Y:S02]  /*1b760*/  IMAD.MOV.U32 R12, RZ, RZ, RZ ;  /* 0x000000ffff0c7224 */ /* 0x000fe400078e00ff */
[----:B------:R-:W-:Y:S02]  /*1b770*/  IMAD.MOV.U32 R11, RZ, RZ, 0x181f ;  /* 0x0000181fff0b7424 */ /* 0x000fe400078e00ff */
[----:B------:R-:W-:Y:S02]  /*1b780*/  IMAD.MOV.U32 R15, RZ, RZ, -0x1 ;  /* 0xffffffffff0f7424 */ /* 0x000fe400078e00ff */
[----:B------:R-:W-:-:S07]  /*1b790*/  VIADD R6, R26, UR41 ;  /* 0x000000291a067c36 */ /* 0x000fce0008000000 */
[----:B------:R-:W-:Y:S05]  /*1b7a0*/  WARPSYNC.COLLECTIVE R15, `(.L_x_1354) ;  /* 0x000000000f087348 */ /* 0x000fea0003c00000 */
[----:B------:R0:W1:Y:S02]  /*1b7b0*/  SHFL.IDX P6, R14, R13, R12, R11 ;  /* 0x0000000c0d0e7389 */ /* 0x00006400000c000b */
[----:B01----:R-:W-:Y:S01]  /*1b7c0*/  ENDCOLLECTIVE ;  /* 0x000000000000791b */ /* 0x003fe20003800000 */
.L_x_1354:
[----:B------:R-:W-:Y:S02]  /*1b7d0*/  VIADD R8, R6, 0x10 ;  /* 0x0000001006087836 */ /* 0x000fe40000000000 */
[----:B------:R-:W-:Y:S02]  /*1b7e0*/  IMAD.MOV.U32 R13, RZ, RZ, R0 ;  /* 0x000000ffff0d7224 */ /* 0x000fe400078e0000 */
[----:B------:R-:W-:-:S07]  /*1b7f0*/  IMAD.MOV.U32 R2, RZ, RZ, R14 ;  /* 0x000000ffff027224 */ /* 0x000fce00078e000e */
[----:B------:R-:W-:Y:S05]  /*1b800*/  WARPSYNC.COLLECTIVE R15, `(.L_x_1355) ;  /* 0x000000000f087348 */ /* 0x000fea0003c00000 */
[----:B------:R0:W1:Y:S02]  /*1b810*/  SHFL.IDX P6, R14, R13, R12, R11 ;  /* 0x0000000c0d0e7389 */ /* 0x00006400000c000b */
[----:B01----:R-:W-:Y:S01]  /*1b820*/  ENDCOLLECTIVE ;  /* 0x000000000000791b */ /* 0x003fe20003800000 */
.L_x_1355:
        /* <DEDUP_REMOVED lines=11> */
.L_x_1356:
        /* <DEDUP_REMOVED lines=10> */
.L_x_1357:
[----:B------:R-:W-:Y:S02]  /*1b980*/  IMAD.MOV.U32 R13, RZ, RZ, R4 ;  /* 0x000000ffff0d7224 */ /* 0x000fe400078e0004 */
[----:B------:R-:W-:Y:S02]  /*1b990*/  IMAD.MOV.U32 R12, RZ, RZ, 0x2 ;  /* 0x00000002ff0c7424 */ /* 0x000fe400078e00ff */
[----:B------:R-:W-:-:S07]  /*1b9a0*/  IMAD.MOV.U32 R8, RZ, RZ, R14 ;  /* 0x000000ffff087224 */ /* 0x000fce00078e000e */
[----:B------:R-:W-:Y:S05]  /*1b9b0*/  WARPSYNC.COLLECTIVE R15, `(.L_x_1358) ;  /* 0x000000000f087348 */ /* 0x000fea0003c00000 */
[----:B------:R0:W1:Y:S02]  /*1b9c0*/  SHFL.IDX P6, R14, R13, R12, R11 ;  /* 0x0000000c0d0e7389 */ /* 0x00006400000c000b */
[----:B01----:R-:W-:Y:S01]  /*1b9d0*/  ENDCOLLECTIVE ;  /* 0x000000000000791b */ /* 0x003fe20003800000 */
.L_x_1358:
[----:B------:R-:W-:Y:S01]  /*1b9e0*/  @!P1 IADD3 R9, P3, R29, R8, RZ ;  /* 0x000000081d099210 */ /* 0x000fe20007f7e0ff */
[----:B------:R-:W-:-:S04]  /*1b9f0*/  VIADD R8, R6, 0x20 ;  /* 0x0000002006087836 */ /* 0x000fc80000000000 */
[----:B------:R-:W-:Y:S02]  /*1ba00*/  @!P1 IMAD.X R10, RZ, RZ, R7, P3 ;  /* 0x000000ffff0a9224 */ /* 0x000fe400018e0607 */
[----:B------:R-:W-:Y:S02]  /*1ba10*/  @!P1 IMAD.MOV.U32 R2, RZ, RZ, R9 ;  /* 0x000000ffff029224 */ /* 0x000fe400078e0009 */
        /* <DEDUP_REMOVED lines=11> */
.L_x_1359:
[----:B------:R-:W-:Y:S02]  /*1bad0*/  IMAD.MOV.U32 R13, RZ, RZ, R4 ;  /* 0x000000ffff0d7224 */ /* 0x000fe400078e0004 */
[----:B------:R-:W-:Y:S01]  /*1bae0*/  IMAD.MOV.U32 R12, RZ, RZ, 0x3 ;  /* 0x00000003ff0c7424 */ /* 0x000fe200078e00ff */
[----:B------:R-:W-:-:S05]  /*1baf0*/  @!P1 IADD3 R14, P2, R29, R14, RZ ;  /* 0x0000000e1d0e9210 */ /* 0x000fca0007f5e0ff */
[----:B------:R-:W-:-:S08]  /*1bb00*/  @!P1 IMAD.MOV.U32 R2, RZ, RZ, R14 ;  /* 0x000000ffff029224 */ /* 0x000fd000078e000e */
[----:B------:R-:W-:Y:S05]  /*1bb10*/  WARPSYNC.COLLECTIVE R15, `(.L_x_1360) ;  /* 0x000000000f087348 */ /* 0x000fea0003c00000 */
[----:B------:R0:W1:Y:S02]  /*1bb20*/  SHFL.IDX P6, R14, R13, R12, R11 ;  /* 0x0000000c0d0e7389 */ /* 0x00006400000c000b */
[----:B01----:R-:W-:Y:S01]  /*1bb30*/  ENDCOLLECTIVE ;  /* 0x000000000000791b */ /* 0x003fe20003800000 */
.L_x_1360:
[----:B------:R-:W-:Y:S02]  /*1bb40*/  @!P1 IMAD.X R3, RZ, RZ, R8, P2 ;  /* 0x000000ffff039224 */ /* 0x000fe400010e0608 */
[----:B------:R-:W-:-:S03]  /*1bb50*/  VIADD R8, R6, 0x30 ;  /* 0x0000003006087836 */ /* 0x000fc60000000000 */
[----:B------:R-:W-:Y:S01]  /*1bb60*/  @!PT LDS RZ, [RZ] ;  /* 0x00000000fffff984 */ /* 0x000fe20000000800 */
[----:B------:R-:W-:Y:S01]  /*1bb70*/  @!PT LDS RZ, [RZ] ;  /* 0x00000000fffff984 */ /* 0x000fe20000000800 */
[----:B------:R-:W-:Y:S01]  /*1bb80*/  @!PT LDS RZ, [RZ] ;  /* 0x00000000fffff984 */ /* 0x000fe20000000800 */
[----:B------:R0:W-:Y:S02]  /*1bb90*/  @!P1 LDGSTS.E.BYPASS.LTC128B.128 [R28+0x15400], desc[UR52][R2.64], !P0 ;  /* 0x15400000021c9fae */ /* 0x0001e4000c101d74 */
[----:B------:R-:W-:Y:S01]  /*1bba0*/  ISETP.GE.AND P2, PT, R8, R5, PT ;  /* 0x000000050800720c */ /* 0x000fe20003f46270 */
[----:B------:R-:W-:Y:S02]  /*1bbb0*/  VIADD R8, R6, 0x40 ;  /* 0x0000004006087836 */ /* 0x000fe40000000000 */
[----:B------:R-:W-:Y:S02]  /*1bbc0*/  IMAD.MOV.U32 R13, RZ, RZ, R0 ;  /* 0x000000ffff0d7224 */ /* 0x000fe400078e0000 */
[----:B------:R-:W-:-:S08]  /*1bbd0*/  IMAD.MOV.U32 R7, RZ, RZ, R14 ;  /* 0x000000ffff077224 */ /* 0x000fd000078e000e */
[----:B0-----:R-:W-:Y:S05]  /*1bbe0*/  WARPSYNC.COLLECTIVE R15, `(.L_x_1361) ;  /* 0x000000000f087348 */ /* 0x001fea0003c00000 */
[----:B------:R1:W2:Y:S02]  /*1bbf0*/  SHFL.IDX P6, R14, R13, R12, R11 ;  /* 0x0000000c0d0e7389 */ /* 0x0002a400000c000b */
[----:B012---:R-:W-:Y:S01]  /*1bc00*/  ENDCOLLECTIVE ;  /* 0x000000000000791b */ /* 0x007fe20003800000 */
.L_x_1361:
[----:B------:R-:W-:Y:S02]  /*1bc10*/  IMAD.MOV.U32 R13, RZ, RZ, R4 ;  /* 0x000000ffff0d7224 */ /* 0x000fe400078e0004 */
[----:B------:R-:W-:Y:S02]  /*1bc20*/  IMAD.MOV.U32 R12, RZ, RZ, 0x4 ;  /* 0x00000004ff0c7424 */ /* 0x000fe400078e00ff */
[----:B------:R-:W-:-:S07]  /*1bc30*/  IMAD.MOV.U32 R10, RZ, RZ, R14 ;  /* 0x000000ffff0a7224 */ /* 0x000fce00078e000e */
[----:B------:R-:W-:Y:S05]  /*1bc40*/  WARPSYNC.COLLECTIVE R15, `(.L_x_1362) ;  /* 0x000000000f087348 */ /* 0x000fea0003c00000 */
[----:B------:R0:W1:Y:S02]  /*1bc50*/  SHFL.IDX P6, R14, R13, R12, R11 ;  /* 0x0000000c0d0e7389 */ /* 0x00006400000c000b */
[----:B01----:R-:W-:Y:S01]  /*1bc60*/  ENDCOLLECTIVE ;  /* 0x000000000000791b */ /* 0x003fe20003800000 */
.L_x_1362:
[----:B------:R-:W-:-:S05]  /*1bc70*/  @!P2 IADD3 R2, P1, R29, R10, RZ ;  /* 0x0000000a1d02a210 */ /* 0x000fca0007f3e0ff */
[----:B------:R-:W-:Y:S01]  /*1bc80*/  @!P2 IMAD.X R3, RZ, RZ, R7, P1 ;  /* 0x000000ffff03a224 */ /* 0x000fe200008e0607 */
[----:B------:R-:W-:-:S04]  /*1bc90*/  ISETP.GE.AND P1, PT, R8, R5, PT ;  /* 0x000000050800720c */ /* 0x000fc80003f26270 */
        /* <DEDUP_REMOVED lines=9> */
.L_x_1363:
[----:B------:R-:W-:Y:S02]  /*1bd30*/  IMAD.MOV.U32 R13, RZ, RZ, R4 ;  /* 0x000000ffff0d7224 */ /* 0x000fe400078e0004 */
[----:B------:R-:W-:Y:S01]  /*1bd40*/  IMAD.MOV.U32 R12, RZ, RZ, 0x5 ;  /* 0x00000005ff0c7424 */ /* 0x000fe200078e00ff */
[----:B------:R-:W-:-:S13]  /*1bd50*/  @!P1 IADD3 R2, P2, R29, R14, RZ ;  /* 0x0000000e1d029210 */ /* 0x000fda0007f5e0ff */
[----:B------:R-:W-:Y:S05]  /*1bd60*/  WARPSYNC.COLLECTIVE R15, `(.L_x_1364) ;  /* 0x000000000f087348 */ /* 0x000fea0003c00000 */
[----:B------:R0:W1:Y:S02]  /*1bd70*/  SHFL.IDX P6, R14, R13, R12, R11 ;  /* 0x0000000c0d0e7389 */ /* 0x00006400000c000b */
[----:B01----:R-:W-:Y:S01]  /*1bd80*/  ENDCOLLECTIVE ;  /* 0x000000000000791b */ /* 0x003fe20003800000 */
.L_x_1364:
        /* <DEDUP_REMOVED lines=12> */
.L_x_1365:
[----:B------:R-:W-:Y:S02]  /*1be50*/  IMAD.MOV.U32 R13, RZ, RZ, R4 ;  /* 0x000000ffff0d7224 */ /* 0x000fe400078e0004 */
[----:B------:R-:W-:Y:S02]  /*1be60*/  IMAD.MOV.U32 R12, RZ, RZ, 0x6 ;  /* 0x00000006ff0c7424 */ /* 0x000fe400078e00ff */
[----:B------:R-:W-:-:S07]  /*1be70*/  IMAD.MOV.U32 R10, RZ, RZ, R14 ;  /* 0x000000ffff0a7224 */ /* 0x000fce00078e000e */
[----:B------:R-:W-:Y:S05]  /*1be80*/  WARPSYNC.COLLECTIVE R15, `(.L_x_1366) ;  /* 0x000000000f087348 */ /* 0x000fea0003c00000 */
[----:B------:R0:W1:Y:S02]  /*1be90*/  SHFL.IDX P6, R14, R13, R12, R11 ;  /* 0x0000000c0d0e7389 */ /* 0x00006400000c000b */
[----:B01----:R-:W-:Y:S01]  /*1bea0*/  ENDCOLLECTIVE ;  /* 0x000000000000791b */ /* 0x003fe20003800000 */
.L_x_1366:
        /* <DEDUP_REMOVED lines=11> */
.L_x_1367:
        /* <DEDUP_REMOVED lines=8> */
.L_x_1368:
[----:B------:R-:W-:Y:S02]  /*1bfe0*/  @!P1 IMAD.X R8, RZ, RZ, R8, P2 ;  /* 0x000000ffff089224 */ /* 0x000fe400010e0608 */
[----:B------:R-:W-:Y:S02]  /*1bff0*/  @!P1 IMAD.MOV.U32 R2, RZ, RZ, R9 ;  /* 0x000000ffff029224 */ /* 0x000fe400078e0009 */
[----:B------:R-:W-:-:S05]  /*1c000*/  @!P1 IMAD.MOV.U32 R3, RZ, RZ, R8 ;  /* 0x000000ffff039224 */ /* 0x000fca00078e0008 */
        /* <DEDUP_REMOVED lines=9> */
.L_x_1369:
[----:B------:R-:W-:Y:S05]  /*1c0a0*/  BRA `(.L_x_1370) ;  /* 0xffffffb400607947 */ /* 0x000fea000383ffff */
.L_x_1268:
[----:B0-----:R-:W-:-:S04]  /*1c0b0*/  IMAD.U32 R3, RZ, RZ, UR46 ;  /* 0x0000002eff037e24 */ /* 0x001fc8000f8e00ff */
[----:B------:R0:W1:Y:S03]  /*1c0c0*/  SYNCS.PHASECHK.TRANS64.TRYWAIT P0, [R3+URZ+0x22820], R0 ;  /* 0x02282000030075a7 */ /* 0x000066000800017f */
[----:B-1----:R-:W-:Y:S05]  /*1c0d0*/  @!P0 NANOSLEEP.SYNCS 0x989680 ;  /* 0x009896800000895d */ /* 0x002fea0003900000 */
[----:B------:R-:W1:Y:S02]  /*1c0e0*/  @!P0 SYNCS.PHASECHK.TRANS64 P0, [R3+URZ+0x22820], R0 ;  /* 0x02282000030085a7 */ /* 0x000e64000800007f */
[----:B-1----:R-:W-:Y:S05]  /*1c0f0*/  @!P0 BRA `(.L_x_1268) ;  /* 0xfffffffc00ec8947 */ /* 0x002fea000383ffff */
[----:B------:R-:W-:Y:S05]  /*1c100*/  BRA `(.L_x_1371) ;  /* 0xffffffb4008c7947 */ /* 0x000fea000383ffff */
.L_x_1271:
[----:B0-----:R0:W1:Y:S02]  /*1c110*/  SYNCS.PHASECHK.TRANS64.TRYWAIT P1, [R3+URZ+0x22880], R25 ;  /* 0x02288019030075a7 */ /* 0x001064000802017f */
[----:B-1----:R-:W-:Y:S05]  /*1c120*/  @!P1 NANOSLEEP.SYNCS 0x989680 ;  /* 0x009896800000995d */ /* 0x002fea0003900000 */
[----:B------:R-:W1:Y:S02]  /*1c130*/  @!P1 SYNCS.PHASECHK.TRANS64 P1, [R3+URZ+0x22880], R25 ;  /* 0x02288019030095a7 */ /* 0x000e64000802007f */
[----:B-1----:R-:W-:Y:S05]  /*1c140*/  @!P1 BRA `(.L_x_1271) ;  /* 0xfffffffc00f09947 */ /* 0x002fea000383ffff */
[----:B------:R-:W-:Y:S05]  /*1c150*/  BRA `(.L_x_1372) ;  /* 0xffffffb800947947 */ /* 0x000fea000383ffff */
.L_x_1272:
        /* <DEDUP_REMOVED lines=8> */
.L_x_1374:
[----:B------:R-:W-:Y:S05]  /*1c1e0*/  BSYNC B0 ;  /* 0x0000000000007941 */ /* 0x000fea0003800000 */
.L_x_1373:
[----:B------:R-:W-:Y:S02]  /*1c1f0*/  IMAD.MOV.U32 R13, RZ, RZ, R6 ;  /* 0x000000ffff0d7224 */ /* 0x000fe400078e0006 */
[----:B------:R-:W-:Y:S02]  /*1c200*/  IMAD.MOV.U32 R12, RZ, RZ, RZ ;  /* 0x000000ffff0c7224 */ /* 0x000fe400078e00ff */
[----:B------:R-:W-:Y:S02]  /*1c210*/  IMAD.MOV.U32 R11, RZ, RZ, 0x181f ;  /* 0x0000181fff0b7424 */ /* 0x000fe400078e00ff */
[----:B------:R-:W-:Y:S02]  /*1c220*/  IMAD.MOV.U32 R15, RZ, RZ, -0x1 ;  /* 0xffffffffff0f7424 */ /* 0x000fe400078e00ff */
[----:B------:R-:W-:Y:S02]  /*1c230*/  IMAD.MOV.U32 R5, RZ, RZ, R14 ;  /* 0x000000ffff057224 */ /* 0x000fe400078e000e */
[----:B------:R-:W-:-:S07]  /*1c240*/  IMAD R17, R2, 0x5000, R28 ;  /* 0x0000500002117824 */ /* 0x000fce00078e021c */
[----:B------:R-:W-:Y:S05]  /*1c250*/  WARPSYNC.COLLECTIVE R15, `(.L_x_1375) ;  /* 0x000000000f087348 */ /* 0x000fea0003c00000 */
[----:B------:R0:W1:Y:S02]  /*1c260*/  SHFL.IDX P6, R14, R13, R12, R11 ;  /* 0x0000000c0d0e7389 */ /* 0x00006400000c000b */
[----:B01----:R-:W-:Y:S01]  /*1c270*/  ENDCOLLECTIVE ;  /* 0x000000000000791b */ /* 0x003fe20003800000 */
.L_x_1375:
[----:B------:R-:W-:Y:S02]  /*1c280*/  IMAD.MOV.U32 R13, RZ, RZ, R7 ;  /* 0x000000ffff0d7224 */ /* 0x000fe400078e0007 */
[----:B------:R-:W-:Y:S02]  /*1c290*/  IMAD.MOV.U32 R12, RZ, RZ, 0x1 ;  /* 0x00000001ff0c7424 */ /* 0x000fe400078e00ff */
[----:B------:R-:W-:-:S07]  /*1c2a0*/  IMAD.MOV.U32 R4, RZ, RZ, R14 ;  /* 0x000000ffff047224 */ /* 0x000fce00078e000e */
[----:B------:R-:W-:Y:S05]  /*1c2b0*/  WARPSYNC.COLLECTIVE R15, `(.L_x_1376) ;  /* 0x000000000f087348 */ /* 0x000fea0003c00000 */
[----:B------:R0:W1:Y:S02]  /*1c2c0*/  SHFL.IDX P6, R14, R13, R12, R11 ;  /* 0x0000000c0d0e7389 */ /* 0x00006400000c000b */
[----:B01----:R-:W-:Y:S01]  /*1c2d0*/  ENDCOLLECTIVE ;  /* 0x000000000000791b */ /* 0x003fe20003800000 */
.L_x_1376:
        /* <DEDUP_REMOVED lines=11> */
.L_x_1377:
        /* <DEDUP_REMOVED lines=9> */
.L_x_1378:
        /* <DEDUP_REMOVED lines=9> */
.L_x_1379:
[----:B------:R-:W-:Y:S02]  /*1c4b0*/  IMAD.MOV.U32 R13, RZ, RZ, R7 ;  /* 0x000000ffff0d7224 */ /* 0x000fe400078e0007 */
[----:B------:R-:W-:Y:S02]  /*1c4c0*/  IMAD.MOV.U32 R12, RZ, RZ, 0x3 ;  /* 0x00000003ff0c7424 */ /* 0x000fe400078e00ff */
[----:B------:R-:W-:-:S07]  /*1c4d0*/  IMAD.MOV.U32 R4, RZ, RZ, R14 ;  /* 0x000000ffff047224 */ /* 0x000fce00078e000e */
[----:B------:R-:W-:Y:S05]  /*1c4e0*/  WARPSYNC.COLLECTIVE R15, `(.L_x_1380) ;  /* 0x000000000f087348 */ /* 0x000fea0003c00000 */
[----:B------:R0:W1:Y:S02]  /*1c4f0*/  SHFL.IDX P6, R14, R13, R12, R11 ;  /* 0x0000000c0d0e7389 */ /* 0x00006400000c000b */
[----:B01----:R-:W-:Y:S01]  /*1c500*/  ENDCOLLECTIVE ;  /* 0x000000000000791b */ /* 0x003fe20003800000 */
.L_x_1380:
        /* <DEDUP_REMOVED lines=11> */
.L_x_1381:
[----:B------:R-:W-:Y:S02]  /*1c5c0*/  IMAD.MOV.U32 R13, RZ, RZ, R7 ;  /* 0x000000ffff0d7224 */ /* 0x000fe400078e0007 */
[----:B------:R-:W-:Y:S02]  /*1c5d0*/  IMAD.MOV.U32 R12, RZ, RZ, 0x4 ;  /* 0x00000004ff0c7424 */ /* 0x000fe400078e00ff */
[----:B------:R-:W-:-:S07]  /*1c5e0*/  IMAD.MOV.U32 R4, RZ, RZ, R14 ;  /* 0x000000ffff047224 */ /* 0x000fce00078e000e */
[----:B------:R-:W-:Y:S05]  /*1c5f0*/  WARPSYNC.COLLECTIVE R15, `(.L_x_1382) ;  /* 0x000000000f087348 */ /* 0x000fea0003c00000 */
[----:B------:R0:W1:Y:S02]  /*1c600*/  SHFL.IDX P6, R14, R13, R12, R11 ;  /* 0x0000000c0d0e7389 */ /* 0x00006400000c000b */
[----:B01----:R-:W-:Y:S01]  /*1c610*/  ENDCOLLECTIVE ;  /* 0x000000000000791b */ /* 0x003fe20003800000 */
.L_x_1382:
        /* <DEDUP_REMOVED lines=11> */
.L_x_1383:
[----:B------:R-:W-:Y:S02]  /*1c6d0*/  IMAD.MOV.U32 R13, RZ, RZ, R7 ;  /* 0x000000ffff0d7224 */ /* 0x000fe400078e0007 */
[----:B------:R-:W-:Y:S02]  /*1c6e0*/  IMAD.MOV.U32 R12, RZ, RZ, 0x5 ;  /* 0x00000005ff0c7424 */ /* 0x000fe400078e00ff */
[----:B------:R-:W-:-:S07]  /*1c6f0*/  IMAD.MOV.U32 R4, RZ, RZ, R14 ;  /* 0x000000ffff047224 */ /* 0x000fce00078e000e */
[----:B------:R-:W-:Y:S05]  /*1c700*/  WARPSYNC.COLLECTIVE R15, `(.L_x_1384) ;  /* 0x000000000f087348 */ /* 0x000fea0003c00000 */
[----:B------:R0:W1:Y:S02]  /*1c710*/  SHFL.IDX P6, R14, R13, R12, R11 ;  /* 0x0000000c0d0e7389 */ /* 0x00006400000c000b */
[----:B01----:R-:W-:Y:S01]  /*1c720*/  ENDCOLLECTIVE ;  /* 0x000000000000791b */ /* 0x003fe20003800000 */
.L_x_1384:
        /* <DEDUP_REMOVED lines=11> */
.L_x_1385:
[----:B------:R-:W-:Y:S02]  /*1c7e0*/  IMAD.MOV.U32 R13, RZ, RZ, R7 ;  /* 0x000000ffff0d7224 */ /* 0x000fe400078e0007 */
[----:B------:R-:W-:Y:S02]  /*1c7f0*/  IMAD.MOV.U32 R12, RZ, RZ, 0x6 ;  /* 0x00000006ff0c7424 */ /* 0x000fe400078e00ff */
[----:B------:R-:W-:-:S07]  /*1c800*/  IMAD.MOV.U32 R4, RZ, RZ, R14 ;  /* 0x000000ffff047224 */ /* 0x000fce00078e000e */
[----:B------:R-:W-:Y:S05]  /*1c810*/  WARPSYNC.COLLECTIVE R15, `(.L_x_1386) ;  /* 0x000000000f087348 */ /* 0x000fea0003c00000 */
[----:B------:R0:W1:Y:S02]  /*1c820*/  SHFL.IDX P6, R14, R13, R12, R11 ;  /* 0x0000000c0d0e7389 */ /* 0x00006400000c000b */
[----:B01----:R-:W-:Y:S01]  /*1c830*/  ENDCOLLECTIVE ;  /* 0x000000000000791b */ /* 0x003fe20003800000 */
.L_x_1386:
        /* <DEDUP_REMOVED lines=11> */
.L_x_1387:
[----:B------:R-:W-:Y:S02]  /*1c8f0*/  IMAD.MOV.U32 R13, RZ, RZ, R7 ;  /* 0x000000ffff0d7224 */ /* 0x000fe400078e0007 */
[----:B------:R-:W-:Y:S02]  /*1c900*/  IMAD.MOV.U32 R12, RZ, RZ, 0x7 ;  /* 0x00000007ff0c7424 */ /* 0x000fe400078e00ff */
[----:B------:R-:W-:-:S07]  /*1c910*/  IMAD.MOV.U32 R4, RZ, RZ, R14 ;  /* 0x000000ffff047224 */ /* 0x000fce00078e000e */
[----:B------:R-:W-:Y:S05]  /*1c920*/  WARPSYNC.COLLECTIVE R15, `(.L_x_1388) ;  /* 0x000000000f087348 */ /* 0x000fea0003c00000 */
[----:B------:R0:W1:Y:S02]  /*1c930*/  SHFL.IDX P6, R14, R13, R12, R11 ;  /* 0x0000000c0d0e7389 */ /* 0x00006400000c000b */
[----:B01----:R-:W-:Y:S01]  /*1c940*/  ENDCOLLECTIVE ;  /* 0x000000000000791b */ /* 0x003fe20003800000 */
.L_x_1388:
        /* <DEDUP_REMOVED lines=11> */
.L_x_1389:
        /* <DEDUP_REMOVED lines=9> */
.L_x_1390:
        /* <DEDUP_REMOVED lines=9> */
.L_x_1391:
[----:B------:R-:W-:Y:S02]  /*1cb20*/  IMAD.MOV.U32 R13, RZ, RZ, R19 ;  /* 0x000000ffff0d7224 */ /* 0x000fe400078e0013 */
[----:B------:R-:W-:Y:S02]  /*1cb30*/  IMAD.MOV.U32 R12, RZ, RZ, 0x1 ;  /* 0x00000001ff0c7424 */ /* 0x000fe400078e00ff */
[----:B------:R-:W-:-:S07]  /*1cb40*/  IMAD.MOV.U32 R7, RZ, RZ, R14 ;  /* 0x000000ffff077224 */ /* 0x000fce00078e000e */
[----:B------:R-:W-:Y:S05]  /*1cb50*/  WARPSYNC.COLLECTIVE R15, `(.L_x_1392) ;  /* 0x000000000f087348 */ /* 0x000fea0003c00000 */
[----:B------:R0:W1:Y:S02]  /*1cb60*/  SHFL.IDX P6, R14, R13, R12, R11 ;  /* 0x0000000c0d0e7389 */ /* 0x00006400000c000b */
[----:B01----:R-:W-:Y:S01]  /*1cb70*/  ENDCOLLECTIVE ;  /* 0x000000000000791b */ /* 0x003fe20003800000 */
.L_x_1392:
        /* <DEDUP_REMOVED lines=11> */
.L_x_1393:
[----:B------:R-:W-:Y:S05]  /*1cc30*/  BRA `(.L_x_1394) ;  /* 0xffffffb400487947 */ /* 0x000fea000383ffff */
.L_x_1275:
[----:B--2---:R2:W3:Y:S02]  /*1cc40*/  SYNCS.PHASECHK.TRANS64.TRYWAIT P1, [R3+URZ+0x22840], R25 ;  /* 0x02284019030075a7 */ /* 0x0044e4000802017f */
[----:B---3--:R-:W-:Y:S05]  /*1cc50*/  @!P1 NANOSLEEP.SYNCS 0x989680 ;  /* 0x009896800000995d */ /* 0x008fea0003900000 */
[----:B------:R-:W3:Y:S02]  /*1cc60*/  @!P1 SYNCS.PHASECHK.TRANS64 P1, [R3+URZ+0x22840], R25 ;  /* 0x02284019030095a7 */ /* 0x000ee4000802007f */
[----:B---3--:R-:W-:Y:S05]  /*1cc70*/  @!P1 BRA `(.L_x_1275) ;  /* 0xfffffffc00f09947 */ /* 0x008fea000383ffff */
[----:B------:R-:W-:Y:S05]  /*1cc80*/  BRA `(.L_x_1395) ;  /* 0xffffffb400887947 */ /* 0x000fea000383ffff */
.L_x_1276:
        /* <DEDUP_REMOVED lines=8> */
.L_x_1397:
[----:B------:R-:W-:Y:S05]  /*1cd10*/  BSYNC B0 ;  /* 0x0000000000007941 */ /* 0x000fea0003800000 */
.L_x_1396:
        /* <DEDUP_REMOVED lines=9> */
.L_x_1398:
[----:B------:R-:W-:Y:S02]  /*1cdb0*/  VIADD R8, R8, UR46 ;  /* 0x0000002e08087c36 */ /* 0x000fe40008000000 */
[----:B------:R-:W-:Y:S02]  /*1cdc0*/  IMAD.MOV.U32 R13, RZ, RZ, R7 ;  /* 0x000000ffff0d7224 */ /* 0x000fe400078e0007 */
[----:B------:R-:W-:Y:S01]  /*1cdd0*/  IMAD.MOV.U32 R12, RZ, RZ, 0x1 ;  /* 0x00000001ff0c7424 */ /* 0x000fe200078e00ff */
[----:B------:R-:W-:-:S13]  /*1cde0*/  IADD3 R4, P1, R29, R14, RZ ;  /* 0x0000000e1d047210 */ /* 0x000fda0007f3e0ff */
[----:B------:R-:W-:Y:S05]  /*1cdf0*/  WARPSYNC.COLLECTIVE R15, `(.L_x_1399) ;  /* 0x000000000f087348 */ /* 0x000fea0003c00000 */
[----:B------:R0:W1:Y:S02]  /*1ce00*/  SHFL.IDX P6, R14, R13, R12, R11 ;  /* 0x0000000c0d0e7389 */ /* 0x00006400000c000b */
[----:B01----:R-:W-:Y:S01]  /*1ce10*/  ENDCOLLECTIVE ;  /* 0x000000000000791b */ /* 0x003fe20003800000 */
.L_x_1399:
        /* <DEDUP_REMOVED lines=10> */
.L_x_1400:
[----:B------:R-:W-:Y:S02]  /*1cec0*/  IMAD.MOV.U32 R13, RZ, RZ, R7 ;  /* 0x000000ffff0d7224 */ /* 0x000fe400078e0007 */
[----:B------:R-:W-:Y:S01]  /*1ced0*/  IMAD.MOV.U32 R12, RZ, RZ, 0x2 ;  /* 0x00000002ff0c7424 */ /* 0x000fe200078e00ff */
[----:B------:R-:W-:-:S13]  /*1cee0*/  IADD3 R4, P1, R29, R14, RZ ;  /* 0x0000000e1d047210 */ /* 0x000fda0007f3e0ff */
[----:B------:R-:W-:Y:S05]  /*1cef0*/  WARPSYNC.COLLECTIVE R15, `(.L_x_1401) ;  /* 0x000000000f087348 */ /* 0x000fea0003c00000 */
[----:B------:R0:W1:Y:S02]  /*1cf00*/  SHFL.IDX P6, R14, R13, R12, R11 ;  /* 0x0000000c0d0e7389 */ /* 0x00006400000c000b */
[----:B01----:R-:W-:Y:S01]  /*1cf10*/  ENDCOLLECTIVE ;  /* 0x000000000000791b */ /* 0x003fe20003800000 */
.L_x_1401:
        /* <DEDUP_REMOVED lines=10> */
.L_x_1402:
[----:B------:R-:W-:Y:S02]  /*1cfc0*/  IMAD.MOV.U32 R13, RZ, RZ, R7 ;  /* 0x000000ffff0d7224 */ /* 0x000fe400078e0007 */
[----:B------:R-:W-:Y:S02]  /*1cfd0*/  IMAD.MOV.U32 R12, RZ, RZ, 0x3 ;  /* 0x00000003ff0c7424 */ /* 0x000fe400078e00ff */
[----:B------:R-:W-:-:S07]  /*1cfe0*/  IMAD.MOV.U32 R18, RZ, RZ, R14 ;  /* 0x000000ffff127224 */ /* 0x000fce00078e000e */
[----:B------:R-:W-:Y:S05]  /*1cff0*/  WARPSYNC.COLLECTIVE R15, `(.L_x_1403) ;  /* 0x000000000f087348 */ /* 0x000fea0003c00000 */
[----:B------:R0:W1:Y:S02]  /*1d000*/  SHFL.IDX P6, R14, R13, R12, R11 ;  /* 0x0000000c0d0e7389 */ /* 0x00006400000c000b */
[----:B01----:R-:W-:Y:S01]  /*1d010*/  ENDCOLLECTIVE ;  /* 0x000000000000791b */ /* 0x003fe20003800000 */
.L_x_1403:
        /* <DEDUP_REMOVED lines=11> */
.L_x_1404:
[----:B------:R-:W-:Y:S02]  /*1d0d0*/  IMAD.MOV.U32 R13, RZ, RZ, R7 ;  /* 0x000000ffff0d7224 */ /* 0x000fe400078e0007 */
[----:B------:R-:W-:Y:S01]  /*1d0e0*/  IMAD.MOV.U32 R12, RZ, RZ, 0x4 ;  /* 0x00000004ff0c7424 */ /* 0x000fe200078e00ff */
[----:B------:R-:W-:-:S13]  /*1d0f0*/  IADD3 R4, P1, R29, R14, RZ ;  /* 0x0000000e1d047210 */ /* 0x000fda0007f3e0ff */
[----:B------:R-:W-:Y:S05]  /*1d100*/  WARPSYNC.COLLECTIVE R15, `(.L_x_1405) ;  /* 0x000000000f087348 */ /* 0x000fea0003c00000 */
[----:B------:R0:W1:Y:S02]  /*1d110*/  SHFL.IDX P6, R14, R13, R12, R11 ;  /* 0x0000000c0d0e7389 */ /* 0x00006400000c000b */
[----:B01----:R-:W-:Y:S01]  /*1d120*/  ENDCOLLECTIVE ;  /* 0x000000000000791b */ /* 0x003fe20003800000 */
.L_x_1405:
        /* <DEDUP_REMOVED lines=10> */
.L_x_1406:
[----:B------:R-:W-:Y:S02]  /*1d1d0*/  IMAD.MOV.U32 R13, RZ, RZ, R7 ;  /* 0x000000ffff0d7224 */ /* 0x000fe400078e0007 */
[----:B------:R-:W-:Y:S02]  /*1d1e0*/  IMAD.MOV.U32 R12, RZ, RZ, 0x5 ;  /* 0x00000005ff0c7424 */ /* 0x000fe400078e00ff */
[----:B------:R-:W-:-:S07]  /*1d1f0*/  IMAD.MOV.U32 R18, RZ, RZ, R14 ;  /* 0x000000ffff127224 */ /* 0x000fce00078e000e */
[----:B------:R-:W-:Y:S05]  /*1d200*/  WARPSYNC.COLLECTIVE R15, `(.L_x_1407) ;  /* 0x000000000f087348 */ /* 0x000fea0003c00000 */
[----:B------:R0:W1:Y:S02]  /*1d210*/  SHFL.IDX P6, R14, R13, R12, R11 ;  /* 0x0000000c0d0e7389 */ /* 0x00006400000c000b */
[----:B01----:R-:W-:Y:S01]  /*1d220*/  ENDCOLLECTIVE ;  /* 0x000000000000791b */ /* 0x003fe20003800000 */
.L_x_1407:
        /* <DEDUP_REMOVED lines=11> */
.L_x_1408:
[----:B------:R-:W-:Y:S02]  /*1d2e0*/  IMAD.MOV.U32 R13, RZ, RZ, R7 ;  /* 0x000000ffff0d7224 */ /* 0x000fe400078e0007 */
[----:B------:R-:W-:Y:S01]  /*1d2f0*/  IMAD.MOV.U32 R12, RZ, RZ, 0x6 ;  /* 0x00000006ff0c7424 */ /* 0x000fe200078e00ff */
[----:B------:R-:W-:-:S13]  /*1d300*/  IADD3 R4, P1, R29, R14, RZ ;  /* 0x0000000e1d047210 */ /* 0x000fda0007f3e0ff */
[----:B------:R-:W-:Y:S05]  /*1d310*/  WARPSYNC.COLLECTIVE R15, `(.L_x_1409) ;  /* 0x000000000f087348 */ /* 0x000fea0003c00000 */
[----:B------:R0:W1:Y:S02]  /*1d320*/  SHFL.IDX P6, R14, R13, R12, R11 ;  /* 0x0000000c0d0e7389 */ /* 0x00006400000c000b */
[----:B01----:R-:W-:Y:S01]  /*1d330*/  ENDCOLLECTIVE ;  /* 0x000000000000791b */ /* 0x003fe20003800000 */
.L_x_1409:
        /* <DEDUP_REMOVED lines=10> */
.L_x_1410:
[----:B------:R-:W-:Y:S02]  /*1d3e0*/  IMAD.MOV.U32 R13, RZ, RZ, R7 ;  /* 0x000000ffff0d7224 */ /* 0x000fe400078e0007 */
[----:B------:R-:W-:Y:S02]  /*1d3f0*/  IMAD.MOV.U32 R12, RZ, RZ, 0x7 ;  /* 0x00000007ff0c7424 */ /* 0x000fe400078e00ff */
[----:B------:R-:W-:-:S07]  /*1d400*/  IMAD.MOV.U32 R19, RZ, RZ, R14 ;  /* 0x000000ffff137224 */ /* 0x000fce00078e000e */
[----:B------:R-:W-:Y:S05]  /*1d410*/  WARPSYNC.COLLECTIVE R15, `(.L_x_1411) ;  /* 0x000000000f087348 */ /* 0x000fea0003c00000 */
[----:B------:R0:W1:Y:S02]  /*1d420*/  SHFL.IDX P6, R14, R13, R12, R11 ;  /* 0x0000000c0d0e7389 */ /* 0x00006400000c000b */
[----:B01----:R-:W-:Y:S01]  /*1d430*/  ENDCOLLECTIVE ;  /* 0x000000000000791b */ /* 0x003fe20003800000 */
.L_x_1411:
        /* <DEDUP_REMOVED lines=11> */
.L_x_1412:
        /* <DEDUP_REMOVED lines=9> */
.L_x_1413:
        /* <DEDUP_REMOVED lines=9> */
.L_x_1414:
[----:B------:R-:W-:Y:S02]  /*1d610*/  IMAD.MOV.U32 R13, RZ, RZ, R10 ;  /* 0x000000ffff0d7224 */ /* 0x000fe400078e000a */
[----:B------:R-:W-:Y:S01]  /*1d620*/  IMAD.MOV.U32 R12, RZ, RZ, 0x1 ;  /* 0x00000001ff0c7424 */ /* 0x000fe200078e00ff */
[----:B------:R-:W-:-:S13]  /*1d630*/  IADD3 R4, P1, R29, R14, RZ ;  /* 0x0000000e1d047210 */ /* 0x000fda0007f3e0ff */
[----:B------:R-:W-:Y:S05]  /*1d640*/  WARPSYNC.COLLECTIVE R15, `(.L_x_1415) ;  /* 0x000000000f087348 */ /* 0x000fea0003c00000 */
[----:B------:R0:W1:Y:S02]  /*1d650*/  SHFL.IDX P6, R14, R13, R12, R11 ;  /* 0x0000000c0d0e7389 */ /* 0x00006400000c000b */
[----:B01----:R-:W-:Y:S01]  /*1d660*/  ENDCOLLECTIVE ;  /* 0x000000000000791b */ /* 0x003fe20003800000 */
.L_x_1415:
        /* <DEDUP_REMOVED lines=10> */
.L_x_1416:
[----:B------:R-:W-:Y:S05]  /*1d710*/  BRA `(.L_x_1417) ;  /* 0xffffffb000347947 */ /* 0x000fea000383ffff */
.L_x_1279:
[----:B0-----:R0:W1:Y:S02]  /*1d720*/  SYNCS.PHASECHK.TRANS64.TRYWAIT P2, [R6+URZ+0x22870], R3 ;  /* 0x02287003060075a7 */ /* 0x001064000804017f */
[----:B-1----:R-:W-:Y:S05]  /*1d730*/  @!P2 NANOSLEEP.SYNCS 0x989680 ;  /* 0x009896800000a95d */ /* 0x002fea0003900000 */
[----:B------:R-:W1:Y:S02]  /*1d740*/  @!P2 SYNCS.PHASECHK.TRANS64 P2, [R6+URZ+0x22870], R3 ;  /* 0x022870030600a5a7 */ /* 0x000e64000804007f */
[----:B-1----:R-:W-:Y:S05]  /*1d750*/  @!P2 BRA `(.L_x_1279) ;  /* 0xfffffffc00f0a947 */ /* 0x002fea000383ffff */
[----:B------:R-:W-:Y:S05]  /*1d760*/  BRA `(.L_x_1418) ;  /* 0xffffffb0008c7947 */ /* 0x000fea000383ffff */
.L_x_1281:
[----:B0-----:R0:W1:Y:S02]  /*1d770*/  SYNCS.PHASECHK.TRANS64.TRYWAIT P2, [R6+URZ+0x22860], R5 ;  /* 0x02286005060075a7 */ /* 0x001064000804017f */
[----:B-1----:R-:W-:Y:S05]  /*1d780*/  @!P2 NANOSLEEP.SYNCS 0x989680 ;  /* 0x009896800000a95d */ /* 0x002fea0003900000 */
[----:B------:R-:W1:Y:S02]  /*1d790*/  @!P2 SYNCS.PHASECHK.TRANS64 P2, [R6+URZ+0x22860], R5 ;  /* 0x022860050600a5a7 */ /* 0x000e64000804007f */
[----:B-1----:R-:W-:Y:S05]  /*1d7a0*/  @!P2 BRA `(.L_x_1281) ;  /* 0xfffffffc00f0a947 */ /* 0x002fea000383ffff */
[----:B------:R-:W-:Y:S05]  /*1d7b0*/  BRA `(.L_x_1419) ;  /* 0xffffffb000a07947 */ /* 0x000fea000383ffff */
.L_x_1288:
[----:B0-----:R0:W1:Y:S02]  /*1d7c0*/  SYNCS.PHASECHK.TRANS64.TRYWAIT P0, [R3+URZ+0x22870], R0 ;  /* 0x02287000030075a7 */ /* 0x001064000800017f */
[----:B-1----:R-:W-:Y:S05]  /*1d7d0*/  @!P0 NANOSLEEP.SYNCS 0x989680 ;  /* 0x009896800000895d */ /* 0x002fea0003900000 */
[----:B------:R-:W1:Y:S02]  /*1d7e0*/  @!P0 SYNCS.PHASECHK.TRANS64 P0, [R3+URZ+0x22870], R0 ;  /* 0x02287000030085a7 */ /* 0x000e64000800007f */
[----:B-1----:R-:W-:Y:S05]  /*1d7f0*/  @!P0 BRA `(.L_x_1288) ;  /* 0xfffffffc00f08947 */ /* 0x002fea000383ffff */
[----:B------:R-:W-:Y:S05]  /*1d800*/  BRA `(.L_x_1420) ;  /* 0xffffffb800207947 */ /* 0x000fea000383ffff */
.L_x_1290:
[----:B0-----:R0:W1:Y:S02]  /*1d810*/  SYNCS.PHASECHK.TRANS64.TRYWAIT P0, [R3+URZ+0x22860], R4 ;  /* 0x02286004030075a7 */ /* 0x001064000800017f */
[----:B-1----:R-:W-:Y:S05]  /*1d820*/  @!P0 NANOSLEEP.SYNCS 0x989680 ;  /* 0x009896800000895d */ /* 0x002fea0003900000 */
[----:B------:R-:W1:Y:S02]  /*1d830*/  @!P0 SYNCS.PHASECHK.TRANS64 P0, [R3+URZ+0x22860], R4 ;  /* 0x02286004030085a7 */ /* 0x000e64000800007f */
[----:B-1----:R-:W-:Y:S05]  /*1d840*/  @!P0 BRA `(.L_x_1290) ;  /* 0xfffffffc00f08947 */ /* 0x002fea000383ffff */
[----:B------:R-:W-:Y:S05]  /*1d850*/  BRA `(.L_x_1421) ;  /* 0xffffffb800447947 */ /* 0x000fea000383ffff */
.L_x_1293:
[----:B0-----:R0:W1:Y:S02]  /*1d860*/  SYNCS.PHASECHK.TRANS64.TRYWAIT P0, [R7+URZ+0x22820], R2 ;  /* 0x02282002070075a7 */ /* 0x001064000800017f */
[----:B-1----:R-:W-:Y:S05]  /*1d870*/  @!P0 NANOSLEEP.SYNCS 0x989680 ;  /* 0x009896800000895d */ /* 0x002fea0003900000 */
[----:B------:R-:W1:Y:S02]  /*1d880*/  @!P0 SYNCS.PHASECHK.TRANS64 P0, [R7+URZ+0x22820], R2 ;  /* 0x02282002070085a7 */ /* 0x000e64000800007f */
[----:B-1----:R-:W-:Y:S05]  /*1d890*/  @!P0 BRA `(.L_x_1293) ;  /* 0xfffffffc00f08947 */ /* 0x002fea000383ffff */
[----:B------:R-:W-:Y:S05]  /*1d8a0*/  BRA `(.L_x_1422) ;  /* 0xffffffbc00a47947 */ /* 0x000fea000383ffff */
.L_x_1295:
[----:B0-----:R0:W1:Y:S02]  /*1d8b0*/  SYNCS.PHASECHK.TRANS64.TRYWAIT P1, [R5+URZ+0x22840], R2 ;  /* 0x02284002050075a7 */ /* 0x001064000802017f */
[----:B-1----:R-:W-:Y:S05]  /*1d8c0*/  @!P1 NANOSLEEP.SYNCS 0x989680 ;  /* 0x009896800000995d */ /* 0x002fea0003900000 */
[----:B------:R-:W1:Y:S02]  /*1d8d0*/  @!P1 SYNCS.PHASECHK.TRANS64 P1, [R5+URZ+0x22840], R2 ;  /* 0x02284002050095a7 */ /* 0x000e64000802007f */
[----:B-1----:R-:W-:Y:S05]  /*1d8e0*/  @!P1 BRA `(.L_x_1295) ;  /* 0xfffffffc00f09947 */ /* 0x002fea000383ffff */
[----:B------:R-:W-:Y:S05]  /*1d8f0*/  BRA `(.L_x_1423) ;  /* 0xffffffbc00e07947 */ /* 0x000fea000383ffff */
.L_x_1297:
[----:B-1----:R1:W2:Y:S02]  /*1d900*/  SYNCS.PHASECHK.TRANS64.TRYWAIT P1, [R7+URZ+0x22840], R0 ;  /* 0x02284000070075a7 */ /* 0x0022a4000802017f */
[----:B--2---:R-:W-:Y:S05]  /*1d910*/  @!P1 NANOSLEEP.SYNCS 0x989680 ;  /* 0x009896800000995d */ /* 0x004fea0003900000 */
[----:B------:R-:W2:Y:S02]  /*1d920*/  @!P1 SYNCS.PHASECHK.TRANS64 P1, [R7+URZ+0x22840], R0 ;  /* 0x02284000070095a7 */ /* 0x000ea4000802007f */
[----:B--2---:R-:W-:Y:S05]  /*1d930*/  @!P1 BRA `(.L_x_1297) ;  /* 0xfffffffc00f09947 */ /* 0x004fea000383ffff */
[----:B------:R-:W-:Y:S05]  /*1d940*/  BRA `(.L_x_1424) ;  /* 0xffffffbc00ec7947 */ /* 0x000fea000383ffff */
.L_x_1299:
[----:B--2---:R2:W3:Y:S02]  /*1d950*/  SYNCS.PHASECHK.TRANS64.TRYWAIT P1, [R5+URZ+0x22860], R2 ;  /* 0x02286002050075a7 */ /* 0x0044e4000802017f */
[----:B---3--:R-:W-:Y:S05]  /*1d960*/  @!P1 NANOSLEEP.SYNCS 0x989680 ;  /* 0x009896800000995d */ /* 0x008fea0003900000 */
[----:B------:R-:W3:Y:S02]  /*1d970*/  @!P1 SYNCS.PHASECHK.TRANS64 P1, [R5+URZ+0x22860], R2 ;  /* 0x02286002050095a7 */ /* 0x000ee4000802007f */
[----:B---3--:R-:W-:Y:S05]  /*1d980*/  @!P1 BRA `(.L_x_1299) ;  /* 0xfffffffc00f09947 */ /* 0x008fea000383ffff */
[----:B------:R-:W-:Y:S05]  /*1d990*/  BRA `(.L_x_1425) ;  /* 0xffffffbc00e87947 */ /* 0x000fea000383ffff */
.L_x_1301:
[----:B---3--:R3:W4:Y:S02]  /*1d9a0*/  SYNCS.PHASECHK.TRANS64.TRYWAIT P1, [R7+URZ+0x22860], R0 ;  /* 0x02286000070075a7 */ /* 0x008724000802017f */
[----:B----4-:R-:W-:Y:S05]  /*1d9b0*/  @!P1 NANOSLEEP.SYNCS 0x989680 ;  /* 0x009896800000995d */ /* 0x010fea0003900000 */
[----:B------:R-:W4:Y:S02]  /*1d9c0*/  @!P1 SYNCS.PHASECHK.TRANS64 P1, [R7+URZ+0x22860], R0 ;  /* 0x02286000070095a7 */ /* 0x000f24000802007f */
[----:B----4-:R-:W-:Y:S05]  /*1d9d0*/  @!P1 BRA `(.L_x_1301) ;  /* 0xfffffffc00f09947 */ /* 0x010fea000383ffff */
[----:B------:R-:W-:Y:S05]  /*1d9e0*/  BRA `(.L_x_1426) ;  /* 0xffffffbc00e47947 */ /* 0x000fea000383ffff */
.L_x_1303:
[----:B----4-:R4:W0:Y:S02]  /*1d9f0*/  SYNCS.PHASECHK.TRANS64.TRYWAIT P1, [R5+URZ+0x22880], R2 ;  /* 0x02288002050075a7 */ /* 0x010824000802017f */
[----:B0-----:R-:W-:Y:S05]  /*1da00*/  @!P1 NANOSLEEP.SYNCS 0x989680 ;  /* 0x009896800000995d */ /* 0x001fea0003900000 */
[----:B------:R-:W0:Y:S02]  /*1da10*/  @!P1 SYNCS.PHASECHK.TRANS64 P1, [R5+URZ+0x22880], R2 ;  /* 0x02288002050095a7 */ /* 0x000e24000802007f */
[----:B0-----:R-:W-:Y:S05]  /*1da20*/  @!P1 BRA `(.L_x_1303) ;  /* 0xfffffffc00f09947 */ /* 0x001fea000383ffff */
[----:B------:R-:W-:Y:S05]  /*1da30*/  BRA `(.L_x_1427) ;  /* 0xffffffbc00e07947 */ /* 0x000fea000383ffff */
.L_x_1428:
        /* <DEDUP_REMOVED lines=12> */
.L_x_3743:


//--------------------- .text._ZN7cutlass13device_kernelIN5flash11enable_sm90INS1_16FlashAttnFwdSm90INS1_25CollectiveMainloopFwdSm90ILi2EN4cute5tupleIJNS5_1CILi1EEES8_S8_EEENS6_IJNS7_ILi128EEENS7_ILi160EEESA_EEELi128ENS_12float_e4m3_tEfNS_4arch4Sm90ELb0ELb1ELb0ELb1ELb1ELb0ELb0ELb1ELb1ELb1ELb1ELb0EEENS1_21CollectiveEpilogueFwdINS6_IJSA_SA_SB_EEES9_NS_10bfloat16_tESF_Li256ELb1ELb1ELb1ELb1EEENS1_36VarlenDynamicPersistentTileSchedulerILi128ELi160ELi256ELi128ELb1ELb1ELb1ELb1ELb0ELb1EEEEEEEEEvNT_6ParamsE --------------------------
	.section	.text._ZN7cutlass13device_kernelIN5flash11enable_sm90INS1_16FlashAttnFwdSm90INS1_25CollectiveMainloopFwdSm90ILi2EN4cute5tupleIJNS5_1CILi1EEES8_S8_EEENS6_IJNS7_ILi128EEENS7_ILi160EEESA_EEELi128ENS_12float_e4m3_tEfNS_4arch4Sm90ELb0ELb1ELb0ELb1ELb1ELb0ELb0ELb1ELb1ELb1ELb1ELb0EEENS1_21CollectiveEpilogueFwdINS6_IJSA_SA_SB_EEES9_NS_10bfloat16_tESF_Li256ELb1ELb1ELb1ELb1EEENS1_36VarlenDynamicPersistentTileSchedulerILi128ELi160ELi256ELi128ELb1ELb1ELb1ELb1ELb0ELb1EEEEEEEEEvNT_6ParamsE,"ax",@progbits
	.align	128
.text._ZN7cutlass13device_kernelIN5flash11enable_sm90INS1_16FlashAttnFwdSm90INS1_25CollectiveMainloopFwdSm90ILi2EN4cute5tupleIJNS5_1CILi1EEES8_S8_EEENS6_IJNS7_ILi128EEENS7_ILi160EEESA_EEELi128ENS_12float_e4m3_tEfNS_4arch4Sm90ELb0ELb1ELb0ELb1ELb1ELb0ELb0ELb1ELb1ELb1ELb1ELb0EEENS1_21CollectiveEpilogueFwdINS6_IJSA_SA_SB_EEES9_NS_10bfloat16_tESF_Li256ELb1ELb1ELb1ELb1EEENS1_36VarlenDynamicPersistentTileSchedulerILi128ELi160ELi256ELi128ELb1ELb1ELb1ELb1ELb0ELb1EEEEEEEEEvNT_6ParamsE:
        .type           _ZN7cutlass13device_kernelIN5flash11enable_sm90INS1_16FlashAttnFwdSm90INS1_25CollectiveMainloopFwdSm90ILi2EN4cute5tupleIJNS5_1CILi1EEES8_S8_EEENS6_IJNS7_ILi128EEENS7_ILi160EEESA_EEELi128ENS_12float_e4m3_tEfNS_4arch4Sm90ELb0ELb1ELb0ELb1ELb1ELb0ELb0ELb1ELb1ELb1ELb1ELb0EEENS1_21CollectiveEpilogueFwdINS6_IJSA_SA_SB_EEES9_NS_10bfloat16_tESF_Li256ELb1ELb1ELb1ELb1EEENS1_36VarlenDynamicPersistentTileSchedulerILi128ELi160ELi256ELi128ELb1ELb1ELb1ELb1ELb0ELb1EEEEEEEEEvNT_6ParamsE,@function
        .size           _ZN7cutlass13device_kernelIN5flash11enable_sm90INS1_16FlashAttnFwdSm90INS1_25CollectiveMainloopFwdSm90ILi2EN4cute5tupleIJNS5_1CILi1EEES8_S8_EEENS6_IJNS7_ILi128EEENS7_ILi160EEESA_EEELi128ENS_12float_e4m3_tEfNS_4arch4Sm90ELb0ELb1ELb0ELb1ELb1ELb0ELb0ELb1ELb1ELb1ELb1ELb0EEENS1_21CollectiveEpilogueFwdINS6_IJSA_SA_SB_EEES9_NS_10bfloat16_tESF_Li256ELb1ELb1ELb1ELb1EEENS1_36VarlenDynamicPersistentTileSchedulerILi128ELi160ELi256ELi128ELb1ELb1ELb1ELb1ELb0ELb1EEEEEEEEEvNT_6ParamsE,(.L_x_3744 - _ZN7cutlass13device_kernelIN5flash11enable_sm90INS1_16FlashAttnFwdSm90INS1_25CollectiveMainloopFwdSm90ILi2EN4cute5tupleIJNS5_1CILi1EEES8_S8_EEENS6_IJNS7_ILi128EEENS7_ILi160EEESA_EEELi128ENS_12float_e4m3_tEfNS_4arch4Sm90ELb0ELb1ELb0ELb1ELb1ELb0ELb0ELb1ELb1ELb1ELb1ELb0EEENS1_21CollectiveEpilogueFwdINS6_IJSA_SA_SB_EEES9_NS_10bfloat16_tESF_Li256ELb1ELb1ELb1ELb1EEENS1_36VarlenDynamicPersistentTileSchedulerILi128ELi160ELi256ELi128ELb1ELb1ELb1ELb1ELb0ELb1EEEEEEEEEvNT_6ParamsE)
        .other          _ZN7cutlass13device_kernelIN5flash11enable_sm90INS1_16FlashAttnFwdSm90INS1_25CollectiveMainloopFwdSm90ILi2EN4cute5tupleIJNS5_1CILi1EEES8_S8_EEENS6_IJNS7_ILi128EEENS7_ILi160EEESA_EEELi128ENS_12float_e4m3_tEfNS_4arch4Sm90ELb0ELb1ELb0ELb1ELb1ELb0ELb0ELb1ELb1ELb1ELb1ELb0EEENS1_21CollectiveEpilogueFwdINS6_IJSA_SA_SB_EEES9_NS_10bfloat16_tESF_Li256ELb1ELb1ELb1ELb1EEENS1_36VarlenDynamicPersistentTileSchedulerILi128ELi160ELi256ELi128ELb1ELb1ELb1ELb1ELb0ELb1EEEEEEEEEvNT_6ParamsE,@"STO_CUDA_ENTRY STV_DEFAULT"
_ZN7cutlass13device_kernelIN5flash11enable_sm90INS1_16FlashAttnFwdSm90INS1_25CollectiveMainloopFwdSm90ILi2EN4cute5tupleIJNS5_1CILi1EEES8_S8_EEENS6_IJNS7_ILi128EEENS7_ILi160EEESA_EEELi128ENS_12float_e4m3_tEfNS_4arch4Sm90ELb0ELb1ELb0ELb1ELb1ELb0ELb0ELb1ELb1ELb1ELb1ELb0EEENS1_21CollectiveEpilogueFwdINS6_IJSA_SA_SB_EEES9_NS_10bfloat16_tESF_Li256ELb1ELb1ELb1ELb1EEENS1_36VarlenDynamicPersistentTileSchedulerILi128ELi160ELi256ELi128ELb1ELb1ELb1ELb1ELb0ELb1EEEEEEEEEvNT_6ParamsE:
        /* <DEDUP_REMOVED lines=45> */
.L_x_1429:
        /* <DEDUP_REMOVED lines=22> */
.L_x_1430:
        /* <DEDUP_REMOVED lines=18> */
.L_x_1431:
        /* <DEDUP_REMOVED lines=22> */
.L_x_1432:
        /* <DEDUP_REMOVED lines=24> */
.L_x_1433:
        /* <DEDUP_REMOVED lines=8> */
.L_x_1435:
        /* <DEDUP_REMOVED lines=25> */
[----:B------:R-:W-:Y:S01]  /*0a40*/  R2UR UR51, R15 ;  /* 0x000000000f3372ca */ /* 0x000fe200000e0000 */
[----:B------:R-:W-:Y:S01]  /*0a50*/  UMOV UR47, URZ ;  /* 0x0000003f002f7c82 */ /* 0x000fe20008000000 */
[CC--:B------:R-:W-:Y:S02]  /*0a60*/  LEA.HI R3, R0.reuse, R217.reuse, RZ, 0x7 ;  /* 0x000000d900037211 */ /* 0x0c0fe400078f38ff */
[----:B------:R-:W-:-:S02]  /*0a70*/  LEA.HI R4, R0, R217, RZ, 0x5 ;  /* 0x000000d900047211 */ /* 0x000fc400078f28ff */
[----:B------:R-:W-:Y:S02]  /*0a80*/  LOP3.LUT R2, R3, 0xffffff80, RZ, 0xc0, !PT ;  /* 0xffffff8003027812 */ /* 0x000fe400078ec0ff */
[----:B------:R-:W-:Y:S01]  /*0a90*/  SHF.R.S32.HI R212, RZ, 0x7, R3 ;  /* 0x00000007ffd47819 */ /* 0x000fe20000011403 */
[----:B------:R-:W-:Y:S02]  /*0aa0*/  IMAD.SHL.U32 R6, R4, 0x20, RZ ;  /* 0x0000002004067824 */ /* 0x000fe400078e00ff */
[----:B------:R-:W-:Y:S01]  /*0ab0*/  IMAD.IADD R201, R217, 0x1, -R2 ;  /* 0x00000001d9c97824 */ /* 0x000fe200078e0a02 */
[----:B------:R-:W-:Y:S02]  /*0ac0*/  LEA.HI R2, R0, R217, RZ, 0x4 ;  /* 0x000000d900027211 */ /* 0x000fe400078f20ff */
[----:B------:R-:W-:Y:S02]  /*0ad0*/  LOP3.LUT R7, R6, 0xfffffc00, RZ, 0xc0, !PT ;  /* 0xfffffc0006077812 */ /* 0x000fe400078ec0ff */
[----:B------:R-:W-:-:S02]  /*0ae0*/  SHF.R.S32.HI R5, RZ, 0x4, R2 ;  /* 0x00000004ff057819 */ /* 0x000fc40000011402 */
[C---:B------:R-:W-:Y:S02]  /*0af0*/  LOP3.LUT R4, R2.reuse, 0x3fffff0, RZ, 0xc0, !PT ;  /* 0x03fffff002047812 */ /* 0x040fe400078ec0ff */
[----:B------:R-:W-:Y:S02]  /*0b00*/  LEA.HI R2, R2, R5, RZ, 0x1 ;  /* 0x0000000502027211 */ /* 0x000fe400078f08ff */
[----:B------:R-:W-:Y:S01]  /*0b10*/  SHF.R.S32.HI R8, RZ, 0x1f, R201 ;  /* 0x0000001fff087819 */ /* 0x000fe200000114c9 */
[----:B------:R-:W-:Y:S01]  /*0b20*/  IMAD.IADD R4, R217, 0x1, -R4 ;  /* 0x00000001d9047824 */ /* 0x000fe200078e0a04 */
[----:B------:R-:W-:Y:S02]  /*0b30*/  LOP3.LUT R2, R2, 0x1ffffffe, RZ, 0xc0, !PT ;  /* 0x1ffffffe02027812 */ /* 0x000fe400078ec0ff */
[----:B------:R-:W-:Y:S01]  /*0b40*/  LEA.HI R9, R8, R201, RZ, 0x2 ;  /* 0x000000c908097211 */ /* 0x000fe200078f10ff */
[----:B------:R-:W-:Y:S01]  /*0b50*/  IMAD R7, R4, 0x40, R7 ;  /* 0x0000004004077824 */ /* 0x000fe200078e0207 */
[CC--:B------:R-:W-:Y:S01]  /*0b60*/  LEA.HI R4, R0.reuse, R217.reuse, RZ, 0x2 ;  /* 0x000000d900047211 */ /* 0x0c0fe200078f10ff */
[----:B------:R-:W-:Y:S01]  /*0b70*/  IMAD.IADD R2, R5, 0x1, -R2 ;  /* 0x0000000105027824 */ /* 0x000fe200078e0a02 */
[----:B------:R-:W-:-:S02]  /*0b80*/  LEA.HI R0, R0, R217, RZ, 0x3 ;  /* 0x000000d900007211 */ /* 0x000fc400078f18ff */
[----:B------:R-:W-:Y:S01]  /*0b90*/  SHF.R.S32.HI R6, RZ, 0x2, R9 ;  /* 0x00000002ff067819 */ /* 0x000fe20000011409 */
[----:B------:R-:W-:Y:S01]  /*0ba0*/  IMAD R214, R2, 0x8, R7 ;  /* 0x0000000802d67824 */ /* 0x000fe200078e0207 */
[----:B------:R-:W-:Y:S02]  /*0bb0*/  SHF.R.S32.HI R11, RZ, 0x1f, R9 ;  /* 0x0000001fff0b7819 */ /* 0x000fe40000011409 */
[----:B------:R-:W-:Y:S02]  /*0bc0*/  LOP3.LUT R2, R0, 0xfffffff8, RZ, 0xc0, !PT ;  /* 0xfffffff800027812 */ /* 0x000fe400078ec0ff */
[----:B------:R-:W-:Y:S02]  /*0bd0*/  LOP3.LUT R4, R4, 0xfffffffc, RZ, 0xc0, !PT ;  /* 0xfffffffc04047812 */ /* 0x000fe400078ec0ff */
[----:B------:R-:W-:Y:S01]  /*0be0*/  LEA.HI R11, R11, R6, RZ, 0x3 ;  /* 0x000000060b0b7211 */ /* 0x000fe200078f18ff */
[----:B------:R-:W-:Y:S01]  /*0bf0*/  IMAD.IADD R189, R217, 0x1, -R2 ;  /* 0x00000001d9bd7824 */ /* 0x000fe200078e0a02 */
[----:B------:R-:W-:Y:S01]  /*0c00*/  LOP3.LUT R2, R9, 0x7ffffffc, RZ, 0xc0, !PT ;  /* 0x7ffffffc09027812 */ /* 0x000fe200078ec0ff */
[----:B------:R-:W-:Y:S01]  /*0c10*/  IMAD.IADD R4, R217, 0x1, -R4 ;  /* 0x00000001d9047824 */ /* 0x000fe200078e0a04 */
[----:B------:R-:W-:Y:S01]  /*0c20*/  LOP3.LUT R11, R11, 0xfffffff8, RZ, 0xc0, !PT ;  /* 0xfffffff80b0b7812 */ /* 0x000fe200078ec0ff */
[----:B------:R-:W-:Y:S01]  /*0c30*/  IMAD.SHL.U32 R23, R189, 0x8, RZ ;  /* 0x00000008bd177824 */ /* 0x000fe200078e00ff */
[----:B------:R-:W-:Y:S01]  /*0c40*/  LEA.HI R8, R8, R201, RZ, 0x5 ;  /* 0x000000c908087211 */ /* 0x000fe200078f28ff */
[----:B------:R-:W-:Y:S01]  /*0c50*/  IMAD.IADD R2, R201, 0x1, -R2 ;  /* 0x00000001c9027824 */ /* 0x000fe200078e0a02 */
[----:B------:R-:W-:Y:S01]  /*0c60*/  LEA.HI R3, R3, R212, RZ, 0x1 ;  /* 0x000000d403037211 */ /* 0x000fe200078f08ff */
[----:B------:R-:W-:Y:S01]  /*0c70*/  IMAD.IADD R11, R6, 0x1, -R11 ;  /* 0x00000001060b7824 */ /* 0x000fe200078e0a0b */
[----:B------:R-:W-:Y:S01]  /*0c80*/  SHF.R.S32.HI R8, RZ, 0x5, R8 ;  /* 0x00000005ff087819 */ /* 0x000fe20000011408 */
[----:B------:R-:W-:Y:S01]  /*0c90*/  IMAD.SHL.U32 R19, R2, 0x2, RZ ;  /* 0x0000000202137824 */ /* 0x000fe200078e00ff */
[----:B------:R-:W-:Y:S01]  /*0ca0*/  LEA.HI R5, R4, R4, RZ, 0x1 ;  /* 0x0000000404057211 */ /* 0x000fe200078f08ff */
[----:B------:R-:W-:Y:S01]  /*0cb0*/  VIADD R188, R23, 0x40 ;  /* 0x0000004017bc7836 */ /* 0x000fe20000000000 */
[----:B------:R-:W-:Y:S01]  /*0cc0*/  LOP3.LUT R3, R3, 0x3fffffe, RZ, 0xc0, !PT ;  /* 0x03fffffe03037812 */ /* 0x000fe200078ec0ff */
[----:B------:R-:W-:Y:S01]  /*0cd0*/  IMAD R8, R8, 0x10, R11 ;  /* 0x0000001008087824 */ /* 0x000fe200078e020b */
[----:B------:R-:W-:Y:S01]  /*0ce0*/  LOP3.LUT R5, R5, 0x1ffffffe, RZ, 0xc0, !PT ;  /* 0x1ffffffe05057812 */ /* 0x000fe200078ec0ff */
[C---:B------:R-:W-:Y:S01]  /*0cf0*/  VIADD R199, R19.reuse, 0x30 ;  /* 0x0000003013c77836 */ /* 0x040fe20000000000 */
[----:B------:R-:W-:Y:S01]  /*0d00*/  SHF.R.S32.HI R200, RZ, 0x3, R0 ;  /* 0x00000003ffc87819 */ /* 0x000fe20000011400 */
[----:B------:R-:W-:Y:S01]  /*0d10*/  IMAD.IADD R3, R212, 0x1, -R3 ;  /* 0x00000001d4037824 */ /* 0x000fe200078e0a03 */
        /* <DEDUP_REMOVED lines=19> */
[----:B------:R-:W-:Y:S01]  /*0e50*/  IMAD.IADD R22, R4, 0x1, -R5 ;  /* 0x0000000104167824 */ /* 0x000fe200078e0a05 */
[----:B------:R-:W-:Y:S01]  /*0e60*/  SHF.R.S32.HI R203, RZ, 0x1f, R191 ;  /* 0x0000001fffcb7819 */ /* 0x000fe200000114bf */
[----:B------:R-:W-:Y:S01]  /*0e70*/  IMAD R213, R3, 0x40, R8 ;  /* 0x0000004003d57824 */ /* 0x000fe200078e0208 */
[----:B------:R-:W-:-:S03]  /*0e80*/  SHF.R.S32.HI R202, RZ, 0x1f, R190 ;  /* 0x0000001fffca7819 */ /* 0x000fc600000114be */
[----:B------:R-:W-:-:S07]  /*0e90*/  IMAD R22, R22, 0x8, R213 ;  /* 0x0000000816167824 */ /* 0x000fce00078e02d5 */
.L_x_1547:
[----:B01-3--:R-:W0:Y:S01]  /*0ea0*/  LDC.64 R6, c[0x0][0xa18] ;  /* 0x00028600ff067b82 */ /* 0x00be220000000a00 */
[----:B--2---:R-:W-:Y:S01]  /*0eb0*/  IMAD.U32 R3, RZ, RZ, UR51 ;  /* 0x00000033ff037e24 */ /* 0x004fe2000f8e00ff */
[----:B------:R-:W-:Y:S01]  /*0ec0*/  ULDC.64 UR8, c[0x0][0xa20] ;  /* 0x0002880000087ab9 */ /* 0x000fe20000000a00 */
[----:B----4-:R-:W-:-:S05]  /*0ed0*/  IMAD.MOV.U32 R8, RZ, RZ, RZ ;  /* 0x000000ffff087224 */ /* 0x010fca00078e00ff */
[----:B------:R-:W1:Y:S08]  /*0ee0*/  LDC.64 R4, c[0x0][0xa28] ;  /* 0x00028a00ff047b82 */ /* 0x000e700000000a00 */
[----:B------:R-:W2:Y:S01]  /*0ef0*/  LDC.64 R10, c[0x0][0x418] ;  /* 0x00010600ff0a7b82 */ /* 0x000ea20000000a00 */
[----:B0-----:R-:W-:-:S07]  /*0f00*/  ISETP.NE.U32.AND P1, PT, R6, RZ, PT ;  /* 0x000000ff0600720c */ /* 0x001fce0003f25070 */
[----:B------:R-:W0:Y:S01]  /*0f10*/  LDC R0, c[0x0][0x424] ;  /* 0x00010900ff007b82 */ /* 0x000e220000000800 */
[----:B------:R-:W-:Y:S02]  /*0f20*/  ISETP.NE.AND.EX P1, PT, R7, RZ, PT, P1 ;  /* 0x000000ff0700720c */ /* 0x000fe40003f25310 */
[----:B-1----:R-:W-:-:S05]  /*0f30*/  ISETP.NE.U32.AND P0, PT, R4, RZ, PT ;  /* 0x000000ff0400720c */ /* 0x002fca0003f05070 */
[----:B------:R-:W1:Y:S01]  /*0f40*/  LDC R17, c[0x0][0x2f0] ;  /* 0x0000bc00ff117b82 */ /* 0x000e620000000800 */
[----:B------:R-:W-:-:S07]  /*0f50*/  ISETP.NE.AND.EX P0, PT, R5, RZ, PT, P0 ;  /* 0x000000ff0500720c */ /* 0x000fce0003f05300 */
[----:B------:R-:W3:Y:S08]  /*0f60*/  @P1 LDC.64 R6, c[0x0][0xa18] ;  /* 0x00028600ff061b82 */ /* 0x000ef00000000a00 */
[----:B------:R-:W4:Y:S01]  /*0f70*/  @P0 LDC.64 R4, c[0x0][0xa28] ;  /* 0x00028a00ff040b82 */ /* 0x000f220000000a00 */
[----:B---3--:R-:W-:-:S05]  /*0f80*/  @P1 IMAD.WIDE R6, R3, 0x4, R6 ;  /* 0x0000000403061825 */ /* 0x008fca00078e0206 */
[----:B------:R3:W5:Y:S01]  /*0f90*/  @P1 LDG.E R18, desc[UR54][R6.64] ;  /* 0x0000003606121981 */ /* 0x000762000c1e1900 */
[----:B----4-:R-:W-:Y:S01]  /*0fa0*/  @P0 IMAD.WIDE R4, R3, 0x4, R4 ;  /* 0x0000000403040825 */ /* 0x010fe200078e0204 */
[----:B------:R-:W-:-:S04]  /*0fb0*/  ISETP.NE.U32.AND P2, PT, RZ, UR8, PT ;  /* 0x00000008ff007c0c */ /* 0x000fc8000bf45070 */
[----:B------:R3:W5:Y:S01]  /*0fc0*/  @P0 LDG.E R8, desc[UR54][R4.64] ;  /* 0x0000003604080981 */ /* 0x000762000c1e1900 */
[----:B--2---:R-:W-:Y:S01]  /*0fd0*/  ISETP.NE.U32.AND P0, PT, R10, RZ, PT ;  /* 0x000000ff0a00720c */ /* 0x004fe20003f05070 */
[----:B------:R-:W-:Y:S01]  /*0fe0*/  ULOP3.LUT UR36, UR5, 0xffff, URZ, 0xc0, !UPT ;  /* 0x0000ffff05247892 */ /* 0x000fe2000f8ec03f */
[----:B------:R-:W-:Y:S02]  /*0ff0*/  ISETP.NE.AND.EX P2, PT, RZ, UR9, PT, P2 ;  /* 0x00000009ff007c0c */ /* 0x000fe4000bf45320 */
[----:B------:R-:W-:-:S04]  /*1000*/  ISETP.NE.AND.EX P0, PT, R11, RZ, PT, P0 ;  /* 0x000000ff0b00720c */ /* 0x000fc80003f05300 */
[----:B0-----:R-:W-:Y:S01]  /*1010*/  SEL R0, R0, 0x1, P0 ;  /* 0x0000000100007807 */ /* 0x001fe20000000000 */
[----:B-1-3--:R-:W-:Y:S08]  /*1020*/  @P1 BRA `(.L_x_1436) ;  /* 0x00000000002c1947 */ /* 0x00aff00003800000 */
[----:B------:R-:W-:Y:S01]  /*1030*/  ULDC.64 UR8, c[0x0][0xa00] ;  /* 0x0002800000087ab9 */ /* 0x000fe20000000a00 */
[----:B-----5:R-:W0:Y:S01]  /*1040*/  LDC R18, c[0x0][0x288] ;  /* 0x0000a200ff127b82 */ /* 0x020e220000000800 */
[----:B------:R-:W-:-:S04]  /*1050*/  ISETP.NE.U32.AND P0, PT, RZ, UR8, PT ;  /* 0x00000008ff007c0c */ /* 0x000fc8000bf05070 */
[----:B------:R-:W-:-:S13]  /*1060*/  ISETP.NE.AND.EX P0, PT, RZ, UR9, PT, P0 ;  /* 0x00000009ff007c0c */ /* 0x000fda000bf05300 */
[----:B------:R-:W-:Y:S05]  /*1070*/  @!P0 BRA `(.L_x_1436) ;  /* 0x0000000000188947 */ /* 0x000fea0003800000 */
[----:B------:R-:W1:Y:S01]  /*1080*/  LDC.64 R4, c[0x0][0xa00] ;  /* 0x00028000ff047b82 */ /* 0x000e620000000a00 */
[----:B------:R-:W-:-:S04]  /*1090*/  IMAD.U32 R3, RZ, RZ, UR51 ;  /* 0x00000033ff037e24 */ /* 0x000fc8000f8e00ff */
[----:B-1----:R-:W-:-:S05]  /*10a0*/  IMAD.WIDE R4, R3, 0x4, R4 ;  /* 0x0000000403047825 */ /* 0x002fca00078e0204 */
[----:B0-----:R-:W2:Y:S04]  /*10b0*/  LDG.E R18, desc[UR54][R4.64] ;  /* 0x0000003604127981 */ /* 0x001ea8000c1e1900 */
[----:B------:R-:W2:Y:S02]  /*10c0*/  LDG.E R3, desc[UR54][R4.64+0x4] ;  /* 0x0000043604037981 */ /* 0x000ea4000c1e1900 */
[----:B--2---:R-:W-:-:S07]  /*10d0*/  IMAD.IADD R18, R3, 0x1, -R18 ;  /* 0x0000000103127824 */ /* 0x004fce00078e0a12 */
.L_x_1436:
[----:B------:R-:W-:Y:S01]  /*10e0*/  UMOV UR37, UR51 ;  /* 0x0000003300257c82 */ /* 0x000fe20008000000 */
[----:B------:R-:W-:Y:S01]  /*10f0*/  IMAD R17, R0, R17, RZ ;  /* 0x0000001100117224 */ /* 0x000fe200078e02ff */
[----:B------:R-:W-:Y:S06]  /*1100*/  @!P2 BRA `(.L_x_1437) ;  /* 0x000000000018a947 */ /* 0x000fec0003800000 */
[----:B------:R-:W-:Y:S02]  /*1110*/  ULDC.64 UR8, c[0x0][0xa20] ;  /* 0x0002880000087ab9 */ /* 0x000fe40000000a00 */
[----:B------:R-:W-:-:S06]  /*1120*/  UIMAD.WIDE UR8, UR51, 0x4, UR8 ;  /* 0x00000004330878a5 */ /* 0x000fcc000f8e0208 */
[----:B------:R-:W-:Y:S02]  /*1130*/  IMAD.U32 R4, RZ, RZ, UR8 ;  /* 0x00000008ff047e24 */ /* 0x000fe4000f8e00ff */
[----:B------:R-:W-:-:S05]  /*1140*/  IMAD.U32 R5, RZ, RZ, UR9 ;  /* 0x00000009ff057e24 */ /* 0x000fca000f8e00ff */
[----:B------:R1:W5:Y:S01]  /*1150*/  LDG.E R17, desc[UR54][R4.64] ;  /* 0x0000003604117981 */ /* 0x000362000c1e1900 */
[----:B------:R-:W-:Y:S05]  /*1160*/  BRA `(.L_x_1438) ;  /* 0x0000000000287947 */ /* 0x000fea0003800000 */
.L_x_1437:
[----:B------:R-:W-:Y:S02]  /*1170*/  ULDC.64 UR8, c[0x0][0xa08] ;  /* 0x0002820000087ab9 */ /* 0x000fe40000000a00 */
[----:B------:R-:W-:-:S04]  /*1180*/  ISETP.NE.U32.AND P0, PT, RZ, UR8, PT ;  /* 0x00000008ff007c0c */ /* 0x000fc8000bf05070 */
[----:B------:R-:W-:-:S13]  /*1190*/  ISETP.NE.AND.EX P0, PT, RZ, UR9, PT, P0 ;  /* 0x00000009ff007c0c */ /* 0x000fda000bf05300 */
[----:B------:R-:W-:Y:S05]  /*11a0*/  @!P0 BRA `(.L_x_1438) ;  /* 0x0000000000188947 */ /* 0x000fea0003800000 */
[----:B------:R-:W1:Y:S01]  /*11b0*/  LDC.64 R4, c[0x0][0xa08] ;  /* 0x00028200ff047b82 */ /* 0x000e620000000a00 */
[----:B------:R-:W-:-:S04]  /*11c0*/  IMAD.U32 R3, RZ, RZ, UR51 ;  /* 0x00000033ff037e24 */ /* 0x000fc8000f8e00ff */
[----:B-1----:R-:W-:-:S05]  /*11d0*/  IMAD.WIDE R4, R3, 0x4, R4 ;  /* 0x0000000403047825 */ /* 0x002fca00078e0204 */
[----:B------:R-:W2:Y:S04]  /*11e0*/  LDG.E R17, desc[UR54][R4.64] ;  /* 0x0000003604117981 */ /* 0x000ea8000c1e1900 */
[----:B------:R-:W2:Y:S02]  /*11f0*/  LDG.E R0, desc[UR54][R4.64+0x4] ;  /* 0x0000043604007981 */ /* 0x000ea4000c1e1900 */
[----:B--2---:R-:W-:-:S07]  /*1200*/  IMAD.IADD R17, R0, 0x1, -R17 ;  /* 0x0000000100117824 */ /* 0x004fce00078e0a11 */
.L_x_1438:
[----:B------:R-:W-:Y:S01]  /*1210*/  ULDC.64 UR10, c[0x0][0x990] ;  /* 0x00026400000a7ab9 */ /* 0x000fe20000000a00 */
[----:B------:R-:W-:Y:S01]  /*1220*/  ULDC.64 UR8, c[0x0][0x998] ;  /* 0x0002660000087ab9 */ /* 0x000fe20000000a00 */
[----:B------:R-:W-:Y:S01]  /*1230*/  UISETP.NE.U32.AND UP0, UPT, UR10, URZ, UPT ;  /* 0x0000003f0a00728c */ /* 0x000fe2000bf05070 */
[----:B------:R-:W-:Y:S01]  /*1240*/  IMAD.MOV.U32 R3, RZ, RZ, 0x3f800000 ;  /* 0x3f800000ff037424 */ /* 0x000fe200078e00ff */
[----:B------:R-:W-:Y:S01]  /*1250*/  UISETP.NE.U32.AND UP1, UPT, UR8, URZ, UPT ;  /* 0x0000003f0800728c */ /* 0x000fe2000bf25070 */
[----:B------:R-:W-:Y:S01]  /*1260*/  IMAD.MOV.U32 R0, RZ, RZ, 0x3f800000 ;  /* 0x3f800000ff007424 */ /* 0x000fe200078e00ff */
[----:B------:R-:W-:Y:S02]  /*1270*/  UISETP.NE.AND.EX UP0, UPT, UR11, URZ, UPT, UP0 ;  /* 0x0000003f0b00728c */ /* 0x000fe4000bf05300 */
[----:B------:R-:W-:-:S04]  /*1280*/  UISETP.NE.AND.EX UP1, UPT, UR9, URZ, UPT, UP1 ;  /* 0x0000003f0900728c */ /* 0x000fc8000bf25310 */
[----:B------:R-:W-:Y:S02]  /*1290*/  PLOP3.LUT P0, PT, PT, PT, UP0, 0x80, 0x0 ;  /* 0x000000000000781c */ /* 0x000fe40003f0f008 */
[----:B------:R-:W-:-:S03]  /*12a0*/  PLOP3.LUT P1, PT, PT, PT, UP1, 0x80, 0x0 ;  /* 0x000000000000781c */ /* 0x000fc60003f2f018 */
[----:B------:R-:W-:Y:S02]  /*12b0*/  @UP0 USHF.R.S32.HI UR4, URZ, 0x1f, UR51 ;  /* 0x0000001f3f040899 */ /* 0x000fe40008011433 */
[----:B------:R-:W-:Y:S01]  /*12c0*/  @UP1 USHF.R.S32.HI UR7, URZ, 0x1f, UR51 ;  /* 0x0000001f3f071899 */ /* 0x000fe20008011433 */
[----:B------:R-:W-:Y:S01]  /*12d0*/  @UP0 ULDC.64 UR14, c[0x0][0x9a8] ;  /* 0x00026a00000e0ab9 */ /* 0x000fe20000000a00 */
[----:B------:R-:W-:Y:S01]  /*12e0*/  @UP1 ULDC.64 UR16, c[0x0][0x9b8] ;  /* 0x00026e0000101ab9 */ /* 0x000fe20000000a00 */
[----:B------:R-:W-:Y:S02]  /*12f0*/  @UP0 UIMAD UR4, UR4, UR14, URZ ;  /* 0x0000000e040402a4 */ /* 0x000fe4000f8e023f */
[----:B------:R-:W-:Y:S02]  /*1300*/  @UP1 UIMAD UR7, UR7, UR16, URZ ;  /* 0x00000010070712a4 */ /* 0x000fe4000f8e023f */
[----:B------:R-:W-:Y:S02]  /*1310*/  @UP0 UIMAD.WIDE.U32 UR12, UR51, UR14, URZ ;  /* 0x0000000e330c02a5 */ /* 0x000fe4000f8e003f */
[----:B------:R-:W-:-:S02]  /*1320*/  @UP0 UIMAD UR4, UR51, UR15, UR4 ;  /* 0x0000000f330402a4 */ /* 0x000fc4000f8e0204 */
[----:B------:R-:W-:Y:S02]  /*1330*/  @UP1 UIMAD.WIDE.U32 UR14, UR51, UR16, URZ ;  /* 0x00000010330e12a5 */ /* 0x000fe4000f8e003f */
[----:B------:R-:W-:Y:S02]  /*1340*/  @UP1 UIMAD UR7, UR51, UR17, UR7 ;  /* 0x00000011330712a4 */ /* 0x000fe4000f8e0207 */
[----:B------:R-:W-:Y:S02]  /*1350*/  @UP0 UIADD3 UR13, UR13, UR4, URZ ;  /* 0x000000040d0d0290 */ /* 0x000fe4000fffe03f */
[----:B------:R-:W-:Y:S01]  /*1360*/  @UP1 UIADD3 UR15, UR15, UR7, URZ ;  /* 0x000000070f0f1290 */ /* 0x000fe2000fffe03f */
[----:B------:R-:W-:Y:S01]  /*1370*/  @UP0 ULDC.64 UR16, c[0x0][0x9b0] ;  /* 0x00026c0000100ab9 */ /* 0x000fe20000000a00 */
[----:B------:R-:W-:Y:S01]  /*1380*/  @UP1 ULDC.64 UR18, c[0x0][0x9c0] ;  /* 0x0002700000121ab9 */ /* 0x000fe20000000a00 */
[----:B------:R-:W-:Y:S02]  /*1390*/  @UP0 UIMAD.WIDE.U32 UR12, UR36, UR16, UR12 ;  /* 0x00000010240c02a5 */ /* 0x000fe4000f8e000c */
[----:B------:R-:W-:-:S02]  /*13a0*/  @UP1 UIMAD.WIDE.U32 UR14, UR36, UR18, UR14 ;  /* 0x00000012240e12a5 */ /* 0x000fc4000f8e000e */
[----:B------:R-:W-:Y:S02]  /*13b0*/  @UP0 UIMAD UR7, UR36, UR17, UR13 ;  /* 0x00000011240702a4 */ /* 0x000fe4000f8e020d */
[----:B------:R-:W-:Y:S02]  /*13c0*/  @UP1 UIMAD UR4, UR36, UR19, UR15 ;  /* 0x00000013240412a4 */ /* 0x000fe4000f8e020f */
[----:B------:R-:W-:Y:S02]  /*13d0*/  @UP0 ULEA UR10, UP2, UR12, UR10, 0x2 ;  /* 0x0000000a0c0a0291 */ /* 0x000fe4000f84103f */
[----:B------:R-:W-:Y:S02]  /*13e0*/  @UP1 ULEA UR8, UP3, UR14, UR8, 0x2 ;  /* 0x000000080e081291 */ /* 0x000fe4000f86103f */
[----:B------:R-:W-:Y:S02]  /*13f0*/  @UP0 ULEA.HI.X UR11, UR12, UR11, UR7, 0x2, UP2 ;  /* 0x0000000b0c0b0291 */ /* 0x000fe400090f1407 */
[----:B------:R-:W-:Y:S01]  /*1400*/  @UP1 ULEA.HI.X UR9, UR14, UR9, UR4, 0x2, UP3 ;  /* 0x000000090e091291 */ /* 0x000fe200098f1404 */
[----:B-1----:R-:W-:-:S02]  /*1410*/  IMAD.U32 R4, RZ, RZ, UR10 ;  /* 0x0000000aff047e24 */ /* 0x002fc4000f8e00ff */
[----:B------:R-:W-:Y:S01]  /*1420*/  IMAD.U32 R6, RZ, RZ, UR8 ;  /* 0x00000008ff067e24 */ /* 0x000fe2000f8e00ff */
[----:B------:R-:W-:Y:S01]  /*1430*/  ULDC UR4, c[0x0][0x448] ;  /* 0x0001120000047ab9 */ /* 0x000fe20000000800 */
[----:B------:R-:W-:Y:S02]  /*1440*/  IMAD.U32 R5, RZ, RZ, UR11 ;  /* 0x0000000bff057e24 */ /* 0x000fe4000f8e00ff */
[----:B------:R-:W-:Y:S01]  /*1450*/  IMAD.U32 R7, RZ, RZ, UR9 ;  /* 0x00000009ff077e24 */ /* 0x000fe2000f8e00ff */
[----:B------:R-:W-:Y:S02]  /*1460*/  UISETP.NE.AND UP5, UPT, UR4, 0x1, UPT ;  /* 0x000000010400788c */ /* 0x000fe4000bfa5270 */
[----:B------:R-:W2:Y:S01]  /*1470*/  @P0 LDG.E R3, desc[UR54][R4.64] ;  /* 0x0000003604030981 */ /* 0x000ea2000c1e1900 */
[----:B-----5:R-:W-:Y:S01]  /*1480*/  IMAD.IADD R17, R17, 0x1, -R8 ;  /* 0x0000000111117824 */ /* 0x020fe200078e0a08 */
[----:B------:R-:W-:Y:S02]  /*1490*/  USHF.L.U32 UR38, UR6, 0x7, URZ ;  /* 0x0000000706267899 */ /* 0x000fe4000800063f */
[----:B------:R-:W2:Y:S01]  /*14a0*/  @P1 LDG.E R0, desc[UR54][R6.64] ;  /* 0x0000003606001981 */ /* 0x000ea2000c1e1900 */
[----:B------:R-:W-:Y:S01]  /*14b0*/  ULDC.64 UR6, c[0x0][0x9e0] ;  /* 0x0002780000067ab9 */ /* 0x000fe20000000a00 */
[----:B0-----:R-:W-:Y:S01]  /*14c0*/  IADD3 R8, R17, 0x1, -R18 ;  /* 0x0000000111087810 */ /* 0x001fe20007ffe812 */
[----:B------:R-:W-:-:S02]  /*14d0*/  UIADD3 UR4, UR38, 0x7f, URZ ;  /* 0x0000007f26047890 */ /* 0x000fc4000fffe03f */
[----:B------:R-:W-:Y:S01]  /*14e0*/  @UP5 ULDC UR8, c[0x0][0x44c] ;  /* 0x0001130000085ab9 */ /* 0x000fe20000000800 */
[----:B------:R-:W-:Y:S01]  /*14f0*/  R2UR UR10, R8 ;  /* 0x00000000080a72ca */ /* 0x000fe200000e0000 */
[----:B------:R-:W-:Y:S02]  /*1500*/  UIMAD.WIDE.U32 UR8, UR4, UR8, URZ ;  /* 0x00000008040872a5 */ /* 0x000fe4000f8e003f */
[----:B------:R-:W-:Y:S01]  /*1510*/  UISETP.GE.AND UP4, UPT, UR7, 0x1, UPT ;  /* 0x000000010700788c */ /* 0x000fe2000bf86270 */
[----:B------:R-:W-:Y:S01]  /*1520*/  @UP5 ULDC UR12, c[0x0][0x450] ;  /* 0x00011400000c5ab9 */ /* 0x000fe20000000800 */
[----:B------:R-:W-:Y:S01]  /*1530*/  ULDC UR11, c[0x0][0x988] ;  /* 0x00026200000b7ab9 */ /* 0x000fe20000000800 */
[----:B------:R-:W-:-:S03]  /*1540*/  @UP5 USHF.R.U32.HI UR4, URZ, UR12, UR9 ;  /* 0x0000000c3f045299 */ /* 0x000fc60008011609 */
[----:B------:R-:W-:Y:S01]  /*1550*/  PLOP3.LUT P0, PT, PT, PT, UP4, 0x40, 0x0 ;  /* 0x000000000000781c */ /* 0x000fe20003f0e848 */
[----:B------:R-:W-:Y:S02]  /*1560*/  UP2UR UR53, UPR, URZ, 0x20 ;  /* 0x000000203f357883 */ /* 0x000fe40008000000 */
[----:B------:R-:W-:Y:S02]  /*1570*/  UP2UR UR52, UPR, URZ, 0x10 ;  /* 0x000000103f347883 */ /* 0x000fe40008000000 */
[----:B------:R-:W-:-:S04]  /*1580*/  UIADD3 UR8, UR10, UR4, URZ ;  /* 0x000000040a087290 */ /* 0x000fc8000fffe03f */
[----:B------:R-:W-:Y:S01]  /*1590*/  UIADD3 UR6, UR8, UR6, URZ ;  /* 0x0000000608067290 */ /* 0x000fe2000fffe03f */
[----:B--2---:R-:W-:-:S04]  /*15a0*/  FMUL.FTZ R0, R3, R0 ;  /* 0x0000000003007220 */ /* 0x004fc80000410000 */
        /* <DEDUP_REMOVED lines=14> */
.L_x_1440:
[----:B------:R-:W-:-:S11]  /*1690*/  UISETP.NE.AND UP0, UPT, UR7, 0x1, UPT ;  /* 0x000000010700788c */ /* 0x000fd6000bf05270 */
[----:B------:R-:W-:Y:S02]  /*16a0*/  @UP0 ULDC.64 UR10, c[0x0][0x9e8] ;  /* 0x00027a00000a0ab9 */ /* 0x000fe40000000a00 */
[----:B------:R-:W-:-:S04]  /*16b0*/  UIMAD.WIDE.U32 UR8, UR4, UR10, URZ ;  /* 0x0000000a040872a5 */ /* 0x000fc8000f8e003f */
[----:B------:R-:W-:-:S12]  /*16c0*/  @UP0 USHF.R.U32.HI UR4, URZ, UR11, UR9 ;  /* 0x0000000b3f040299 */ /* 0x000fd80008011609 */
.L_x_1441:
[----:B------:R-:W-:-:S06]  /*16d0*/  UIMAD UR4, UR4, UR7, UR7 ;  /* 0x00000007040472a4 */ /* 0x000fcc000f8e0207 */
[----:B------:R-:W-:-:S07]  /*16e0*/  VIMNMX R0, R0, UR4, PT ;  /* 0x0000000400007c48 */ /* 0x000fce000bfe0100 */
.L_x_1439:
[----:B------:R-:W-:Y:S01]  /*16f0*/  UISETP.NE.AND UP0, UPT, UR53, URZ, UPT ;  /* 0x0000003f3500728c */ /* 0x000fe2000bf05270 */
[C---:B------:R-:W-:Y:S01]  /*1700*/  IMAD.IADD R105, R17.reuse, 0x1, -R18 ;  /* 0x0000000111697824 */ /* 0x040fe200078e0a12 */
[----:B------:R-:W-:Y:S01]  /*1710*/  UMOV UR4, UR38 ;  /* 0x0000002600047c82 */ /* 0x000fe20008000000 */
[----:B------:R-:W-:Y:S02]  /*1720*/  VIADD R3, R0, 0x9f ;  /* 0x0000009f00037836 */ /* 0x000fe40000000000 */
[----:B------:R-:W-:Y:S01]  /*1730*/  VIADD R0, R17, 0x9f ;  /* 0x0000009f11007836 */ /* 0x000fe20000000000 */
        /* <DEDUP_REMOVED lines=28> */
.L_x_1443:
[----:B------:R-:W-:-:S11]  /*1900*/  UISETP.NE.AND UP0, UPT, UR7, 0x1, UPT ;  /* 0x000000010700788c */ /* 0x000fd6000bf05270 */
[----:B------:R-:W-:Y:S02]  /*1910*/  @UP0 ULDC.64 UR10, c[0x0][0x9e8] ;  /* 0x00027a00000a0ab9 */ /* 0x000fe40000000a00 */
[----:B------:R-:W-:-:S04]  /*1920*/  UIMAD.WIDE.U32 UR8, UR4, UR10, URZ ;  /* 0x0000000a040872a5 */ /* 0x000fc8000f8e003f */
[----:B------:R-:W-:-:S12]  /*1930*/  @UP0 USHF.R.U32.HI UR4, URZ, UR11, UR9 ;  /* 0x0000000b3f040299 */ /* 0x000fd80008011609 */
.L_x_1444:
[----:B------:R-:W-:-:S04]  /*1940*/  UIMAD UR4, UR4, UR7, URZ ;  /* 0x00000007040472a4 */ /* 0x000fc8000f8e023f */
[----:B------:R-:W-:-:S04]  /*1950*/  UISETP.LT.AND UP0, UPT, UR6, UR4, UPT ;  /* 0x000000040600728c */ /* 0x000fc8000bf01270 */
[----:B------:R-:W-:-:S12]  /*1960*/  USEL UR6, UR6, UR4, !UP0 ;  /* 0x0000000406067287 */ /* 0x000fd8000c000000 */
.L_x_1442:
[----:B------:R-:W-:-:S04]  /*1970*/  UIMAD.WIDE UR6, UR6, 0x66666667, URZ ;  /* 0x66666667060678a5 */ /* 0x000fc8000f8e023f */
[----:B------:R-:W-:-:S04]  /*1980*/  USHF.R.U32.HI UR4, URZ, 0x1f, UR7 ;  /* 0x0000001f3f047899 */ /* 0x000fc80008011607 */
[----:B------:R-:W-:Y:S02]  /*1990*/  ULEA.HI.SX32 UR7, UR7, UR4, 0x1a ;  /* 0x0000000407077291 */ /* 0x000fe4000f8fd23f */
[----:B------:R-:W-:Y:S02]  /*19a0*/  ULOP3.LUT UR4, UR5, 0xff000000, URZ, 0xc0, !UPT ;  /* 0xff00000005047892 */ /* 0x000fe4000f8ec03f */
[----:B------:R-:W-:Y:S02]  /*19b0*/  UISETP.LT.AND UP0, UPT, URZ, UR7, UPT ;  /* 0x000000073f00728c */ /* 0x000fe4000bf01270 */
[----:B------:R-:W-:Y:S02]  /*19c0*/  ULOP3.LUT UR5, UR5, 0xff0000, URZ, 0xc0, !UPT ;  /* 0x00ff000005057892 */ /* 0x000fe4000f8ec03f */
[----:B------:R-:W-:Y:S02]  /*19d0*/  USEL UR41, URZ, UR7, !UP0 ;  /* 0x000000073f297287 */ /* 0x000fe4000c000000 */
[----:B------:R-:W-:-:S04]  /*19e0*/  USHF.R.U32.HI UR4, URZ, 0x8, UR4 ;  /* 0x000000083f047899 */ /* 0x000fc80008011604 */
[----:B------:R-:W-:Y:S01]  /*19f0*/  ISETP.GT.AND P0, PT, R104, UR41, PT ;  /* 0x0000002968007c0c */ /* 0x000fe2000bf04270 */
[----:B------:R-:W-:-:S03]  /*1a00*/  ULEA.HI UR5, UR5, UR4, URZ, 0x10 ;  /* 0x0000000405057291 */ /* 0x000fc6000f8f803f */
[----:B------:R-:W-:Y:S01]  /*1a10*/  UMOV UR4, URZ ;  /* 0x0000003f00047c82 */ /* 0x000fe20008000000 */
[----:B------:R-:W-:Y:S02]  /*1a20*/  ULOP3.LUT UR40, UR5, 0xff, URZ, 0xc0, !UPT ;  /* 0x000000ff05287892 */ /* 0x000fe4000f8ec03f */
[----:B------:R-:W-:-:S06]  /*1a30*/  USHF.R.U32.HI UR46, URZ, 0x10, UR5 ;  /* 0x000000103f2e7899 */ /* 0x000fcc0008011605 */
[----:B------:R-:W-:Y:S06]  /*1a40*/  @!P0 BRA `(.L_x_1445) ;  /* 0x0000000000988947 */ /* 0x000fec0003800000 */
[----:B------:R-:W-:Y:S01]  /*1a50*/  UISETP.NE.AND UP0, UPT, UR46, URZ, UPT ;  /* 0x0000003f2e00728c */ /* 0x000fe2000bf05270 */
[----:B------:R-:W-:-:S03]  /*1a60*/  ULDC UR4, c[0x0][0x9f0] ;  /* 0x00027c0000047ab9 */ /* 0x000fc60000000800 */
[----:B------:R-:W-:-:S03]  /*1a70*/  USEL UR9, UR46, UR4, UP0 ;  /* 0x000000042e097287 */ /* 0x000fc60008000000 */
[----:B------:R-:W-:-:S03]  /*1a80*/  UMOV UR4, URZ ;  /* 0x0000003f00047c82 */ /* 0x000fc60008000000 */
[----:B------:R-:W-:-:S05]  /*1a90*/  IMAD.U32 R5, RZ, RZ, UR9 ;  /* 0x00000009ff057e24 */ /* 0x000fca000f8e00ff */
        /* <DEDUP_REMOVED lines=33> */
.L_x_1445:
        /* <DEDUP_REMOVED lines=8> */
[----:B------:R-:W-:Y:S01]  /*1d30*/  CS2R R8, SRZ ;  /* 0x0000000000087805 */ /* 0x000fe2000001ff00 */
[----:B------:R-:W-:Y:S01]  /*1d40*/  IMAD.MOV.U32 R25, RZ, RZ, RZ ;  /* 0x000000ffff197224 */ /* 0x000fe200078e00ff */
[----:B------:R-:W-:-:S02]  /*1d50*/  ISETP.GT.AND P1, PT, R104, UR41, PT ;  /* 0x0000002968007c0c */ /* 0x000fc4000bf24270 */
        /* <DEDUP_REMOVED lines=13> */
[----:B------:R-:W-:Y:S01]  /*1e30*/  IMAD.MOV.U32 R58, RZ, RZ, RZ ;  /* 0x000000ffff3a7224 */ /* 0x000fe200078e00ff */
        /* <DEDUP_REMOVED lines=47> */
.L_x_1447:
        /* <DEDUP_REMOVED lines=9> */
.L_x_1654:
[----:B------:R-:W-:Y:S05]  /*21c0*/  @!P0 BRA `(.L_x_1449) ;  /* 0x0000000000048947 */ /* 0x000fea0003800000 */
[----:B------:R-:W-:Y:S01]  /*21d0*/  BPT.TRAP 0x1 ;  /* 0x000000040000795c */ /* 0x000fe20000300000 */
.L_x_1449:
[----:B0-----:R-:W-:Y:S02]  /*21e0*/  IMAD.U32 R3, RZ, RZ, UR47 ;  /* 0x0000002fff037e24 */ /* 0x001fe4000f8e00ff */
[----:B------:R-:W-:-:S03]  /*21f0*/  IMAD.U32 R0, RZ, RZ, UR48 ;  /* 0x00000030ff007e24 */ /* 0x000fc6000f8e00ff */
[----:B------:R-:W-:Y:S02]  /*2200*/  LEA R3, R3, UR43, 0x3 ;  /* 0x0000002b03037c11 */ /* 0x000fe4000f8e18ff */
[----:B------:R-:W-:-:S04]  /*2210*/  SHF.L.U32 R0, R0, 0x1f, RZ ;  /* 0x0000001f00007819 */ /* 0x000fc800000006ff */
[----:B------:R0:W1:Y:S01]  /*2220*/  SYNCS.PHASECHK.TRANS64.TRYWAIT P1, [R3+URZ+0x22830], R0 ;  /* 0x02283000030075a7 */ /* 0x000062000802017f */
[----:B------:R-:W-:Y:S05]  /*2230*/  @!P0 BRA `(.L_x_1450) ;  /* 0x0000000000048947 */ /* 0x000fea0003800000 */
[----:B------:R-:W-:Y:S01]  /*2240*/  BPT.TRAP 0x1 ;  /* 0x000000040000795c */ /* 0x000fe20000300000 */
.L_x_1450:
[----:B-1----:R-:W-:Y:S05]  /*2250*/  @P1 BRA `(.L_x_1451) ;  /* 0x0000000000081947 */ /* 0x002fea0003800000 */
[----:B------:R-:W1:Y:S02]  /*2260*/  SYNCS.PHASECHK.TRANS64.TRYWAIT P1, [R3+URZ+0x22830], R0 ;  /* 0x02283000030075a7 */ /* 0x000e64000802017f */
[----:B-1----:R-:W-:Y:S05]  /*2270*/  @!P1 BRA `(.L_x_1452) ;  /* 0x000001bc00c09947 */ /* 0x002fea0003800000 */
.L_x_1451:
[----:B------:R-:W-:-:S04]  /*2280*/  UIADD3 UR4, UR43, 0x18400, URZ ;  /* 0x000184002b047890 */ /* 0x000fc8000fffe03f */
        /* <DEDUP_REMOVED lines=134> */
.L_x_1453:
[----:B------:R-:W-:Y:S01]  /*2af0*/  UISETP.NE.AND UP1, UPT, UR53, URZ, UPT ;  /* 0x0000003f3500728c */ /* 0x000fe2000bf25270 */
[----:B------:R-:W-:Y:S01]  /*2b00*/  VIADD R5, R22, UR38 ;  /* 0x0000002616057c36 */ /* 0x000fe20008000000 */
[----:B------:R-:W-:Y:S01]  /*2b10*/  R2UR UR6, R3 ;  /* 0x00000000030672ca */ /* 0x000fe200000e0000 */
[----:B01----:R-:W-:Y:S01]  /*2b20*/  IMAD.MOV.U32 R3, RZ, RZ, -0xa0 ;  /* 0xffffff60ff037424 */ /* 0x003fe200078e00ff */
[----:B------:R-:W-:Y:S02]  /*2b30*/  UISETP.NE.AND UP0, UPT, UR52, URZ, UPT ;  /* 0x0000003f3400728c */ /* 0x000fe4000bf05270 */
[----:B------:R-:W-:Y:S01]  /*2b40*/  PLOP3.LUT P1, PT, PT, PT, UP1, 0x80, 0x0 ;  /* 0x000000000000781c */ /* 0x000fe20003f2f018 */
[----:B------:R-:W-:Y:S01]  /*2b50*/  IMAD R6, R104, R3, 0xa1 ;  /* 0x000000a168067424 */ /* 0x000fe200078e0203 */
[----:B------:R-:W-:Y:S01]  /*2b60*/  PLOP3.LUT P2, PT, PT, PT, UP1, 0x80, 0x0 ;  /* 0x000000000000781c */ /* 0x000fe20003f4f018 */
[----:B------:R-:W-:Y:S01]  /*2b70*/  ULDC UR29, c[0x0][0x9dc] ;  /* 0x00027700001d7ab9 */ /* 0x000fe20000000800 */
[----:B------:R-:W-:Y:S01]  /*2b80*/  ULDC UR14, c[0x0][0x9e0] ;  /* 0x00027800000e7ab9 */ /* 0x000fe20000000800 */
[----:B------:R-:W-:Y:S01]  /*2b90*/  @UP1 ULDC UR7, c[0x0][0x44c] ;  /* 0x0001130000071ab9 */ /* 0x000fe20000000800 */
[----:B------:R-:W-:Y:S01]  /*2ba0*/  IADD3 R3, R17, R6, -R19 ;  /* 0x0000000611037210 */ /* 0x000fe20007ffe813 */
[----:B------:R-:W-:-:S02]  /*2bb0*/  VIADD R12, R6, 0xffffffff ;  /* 0xffffffff060c7836 */ /* 0x000fc40000000000 */
[----:B------:R-:W-:Y:S02]  /*2bc0*/  UIADD3 UR6, UR6, 0x22840, URZ ;  /* 0x0002284006067890 */ /* 0x000fe4000fffe03f */
[----:B------:R-:W-:Y:S02]  /*2bd0*/  IMAD.IADD R3, R3, 0x1, -R18 ;  /* 0x0000000103037824 */ /* 0x000fe400078e0a12 */
[----:B------:R-:W-:Y:S01]  /*2be0*/  @P1 IMAD.HI.U32 R0, R5, UR7, RZ ;  /* 0x0000000705001c27 */ /* 0x000fe2000f8e00ff */
[----:B------:R-:W-:Y:S01]  /*2bf0*/  @UP1 ULDC UR7, c[0x0][0x450] ;  /* 0x0001140000071ab9 */ /* 0x000fe20000000800 */
[----:B------:R-:W-:Y:S01]  /*2c00*/  UPRMT UR6, UR42, 0x654, UR6 ;  /* 0x000006542a067896 */ /* 0x000fe20008000006 */
[----:B------:R-:W-:Y:S01]  /*2c10*/  PLOP3.LUT P1, PT, PT, PT, UP0, 0x40, 0x0 ;  /* 0x000000000000781c */ /* 0x000fe20003f2e808 */
[----:B------:R-:W-:Y:S01]  /*2c20*/  VIADD R11, R3, UR14 ;  /* 0x0000000e030b7c36 */ /* 0x000fe20008000000 */
[----:B------:R-:W-:Y:S01]  /*2c30*/  @P2 SHF.R.U32.HI R5, RZ, UR7, R0 ;  /* 0x00000007ff052c19 */ /* 0x000fe20008011600 */
[----:B------:R-:W-:-:S02]  /*2c40*/  IMAD R0, R104, -0xa0, R17 ;  /* 0xffffff6068007824 */ /* 0x000fc400078e0211 */
[----:B------:R-:W-:Y:S02]  /*2c50*/  IMAD.IADD R14, R12, 0x1, -R19 ;  /* 0x000000010c0e7824 */ /* 0x000fe400078e0a13 */
[----:B------:R-:W0:Y:S01]  /*2c60*/  SHFL.IDX PT, R7, R5, RZ, 0x1c1f ;  /* 0x001c1fff05077589 */ /* 0x000e2200000e0000 */
[----:B------:R-:W-:Y:S01]  /*2c70*/  SYNCS.ARRIVE.TRANS64.RED.A1T0 RZ, [UR6], RZ ;  /* 0x000000ffffff79a7 */ /* 0x000fe20008100406 */
[----:B------:R-:W-:Y:S01]  /*2c80*/  ULOP3.LUT UR6, URZ, UR29, URZ, 0x33, !UPT ;  /* 0x0000001d3f067292 */ /* 0x000fe2000f8e333f */
[----:B------:R-:W-:-:S05]  /*2c90*/  IADD3 R8, -R19, 0xa0, R0 ;  /* 0x000000a013087810 */ /* 0x000fca0007ffe100 */
[----:B------:R-:W-:Y:S01]  /*2ca0*/  VIADD R10, R3, UR6 ;  /* 0x00000006030a7c36 */ /* 0x000fe20008000000 */
[----:B0-----:R-:W-:-:S03]  /*2cb0*/  VIADDMNMX R0, R7, R11, R8, PT ;  /* 0x0000000b07007246 */ /* 0x001fc60003800108 */
[----:B------:R-:W-:Y:S01]  /*2cc0*/  IMAD.IADD R3, R10, 0x1, R7 ;  /* 0x000000010a037824 */ /* 0x000fe200078e0207 */
[----:B------:R-:W-:Y:S06]  /*2cd0*/  @P1 BRA `(.L_x_1454) ;  /* 0x00000000005c1947 */ /* 0x000fec0003800000 */
[----:B------:R-:W-:Y:S01]  /*2ce0*/  IADD3 R7, -R18, R17, R7 ;  /* 0x0000001112077210 */ /* 0x000fe20007ffe107 */
        /* <DEDUP_REMOVED lines=12> */
.L_x_1456:
[----:B------:R-:W-:Y:S02]  /*2db0*/  ULDC UR6, c[0x0][0x9e4] ;  /* 0x0002790000067ab9 */ /* 0x000fe40000000800 */
[----:B------:R-:W-:-:S05]  /*2dc0*/  IMAD.U32 R9, RZ, RZ, UR6 ;  /* 0x00000006ff097e24 */ /* 0x000fca000f8e00ff */
[----:B------:R-:W-:-:S13]  /*2dd0*/  ISETP.NE.AND P1, PT, R9, 0x1, PT ;  /* 0x000000010900780c */ /* 0x000fda0003f25270 */
[----:B------:R-:W0:Y:S02]  /*2de0*/  @P1 LDC.64 R20, c[0x0][0x9e8] ;  /* 0x00027a00ff141b82 */ /* 0x000e240000000a00 */
[----:B0-----:R-:W-:-:S05]  /*2df0*/  @P1 IMAD.HI.U32 R6, R7, R20, RZ ;  /* 0x0000001407061227 */ /* 0x001fca00078e00ff */
[----:B------:R-:W-:-:S07]  /*2e00*/  @P1 SHF.R.U32.HI R7, RZ, R21, R6 ;  /* 0x00000015ff071219 */ /* 0x000fce0000011606 */
.L_x_1457:
[----:B------:R-:W-:Y:S05]  /*2e10*/  BSYNC B0 ;  /* 0x0000000000007941 */ /* 0x000fea0003800000 */
.L_x_1455:
[----:B------:R-:W-:-:S05]  /*2e20*/  IMAD R7, R7, R9, R14 ;  /* 0x0000000907077224 */ /* 0x000fca00078e020e */
[----:B------:R-:W-:Y:S02]  /*2e30*/  VIADDMNMX R0, R7, R9, R0, PT ;  /* 0x0000000907007246 */ /* 0x000fe40003800100 */
[----:B------:R-:W-:-:S07]  /*2e40*/  VIMNMX R3, R3, R7, !PT ;  /* 0x0000000703037248 */ /* 0x000fce0007fe0100 */
.L_x_1454:
        /* <DEDUP_REMOVED lines=8> */
[C---:B------:R-:W-:Y:S02]  /*2ed0*/  ISETP.GT.AND P2, PT, R3.reuse, 0x1, !P2 ;  /* 0x000000010300780c */ /* 0x040fe40005744270 */
[----:B------:R-:W-:Y:S02]  /*2ee0*/  ISETP.GE.AND P3, PT, R12, 0x11, PT ;  /* 0x000000110c00780c */ /* 0x000fe40003f66270 */
        /* <DEDUP_REMOVED lines=10> */
[C---:B------:R-:W-:Y:S02]  /*2f90*/  ISETP.LT.OR P2, PT, R0.reuse, 0xa, P2 ;  /* 0x0000000a0000780c */ /* 0x040fe40001741670 */
[----:B------:R-:W-:Y:S02]  /*2fa0*/  ISETP.GT.AND P1, PT, R3, 0x11, !P3 ;  /* 0x000000110300780c */ /* 0x000fe40005f24270 */
[----:B------:R-:W-:Y:S02]  /*2fb0*/  FSEL R93, R93, -INF , !P2 ;  /* 0xff8000005d5d7808 */ /* 0x000fe40005000000 */
[----:B------:R-:W-:Y:S02]  /*2fc0*/  ISETP.LT.OR P1, PT, R0, 0x12, P1 ;  /* 0x000000120000780c */ /* 0x000fe40000f21670 */
[----:B------:R-:W-:Y:S02]  /*2fd0*/  ISETP.GE.AND P2, PT, R12, 0x19, PT ;  /* 0x000000190c00780c */ /* 0x000fe40003f46270 */
[----:B------:R-:W-:-:S02]  /*2fe0*/  FSEL R97, R97, -INF , !P1 ;  /* 0xff80000061617808 */ /* 0x000fc40004800000 */
[C---:B------:R-:W-:Y:S02]  /*2ff0*/  ISETP.GT.AND P1, PT, R3.reuse, 0x18, !P2 ;  /* 0x000000180300780c */ /* 0x040fe40005724270 */
        /* <DEDUP_REMOVED lines=11> */
[C---:B------:R-:W-:Y:S02]  /*30b0*/  ISETP.GT.AND P2, PT, R3.reuse, 0x20, !P1 ;  /* 0x000000200300780c */ /* 0x040fe40004f44270 */
        /* <DEDUP_REMOVED lines=29> */
[C---:B------:R-:W-:Y:S02]  /*3290*/  ISETP.GT.AND P2, PT, R3.reuse, 0x38, !P3 ;  /* 0x000000380300780c */ /* 0x040fe40005f44270 */
        /* <DEDUP_REMOVED lines=145> */
.L_x_1460:
[----:B------:R-:W-:Y:S02]  /*3bb0*/  ULDC UR6, c[0x0][0x9e4] ;  /* 0x0002790000067ab9 */ /* 0x000fe40000000800 */
[----:B------:R-:W-:-:S05]  /*3bc0*/  IMAD.U32 R8, RZ, RZ, UR6 ;  /* 0x00000006ff087e24 */ /* 0x000fca000f8e00ff */
[----:B------:R-:W-:-:S13]  /*3bd0*/  ISETP.NE.AND P6, PT, R8, 0x1, PT ;  /* 0x000000010800780c */ /* 0x000fda0003fc5270 */
[----:B------:R-:W0:Y:S02]  /*3be0*/  @P6 LDC.64 R6, c[0x0][0x9e8] ;  /* 0x00027a00ff066b82 */ /* 0x000e240000000a00 */
[----:B0-----:R-:W-:-:S05]  /*3bf0*/  @P6 IMAD.HI.U32 R6, R5, R6, RZ ;  /* 0x0000000605066227 */ /* 0x001fca00078e00ff */
[----:B------:R-:W-:-:S07]  /*3c00*/  @P6 SHF.R.U32.HI R5, RZ, R7, R6 ;  /* 0x00000007ff056219 */ /* 0x000fce0000011606 */
.L_x_1461:
[----:B------:R-:W-:Y:S05]  /*3c10*/  BSYNC B0 ;  /* 0x0000000000007941 */ /* 0x000fea0003800000 */
.L_x_1459:
[----:B------:R-:W-:-:S05]  /*3c20*/  IMAD R5, R5, R8, R14 ;  /* 0x0000000805057224 */ /* 0x000fca00078e020e */
[----:B------:R-:W-:Y:S02]  /*3c30*/  VIADDMNMX R0, R5, R8, R0, PT ;  /* 0x0000000805007246 */ /* 0x000fe40003800100 */
[----:B------:R-:W-:-:S07]  /*3c40*/  VIMNMX R3, R3, R5, !PT ;  /* 0x0000000503037248 */ /* 0x000fce0007fe0100 */
.L_x_1458:
[----:B------:R-:W-:Y:S01]  /*3c50*/  ISETP.GT.AND P1, PT, R3, 0x20, !P1 ;  /* 0x000000200300780c */ /* 0x000fe20004f24270 */
[----:B------:R-:W-:Y:S01]  /*3c60*/  IMAD.U32 R88, RZ, RZ, UR39 ;  /* 0x00000027ff587e24 */ /* 0x000fe2000f8e00ff */
[----:B------:R-:W-:Y:S01]  /*3c70*/  ISETP.NE.AND P6, PT, R120, RZ, PT ;  /* 0x000000ff7800720c */ /* 0x000fe20003fc5270 */
[----:B------:R-:W-:Y:S01]  /*3c80*/  UISETP.NE.AND UP1, UPT, UR53, URZ, UPT ;  /* 0x0000003f3500728c */ /* 0x000fe2000bf25270 */
[----:B------:R-:W-:Y:S01]  /*3c90*/  ISETP.LT.OR P1, PT, R0, 0x21, P1 ;  /* 0x000000210000780c */ /* 0x000fe20000f21670 */
[----:B------:R-:W-:Y:S01]  /*3ca0*/  UISETP.NE.AND UP0, UPT, UR52, URZ, UPT ;  /* 0x0000003f3400728c */ /* 0x000fe2000bf05270 */
[----:B------:R-:W-:Y:S01]  /*3cb0*/  FMNMX.FTZ R5, R9, R89, !PT ;  /* 0x0000005909057209 */ /* 0x000fe20007810000 */
[----:B------:R-:W-:Y:S01]  /*3cc0*/  UMOV UR10, UR38 ;  /* 0x00000026000a7c82 */ /* 0x000fe20008000000 */
        /* <DEDUP_REMOVED lines=97> */
[C---:B------:R-:W-:Y:S01]  /*42e0*/  ISETP.GT.AND P2, PT, R3.reuse, 0x89, !P2 ;  /* 0x000000890300780c */ /* 0x040fe20005744270 */
        /* <DEDUP_REMOVED lines=14> */
[----:B0-----:R-:W-:Y:S02]  /*43d0*/  FMNMX.FTZ R8, R6, R5, !PT ;  /* 0x0000000506087209 */ /* 0x001fe40007810000 */
[----:B------:R-:W-:Y:S02]  /*43e0*/  ISETP.LT.OR P1, PT, R0, 0x61, P1 ;  /* 0x000000610000780c */ /* 0x000fe40000f21670 */
[----:B------:R-:W-:Y:S01]  /*43f0*/  FSEL R31, R31, -INF , !P2 ;  /* 0xff8000001f1f7808 */ /* 0x000fe20005000000 */
[----:B------:R-:W0:Y:S01]  /*4400*/  SHFL.BFLY PT, R5, R8, 0x1, 0x1f ;  /* 0x0c201f0008057f89 */ /* 0x000e2200000e0000 */
        /* <DEDUP_REMOVED lines=11> */
[----:B------:R-:W-:Y:S02]  /*44c0*/  FSEL R38, R38, -INF , !P5 ;  /* 0xff80000026267808 */ /* 0x000fe40006800000 */
[----:B------:R-:W-:-:S02]  /*44d0*/  ISETP.LT.OR P1, PT, R0, 0x69, P1 ;  /* 0x000000690000780c */ /* 0x000fc40000f21670 */
[----:B0-----:R-:W-:Y:S02]  /*44e0*/  FMNMX.FTZ R5, R8, R5, !PT ;  /* 0x0000000508057209 */ /* 0x001fe40007810000 */
[----:B------:R-:W-:Y:S02]  /*44f0*/  FSEL R46, R46, -INF , !P1 ;  /* 0xff8000002e2e7808 */ /* 0x000fe40004800000 */
[----:B------:R-:W-:Y:S01]  /*4500*/  ISETP.NE.AND P1, PT, R129, RZ, PT ;  /* 0x000000ff8100720c */ /* 0x000fe20003f25270 */
[----:B------:R-:W-:-:S01]  /*4510*/  FFMA.FTZ R88, R5, R88, -8 ;  /* 0xc100000005587423 */ /* 0x000fc20000010058 */
        /* <DEDUP_REMOVED lines=51> */
[----:B------:R-:W-:-:S04]  /*4850*/  ISETP.GT.AND P1, PT, R3, RZ, !P1 ;  /* 0x000000ff0300720c */ /* 0x000fc80004f24270 */
[----:B------:R-:W-:-:S04]  /*4860*/  ISETP.LT.OR P1, PT, R0, 0x1, P1 ;  /* 0x000000010000780c */ /* 0x000fc80000f21670 */
[----:B------:R-:W-:Y:S02]  /*4870*/  FSEL R90, R90, -INF , !P1 ;  /* 0xff8000005a5a7808 */ /* 0x000fe40004800000 */
[----:B------:R-:W-:Y:S02]  /*4880*/  ISETP.GT.AND P1, PT, R3, 0x80, !P6 ;  /* 0x000000800300780c */ /* 0x000fe40007724270 */
[----:B------:R-:W-:Y:S02]  /*4890*/  FMNMX.FTZ R15, R90, R91, !PT ;  /* 0x0000005b5a0f7209 */ /* 0x000fe40007810000 */
[----:B------:R-:W-:Y:S02]  /*48a0*/  ISETP.LT.OR P1, PT, R0, 0x81, P1 ;  /* 0x000000810000780c */ /* 0x000fe40000f21670 */
[----:B------:R-:W-:Y:S02]  /*48b0*/  FMNMX.FTZ R6, R94, R15, !PT ;  /* 0x0000000f5e067209 */ /* 0x000fe40007810000 */
[----:B------:R-:W-:-:S02]  /*48c0*/  FSEL R26, R26, -INF , !P1 ;  /* 0xff8000001a1a7808 */ /* 0x000fc40004800000 */
[----:B------:R-:W-:Y:S02]  /*48d0*/  FMNMX.FTZ R15, R95, R6, !PT ;  /* 0x000000065f0f7209 */ /* 0x000fe40007810000 */
[----:B------:R-:W-:Y:S02]  /*48e0*/  FSETP.NEU.FTZ.AND P1, PT, R5, -INF , PT ;  /* 0xff8000000500780b */ /* 0x000fe40003f3d000 */
[----:B------:R-:W-:Y:S02]  /*48f0*/  FMNMX.FTZ R6, R98, R15, !PT ;  /* 0x0000000f62067209 */ /* 0x000fe40007810000 */
[----:B------:R-:W-:Y:S02]  /*4900*/  FSEL R88, R88, RZ, P1 ;  /* 0x000000ff58587208 */ /* 0x000fe40000800000 */
[----:B------:R-:W-:Y:S02]  /*4910*/  FMNMX.FTZ R21, R99, R6, !PT ;  /* 0x0000000663157209 */ /* 0x000fe40007810000 */
[----:B------:R-:W-:Y:S01]  /*4920*/  ISETP.NE.AND P6, PT, R135, RZ, PT ;  /* 0x000000ff8700720c */ /* 0x000fe20003fc5270 */
[--C-:B------:R-:W-:Y:S01]  /*4930*/  FFMA.FTZ R8, R89, UR39, -R88.reuse ;  /* 0x0000002759087c23 */ /* 0x100fe20008010858 */
[----:B------:R-:W-:Y:S01]  /*4940*/  FMNMX.FTZ R6, R102, R21, !PT ;  /* 0x0000001566067209 */ /* 0x000fe20007810000 */
[--C-:B------:R-:W-:Y:S01]  /*4950*/  FFMA.FTZ R89, R73, UR39, -R88.reuse ;  /* 0x0000002749597c23 */ /* 0x100fe20008010858 */
[----:B------:R-:W-:-:S01]  /*4960*/  FFMA.FTZ R14, R72, UR39, -R88 ;  /* 0x00000027480e7c23 */ /* 0x000fc20008010858 */
[--C-:B------:R-:W-:Y:S01]  /*4970*/  FFMA.FTZ R72, R77, UR39, -R88.reuse ;  /* 0x000000274d487c23 */ /* 0x100fe20008010858 */
[----:B------:R-:W-:Y:S01]  /*4980*/  FMNMX.FTZ R73, R103, R6, !PT ;  /* 0x0000000667497209 */ /* 0x000fe20007810000 */
[----:B------:R0:W-:Y:S01]  /*4990*/  MUFU.EX2 R15, R89 ;  /* 0x00000059000f7308 */ /* 0x0001e20000000800 */
[----:B------:R-:W-:Y:S01]  /*49a0*/  ISETP.GT.AND P1, PT, R3, 0x81, !P6 ;  /* 0x000000810300780c */ /* 0x000fe20007724270 */
[--C-:B------:R-:W-:Y:S01]  /*49b0*/  FFMA.FTZ R7, R9, UR39, -R88.reuse ;  /* 0x0000002709077c23 */ /* 0x100fe20008010858 */
[----:B------:R-:W-:Y:S01]  /*49c0*/  FMNMX.FTZ R6, R74, R73, !PT ;  /* 0x000000494a067209 */ /* 0x000fe20007810000 */
[--C-:B------:R-:W-:Y:S01]  /*49d0*/  FFMA.FTZ R9, R92, UR39, -R88.reuse ;  /* 0x000000275c097c23 */ /* 0x100fe20008010858 */
[----:B------:R-:W-:Y:S01]  /*49e0*/  ISETP.LT.OR P1, PT, R0, 0x82, P1 ;  /* 0x000000820000780c */ /* 0x000fe20000f21670 */
[--C-:B------:R-:W-:Y:S01]  /*49f0*/  FFMA.FTZ R10, R96, UR39, -R88.reuse ;  /* 0x00000027600a7c23 */ /* 0x100fe20008010858 */
[----:B------:R-:W-:Y:S01]  /*4a00*/  FMNMX.FTZ R73, R75, R6, !PT ;  /* 0x000000064b497209 */ /* 0x000fe20007810000 */
[----:B------:R-:W-:Y:S01]  /*4a10*/  MUFU.EX2 R7, R7 ;  /* 0x0000000700077308 */ /* 0x000fe20000000800 */
[----:B0-----:R-:W-:-:S01]  /*4a20*/  FFMA.FTZ R89, R81, UR39, -R88 ;  /* 0x0000002751597c23 */ /* 0x001fc20008010858 */
[----:B------:R-:W-:Y:S01]  /*4a30*/  FSEL R27, R27, -INF , !P1 ;  /* 0xff8000001b1b7808 */ /* 0x000fe20004800000 */
[----:B------:R-:W-:-:S01]  /*4a40*/  FFMA.FTZ R11, R97, UR39, -R88 ;  /* 0x00000027610b7c23 */ /* 0x000fc20008010858 */
[----:B------:R-:W-:Y:S01]  /*4a50*/  FMNMX.FTZ R6, R78, R73, !PT ;  /* 0x000000494e067209 */ /* 0x000fe20007810000 */
[----:B------:R-:W-:-:S01]  /*4a60*/  FFMA.FTZ R84, R84, UR39, -R88 ;  /* 0x0000002754547c23 */ /* 0x000fc20008010858 */
[----:B------:R-:W-:Y:S01]  /*4a70*/  ISETP.NE.AND P1, PT, R13, RZ, PT ;  /* 0x000000ff0d00720c */ /* 0x000fe20003f25270 */
[----:B------:R-:W-:-:S01]  /*4a80*/  FFMA.FTZ R76, R76, UR39, -R88 ;  /* 0x000000274c4c7c23 */ /* 0x000fc20008010858 */
[----:B------:R-:W-:Y:S01]  /*4a90*/  FMNMX.FTZ R77, R79, R6, !PT ;  /* 0x000000064f4d7209 */ /* 0x000fe20007810000 */
[----:B------:R-:W-:Y:S01]  /*4aa0*/  MUFU.EX2 R8, R8 ;  /* 0x0000000800087308 */ /* 0x000fe20000000800 */
[----:B------:R-:W-:Y:S01]  /*4ab0*/  ISETP.GT.AND P1, PT, R3, 0x88, !P1 ;  /* 0x000000880300780c */ /* 0x000fe20004f24270 */
[--C-:B------:R-:W-:Y:S01]  /*4ac0*/  FFMA.FTZ R13, R100, UR39, -R88.reuse ;  /* 0x00000027640d7c23 */ /* 0x100fe20008010858 */
[----:B------:R-:W-:Y:S01]  /*4ad0*/  FMNMX.FTZ R6, R82, R77, !PT ;  /* 0x0000004d52067209 */ /* 0x000fe20007810000 */
[--C-:B------:R-:W-:Y:S01]  /*4ae0*/  FFMA.FTZ R80, R80, UR39, -R88.reuse ;  /* 0x0000002750507c23 */ /* 0x100fe20008010858 */
[----:B------:R-:W-:Y:S01]  /*4af0*/  ISETP.NE.AND P6, PT, R12, RZ, PT ;  /* 0x000000ff0c00720c */ /* 0x000fe20003fc5270 */
[--C-:B------:R-:W-:Y:S01]  /*4b00*/  FFMA.FTZ R12, R93, UR39, -R88.reuse ;  /* 0x000000275d0c7c23 */ /* 0x100fe20008010858 */
[----:B------:R-:W-:Y:S01]  /*4b10*/  FMNMX.FTZ R77, R83, R6, !PT ;  /* 0x00000006534d7209 */ /* 0x000fe20007810000 */
[----:B------:R-:W-:Y:S01]  /*4b20*/  MUFU.EX2 R9, R9 ;  /* 0x0000000900097308 */ /* 0x000fe20000000800 */
[----:B------:R-:W-:Y:S01]  /*4b30*/  ISETP.LT.OR P1, PT, R0, 0x89, P1 ;  /* 0x000000890000780c */ /* 0x000fe20000f21670 */
[--C-:B------:R-:W-:Y:S01]  /*4b40*/  FFMA.FTZ R85, R85, UR39, -R88.reuse ;  /* 0x0000002755557c23 */ /* 0x100fe20008010858 */
[----:B------:R-:W-:Y:S01]  /*4b50*/  FMNMX.FTZ R6, R86, R77, !PT ;  /* 0x0000004d56067209 */ /* 0x000fe20007810000 */
[--C-:B------:R-:W-:Y:S01]  /*4b60*/  FFMA.FTZ R20, R101, UR39, -R88.reuse ;  /* 0x0000002765147c23 */ /* 0x100fe20008010858 */
[----:B------:R-:W-:Y:S01]  /*4b70*/  ISETP.GT.AND P6, PT, R3, 0x99, !P6 ;  /* 0x000000990300780c */ /* 0x000fe200077c4270 */
[--C-:B------:R-:W-:Y:S01]  /*4b80*/  FFMA.FTZ R3, R69, UR39, -R88.reuse ;  /* 0x0000002745037c23 */ /* 0x100fe20008010858 */
[----:B------:R-:W-:Y:S01]  /*4b90*/  FMNMX.FTZ R81, R87, R6, !PT ;  /* 0x0000000657517209 */ /* 0x000fe20007810000 */
[----:B------:R-:W0:Y:S01]  /*4ba0*/  MUFU.EX2 R12, R12 ;  /* 0x0000000c000c7308 */ /* 0x000e220000000800 */
[----:B------:R-:W-:Y:S01]  /*4bb0*/  FSEL R30, R30, -INF , !P1 ;  /* 0xff8000001e1e7808 */ /* 0x000fe20004800000 */
[--C-:B------:R-:W-:Y:S01]  /*4bc0*/  FFMA.FTZ R56, R56, UR39, -R88.reuse ;  /* 0x0000002738387c23 */ /* 0x100fe20008010858 */
[----:B------:R-:W-:Y:S01]  /*4bd0*/  FMNMX.FTZ R6, R58, R81, !PT ;  /* 0x000000513a067209 */ /* 0x000fe20007810000 */
        /* <DEDUP_REMOVED lines=8> */
[----:B------:R-:W-:Y:S01]  /*4c60*/  MUFU.EX2 R10, R10 ;  /* 0x0000000a000a7308 */ /* 0x000fe20000000800 */
[----:B------:R-:W-:-:S01]  /*4c70*/  FFMA.FTZ R60, R60, UR39, -R88 ;  /* 0x000000273c3c7c23 */ /* 0x000fc20008010858 */
[--C-:B------:R-:W-:Y:S01]  /*4c80*/  FFMA.FTZ R61, R61, UR39, -R88.reuse ;  /* 0x000000273d3d7c23 */ /* 0x100fe20008010858 */
[----:B------:R-:W-:Y:S01]  /*4c90*/  FMNMX.FTZ R81, R63, R6, !PT ;  /* 0x000000063f517209 */ /* 0x000fe20007810000 */
[--C-:B------:R-:W-:Y:S01]  /*4ca0*/  FFMA.FTZ R64, R64, UR39, -R88.reuse ;  /* 0x0000002740407c23 */ /* 0x100fe20008010858 */
[----:B------:R-:W-:-:S01]  /*4cb0*/  FFMA.FTZ R65, R65, UR39, -R88 ;  /* 0x0000002741417c23 */ /* 0x000fc20008010858 */
        /* <DEDUP_REMOVED lines=22> */
[----:B------:R-:W-:Y:S01]  /*4e20*/  FFMA.FTZ R37, R37, UR39, -R88 ;  /* 0x0000002725257c23 */ /* 0x000fe20008010858 */
[----:B0-----:R-:W-:-:S02]  /*4e30*/  F2FP.SATFINITE.E4M3.F32.PACK_AB_MERGE_C R184, R12, R9, RZ ;  /* 0x000000090cb8723e */ /* 0x001fc400048070ff */
[----:B------:R-:W-:Y:S01]  /*4e40*/  FMNMX.FTZ R6, R46, R81, !PT ;  /* 0x000000512e067209 */ /* 0x000fe20007810000 */
[----:B------:R-:W-:Y:S01]  /*4e50*/  MUFU.EX2 R76, R89 ;  /* 0x00000059004c7308 */ /* 0x000fe20000000800 */
[----:B------:R-:W-:Y:S02]  /*4e60*/  F2FP.SATFINITE.E4M3.F32.PACK_AB_MERGE_C R184, R8, R7, R184 ;  /* 0x0000000708b8723e */ /* 0x000fe400048070b8 */
        /* <DEDUP_REMOVED lines=11> */
[----:B------:R-:W0:Y:S03]  /*4f20*/  MUFU.EX2 R20, R20 ;  /* 0x0000001400147308 */ /* 0x000e260000000800 */
[----:B------:R-:W-:-:S04]  /*4f30*/  FMNMX.FTZ R69, R31, R6, !PT ;  /* 0x000000061f457209 */ /* 0x000fc80007810000 */
[----:B------:R-:W-:Y:S01]  /*4f40*/  FMNMX.FTZ R6, R34, R69, !PT ;  /* 0x0000004522067209 */ /* 0x000fe20007810000 */
[----:B------:R-:W-:Y:S03]  /*4f50*/  MUFU.EX2 R14, R14 ;  /* 0x0000000e000e7308 */ /* 0x000fe60000000800 */
[----:B------:R-:W-:-:S04]  /*4f60*/  FMNMX.FTZ R69, R35, R6, !PT ;  /* 0x0000000623457209 */ /* 0x000fc80007810000 */
[----:B------:R-:W-:Y:S01]  /*4f70*/  FMNMX.FTZ R6, R38, R69, !PT ;  /* 0x0000004526067209 */ /* 0x000fe20007810000 */
[----:B------:R-:W-:Y:S01]  /*4f80*/  MUFU.EX2 R72, R72 ;  /* 0x0000004800487308 */ /* 0x000fe20000000800 */
[----:B0-----:R-:W-:Y:S02]  /*4f90*/  F2FP.SATFINITE.E4M3.F32.PACK_AB_MERGE_C R186, R20, R13, RZ ;  /* 0x0000000d14ba723e */ /* 0x001fe400048070ff */
[----:B------:R-:W-:Y:S02]  /*4fa0*/  FMNMX.FTZ R6, R39, R6, !PT ;  /* 0x0000000627067209 */ /* 0x000fe40007810000 */
[----:B------:R-:W-:-:S03]  /*4fb0*/  F2FP.SATFINITE.E4M3.F32.PACK_AB_MERGE_C R186, R11, R10, R186 ;  /* 0x0000000a0bba723e */ /* 0x000fc600048070ba */
[----:B------:R-:W0:Y:S01]  /*4fc0*/  SHFL.BFLY PT, R69, R6, 0x2, 0x1f ;  /* 0x0c401f0006457f89 */ /* 0x000e2200000e0000 */
        /* <DEDUP_REMOVED lines=10> */
[----:B------:R-:W-:-:S03]  /*5070*/  IMAD.U32 R69, RZ, RZ, UR39 ;  /* 0x00000027ff457e24 */ /* 0x000fc6000f8e00ff */
[C---:B------:R-:W-:Y:S01]  /*5080*/  FSETP.NEU.FTZ.AND P1, PT, R6.reuse, -INF , PT ;  /* 0xff8000000600780b */ /* 0x040fe20003f3d000 */
[----:B------:R-:W-:-:S02]  /*5090*/  FFMA.FTZ R69, R6, R69, -8 ;  /* 0xc100000006457423 */ /* 0x000fc40000010045 */
[----:B------:R-:W-:Y:S03]  /*50a0*/  MUFU.EX2 R65, R65 ;  /* 0x0000004100417308 */ /* 0x000fe60000000800 */
[----:B------:R-:W-:Y:S02]  /*50b0*/  FSEL R69, R69, RZ, P1 ;  /* 0x000000ff45457208 */ /* 0x000fe40000800000 */
[----:B------:R-:W-:-:S03]  /*50c0*/  PLOP3.LUT P1, PT, PT, PT, UP0, 0x40, 0x0 ;  /* 0x000000000000781c */ /* 0x000fc60003f2e808 */
        /* <DEDUP_REMOVED lines=12> */
[----:B------:R-:W-:Y:S01]  /*5190*/  FADD.FTZ R66, R7, R8 ;  /* 0x0000000807427221 */ /* 0x000fe20000010000 */
[----:B------:R-:W-:-:S01]  /*51a0*/  FFMA.FTZ R83, R87, UR39, -R69 ;  /* 0x0000002757537c23 */ /* 0x000fc20008010845 */
[--C-:B------:R-:W-:Y:S01]  /*51b0*/  FFMA.FTZ R89, R95, UR39, -R69.reuse ;  /* 0x000000275f597c23 */ /* 0x100fe20008010845 */
[----:B------:R-:W-:-:S01]  /*51c0*/  FFMA.FTZ R87, R63, UR39, -R69 ;  /* 0x000000273f577c23 */ /* 0x000fc20008010845 */
[----:B------:R-:W-:Y:S01]  /*51d0*/  FFMA.FTZ R63, R67, UR39, -R69 ;  /* 0x00000027433f7c23 */ /* 0x000fe20008010845 */
[----:B------:R-:W-:-:S01]  /*51e0*/  FADD.FTZ R67, R9, R66 ;  /* 0x0000004209437221 */ /* 0x000fc20000010000 */
        /* <DEDUP_REMOVED lines=10> */
[----:B------:R-:W-:Y:S01]  /*5290*/  FFMA.FTZ R58, R58, UR39, -R69 ;  /* 0x000000273a3a7c23 */ /* 0x000fe20008010845 */
[----:B------:R-:W-:-:S01]  /*52a0*/  FADD.FTZ R66, R11, R66 ;  /* 0x000000420b427221 */ /* 0x000fc20000010000 */
[--C-:B------:R-:W-:Y:S01]  /*52b0*/  FFMA.FTZ R59, R59, UR39, -R69.reuse ;  /* 0x000000273b3b7c23 */ /* 0x100fe20008010845 */
[----:B------:R-:W-:-:S01]  /*52c0*/  FFMA.FTZ R70, R70, UR39, -R69 ;  /* 0x0000002746467c23 */ /* 0x000fc20008010845 */
[----:B------:R-:W-:Y:S01]  /*52d0*/  FFMA.FTZ R71, R71, UR39, -R69 ;  /* 0x0000002747477c23 */ /* 0x000fe20008010845 */
[----:B------:R-:W-:-:S01]  /*52e0*/  FADD.FTZ R95, R13, R66 ;  /* 0x000000420d5f7221 */ /* 0x000fc20000010000 */
[----:B------:R-:W2:Y:S01]  /*52f0*/  MUFU.EX2 R89, R89 ;  /* 0x0000005900597308 */ /* 0x000ea20000000800 */
[----:B0-----:R-:W-:-:S01]  /*5300*/  FADD.FTZ R67, R52, R81 ;  /* 0x0000005134437221 */ /* 0x001fc20000010000 */
[----:B------:R-:W-:Y:S01]  /*5310*/  FFMA.FTZ R42, R42, UR39, -R69 ;  /* 0x000000272a2a7c23 */ /* 0x000fe20008010845 */
[----:B------:R-:W-:-:S01]  /*5320*/  FADD.FTZ R95, R20, R95 ;  /* 0x0000005f145f7221 */ /* 0x000fc20000010000 */
[--C-:B------:R-:W-:Y:S01]  /*5330*/  FFMA.FTZ R43, R43, UR39, -R69.reuse ;  /* 0x000000272b2b7c23 */ /* 0x100fe20008010845 */
[----:B------:R-:W-:-:S01]  /*5340*/  FFMA.FTZ R46, R46, UR39, -R69 ;  /* 0x000000272e2e7c23 */ /* 0x000fc20008010845 */
[----:B------:R-:W-:Y:S01]  /*5350*/  FFMA.FTZ R47, R47, UR39, -R69 ;  /* 0x000000272f2f7c23 */ /* 0x000fe20008010845 */
[----:B------:R-:W-:-:S01]  /*5360*/  FADD.FTZ R94, R14, R95 ;  /* 0x0000005f0e5e7221 */ /* 0x000fc20000010000 */
[----:B------:R-:W0:Y:S01]  /*5370*/  MUFU.EX2 R85, R85 ;  /* 0x0000005500557308 */ /* 0x000e220000000800 */
[----:B-1----:R-:W-:-:S01]  /*5380*/  FADD.FTZ R66, R84, R67 ;  /* 0x0000004354427221 */ /* 0x002fc20000010000 */
[----:B------:R-:W-:Y:S01]  /*5390*/  FFMA.FTZ R50, R50, UR39, -R69 ;  /* 0x0000002732327c23 */ /* 0x000fe20008010845 */
[----:B------:R-:W-:-:S01]  /*53a0*/  FADD.FTZ R94, R15, R94 ;  /* 0x0000005e0f5e7221 */ /* 0x000fc20000010000 */
[--C-:B------:R-:W-:Y:S01]  /*53b0*/  FFMA.FTZ R51, R51, UR39, -R69.reuse ;  /* 0x0000002733337c23 */ /* 0x100fe20008010845 */
[----:B------:R-:W-:-:S01]  /*53c0*/  FFMA.FTZ R54, R54, UR39, -R69 ;  /* 0x0000002736367c23 */ /* 0x000fc20008010845 */
[----:B------:R-:W-:Y:S01]  /*53d0*/  FFMA.FTZ R55, R55, UR39, -R69 ;  /* 0x0000002737377c23 */ /* 0x000fe20008010845 */
[----:B------:R-:W-:-:S01]  /*53e0*/  FADD.FTZ R95, R21, R94 ;  /* 0x0000005e155f7221 */ /* 0x000fc20000010000 */
[----:B------:R-:W1:Y:S01]  /*53f0*/  MUFU.EX2 R88, R88 ;  /* 0x0000005800587308 */ /* 0x000e620000000800 */
[----:B--2---:R-:W-:-:S01]  /*5400*/  FADD.FTZ R66, R89, R66 ;  /* 0x0000004259427221 */ /* 0x004fc20000010000 */
        /* <DEDUP_REMOVED lines=8> */
[--C-:B------:R-:W-:Y:S01]  /*5490*/  FFMA.FTZ R34, R34, UR39, -R69.reuse ;  /* 0x0000002722227c23 */ /* 0x100fe20008010845 */
[----:B------:R-:W-:-:S01]  /*54a0*/  FFMA.FTZ R35, R35, UR39, -R69 ;  /* 0x0000002723237c23 */ /* 0x000fc20008010845 */
[--C-:B------:R-:W-:Y:S01]  /*54b0*/  FFMA.FTZ R38, R38, UR39, -R69.reuse ;  /* 0x0000002726267c23 */ /* 0x100fe20008010845 */
[----:B------:R-:W-:-:S01]  /*54c0*/  FFMA.FTZ R39, R39, UR39, -R69 ;  /* 0x0000002727277c23 */ /* 0x000fc20008010845 */
[----:B------:R-:W-:-:S02]  /*54d0*/  F2FP.SATFINITE.E4M3.F32.PACK_AB_MERGE_C R21, R72, R21, RZ ;  /* 0x000000154815723e */ /* 0x000fc400048070ff */
[----:B------:R-:W0:Y:S01]  /*54e0*/  MUFU.EX2 R91, R91 ;  /* 0x0000005b005b7308 */ /* 0x000e220000000800 */
[----:B-1----:R-:W-:-:S01]  /*54f0*/  FADD.FTZ R67, R88, R67 ;  /* 0x0000004358437221 */ /* 0x002fc20000010000 */
[----:B------:R-:W-:Y:S02]  /*5500*/  F2FP.SATFINITE.E4M3.F32.PACK_AB_MERGE_C R84, R89, R84, RZ ;  /* 0x000000545954723e */ /* 0x000fe400048070ff */
[----:B------:R-:W-:Y:S02]  /*5510*/  F2FP.SATFINITE.E4M3.F32.PACK_AB_MERGE_C R180, R15, R14, R21 ;  /* 0x0000000e0fb4723e */ /* 0x000fe40004807015 */
[----:B------:R-:W-:Y:S02]  /*5520*/  F2FP.SATFINITE.E4M3.F32.PACK_AB_MERGE_C R185, R81, R52, R84 ;  /* 0x0000003451b9723e */ /* 0x000fe40004807054 */
[----:B------:R-:W1:Y:S01]  /*5530*/  MUFU.EX2 R74, R74 ;  /* 0x0000004a004a7308 */ /* 0x000e620000000800 */
[----:B--2---:R-:W-:-:S07]  /*5540*/  FADD.FTZ R12, R90, R67 ;  /* 0x000000435a0c7221 */ /* 0x004fce0000010000 */
[----:B------:R-:W2:Y:S01]  /*5550*/  MUFU.EX2 R75, R75 ;  /* 0x0000004b004b7308 */ /* 0x000ea20000000800 */
[----:B0-----:R-:W-:-:S01]  /*5560*/  FADD.FTZ R7, R91, R12 ;  /* 0x0000000c5b077221 */ /* 0x001fc20000010000 */
[----:B------:R-:W-:Y:S01]  /*5570*/  FADD.FTZ R12, R76, R13 ;  /* 0x0000000d4c0c7221 */ /* 0x000fe20000010000 */
[----:B------:R-:W-:-:S03]  /*5580*/  F2FP.SATFINITE.E4M3.F32.PACK_AB_MERGE_C R90, R91, R90, RZ ;  /* 0x0000005a5b5a723e */ /* 0x000fc600048070ff */
[----:B------:R-:W-:Y:S01]  /*5590*/  FADD.FTZ R11, R77, R12 ;  /* 0x0000000c4d0b7221 */ /* 0x000fe20000010000 */
[----:B------:R-:W-:Y:S01]  /*55a0*/  F2FP.SATFINITE.E4M3.F32.PACK_AB_MERGE_C R77, R80, R77, RZ ;  /* 0x0000004d504d723e */ /* 0x000fe200048070ff */
[----:B------:R-:W0:Y:S01]  /*55b0*/  MUFU.EX2 R92, R92 ;  /* 0x0000005c005c7308 */ /* 0x000e220000000800 */
[----:B-1----:R-:W-:-:S01]  /*55c0*/  FADD.FTZ R8, R74, R7 ;  /* 0x000000074a087221 */ /* 0x002fc20000010000 */
[----:B------:R-:W-:Y:S01]  /*55d0*/  FADD.FTZ R11, R80, R11 ;  /* 0x0000000b500b7221 */ /* 0x000fe20000010000 */
[----:B------:R-:W-:Y:S02]  /*55e0*/  F2FP.SATFINITE.E4M3.F32.PACK_AB_MERGE_C R182, R76, R73, R77 ;  /* 0x000000494cb6723e */ /* 0x000fe4000480704d */
[----:B------:R-:W-:Y:S01]  /*55f0*/  F2FP.SATFINITE.E4M3.F32.PACK_AB_MERGE_C R187, R88, R85, R90 ;  /* 0x0000005558bb723e */ /* 0x000fe2000480705a */
[----:B------:R-:W-:-:S02]  /*5600*/  FADD.FTZ R10, R56, R11 ;  /* 0x0000000b380a7221 */ /* 0x000fc40000010000 */
[----:B------:R-:W1:Y:S01]  /*5610*/  MUFU.EX2 R93, R93 ;  /* 0x0000005d005d7308 */ /* 0x000e620000000800 */
[----:B--2---:R-:W-:-:S01]  /*5620*/  FADD.FTZ R7, R75, R8 ;  /* 0x000000084b077221 */ /* 0x004fc20000010000 */
[----:B------:R-:W-:Y:S01]  /*5630*/  FADD.FTZ R11, R57, R10 ;  /* 0x0000000a390b7221 */ /* 0x000fe20000010000 */
[----:B------:R-:W-:-:S03]  /*5640*/  F2FP.SATFINITE.E4M3.F32.PACK_AB_MERGE_C R10, R61, R60, RZ ;  /* 0x0000003c3d0a723e */ /* 0x000fc600048070ff */
[----:B------:R-:W-:Y:S01]  /*5650*/  FADD.FTZ R60, R60, R11 ;  /* 0x0000000b3c3c7221 */ /* 0x000fe20000010000 */
[----:B------:R-:W-:Y:S01]  /*5660*/  F2FP.SATFINITE.E4M3.F32.PACK_AB_MERGE_C R176, R57, R56, R10 ;  /* 0x0000003839b0723e */ /* 0x000fe2000480700a */
[----:B------:R-:W2:Y:S01]  /*5670*/  MUFU.EX2 R78, R78 ;  /* 0x0000004e004e7308 */ /* 0x000ea20000000800 */
[----:B0-----:R-:W-:-:S01]  /*5680*/  FADD.FTZ R8, R92, R7 ;  /* 0x000000075c087221 */ /* 0x001fc20000010000 */
[----:B------:R-:W-:Y:S01]  /*5690*/  FADD.FTZ R61, R61, R60 ;  /* 0x0000003c3d3d7221 */ /* 0x000fe20000010000 */
[----:B------:R-:W-:-:S03]  /*56a0*/  F2FP.SATFINITE.E4M3.F32.PACK_AB_MERGE_C R11, R3, R68, RZ ;  /* 0x00000044030b723e */ /* 0x000fc600048070ff */
[----:B------:R-:W-:Y:S01]  /*56b0*/  FADD.FTZ R10, R64, R61 ;  /* 0x0000003d400a7221 */ /* 0x000fe20000010000 */
[----:B------:R-:W-:Y:S01]  /*56c0*/  F2FP.SATFINITE.E4M3.F32.PACK_AB_MERGE_C R178, R65, R64, R11 ;  /* 0x0000004041b2723e */ /* 0x000fe2000480700b */
[----:B------:R-:W0:Y:S01]  /*56d0*/  MUFU.EX2 R79, R79 ;  /* 0x0000004f004f7308 */ /* 0x000e220000000800 */
[----:B-1----:R-:W-:-:S01]  /*56e0*/  FADD.FTZ R7, R93, R8 ;  /* 0x000000085d077221 */ /* 0x002fc20000010000 */
[----:B------:R-:W-:Y:S01]  /*56f0*/  FADD.FTZ R65, R65, R10 ;  /* 0x0000000a41417221 */ /* 0x000fe20000010000 */
[----:B------:R-:W-:-:S03]  /*5700*/  F2FP.SATFINITE.E4M3.F32.PACK_AB_MERGE_C R92, R93, R92, RZ ;  /* 0x0000005c5d5c723e */ /* 0x000fc600048070ff */
[----:B------:R-:W-:Y:S01]  /*5710*/  FADD.FTZ R68, R68, R65 ;  /* 0x0000004144447221 */ /* 0x000fe20000010000 */
[----:B------:R-:W-:Y:S01]  /*5720*/  F2FP.SATFINITE.E4M3.F32.PACK_AB_MERGE_C R181, R75, R74, R92 ;  /* 0x0000004a4bb5723e */ /* 0x000fe2000480705c */
        /* <DEDUP_REMOVED lines=17> */
[----:B0-----:R-:W-:-:S01]  /*5840*/  FADD.FTZ R7, R87, R8 ;  /* 0x0000000857077221 */ /* 0x001fc20000010000 */
[----:B------:R-:W-:-:S04]  /*5850*/  F2FP.SATFINITE.E4M3.F32.PACK_AB_MERGE_C R86, R87, R86, RZ ;  /* 0x000000565756723e */ /* 0x000fc800048070ff */
[----:B------:R-:W-:Y:S02]  /*5860*/  F2FP.SATFINITE.E4M3.F32.PACK_AB_MERGE_C R177, R59, R58, R86 ;  /* 0x0000003a3bb1723e */ /* 0x000fe40004807056 */
[----:B------:R-:W0:Y:S01]  /*5870*/  MUFU.EX2 R63, R63 ;  /* 0x0000003f003f7308 */ /* 0x000e220000000800 */
[----:B-1----:R-:W-:-:S01]  /*5880*/  FADD.FTZ R8, R62, R7 ;  /* 0x000000073e087221 */ /* 0x002fc20000010000 */
[----:B------:R-:W-:-:S06]  /*5890*/  FADD.FTZ R7, R3, R68 ;  /* 0x0000004403077221 */ /* 0x000fcc0000010000 */
[----:B------:R-:W-:Y:S01]  /*58a0*/  MUFU.EX2 R40, R40 ;  /* 0x0000002800287308 */ /* 0x000fe20000000800 */
[----:B--2---:R-:W-:-:S07]  /*58b0*/  F2FP.SATFINITE.E4M3.F32.PACK_AB_MERGE_C R10, R45, R0, RZ ;  /* 0x000000002d0a723e */ /* 0x004fce00048070ff */
[----:B------:R-:W1:Y:S01]  /*58c0*/  MUFU.EX2 R41, R41 ;  /* 0x0000002900297308 */ /* 0x000e620000000800 */
[----:B0-----:R-:W-:-:S07]  /*58d0*/  FADD.FTZ R3, R63, R8 ;  /* 0x000000083f037221 */ /* 0x001fce0000010000 */
[----:B------:R-:W0:Y:S08]  /*58e0*/  MUFU.EX2 R70, R70 ;  /* 0x0000004600467308 */ /* 0x000e300000000800 */
[----:B------:R-:W2:Y:S01]  /*58f0*/  MUFU.EX2 R71, R71 ;  /* 0x0000004700477308 */ /* 0x000ea20000000800 */
[----:B-1----:R-:W-:Y:S01]  /*5900*/  F2FP.SATFINITE.E4M3.F32.PACK_AB_MERGE_C R172, R41, R40, R10 ;  /* 0x0000002829ac723e */ /* 0x002fe2000480700a */
[----:B------:R-:W-:Y:S01]  /*5910*/  FADD.FTZ R40, R40, R7 ;  /* 0x0000000728287221 */ /* 0x000fe20000010000 */
[----:B------:R-:W-:-:S03]  /*5920*/  VIADD R10, R104, 0xfffffffe ;  /* 0xfffffffe680a7836 */ /* 0x000fc60000000000 */
[----:B------:R-:W-:Y:S02]  /*5930*/  FADD.FTZ R41, R41, R40 ;  /* 0x0000002829297221 */ /* 0x000fe40000010000 */
[----:B------:R-:W1:Y:S01]  /*5940*/  MUFU.EX2 R42, R42 ;  /* 0x0000002a002a7308 */ /* 0x000e620000000800 */
[----:B0-----:R-:W-:-:S07]  /*5950*/  FADD.FTZ R8, R70, R3 ;  /* 0x0000000346087221 */ /* 0x001fce0000010000 */
[----:B------:R-:W0:Y:S01]  /*5960*/  MUFU.EX2 R9, R43 ;  /* 0x0000002b00097308 */ /* 0x000e220000000800 */
[----:B--2---:R-:W-:-:S01]  /*5970*/  FADD.FTZ R3, R71, R8 ;  /* 0x0000000847037221 */ /* 0x004fc20000010000 */
[----:B------:R-:W-:Y:S01]  /*5980*/  FADD.FTZ R8, R0, R41 ;  /* 0x0000002900087221 */ /* 0x000fe20000010000 */
[----:B------:R-:W-:-:S03]  /*5990*/  F2FP.SATFINITE.E4M3.F32.PACK_AB_MERGE_C R70, R71, R70, RZ ;  /* 0x000000464746723e */ /* 0x000fc600048070ff */
[----:B------:R-:W-:Y:S01]  /*59a0*/  FADD.FTZ R45, R45, R8 ;  /* 0x000000082d2d7221 */ /* 0x000fe20000010000 */
[----:B------:R-:W-:Y:S01]  /*59b0*/  F2FP.SATFINITE.E4M3.F32.PACK_AB_MERGE_C R179, R63, R62, R70 ;  /* 0x0000003e3fb3723e */ /* 0x000fe20004807046 */
[----:B------:R-:W2:Y:S01]  /*59c0*/  MUFU.EX2 R46, R46 ;  /* 0x0000002e002e7308 */ /* 0x000ea20000000800 */
[----:B-1----:R-:W-:-:S07]  /*59d0*/  FADD.FTZ R0, R42, R3 ;  /* 0x000000032a007221 */ /* 0x002fce0000010000 */
[----:B------:R-:W-:Y:S01]  /*59e0*/  MUFU.EX2 R48, R48 ;  /* 0x0000003000307308 */ /* 0x000fe20000000800 */
[----:B0-----:R-:W-:-:S07]  /*59f0*/  FADD.FTZ R3, R9, R0 ;  /* 0x0000000009037221 */ /* 0x001fce0000010000 */
[----:B------:R-:W0:Y:S01]  /*5a00*/  MUFU.EX2 R53, R53 ;  /* 0x0000003500357308 */ /* 0x000e220000000800 */
[----:B--2---:R-:W-:-:S07]  /*5a10*/  FADD.FTZ R0, R46, R3 ;  /* 0x000000032e007221 */ /* 0x004fce0000010000 */
[----:B------:R-:W1:Y:S08]  /*5a20*/  MUFU.EX2 R47, R47 ;  /* 0x0000002f002f7308 */ /* 0x000e700000000800 */
[----:B------:R-:W-:Y:S01]  /*5a30*/  MUFU.EX2 R44, R44 ;  /* 0x0000002c002c7308 */ /* 0x000fe20000000800 */
[----:B0-----:R-:W-:-:S07]  /*5a40*/  F2FP.SATFINITE.E4M3.F32.PACK_AB_MERGE_C R7, R53, R48, RZ ;  /* 0x000000303507723e */ /* 0x001fce00048070ff */
[----:B------:R-:W0:Y:S01]  /*5a50*/  MUFU.EX2 R49, R49 ;  /* 0x0000003100317308 */ /* 0x000e220000000800 */
[C---:B-1----:R-:W-:Y:S01]  /*5a60*/  F2FP.SATFINITE.E4M3.F32.PACK_AB_MERGE_C R46, R47.reuse, R46, RZ ;  /* 0x0000002e2f2e723e */ /* 0x042fe200048070ff */
[----:B------:R-:W-:-:S03]  /*5a70*/  FADD.FTZ R47, R47, R0 ;  /* 0x000000002f2f7221 */ /* 0x000fc60000010000 */
[----:B------:R-:W-:-:S03]  /*5a80*/  F2FP.SATFINITE.E4M3.F32.PACK_AB_MERGE_C R173, R9, R42, R46 ;  /* 0x0000002a09ad723e */ /* 0x000fc6000480702e */
[----:B------:R-:W-:Y:S08]  /*5a90*/  MUFU.EX2 R28, R28 ;  /* 0x0000001c001c7308 */ /* 0x000ff00000000800 */
[----:B------:R-:W1:Y:S01]  /*5aa0*/  MUFU.EX2 R29, R29 ;  /* 0x0000001d001d7308 */ /* 0x000e620000000800 */
[----:B0-----:R-:W-:Y:S01]  /*5ab0*/  F2FP.SATFINITE.E4M3.F32.PACK_AB_MERGE_C R174, R49, R44, R7 ;  /* 0x0000002c31ae723e */ /* 0x001fe20004807007 */
[----:B------:R-:W-:-:S04]  /*5ac0*/  FADD.FTZ R44, R44, R45 ;  /* 0x0000002d2c2c7221 */ /* 0x000fc80000010000 */
[----:B------:R-:W-:Y:S02]  /*5ad0*/  FADD.FTZ R49, R49, R44 ;  /* 0x0000002c31317221 */ /* 0x000fe40000010000 */
[----:B------:R-:W0:Y:S02]  /*5ae0*/  MUFU.EX2 R50, R50 ;  /* 0x0000003200327308 */ /* 0x000e240000000800 */
[----:B------:R-:W-:-:S04]  /*5af0*/  FADD.FTZ R48, R48, R49 ;  /* 0x0000003130307221 */ /* 0x000fc80000010000 */
[----:B------:R-:W-:Y:S02]  /*5b00*/  FADD.FTZ R53, R53, R48 ;  /* 0x0000003035357221 */ /* 0x000fe40000010000 */
[----:B------:R-:W-:Y:S01]  /*5b10*/  MUFU.EX2 R24, R24 ;  /* 0x0000001800187308 */ /* 0x000fe20000000800 */
[----:B-1----:R-:W-:-:S07]  /*5b20*/  F2FP.SATFINITE.E4M3.F32.PACK_AB_MERGE_C R3, R29, R28, RZ ;  /* 0x0000001c1d03723e */ /* 0x002fce00048070ff */
[----:B------:R-:W1:Y:S01]  /*5b30*/  MUFU.EX2 R25, R25 ;  /* 0x0000001900197308 */ /* 0x000e620000000800 */
[----:B0-----:R-:W-:-:S07]  /*5b40*/  FADD.FTZ R0, R50, R47 ;  /* 0x0000002f32007221 */ /* 0x001fce0000010000 */
[----:B------:R-:W0:Y:S08]  /*5b50*/  MUFU.EX2 R51, R51 ;  /* 0x0000003300337308 */ /* 0x000e300000000800 */
[----:B------:R-:W2:Y:S01]  /*5b60*/  MUFU.EX2 R54, R54 ;  /* 0x0000003600367308 */ /* 0x000ea20000000800 */
[----:B-1----:R-:W-:Y:S01]  /*5b70*/  F2FP.SATFINITE.E4M3.F32.PACK_AB_MERGE_C R168, R25, R24, R3 ;  /* 0x0000001819a8723e */ /* 0x002fe20004807003 */
[----:B------:R-:W-:-:S04]  /*5b80*/  FADD.FTZ R24, R24, R53 ;  /* 0x0000003518187221 */ /* 0x000fc80000010000 */
[----:B------:R-:W-:Y:S02]  /*5b90*/  FADD.FTZ R25, R25, R24 ;  /* 0x0000001819197221 */ /* 0x000fe40000010000 */
[----:B------:R-:W1:Y:S01]  /*5ba0*/  MUFU.EX2 R55, R55 ;  /* 0x0000003700377308 */ /* 0x000e620000000800 */
[----:B0-----:R-:W-:-:S01]  /*5bb0*/  FADD.FTZ R3, R51, R0 ;  /* 0x0000000033037221 */ /* 0x001fc20000010000 */
[----:B------:R-:W-:-:S04]  /*5bc0*/  FADD.FTZ R28, R28, R25 ;  /* 0x000000191c1c7221 */ /* 0x000fc80000010000 */
[----:B------:R-:W-:Y:S02]  /*5bd0*/  FADD.FTZ R29, R29, R28 ;  /* 0x0000001c1d1d7221 */ /* 0x000fe40000010000 */
[----:B------:R-:W0:Y:S01]  /*5be0*/  MUFU.EX2 R26, R26 ;  /* 0x0000001a001a7308 */ /* 0x000e220000000800 */
[----:B--2---:R-:W-:-:S07]  /*5bf0*/  FADD.FTZ R0, R54, R3 ;  /* 0x0000000336007221 */ /* 0x004fce0000010000 */
[----:B------:R-:W2:Y:S01]  /*5c00*/  MUFU.EX2 R27, R27 ;  /* 0x0000001b001b7308 */ /* 0x000ea20000000800 */
[C---:B-1----:R-:W-:Y:S01]  /*5c10*/  F2FP.SATFINITE.E4M3.F32.PACK_AB_MERGE_C R54, R55.reuse, R54, RZ ;  /* 0x000000363736723e */ /* 0x042fe200048070ff */
[----:B------:R-:W-:-:S03]  /*5c20*/  FADD.FTZ R55, R55, R0 ;  /* 0x0000000037377221 */ /* 0x000fc60000010000 */
[----:B------:R-:W-:-:S03]  /*5c30*/  F2FP.SATFINITE.E4M3.F32.PACK_AB_MERGE_C R175, R51, R50, R54 ;  /* 0x0000003233af723e */ /* 0x000fc60004807036 */
[----:B------:R-:W1:Y:S01]  /*5c40*/  MUFU.EX2 R30, R30 ;  /* 0x0000001e001e7308 */ /* 0x000e620000000800 */
[----:B0-----:R-:W-:-:S07]  /*5c50*/  FADD.FTZ R0, R26, R55 ;  /* 0x000000371a007221 */ /* 0x001fce0000010000 */
        /* <DEDUP_REMOVED lines=17> */
[----:B-1----:R-:W-:-:S01]  /*5d70*/  FADD.FTZ R0, R34, R31 ;  /* 0x0000001f22007221 */ /* 0x002fc20000010000 */
[----:B------:R-:W-:-:S06]  /*5d80*/  FADD.FTZ R36, R36, R33 ;  /* 0x0000002124247221 */ /* 0x000fcc0000010000 */
[----:B------:R-:W1:Y:S01]  /*5d90*/  MUFU.EX2 R39, R39 ;  /* 0x0000002700277308 */ /* 0x000e620000000800 */
[----:B--2---:R-:W-:-:S04]  /*5da0*/  FADD.FTZ R3, R35, R0 ;  /* 0x0000000023037221 */ /* 0x004fc80000010000 */
[----:B0-----:R-:W-:Y:S01]  /*5db0*/  FADD.FTZ R0, R38, R3 ;  /* 0x0000000326007221 */ /* 0x001fe20000010000 */
[----:B------:R-:W-:-:S01]  /*5dc0*/  FADD.FTZ R3, R37, R36 ;  /* 0x0000002425037221 */ /* 0x000fc20000010000 */
[C---:B-1----:R-:W-:Y:S02]  /*5dd0*/  F2FP.SATFINITE.E4M3.F32.PACK_AB_MERGE_C R7, R39.reuse, R38, RZ ;  /* 0x000000262707723e */ /* 0x042fe400048070ff */
[----:B------:R-:W-:-:S02]  /*5de0*/  FADD.FTZ R0, R39, R0 ;  /* 0x0000000027007221 */ /* 0x000fc40000010000 */
[----:B------:R-:W-:Y:S01]  /*5df0*/  F2FP.SATFINITE.E4M3.F32.PACK_AB_MERGE_C R171, R35, R34, R7 ;  /* 0x0000002223ab723e */ /* 0x000fe20004807007 */
        /* <DEDUP_REMOVED lines=12> */
.L_x_1463:
[----:B------:R-:W-:Y:S02]  /*5ec0*/  ULDC UR18, c[0x0][0x9e4] ;  /* 0x0002790000127ab9 */ /* 0x000fe40000000800 */
[----:B------:R-:W-:-:S11]  /*5ed0*/  UISETP.NE.AND UP0, UPT, UR18, 0x1, UPT ;  /* 0x000000011200788c */ /* 0x000fd6000bf05270 */
[----:B------:R-:W-:Y:S02]  /*5ee0*/  @UP0 ULDC.64 UR6, c[0x0][0x9e8] ;  /* 0x00027a0000060ab9 */ /* 0x000fe40000000a00 */
[----:B------:R-:W-:-:S04]  /*5ef0*/  UIMAD.WIDE.U32 UR10, UR15, UR6, URZ ;  /* 0x000000060f0a72a5 */ /* 0x000fc8000f8e003f */
[----:B------:R-:W-:-:S12]  /*5f00*/  @UP0 USHF.R.U32.HI UR15, URZ, UR7, UR11 ;  /* 0x000000073f0f0299 */ /* 0x000fd8000801160b */
.L_x_1464:
[----:B------:R-:W-:-:S04]  /*5f10*/  UIMAD UR15, UR15, UR18, UR18 ;  /* 0x000000120f0f72a4 */ /* 0x000fc8000f8e0212 */
[----:B------:R-:W-:-:S04]  /*5f20*/  UISETP.LT.AND UP0, UPT, UR14, UR15, UPT ;  /* 0x0000000f0e00728c */ /* 0x000fc8000bf01270 */
[----:B------:R-:W-:-:S12]  /*5f30*/  USEL UR14, UR14, UR15, UP0 ;  /* 0x0000000f0e0e7287 */ /* 0x000fd80008000000 */
.L_x_1462:
[----:B------:R-:W-:Y:S01]  /*5f40*/  UIMAD.WIDE UR6, UR14, 0x66666667, URZ ;  /* 0x666666670e0678a5 */ /* 0x000fe2000f8e023f */
[----:B------:R-:W-:Y:S02]  /*5f50*/  CS2R R24, SRZ ;  /* 0x0000000000187805 */ /* 0x000fe4000001ff00 */
[----:B------:R-:W-:Y:S02]  /*5f60*/  CS2R R26, SRZ ;  /* 0x00000000001a7805 */ /* 0x000fe4000001ff00 */
[----:B------:R-:W-:Y:S01]  /*5f70*/  CS2R R28, SRZ ;  /* 0x00000000001c7805 */ /* 0x000fe2000001ff00 */
        /* <DEDUP_REMOVED lines=70> */
[----:B------:R-:W-:Y:S01]  /*63e0*/  UMOV UR32, UR47 ;  /* 0x0000002f00207c82 */ /* 0x000fe20008000000 */
[----:B------:R-:W-:Y:S01]  /*63f0*/  ULDC UR28, c[0x0][0x9e4] ;  /* 0x00027900001c7ab9 */ /* 0x000fe20000000800 */
[----:B------:R-:W-:Y:S01]  /*6400*/  ULDC UR29, c[0x0][0x9dc] ;  /* 0x00027700001d7ab9 */ /* 0x000fe20000000800 */
[----:B------:R-:W-:-:S05]  /*6410*/  ULDC UR30, c[0x0][0x9e0] ;  /* 0x00027800001e7ab9 */ /* 0x000fca0000000800 */
.L_x_1484:
[----:B------:R-:W-:Y:S01]  /*6420*/  ISETP.NE.AND P2, PT, RZ, UR45, PT ;  /* 0x0000002dff007c0c */ /* 0x000fe2000bf45270 */
[----:B------:R-:W-:-:S04]  /*6430*/  UISETP.NE.AND UP0, UPT, UR32, 0x1, UPT ;  /* 0x000000012000788c */ /* 0x000fc8000bf05270 */
[----:B------:R-:W-:-:S04]  /*6440*/  USEL UR48, URZ, 0x1, UP0 ;  /* 0x000000013f307887 */ /* 0x000fc80008000000 */
[----:B------:R-:W-:-:S04]  /*6450*/  ULOP3.LUT UR48, UR33, UR48, URZ, 0x3c, !UPT ;  /* 0x0000003021307292 */ /* 0x000fc8000f8e3c3f */
[----:B------:R-:W-:Y:S08]  /*6460*/  @P2 BRA `(.L_x_1466) ;  /* 0x0000000000382947 */ /* 0x000ff00003800000 */
[----:B------:R-:W-:Y:S05]  /*6470*/  @!P0 BRA `(.L_x_1467) ;  /* 0x0000000000048947 */ /* 0x000fea0003800000 */
[----:B------:R-:W-:Y:S01]  /*6480*/  BPT.TRAP 0x1 ;  /* 0x000000040000795c */ /* 0x000fe20000300000 */
.L_x_1467:
        /* <DEDUP_REMOVED lines=9> */
.L_x_1468:
[----:B-1----:R-:W-:Y:S05]  /*6520*/  @P1 BRA `(.L_x_1466) ;  /* 0x0000000000081947 */ /* 0x002fea0003800000 */
[----:B------:R-:W1:Y:S02]  /*6530*/  SYNCS.PHASECHK.TRANS64.TRYWAIT P1, [UR6+0x22830], R5 ;  /* 0x02283005ff0075a7 */ /* 0x000e640008020146 */
[----:B-1----:R-:W-:Y:S05]  /*6540*/  @!P1 BRA `(.L_x_1469) ;  /* 0x0000017c00209947 */ /* 0x002fea0003800000 */
.L_x_1466:
        /* <DEDUP_REMOVED lines=132> */
.L_x_1471:
[----:B------:R-:W-:Y:S01]  /*6d90*/  ULEA UR6, UR32, UR43, 0x3 ;  /* 0x0000002b20067291 */ /* 0x000fe2000f8e183f */
[----:B------:R-:W-:-:S05]  /*6da0*/  IMAD.U32 R5, RZ, RZ, UR33 ;  /* 0x00000021ff057e24 */ /* 0x000fca000f8e00ff */
[----:B------:R-:W-:-:S04]  /*6db0*/  SHF.L.U32 R5, R5, 0x1f, RZ ;  /* 0x0000001f05057819 */ /* 0x000fc800000006ff */
[----:B------:R0:W1:Y:S01]  /*6dc0*/  SYNCS.PHASECHK.TRANS64.TRYWAIT P1, [UR6+0x22850], R5 ;  /* 0x02285005ff0075a7 */ /* 0x0000620008020146 */
[----:B------:R-:W-:Y:S05]  /*6dd0*/  @!P0 BRA `(.L_x_1472) ;  /* 0x0000000000048947 */ /* 0x000fea0003800000 */
[----:B------:R-:W-:Y:S01]  /*6de0*/  BPT.TRAP 0x1 ;  /* 0x000000040000795c */ /* 0x000fe20000300000 */
.L_x_1472:
[----:B-1----:R-:W-:Y:S05]  /*6df0*/  @P1 BRA `(.L_x_1470) ;  /* 0x0000000000081947 */ /* 0x002fea0003800000 */
[----:B------:R-:W1:Y:S02]  /*6e00*/  SYNCS.PHASECHK.TRANS64.TRYWAIT P1, [UR6+0x22850], R5 ;  /* 0x02285005ff0075a7 */ /* 0x000e640008020146 */
[----:B-1----:R-:W-:Y:S05]  /*6e10*/  @!P1 BRA `(.L_x_1473) ;  /* 0x0000017400049947 */ /* 0x002fea0003800000 */
.L_x_1470:
[----:B------:R-:W-:Y:S01]  /*6e20*/  UIADD3 UR6, UR43, 0x400, URZ ;  /* 0x000004002b067890 */ /* 0x000fe2000fffe03f */
[----:B------:R-:W-:Y:S01]  /*6e30*/  WARPGROUP.ARRIVE ;  /* 0x00000000000079c5 */ /* 0x000fe20000000000 */
[----:B------:R-:W-:-:S05]  /*6e40*/  UMOV UR7, 0xc0000010 ;  /* 0xc000001000077882 */ /* 0x000fca0000000000 */
[----:B-1----:R-:W1:Y:S01]  /*6e50*/  S2R R6, SR_TID.X ;  /* 0x0000000000067919 */ /* 0x002e620000002100 */
        /* <DEDUP_REMOVED lines=8> */
[----:B-1----:R-:W-:-:S04]  /*6ee0*/  SHF.R.U32.HI R6, RZ, 0x7, R6 ;  /* 0x00000007ff067819 */ /* 0x002fc80000011606 */
[----:B0-----:R-:W-:Y:S01]  /*6ef0*/  IADD3 R5, -R6, 0xb, RZ ;  /* 0x0000000b06057810 */ /* 0x001fe20007ffe1ff */
[----:B------:R-:W-:Y:S02]  /*6f00*/  WARPGROUP.DEPBAR.LE gsb0, 0x0 ;  /* 0x00008000000079c5 */ /* 0x000fe40000010000 */
[----:B------:R-:W-:-:S06]  /*6f10*/  WARPGROUP.ARRIVE ;  /* 0x00000000000079c5 */ /* 0x000fcc0000000000 */
        /* <DEDUP_REMOVED lines=20> */
.L_x_1474:
[----:B------:R-:W-:Y:S01]  /*7060*/  UISETP.NE.AND UP1, UPT, UR53, URZ, UPT ;  /* 0x0000003f3500728c */ /* 0x000fe2000bf25270 */
[----:B------:R-:W-:Y:S01]  /*7070*/  VIADD R15, R22, UR38 ;  /* 0x00000026160f7c36 */ /* 0x000fe20008000000 */
[----:B------:R-:W-:Y:S01]  /*7080*/  ULEA UR6, UR47, UR43, 0x3 ;  /* 0x0000002b2f067291 */ /* 0x000fe2000f8e183f */
[----:B------:R-:W-:Y:S01]  /*7090*/  IMAD R20, R10, -0xa0, RZ ;  /* 0xffffff600a147824 */ /* 0x000fe200078e02ff */
[----:B------:R-:W-:Y:S02]  /*70a0*/  UISETP.NE.AND UP0, UPT, UR52, URZ, UPT ;  /* 0x0000003f3400728c */ /* 0x000fe4000bf05270 */
[----:B------:R-:W-:Y:S01]  /*70b0*/  PLOP3.LUT P1, PT, PT, PT, UP1, 0x80, 0x0 ;  /* 0x000000000000781c */ /* 0x000fe20003f2f018 */
[----:B------:R-:W-:Y:S01]  /*70c0*/  UIADD3 UR6, UR6, 0x22840, URZ ;  /* 0x0002284006067890 */ /* 0x000fe2000fffe03f */
[----:B------:R-:W-:-:S03]  /*70d0*/  PLOP3.LUT P2, PT, PT, PT, UP1, 0x80, 0x0 ;  /* 0x000000000000781c */ /* 0x000fc60003f4f018 */
[----:B------:R-:W-:Y:S01]  /*70e0*/  @UP1 ULDC UR7, c[0x0][0x44c] ;  /* 0x0001130000071ab9 */ /* 0x000fe20000000800 */
[----:B------:R-:W-:-:S07]  /*70f0*/  UPRMT UR6, UR42, 0x654, UR6 ;  /* 0x000006542a067896 */ /* 0x000fce0008000006 */
[----:B0-----:R-:W-:Y:S01]  /*7100*/  @P1 IMAD.HI.U32 R5, R15, UR7, RZ ;  /* 0x000000070f051c27 */ /* 0x001fe2000f8e00ff */
[----:B------:R-:W-:Y:S01]  /*7110*/  @UP1 ULDC UR7, c[0x0][0x450] ;  /* 0x0001140000071ab9 */ /* 0x000fe20000000800 */
[----:B------:R-:W-:Y:S01]  /*7120*/  PLOP3.LUT P1, PT, PT, PT, UP0, 0x40, 0x0 ;  /* 0x000000000000781c */ /* 0x000fe20003f2e808 */
[----:B------:R-:W-:Y:S01]  /*7130*/  SYNCS.ARRIVE.TRANS64.RED.A1T0 RZ, [UR6], RZ ;  /* 0x000000ffffff79a7 */ /* 0x000fe20008100406 */
[----:B------:R-:W-:Y:S01]  /*7140*/  ULOP3.LUT UR6, URZ, UR29, URZ, 0x33, !UPT ;  /* 0x0000001d3f067292 */ /* 0x000fe2000f8e333f */
[----:B------:R-:W-:Y:S02]  /*7150*/  @P2 SHF.R.U32.HI R15, RZ, UR7, R5 ;  /* 0x00000007ff0f2c19 */ /* 0x000fe40008011605 */
[----:B------:R-:W-:-:S03]  /*7160*/  IADD3 R5, -R19, 0x1, R20 ;  /* 0x0000000113057810 */ /* 0x000fc60007ffe114 */
[----:B------:R-:W0:Y:S01]  /*7170*/  SHFL.IDX PT, R21, R15, RZ, 0x1c1f ;  /* 0x001c1fff0f157589 */ /* 0x000e2200000e0000 */
[----:B------:R-:W-:-:S05]  /*7180*/  IADD3 R5, -R18, R5, R17 ;  /* 0x0000000512057210 */ /* 0x000fca0007ffe111 */
[C---:B------:R-:W-:Y:S02]  /*7190*/  VIADD R14, R5.reuse, UR30 ;  /* 0x0000001e050e7c36 */ /* 0x040fe40008000000 */
[----:B------:R-:W-:Y:S02]  /*71a0*/  VIADD R13, R5, UR6 ;  /* 0x00000006050d7c36 */ /* 0x000fe40008000000 */
[----:B------:R-:W-:Y:S02]  /*71b0*/  IMAD.IADD R5, R20, 0x1, -R19 ;  /* 0x0000000114057824 */ /* 0x000fe400078e0a13 */
[--C-:B0-----:R-:W-:Y:S02]  /*71c0*/  IMAD.IADD R12, R14, 0x1, R21.reuse ;  /* 0x000000010e0c7824 */ /* 0x101fe400078e0215 */
[----:B------:R-:W-:Y:S01]  /*71d0*/  IMAD.IADD R11, R13, 0x1, R21 ;  /* 0x000000010d0b7824 */ /* 0x000fe200078e0215 */
[----:B------:R-:W-:Y:S06]  /*71e0*/  @P1 BRA `(.L_x_1475) ;  /* 0x0000000000541947 */ /* 0x000fec0003800000 */
[----:B------:R-:W-:Y:S01]  /*71f0*/  IADD3 R21, -R18, R17, R21 ;  /* 0x0000001112157210 */ /* 0x000fe20007ffe115 */
[----:B------:R-:W-:Y:S03]  /*7200*/  BSSY B0, `(.L_x_1476) ;  /* 0x0000010000007945 */ /* 0x000fe60003800000 */
        /* <DEDUP_REMOVED lines=10> */
.L_x_1477:
[----:B------:R-:W-:-:S05]  /*72b0*/  IMAD.U32 R168, RZ, RZ, UR28 ;  /* 0x0000001cffa87e24 */ /* 0x000fca000f8e00ff */
[----:B------:R-:W-:-:S13]  /*72c0*/  ISETP.NE.AND P1, PT, R168, 0x1, PT ;  /* 0x00000001a800780c */ /* 0x000fda0003f25270 */
[----:B------:R-:W0:Y:S02]  /*72d0*/  @P1 LDC.64 R6, c[0x0][0x9e8] ;  /* 0x00027a00ff061b82 */ /* 0x000e240000000a00 */
[----:B0-----:R-:W-:-:S05]  /*72e0*/  @P1 IMAD.HI.U32 R6, R21, R6, RZ ;  /* 0x0000000615061227 */ /* 0x001fca00078e00ff */
[----:B------:R-:W-:-:S07]  /*72f0*/  @P1 SHF.R.U32.HI R21, RZ, R7, R6 ;  /* 0x00000007ff151219 */ /* 0x000fce0000011606 */
.L_x_1478:
[----:B------:R-:W-:Y:S05]  /*7300*/  BSYNC B0 ;  /* 0x0000000000007941 */ /* 0x000fea0003800000 */
.L_x_1476:
[----:B------:R-:W-:-:S05]  /*7310*/  IMAD R21, R21, R168, R5 ;  /* 0x000000a815157224 */ /* 0x000fca00078e0205 */
[----:B------:R-:W-:Y:S02]  /*7320*/  VIADDMNMX R12, R21, R168, R12, PT ;  /* 0x000000a8150c7246 */ /* 0x000fe4000380010c */
[----:B------:R-:W-:-:S07]  /*7330*/  VIMNMX R11, R11, R21, !PT ;  /* 0x000000150b0b7248 */ /* 0x000fce0007fe0100 */
.L_x_1475:
[C---:B------:R-:W-:Y:S01]  /*7340*/  ISETP.GE.AND P2, PT, R20.reuse, 0x2, PT ;  /* 0x000000021400780c */ /* 0x040fe20003f46270 */
[----:B------:R-:W-:Y:S01]  /*7350*/  UISETP.NE.AND UP0, UPT, UR52, URZ, UPT ;  /* 0x0000003f3400728c */ /* 0x000fe2000bf05270 */
[----:B------:R-:W-:Y:S02]  /*7360*/  ISETP.GE.AND P1, PT, R20, 0x9, PT ;  /* 0x000000091400780c */ /* 0x000fe40003f26270 */
[----:B------:R-:W-:Y:S02]  /*7370*/  LOP3.LUT R16, R16, 0xefffffff, RZ, 0xc0, !PT ;  /* 0xefffffff10107812 */ /* 0x000fe400078ec0ff */
[C---:B------:R-:W-:Y:S02]  /*7380*/  ISETP.GE.AND P4, PT, R20.reuse, 0xa, PT ;  /* 0x0000000a1400780c */ /* 0x040fe40003f86270 */
[----:B------:R-:W-:Y:S02]  /*7390*/  ISETP.GE.AND P3, PT, R20, 0x11, PT ;  /* 0x000000111400780c */ /* 0x000fe40003f66270 */
[----:B------:R-:W-:-:S03]  /*73a0*/  LOP3.LUT R2, R2, 0xfffffffe, RZ, 0xc0, !PT ;  /* 0xfffffffe02027812 */ /* 0x000fc600078ec0ff */
[----:B------:R-:W-:Y:S02]  /*73b0*/  @P2 LOP3.LUT R16, R16, 0x10000000, RZ, 0xfc, !PT ;  /* 0x1000000010102812 */ /* 0x000fe400078efcff */
[C---:B------:R-:W-:Y:S02]  /*73c0*/  ISETP.GT.AND P2, PT, R11.reuse, 0x1, !P2 ;  /* 0x000000010b00780c */ /* 0x040fe40005744270 */
        /* <DEDUP_REMOVED lines=239> */
.L_x_1481:
[----:B------:R-:W-:-:S05]  /*82c0*/  IMAD.U32 R12, RZ, RZ, UR28 ;  /* 0x0000001cff0c7e24 */ /* 0x000fca000f8e00ff */
[----:B------:R-:W-:-:S13]  /*82d0*/  ISETP.NE.AND P6, PT, R12, 0x1, PT ;  /* 0x000000010c00780c */ /* 0x000fda0003fc5270 */
[----:B------:R-:W0:Y:S02]  /*82e0*/  @P6 LDC.64 R6, c[0x0][0x9e8] ;  /* 0x00027a00ff066b82 */ /* 0x000e240000000a00 */
[----:B0-----:R-:W-:-:S05]  /*82f0*/  @P6 IMAD.HI.U32 R6, R11, R6, RZ ;  /* 0x000000060b066227 */ /* 0x001fca00078e00ff */
[----:B------:R-:W-:-:S07]  /*8300*/  @P6 SHF.R.U32.HI R11, RZ, R7, R6 ;  /* 0x00000007ff0b6219 */ /* 0x000fce0000011606 */
.L_x_1482:
[----:B------:R-:W-:Y:S05]  /*8310*/  BSYNC B0 ;  /* 0x0000000000007941 */ /* 0x000fea0003800000 */
.L_x_1480:
[----:B------:R-:W-:-:S05]  /*8320*/  IMAD R5, R11, R12, R5 ;  /* 0x0000000c0b057224 */ /* 0x000fca00078e0205 */
[----:B------:R-:W-:Y:S02]  /*8330*/  VIADDMNMX R14, R5, R12, R14, PT ;  /* 0x0000000c050e7246 */ /* 0x000fe4000380010e */
[----:B------:R-:W-:-:S07]  /*8340*/  VIMNMX R13, R13, R5, !PT ;  /* 0x000000050d0d7248 */ /* 0x000fce0007fe0100 */
.L_x_1479:
[----:B------:R-:W-:Y:S02]  /*8350*/  ISETP.GT.AND P1, PT, R13, 0x20, !P1 ;  /* 0x000000200d00780c */ /* 0x000fe40004f24270 */
        /* <DEDUP_REMOVED lines=104> */
[C---:B------:R-:W-:Y:S02]  /*89e0*/  ISETP.GT.AND P4, PT, R13.reuse, 0x91, !P4 ;  /* 0x000000910d00780c */ /* 0x040fe40006784270 */
[----:B------:R-:W-:Y:S02]  /*89f0*/  ISETP.LT.OR P1, PT, R14, 0x5a, P1 ;  /* 0x0000005a0e00780c */ /* 0x000fe40000f21670 */
[----:B------:R-:W-:Y:S02]  /*8a00*/  ISETP.GT.AND P5, PT, R13, 0x98, !P5 ;  /* 0x000000980d00780c */ /* 0x000fe40006fa4270 */
[----:B------:R-:W-:-:S02]  /*8a10*/  FSEL R135, R135, -INF , !P1 ;  /* 0xff80000087877808 */ /* 0x000fc40004800000 */
[----:B------:R-:W-:Y:S02]  /*8a20*/  LOP3.LUT P1, RZ, R16, 0x1000, RZ, 0xc0, !PT ;  /* 0x0000100010ff7812 */ /* 0x000fe4000782c0ff */
[C---:B------:R-:W-:Y:S02]  /*8a30*/  ISETP.LT.OR P2, PT, R14.reuse, 0x8a, P2 ;  /* 0x0000008a0e00780c */ /* 0x040fe40001741670 */
[----:B------:R-:W-:Y:S02]  /*8a40*/  ISETP.GT.AND P1, PT, R13, 0x60, !P1 ;  /* 0x000000600d00780c */ /* 0x000fe40004f24270 */
[C---:B------:R-:W-:Y:S02]  /*8a50*/  ISETP.LT.OR P3, PT, R14.reuse, 0x91, P3 ;  /* 0x000000910e00780c */ /* 0x040fe40001f61670 */
[----:B------:R-:W-:Y:S02]  /*8a60*/  ISETP.LT.OR P1, PT, R14, 0x61, P1 ;  /* 0x000000610e00780c */ /* 0x000fe40000f21670 */
[----:B0-----:R-:W-:-:S02]  /*8a70*/  FMNMX.FTZ R11, R7, R6, !PT ;  /* 0x00000006070b7209 */ /* 0x001fc40007810000 */
[----:B------:R-:W-:Y:S02]  /*8a80*/  FSEL R106, R106, -INF , !P1 ;  /* 0xff8000006a6a7808 */ /* 0x000fe40004800000 */
[----:B------:R-:W-:Y:S01]  /*8a90*/  LOP3.LUT P1, RZ, R16, 0x800, RZ, 0xc0, !PT ;  /* 0x0000080010ff7812 */ /* 0x000fe2000782c0ff */
[----:B------:R-:W0:Y:S01]  /*8aa0*/  SHFL.BFLY PT, R6, R11, 0x1, 0x1f ;  /* 0x0c201f000b067f89 */ /* 0x000e2200000e0000 */
[----:B------:R-:W-:Y:S02]  /*8ab0*/  FSEL R95, R95, -INF , !P2 ;  /* 0xff8000005f5f7808 */ /* 0x000fe40005000000 */
[----:B------:R-:W-:Y:S02]  /*8ac0*/  ISETP.GT.AND P1, PT, R13, 0x61, !P1 ;  /* 0x000000610d00780c */ /* 0x000fe40004f24270 */
[C---:B------:R-:W-:Y:S02]  /*8ad0*/  ISETP.LT.OR P4, PT, R14.reuse, 0x92, P4 ;  /* 0x000000920e00780c */ /* 0x040fe40002781670 */
[----:B------:R-:W-:-:S02]  /*8ae0*/  ISETP.LT.OR P1, PT, R14, 0x62, P1 ;  /* 0x000000620e00780c */ /* 0x000fc40000f21670 */
[----:B------:R-:W-:Y:S02]  /*8af0*/  FSEL R98, R98, -INF , !P3 ;  /* 0xff80000062627808 */ /* 0x000fe40005800000 */
[----:B------:R-:W-:Y:S02]  /*8b00*/  FSEL R107, R107, -INF , !P1 ;  /* 0xff8000006b6b7808 */ /* 0x000fe40004800000 */
[----:B------:R-:W-:Y:S02]  /*8b10*/  LOP3.LUT P1, RZ, R16, 0x400, RZ, 0xc0, !PT ;  /* 0x0000040010ff7812 */ /* 0x000fe4000782c0ff */
[----:B------:R-:W-:Y:S02]  /*8b20*/  ISETP.LT.OR P5, PT, R14, 0x99, P5 ;  /* 0x000000990e00780c */ /* 0x000fe40002fa1670 */
[----:B------:R-:W-:Y:S02]  /*8b30*/  ISETP.GT.AND P1, PT, R13, 0x68, !P1 ;  /* 0x000000680d00780c */ /* 0x000fe40004f24270 */
[----:B------:R-:W-:-:S02]  /*8b40*/  FSEL R102, R102, -INF , !P5 ;  /* 0xff80000066667808 */ /* 0x000fc40006800000 */
[----:B------:R-:W-:Y:S02]  /*8b50*/  ISETP.LT.OR P1, PT, R14, 0x69, P1 ;  /* 0x000000690e00780c */ /* 0x000fe40000f21670 */
[----:B0-----:R-:W-:Y:S01]  /*8b60*/  FMNMX.FTZ R5, R11, R6, !PT ;  /* 0x000000060b057209 */ /* 0x001fe20007810000 */
[----:B------:R-:W-:Y:S01]  /*8b70*/  IMAD.U32 R6, RZ, RZ, UR39 ;  /* 0x00000027ff067e24 */ /* 0x000fe2000f8e00ff */
        /* <DEDUP_REMOVED lines=62> */
[C---:B------:R-:W-:Y:S02]  /*8f60*/  ISETP.GT.AND P1, PT, R13.reuse, RZ, !P6 ;  /* 0x000000ff0d00720c */ /* 0x040fe40007724270 */
        /* <DEDUP_REMOVED lines=56> */
[----:B------:R-:W-:Y:S01]  /*92f0*/  FFMA.FTZ R100, R100, UR39, -R6 ;  /* 0x0000002764647c23 */ /* 0x000fe20008010806 */
        /* <DEDUP_REMOVED lines=34> */
[----:B------:R-:W-:Y:S01]  /*9520*/  MUFU.EX2 R141, R141 ;  /* 0x0000008d008d7308 */ /* 0x000fe20000000800 */
[----:B------:R-:W-:Y:S02]  /*9530*/  FSEL R105, R99, -INF , !P4 ;  /* 0xff80000063697808 */ /* 0x000fe40006000000 */
[----:B------:R-:W-:-:S04]  /*9540*/  FMNMX.FTZ R153, R95, R160, !PT ;  /* 0x000000a05f997209 */ /* 0x000fc80007810000 */
[----:B------:R-:W-:Y:S01]  /*9550*/  FMNMX.FTZ R108, R98, R153, !PT ;  /* 0x00000099626c7209 */ /* 0x000fe20007810000 */
[----:B------:R0:W-:Y:S03]  /*9560*/  MUFU.EX2 R99, R157 ;  /* 0x0000009d00637308 */ /* 0x0001e60000000800 */
[----:B------:R-:W-:-:S04]  /*9570*/  FMNMX.FTZ R109, R105, R108, !PT ;  /* 0x0000006c696d7209 */ /* 0x000fc80007810000 */
[----:B------:R-:W-:Y:S01]  /*9580*/  FMNMX.FTZ R108, R102, R109, !PT ;  /* 0x0000006d666c7209 */ /* 0x000fe20007810000 */
[----:B------:R-:W-:-:S01]  /*9590*/  FFMA.FTZ R109, R113, UR39, -R6 ;  /* 0x00000027716d7c23 */ /* 0x000fc20008010806 */
[--C-:B------:R-:W-:Y:S01]  /*95a0*/  FFMA.FTZ R113, R117, UR39, -R6.reuse ;  /* 0x0000002775717c23 */ /* 0x100fe20008010806 */
[----:B0-----:R-:W-:-:S01]  /*95b0*/  FFMA.FTZ R157, R101, UR39, -R6 ;  /* 0x00000027659d7c23 */ /* 0x001fc20008010806 */
[----:B------:R-:W-:Y:S01]  /*95c0*/  FMNMX.FTZ R153, R103, R108, !PT ;  /* 0x0000006c67997209 */ /* 0x000fe20007810000 */
[----:B------:R-:W-:Y:S01]  /*95d0*/  MUFU.EX2 R144, R144 ;  /* 0x0000009000907308 */ /* 0x000fe20000000800 */
[----:B------:R-:W-:-:S03]  /*95e0*/  FSEL R101, R5, RZ, P1 ;  /* 0x000000ff05657208 */ /* 0x000fc60000800000 */
[----:B------:R-:W0:Y:S02]  /*95f0*/  SHFL.BFLY PT, R160, R153, 0x2, 0x1f ;  /* 0x0c401f0099a07f89 */ /* 0x000e2400000e0000 */
[----:B------:R-:W-:-:S02]  /*9600*/  FADD.FTZ R101, -R101, R8 ;  /* 0x0000000865657221 */ /* 0x000fc40000010100 */
[----:B------:R1:W-:Y:S02]  /*9610*/  MUFU.EX2 R108, R161 ;  /* 0x000000a1006c7308 */ /* 0x0003e40000000800 */
[----:B------:R-:W-:-:S06]  /*9620*/  FMUL.FTZ R101, R101, UR39 ;  /* 0x0000002765657c20 */ /* 0x000fcc0008410000 */
[----:B------:R-:W2:Y:S08]  /*9630*/  MUFU.EX2 R101, R101 ;  /* 0x0000006500657308 */ /* 0x000eb00000000800 */
[----:B------:R-:W-:Y:S01]  /*9640*/  MUFU.EX2 R145, R145 ;  /* 0x0000009100917308 */ /* 0x000fe20000000800 */
[----:B0-----:R-:W-:Y:S01]  /*9650*/  FMNMX.FTZ R160, R153, R160, !PT ;  /* 0x000000a099a07209 */ /* 0x001fe20007810000 */
[----:B------:R-:W-:-:S06]  /*9660*/  IMAD.U32 R153, RZ, RZ, UR39 ;  /* 0x00000027ff997e24 */ /* 0x000fcc000f8e00ff */
[----:B------:R-:W-:Y:S01]  /*9670*/  MUFU.EX2 R148, R148 ;  /* 0x0000009400947308 */ /* 0x000fe20000000800 */
[----:B------:R-:W0:Y:S07]  /*9680*/  SHFL.BFLY PT, R117, R160, 0x1, 0x1f ;  /* 0x0c201f00a0757f89 */ /* 0x000e2e00000e0000 */
[----:B------:R-:W-:Y:S08]  /*9690*/  MUFU.EX2 R149, R149 ;  /* 0x0000009500957308 */ /* 0x000ff00000000800 */
[----:B------:R-:W-:Y:S08]  /*96a0*/  MUFU.EX2 R120, R120 ;  /* 0x0000007800787308 */ /* 0x000ff00000000800 */
[----:B------:R-:W-:Y:S01]  /*96b0*/  MUFU.EX2 R121, R121 ;  /* 0x0000007900797308 */ /* 0x000fe20000000800 */
[----:B0-----:R-:W-:-:S04]  /*96c0*/  FMNMX.FTZ R6, R160, R117, !PT ;  /* 0x00000075a0067209 */ /* 0x001fc80007810000 */
[C---:B------:R-:W-:Y:S01]  /*96d0*/  FSETP.NEU.FTZ.AND P1, PT, R6.reuse, -INF , PT ;  /* 0xff8000000600780b */ /* 0x040fe20003f3d000 */
[----:B------:R-:W-:-:S02]  /*96e0*/  FFMA.FTZ R8, R6, R153, -8 ;  /* 0xc100000006087423 */ /* 0x000fc40000010099 */
[----:B------:R0:W-:Y:S03]  /*96f0*/  MUFU.EX2 R117, R157 ;  /* 0x0000009d00757308 */ /* 0x0001e60000000800 */
[----:B------:R-:W-:-:S05]  /*9700*/  FSEL R8, R8, RZ, P1 ;  /* 0x000000ff08087208 */ /* 0x000fca0000800000 */
[--C-:B-1----:R-:W-:Y:S01]  /*9710*/  FFMA.FTZ R161, R126, UR39, -R8.reuse ;  /* 0x000000277ea17c23 */ /* 0x102fe20008010808 */
[----:B0-----:R-:W-:-:S01]  /*9720*/  FFMA.FTZ R157, R162, UR39, -R8 ;  /* 0x00000027a29d7c23 */ /* 0x001fc20008010808 */
[----:B------:R-:W-:Y:S01]  /*9730*/  FSEL R162, R6, RZ, P1 ;  /* 0x000000ff06a27208 */ /* 0x000fe20000800000 */
[----:B------:R-:W-:-:S01]  /*9740*/  FFMA.FTZ R153, R154, UR39, -R8 ;  /* 0x000000279a997c23 */ /* 0x000fc20008010808 */
[--C-:B------:R-:W-:Y:S01]  /*9750*/  FFMA.FTZ R116, R155, UR39, -R8.reuse ;  /* 0x000000279b747c23 */ /* 0x100fe20008010808 */
[----:B------:R-:W-:-:S01]  /*9760*/  FFMA.FTZ R154, R158, UR39, -R8 ;  /* 0x000000279e9a7c23 */ /* 0x000fc20008010808 */
[----:B------:R-:W-:Y:S01]  /*9770*/  FFMA.FTZ R155, R159, UR39, -R8 ;  /* 0x000000279f9b7c23 */ /* 0x000fe20008010808 */
[----:B------:R-:W-:-:S01]  /*9780*/  FADD.FTZ R162, -R162, R9 ;  /* 0x00000009a2a27221 */ /* 0x000fc20000010100 */
[--C-:B------:R-:W-:Y:S01]  /*9790*/  FFMA.FTZ R158, R163, UR39, -R8.reuse ;  /* 0x00000027a39e7c23 */ /* 0x100fe20008010808 */
[----:B------:R-:W-:Y:S01]  /*97a0*/  MUFU.EX2 R153, R153 ;  /* 0x0000009900997308 */ /* 0x000fe20000000800 */
[----:B------:R-:W-:-:S01]  /*97b0*/  FFMA.FTZ R159, R166, UR39, -R8 ;  /* 0x00000027a69f7c23 */ /* 0x000fc20008010808 */
[----:B------:R-:W-:Y:S01]  /*97c0*/  FMUL.FTZ R126, R162, UR39 ;  /* 0x00000027a27e7c20 */ /* 0x000fe20008410000 */
[----:B------:R-:W-:-:S01]  /*97d0*/  FFMA.FTZ R162, R127, UR39, -R8 ;  /* 0x000000277fa27c23 */ /* 0x000fc20008010808 */
[--C-:B------:R-:W-:Y:S01]  /*97e0*/  FFMA.FTZ R127, R130, UR39, -R8.reuse ;  /* 0x00000027827f7c23 */ /* 0x100fe20008010808 */
[----:B------:R-:W-:-:S01]  /*97f0*/  FFMA.FTZ R130, R131, UR39, -R8 ;  /* 0x0000002783827c23 */ /* 0x000fc20008010808 */
[----:B------:R-:W-:Y:S01]  /*9800*/  FFMA.FTZ R131, R134, UR39, -R8 ;  /* 0x0000002786837c23 */ /* 0x000fe20008010808 */
[----:B--2---:R-:W-:-:S01]  /*9810*/  FFMA.FTZ R134, R101, R3, R12 ;  /* 0x0000000365867223 */ /* 0x004fc2000001000c */
        /* <DEDUP_REMOVED lines=22> */
[----:B------:R-:W-:Y:S01]  /*9980*/  FADD.FTZ R135, R11, R0 ;  /* 0x000000000b877221 */ /* 0x000fe20000010000 */
[----:B------:R-:W-:-:S01]  /*9990*/  FFMA.FTZ R115, R115, UR39, -R8 ;  /* 0x0000002773737c23 */ /* 0x000fc20008010808 */
[----:B------:R-:W0:Y:S01]  /*99a0*/  MUFU.EX2 R155, R155 ;  /* 0x0000009b009b7308 */ /* 0x000e220000000800 */
[----:B-1----:R-:W-:-:S01]  /*99b0*/  FADD.FTZ R3, R116, R3 ;  /* 0x0000000374037221 */ /* 0x002fc20000010000 */
[----:B------:R-:W-:Y:S01]  /*99c0*/  FADD.FTZ R164, R20, R135 ;  /* 0x0000008714a47221 */ /* 0x000fe20000010000 */
[----:B------:R-:W-:-:S01]  /*99d0*/  FFMA.FTZ R118, R118, UR39, -R8 ;  /* 0x0000002776767c23 */ /* 0x000fc20008010808 */
[--C-:B------:R-:W-:Y:S01]  /*99e0*/  FFMA.FTZ R119, R119, UR39, -R8.reuse ;  /* 0x0000002777777c23 */ /* 0x100fe20008010808 */
[----:B------:R-:W-:-:S01]  /*99f0*/  FFMA.FTZ R90, R90, UR39, -R8 ;  /* 0x000000275a5a7c23 */ /* 0x000fc20008010808 */
[--C-:B------:R-:W-:Y:S01]  /*9a00*/  FFMA.FTZ R91, R91, UR39, -R8.reuse ;  /* 0x000000275b5b7c23 */ /* 0x100fe20008010808 */
[----:B------:R-:W-:-:S01]  /*9a10*/  FFMA.FTZ R94, R94, UR39, -R8 ;  /* 0x000000275e5e7c23 */ /* 0x000fc20008010808 */
[----:B------:R-:W1:Y:S01]  /*9a20*/  MUFU.EX2 R157, R157 ;  /* 0x0000009d009d7308 */ /* 0x000e620000000800 */
[----:B--2---:R-:W-:-:S01]  /*9a30*/  FADD.FTZ R0, R154, R3 ;  /* 0x000000039a007221 */ /* 0x004fc20000010000 */
[----:B------:R-:W-:Y:S01]  /*9a40*/  FADD.FTZ R3, R15, R164 ;  /* 0x000000a40f037221 */ /* 0x000fe20000010000 */
[----:B------:R-:W-:-:S01]  /*9a50*/  FFMA.FTZ R95, R95, UR39, -R8 ;  /* 0x000000275f5f7c23 */ /* 0x000fc20008010808 */
[--C-:B------:R-:W-:Y:S01]  /*9a60*/  FFMA.FTZ R98, R98, UR39, -R8.reuse ;  /* 0x0000002762627c23 */ /* 0x100fe20008010808 */
[----:B------:R-:W-:-:S01]  /*9a70*/  FFMA.FTZ R105, R105, UR39, -R8 ;  /* 0x0000002769697c23 */ /* 0x000fc20008010808 */
[--C-:B------:R-:W-:Y:S01]  /*9a80*/  FFMA.FTZ R102, R102, UR39, -R8.reuse ;  /* 0x0000002766667c23 */ /* 0x100fe20008010808 */
[----:B------:R-:W-:-:S01]  /*9a90*/  FFMA.FTZ R8, R103, UR39, -R8 ;  /* 0x0000002767087c23 */ /* 0x000fc20008010808 */
[----:B------:R-:W2:Y:S01]  /*9aa0*/  MUFU.EX2 R158, R158 ;  /* 0x0000009e009e7308 */ /* 0x000ea20000000800 */
[----:B0-----:R-:W-:-:S07]  /*9ab0*/  FADD.FTZ R0, R155, R0 ;  /* 0x000000009b007221 */ /* 0x001fce0000010000 */
        /* <DEDUP_REMOVED lines=121> */
[----:B------:R-:W-:Y:S01]  /*a250*/  FADD.FTZ R3, R117, R0 ;  /* 0x0000000075037221 */ /* 0x000fe20000010000 */
[----:B0-----:R-:W-:-:S04]  /*a260*/  FADD.FTZ R164, R161, R164 ;  /* 0x000000a4a1a47221 */ /* 0x001fc80000010000 */
[----:B-1----:R-:W-:Y:S01]  /*a270*/  FADD.FTZ R0, R8, R164 ;  /* 0x000000a408007221 */ /* 0x002fe20000010000 */
[----:B------:R-:W-:Y:S06]  /*a280*/  @!P0 BRA `(.L_x_1483) ;  /* 0x0000000000048947 */ /* 0x000fec0003800000 */
[----:B------:R-:W-:Y:S01]  /*a290*/  BPT.TRAP 0x1 ;  /* 0x000000040000795c */ /* 0x000fe20000300000 */
.L_x_1483:
        /* <DEDUP_REMOVED lines=76> */
[----:B------:R-:W-:Y:S01]  /*a760*/  VIADD R10, R10, 0xffffffff ;  /* 0xffffffff0a0a7836 */ /* 0x000fe20000000000 */
[----:B------:R-:W-:Y:S01]  /*a770*/  F2FP.SATFINITE.E4M3.F32.PACK_AB_MERGE_C R168, R89, R88, R92 ;  /* 0x0000005859a8723e */ /* 0x000fe2000480705c */
[----:B------:R-:W-:Y:S01]  /*a780*/  FMUL.FTZ R26, R26, R126 ;  /* 0x0000007e1a1a7220 */ /* 0x000fe20000410000 */
        /* <DEDUP_REMOVED lines=36> */
.L_x_1465:
[----:B------:R-:W-:Y:S01]  /*a9d0*/  UISETP.NE.AND UP1, UPT, UR53, URZ, UPT ;  /* 0x0000003f3500728c */ /* 0x000fe2000bf25270 */
[----:B------:R-:W-:Y:S01]  /*a9e0*/  IADD3 R7, R17, 0x1, -R18 ;  /* 0x0000000111077810 */ /* 0x000fe20007ffe812 */
[----:B------:R-:W-:Y:S02]  /*a9f0*/  UISETP.NE.AND UP0, UPT, UR52, URZ, UPT ;  /* 0x0000003f3400728c */ /* 0x000fe4000bf05270 */
[----:B------:R-:W-:Y:S01]  /*aa00*/  UIADD3 UR10, UR38, 0x7f, URZ ;  /* 0x0000007f260a7890 */ /* 0x000fe2000fffe03f */
[----:B------:R-:W-:-:S03]  /*aa10*/  R2UR UR11, R7 ;  /* 0x00000000070b72ca */ /* 0x000fc600000e0000 */
[----:B------:R-:W-:-:S03]  /*aa20*/  PLOP3.LUT P1, PT, PT, PT, UP0, 0x40, 0x0 ;  /* 0x000000000000781c */ /* 0x000fc60003f2e808 */
[----:B------:R-:W-:Y:S01]  /*aa30*/  @UP1 ULDC UR6, c[0x0][0x44c] ;  /* 0x0001130000061ab9 */ /* 0x000fe20000000800 */
[----:B------:R-:W-:Y:S01]  /*aa40*/  @UP1 ULDC UR14, c[0x0][0x450] ;  /* 0x00011400000e1ab9 */ /* 0x000fe20000000800 */
[----:B------:R-:W-:-:S04]  /*aa50*/  UIMAD.WIDE.U32 UR6, UR10, UR6, URZ ;  /* 0x000000060a0672a5 */ /* 0x000fc8000f8e003f */
[----:B------:R-:W-:-:S04]  /*aa60*/  @UP1 USHF.R.U32.HI UR10, URZ, UR14, UR7 ;  /* 0x0000000e3f0a1299 */ /* 0x000fc80008011607 */
[----:B------:R-:W-:-:S04]  /*aa70*/  UIADD3 UR10, UR11, UR10, URZ ;  /* 0x0000000a0b0a7290 */ /* 0x000fc8000fffe03f */
        /* <DEDUP_REMOVED lines=13> */
.L_x_1486:
[----:B------:R-:W-:Y:S02]  /*ab50*/  ULDC UR11, c[0x0][0x9e4] ;  /* 0x00027900000b7ab9 */ /* 0x000fe40000000800 */
[----:B------:R-:W-:-:S11]  /*ab60*/  UISETP.NE.AND UP0, UPT, UR11, 0x1, UPT ;  /* 0x000000010b00788c */ /* 0x000fd6000bf05270 */
[----:B------:R-:W-:Y:S02]  /*ab70*/  @UP0 ULDC.64 UR14, c[0x0][0x9e8] ;  /* 0x00027a00000e0ab9 */ /* 0x000fe40000000a00 */
[----:B------:R-:W-:-:S04]  /*ab80*/  UIMAD.WIDE.U32 UR6, UR10, UR14, URZ ;  /* 0x0000000e0a0672a5 */ /* 0x000fc8000f8e003f */
[----:B------:R-:W-:-:S12]  /*ab90*/  @UP0 USHF.R.U32.HI UR10, URZ, UR15, UR7 ;  /* 0x0000000f3f0a0299 */ /* 0x000fd80008011607 */
.L_x_1487:
[----:B------:R-:W-:-:S04]  /*aba0*/  UIMAD UR10, UR10, UR11, URZ ;  /* 0x0000000b0a0a72a4 */ /* 0x000fc8000f8e023f */
[----:B------:R-:W-:-:S04]  /*abb0*/  UISETP.LT.AND UP0, UPT, UR29, UR10, UPT ;  /* 0x0000000a1d00728c */ /* 0x000fc8000bf01270 */
[----:B------:R-:W-:-:S12]  /*abc0*/  USEL UR29, UR29, UR10, !UP0 ;  /* 0x0000000a1d1d7287 */ /* 0x000fd8000c000000 */
.L_x_1485:
        /* <DEDUP_REMOVED lines=12> */
.L_x_1499:
[----:B------:R-:W-:Y:S01]  /*ac90*/  ISETP.NE.AND P2, PT, RZ, UR45, PT ;  /* 0x0000002dff007c0c */ /* 0x000fe2000bf45270 */
[----:B------:R-:W-:-:S04]  /*aca0*/  UISETP.NE.AND UP0, UPT, UR29, 0x1, UPT ;  /* 0x000000011d00788c */ /* 0x000fc8000bf05270 */
[----:B------:R-:W-:-:S04]  /*acb0*/  USEL UR48, URZ, 0x1, UP0 ;  /* 0x000000013f307887 */ /* 0x000fc80008000000 */
[----:B------:R-:W-:-:S04]  /*acc0*/  ULOP3.LUT UR48, UR30, UR48, URZ, 0x3c, !UPT ;  /* 0x000000301e307292 */ /* 0x000fc8000f8e3c3f */
[----:B------:R-:W-:Y:S08]  /*acd0*/  @P2 BRA `(.L_x_1489) ;  /* 0x0000000000382947 */ /* 0x000ff00003800000 */
[----:B------:R-:W-:Y:S05]  /*ace0*/  @!P0 BRA `(.L_x_1490) ;  /* 0x0000000000048947 */ /* 0x000fea0003800000 */
[----:B------:R-:W-:Y:S01]  /*acf0*/  BPT.TRAP 0x1 ;  /* 0x000000040000795c */ /* 0x000fe20000300000 */
.L_x_1490:
        /* <DEDUP_REMOVED lines=9> */
.L_x_1491:
[----:B-1----:R-:W-:Y:S05]  /*ad90*/  @P1 BRA `(.L_x_1489) ;  /* 0x0000000000081947 */ /* 0x002fea0003800000 */
[----:B------:R-:W1:Y:S02]  /*ada0*/  SYNCS.PHASECHK.TRANS64.TRYWAIT P1, [UR6+0x22830], R5 ;  /* 0x02283005ff0075a7 */ /* 0x000e640008020146 */
[----:B-1----:R-:W-:Y:S05]  /*adb0*/  @!P1 BRA `(.L_x_1492) ;  /* 0x0000013400349947 */ /* 0x002fea0003800000 */
.L_x_1489:
        /* <DEDUP_REMOVED lines=132> */
.L_x_1494:
[----:B------:R-:W-:Y:S01]  /*b600*/  ULEA UR6, UR29, UR43, 0x3 ;  /* 0x0000002b1d067291 */ /* 0x000fe2000f8e183f */
[----:B------:R-:W-:-:S05]  /*b610*/  IMAD.U32 R5, RZ, RZ, UR30 ;  /* 0x0000001eff057e24 */ /* 0x000fca000f8e00ff */
[----:B------:R-:W-:-:S04]  /*b620*/  SHF.L.U32 R5, R5, 0x1f, RZ ;  /* 0x0000001f05057819 */ /* 0x000fc800000006ff */
[----:B------:R0:W1:Y:S01]  /*b630*/  SYNCS.PHASECHK.TRANS64.TRYWAIT P1, [UR6+0x22850], R5 ;  /* 0x02285005ff0075a7 */ /* 0x0000620008020146 */
[----:B------:R-:W-:Y:S05]  /*b640*/  @!P0 BRA `(.L_x_1495) ;  /* 0x0000000000048947 */ /* 0x000fea0003800000 */
[----:B------:R-:W-:Y:S01]  /*b650*/  BPT.TRAP 0x1 ;  /* 0x000000040000795c */ /* 0x000fe20000300000 */
.L_x_1495:
[----:B-1----:R-:W-:Y:S05]  /*b660*/  @P1 BRA `(.L_x_1493) ;  /* 0x0000000000081947 */ /* 0x002fea0003800000 */
[----:B------:R-:W1:Y:S02]  /*b670*/  SYNCS.PHASECHK.TRANS64.TRYWAIT P1, [UR6+0x22850], R5 ;  /* 0x02285005ff0075a7 */ /* 0x000e640008020146 */
[----:B-1----:R-:W-:Y:S05]  /*b680*/  @!P1 BRA `(.L_x_1496) ;  /* 0x0000012c00189947 */ /* 0x002fea0003800000 */
.L_x_1493:
        /* <DEDUP_REMOVED lines=36> */
.L_x_1497:
        /* <DEDUP_REMOVED lines=93> */
[----:B------:R-:W-:-:S04]  /*bea0*/  FADD.FTZ R7, -R5, R7 ;  /* 0x0000000705077221 */ /* 0x000fc80000010100 */
[----:B------:R-:W-:Y:S01]  /*beb0*/  FMUL.FTZ R14, R7, UR39 ;  /* 0x00000027070e7c20 */ /* 0x000fe20008410000 */
[----:B------:R-:W-:-:S01]  /*bec0*/  FADD.FTZ R7, -R6, R9 ;  /* 0x0000000906077221 */ /* 0x000fc20000010100 */
[----:B------:R-:W-:Y:S02]  /*bed0*/  FFMA.FTZ R9, R5, R20, -8 ;  /* 0xc100000005097423 */ /* 0x000fe40000010014 */
[----:B------:R-:W-:Y:S01]  /*bee0*/  MUFU.EX2 R8, R14 ;  /* 0x0000000e00087308 */ /* 0x000fe20000000800 */
[----:B------:R-:W-:Y:S01]  /*bef0*/  FMUL.FTZ R7, R7, UR39 ;  /* 0x0000002707077c20 */ /* 0x000fe20008410000 */
        /* <DEDUP_REMOVED lines=41> */
[----:B------:R-:W-:-:S01]  /*c190*/  FFMA.FTZ R101, R6, R153, -8 ;  /* 0xc100000006657423 */ /* 0x000fc20000010099 */
[----:B------:R-:W0:Y:S03]  /*c1a0*/  MUFU.EX2 R11, R11 ;  /* 0x0000000b000b7308 */ /* 0x000e260000000800 */
        /* <DEDUP_REMOVED lines=46> */
[----:B0-----:R-:W-:-:S07]  /*c490*/  FADD.FTZ R0, R153, R0 ;  /* 0x0000000099007221 */ /* 0x001fce0000010000 */
[----:B------:R0:W2:Y:S08]  /*c4a0*/  MUFU.EX2 R14, R157 ;  /* 0x0000009d000e7308 */ /* 0x0000b00000000800 */
[----:B------:R-:W3:Y:S01]  /*c4b0*/  MUFU.EX2 R156, R156 ;  /* 0x0000009c009c7308 */ /* 0x000ee20000000800 */
[----:B0-----:R-:W-:-:S01]  /*c4c0*/  FFMA.FTZ R157, R162, UR39, -R101 ;  /* 0x00000027a29d7c23 */ /* 0x001fc20008010865 */
[----:B------:R-:W-:Y:S01]  /*c4d0*/  FADD.FTZ R162, R12, R3 ;  /* 0x000000030ca27221 */ /* 0x000fe20000010000 */
[----:B-1----:R-:W-:-:S01]  /*c4e0*/  FADD.FTZ R161, R155, R0 ;  /* 0x000000009ba17221 */ /* 0x002fc20000010000 */
[----:B------:R-:W-:-:S02]  /*c4f0*/  FFMA.FTZ R101, R103, UR39, -R101 ;  /* 0x0000002767657c23 */ /* 0x000fc40008010865 */
[----:B------:R-:W-:-:S02]  /*c500*/  FADD.FTZ R3, R13, R162 ;  /* 0x000000a20d037221 */ /* 0x000fc40000010000 */
[----:B------:R-:W0:Y:S02]  /*c510*/  MUFU.EX2 R15, R15 ;  /* 0x0000000f000f7308 */ /* 0x000e240000000800 */
[----:B--2---:R-:W-:-:S06]  /*c520*/  FADD.FTZ R0, R14, R3 ;  /* 0x000000030e007221 */ /* 0x004fcc0000010000 */
        /* <DEDUP_REMOVED lines=135> */
[----:B------:R0:W2:Y:S08]  /*cda0*/  MUFU.EX2 R163, R102 ;  /* 0x0000006600a37308 */ /* 0x0000b00000000800 */
[----:B------:R-:W3:Y:S01]  /*cdb0*/  MUFU.EX2 R9, R9 ;  /* 0x0000000900097308 */ /* 0x000ee20000000800 */
[----:B0-----:R-:W-:-:S01]  /*cdc0*/  FADD.FTZ R102, R98, R103 ;  /* 0x0000006762667221 */ /* 0x001fc20000010000 */
[----:B-1----:R-:W-:-:S03]  /*cdd0*/  FADD.FTZ R0, R100, R3 ;  /* 0x0000000364007221 */ /* 0x002fc60000010000 */
[----:B------:R-:W-:-:S03]  /*cde0*/  FADD.FTZ R102, R99, R102 ;  /* 0x0000006663667221 */ /* 0x000fc60000010000 */
[----:B------:R-:W0:Y:S01]  /*cdf0*/  MUFU.EX2 R101, R101 ;  /* 0x0000006500657308 */ /* 0x000e220000000800 */
[----:B--2---:R-:W-:-:S01]  /*ce00*/  FADD.FTZ R102, R163, R102 ;  /* 0x00000066a3667221 */ /* 0x004fc20000010000 */
[----:B---3--:R-:W-:-:S03]  /*ce10*/  FADD.FTZ R3, R9, R0 ;  /* 0x0000000009037221 */ /* 0x008fc60000010000 */
[----:B0-----:R-:W-:Y:S01]  /*ce20*/  FADD.FTZ R0, R101, R102 ;  /* 0x0000006665007221 */ /* 0x001fe20000010000 */
[----:B------:R-:W-:Y:S06]  /*ce30*/  @!P0 BRA `(.L_x_1498) ;  /* 0x0000000000048947 */ /* 0x000fec0003800000 */
[----:B------:R-:W-:Y:S01]  /*ce40*/  BPT.TRAP 0x1 ;  /* 0x000000040000795c */ /* 0x000fe20000300000 */
.L_x_1498:
        /* <DEDUP_REMOVED lines=111> */
[----:B------:R-:W-:-:S02]  /*d540*/  VIADD R10, R10, 0xffffffff ;  /* 0xffffffff0a0a7836 */ /* 0x000fc40000000000 */
[----:B------:R-:W-:Y:S02]  /*d550*/  IMAD.MOV.U32 R9, RZ, RZ, R6 ;  /* 0x000000ffff097224 */ /* 0x000fe400078e0006 */
[----:B------:R-:W-:Y:S01]  /*d560*/  IMAD.MOV.U32 R7, RZ, RZ, R5 ;  /* 0x000000ffff077224 */ /* 0x000fe200078e0005 */
[----:B------:R-:W-:Y:S06]  /*d570*/  @P1 BRA `(.L_x_1499) ;  /* 0xffffffd400c41947 */ /* 0x000fec000383ffff */
.L_x_1488:
[----:B------:R-:W-:-:S13]  /*d580*/  ISETP.GE.AND P1, PT, R10, UR41, PT ;  /* 0x000000290a007c0c */ /* 0x000fda000bf26270 */
[----:B------:R-:W-:Y:S05]  /*d590*/  @!P1 BRA `(.L_x_1500) ;  /* 0x0000004400889947 */ /* 0x000fea0003800000 */
[----:B------:R-:W-:Y:S01]  /*d5a0*/  IMAD.MOV.U32 R9, RZ, RZ, R6 ;  /* 0x000000ffff097224 */ /* 0x000fe200078e0006 */
[----:B------:R-:W-:Y:S01]  /*d5b0*/  UMOV UR32, UR48 ;  /* 0x0000003000207c82 */ /* 0x000fe20008000000 */
[----:B------:R-:W-:Y:S01]  /*d5c0*/  IMAD.MOV.U32 R8, RZ, RZ, R5 ;  /* 0x000000ffff087224 */ /* 0x000fe200078e0005 */
[----:B------:R-:W-:Y:S01]  /*d5d0*/  UMOV UR31, UR47 ;  /* 0x0000002f001f7c82 */ /* 0x000fe20008000000 */
[----:B------:R-:W-:Y:S01]  /*d5e0*/  ULDC UR28, c[0x0][0x9e4] ;  /* 0x00027900001c7ab9 */ /* 0x000fe20000000800 */
[----:B------:R-:W-:Y:S01]  /*d5f0*/  ULDC UR30, c[0x0][0x9dc] ;  /* 0x00027700001e7ab9 */ /* 0x000fe20000000800 */
[----:B------:R-:W-:-:S05]  /*d600*/  ULDC UR29, c[0x0][0x9e0] ;  /* 0x00027800001d7ab9 */ /* 0x000fca0000000800 */
.L_x_1519:
[----:B------:R-:W-:Y:S01]  /*d610*/  ISETP.NE.AND P2, PT, RZ, UR45, PT ;  /* 0x0000002dff007c0c */ /* 0x000fe2000bf45270 */
[----:B------:R-:W-:-:S04]  /*d620*/  UISETP.NE.AND UP0, UPT, UR31, 0x1, UPT ;  /* 0x000000011f00788c */ /* 0x000fc8000bf05270 */
[----:B------:R-:W-:-:S04]  /*d630*/  USEL UR48, URZ, 0x1, UP0 ;  /* 0x000000013f307887 */ /* 0x000fc80008000000 */
[----:B------:R-:W-:-:S04]  /*d640*/  ULOP3.LUT UR48, UR32, UR48, URZ, 0x3c, !UPT ;  /* 0x0000003020307292 */ /* 0x000fc8000f8e3c3f */
[----:B------:R-:W-:Y:S08]  /*d650*/  @P2 BRA `(.L_x_1501) ;  /* 0x0000000000382947 */ /* 0x000ff00003800000 */
[----:B------:R-:W-:Y:S05]  /*d660*/  @!P0 BRA `(.L_x_1502) ;  /* 0x0000000000048947 */ /* 0x000fea0003800000 */
[----:B------:R-:W-:Y:S01]  /*d670*/  BPT.TRAP 0x1 ;  /* 0x000000040000795c */ /* 0x000fe20000300000 */
.L_x_1502:
        /* <DEDUP_REMOVED lines=9> */
.L_x_1503:
[----:B-1----:R-:W-:Y:S05]  /*d710*/  @P1 BRA `(.L_x_1501) ;  /* 0x0000000000081947 */ /* 0x002fea0003800000 */
[----:B------:R-:W1:Y:S02]  /*d720*/  SYNCS.PHASECHK.TRANS64.TRYWAIT P1, [UR6+0x22830], R5 ;  /* 0x02283005ff0075a7 */ /* 0x000e640008020146 */
[----:B-1----:R-:W-:Y:S05]  /*d730*/  @!P1 BRA `(.L_x_1504) ;  /* 0x0000010c00049947 */ /* 0x002fea0003800000 */
.L_x_1501:
        /* <DEDUP_REMOVED lines=132> */
.L_x_1506:
[----:B------:R-:W-:Y:S01]  /*df80*/  ULEA UR6, UR31, UR43, 0x3 ;  /* 0x0000002b1f067291 */ /* 0x000fe2000f8e183f */
[----:B------:R-:W-:-:S05]  /*df90*/  IMAD.U32 R5, RZ, RZ, UR32 ;  /* 0x00000020ff057e24 */ /* 0x000fca000f8e00ff */
[----:B------:R-:W-:-:S04]  /*dfa0*/  SHF.L.U32 R5, R5, 0x1f, RZ ;  /* 0x0000001f05057819 */ /* 0x000fc800000006ff */
[----:B------:R0:W1:Y:S01]  /*dfb0*/  SYNCS.PHASECHK.TRANS64.TRYWAIT P1, [UR6+0x22850], R5 ;  /* 0x02285005ff0075a7 */ /* 0x0000620008020146 */
[----:B------:R-:W-:Y:S05]  /*dfc0*/  @!P0 BRA `(.L_x_1507) ;  /* 0x0000000000048947 */ /* 0x000fea0003800000 */
[----:B------:R-:W-:Y:S01]  /*dfd0*/  BPT.TRAP 0x1 ;  /* 0x000000040000795c */ /* 0x000fe20000300000 */
.L_x_1507:
[----:B-1----:R-:W-:Y:S05]  /*dfe0*/  @P1 BRA `(.L_x_1505) ;  /* 0x0000000000081947 */ /* 0x002fea0003800000 */
[----:B------:R-:W1:Y:S02]  /*dff0*/  SYNCS.PHASECHK.TRANS64.TRYWAIT P1, [UR6+0x22850], R5 ;  /* 0x02285005ff0075a7 */ /* 0x000e640008020146 */
[----:B-1----:R-:W-:Y:S05]  /*e000*/  @!P1 BRA `(.L_x_1508) ;  /* 0x0000010000e89947 */ /* 0x002fea0003800000 */
.L_x_1505:
        /* <DEDUP_REMOVED lines=36> */
.L_x_1509:
        /* <DEDUP_REMOVED lines=37> */
.L_x_1512:
[----:B------:R-:W-:-:S05]  /*e4a0*/  IMAD.U32 R168, RZ, RZ, UR28 ;  /* 0x0000001cffa87e24 */ /* 0x000fca000f8e00ff */
[----:B------:R-:W-:-:S13]  /*e4b0*/  ISETP.NE.AND P1, PT, R168, 0x1, PT ;  /* 0x00000001a800780c */ /* 0x000fda0003f25270 */
[----:B------:R-:W0:Y:S02]  /*e4c0*/  @P1 LDC.64 R6, c[0x0][0x9e8] ;  /* 0x00027a00ff061b82 */ /* 0x000e240000000a00 */
[----:B0-----:R-:W-:-:S05]  /*e4d0*/  @P1 IMAD.HI.U32 R6, R21, R6, RZ ;  /* 0x0000000615061227 */ /* 0x001fca00078e00ff */
[----:B------:R-:W-:-:S07]  /*e4e0*/  @P1 SHF.R.U32.HI R21, RZ, R7, R6 ;  /* 0x00000007ff151219 */ /* 0x000fce0000011606 */
.L_x_1513:
[----:B------:R-:W-:Y:S05]  /*e4f0*/  BSYNC B0 ;  /* 0x0000000000007941 */ /* 0x000fea0003800000 */
.L_x_1511:
[----:B------:R-:W-:-:S05]  /*e500*/  IMAD R21, R21, R168, R5 ;  /* 0x000000a815157224 */ /* 0x000fca00078e0205 */
[----:B------:R-:W-:Y:S02]  /*e510*/  VIADDMNMX R12, R21, R168, R12, PT ;  /* 0x000000a8150c7246 */ /* 0x000fe4000380010c */
[----:B------:R-:W-:-:S07]  /*e520*/  VIMNMX R11, R11, R21, !PT ;  /* 0x000000150b0b7248 */ /* 0x000fce0007fe0100 */
.L_x_1510:
        /* <DEDUP_REMOVED lines=248> */
.L_x_1516:
[----:B------:R-:W-:-:S05]  /*f4b0*/  IMAD.U32 R12, RZ, RZ, UR28 ;  /* 0x0000001cff0c7e24 */ /* 0x000fca000f8e00ff */
[----:B------:R-:W-:-:S13]  /*f4c0*/  ISETP.NE.AND P6, PT, R12, 0x1, PT ;  /* 0x000000010c00780c */ /* 0x000fda0003fc5270 */
[----:B------:R-:W0:Y:S02]  /*f4d0*/  @P6 LDC.64 R6, c[0x0][0x9e8] ;  /* 0x00027a00ff066b82 */ /* 0x000e240000000a00 */
[----:B0-----:R-:W-:-:S05]  /*f4e0*/  @P6 IMAD.HI.U32 R6, R11, R6, RZ ;  /* 0x000000060b066227 */ /* 0x001fca00078e00ff */
[----:B------:R-:W-:-:S07]  /*f4f0*/  @P6 SHF.R.U32.HI R11, RZ, R7, R6 ;  /* 0x00000007ff0b6219 */ /* 0x000fce0000011606 */
.L_x_1517:
[----:B------:R-:W-:Y:S05]  /*f500*/  BSYNC B0 ;  /* 0x0000000000007941 */ /* 0x000fea0003800000 */
.L_x_1515:
[----:B------:R-:W-:-:S05]  /*f510*/  IMAD R5, R11, R12, R5 ;  /* 0x0000000c0b057224 */ /* 0x000fca00078e0205 */
[----:B------:R-:W-:Y:S02]  /*f520*/  VIADDMNMX R14, R5, R12, R14, PT ;  /* 0x0000000c050e7246 */ /* 0x000fe4000380010e */
[----:B------:R-:W-:-:S07]  /*f530*/  VIMNMX R13, R13, R5, !PT ;  /* 0x000000050d0d7248 */ /* 0x000fce0007fe0100 */
.L_x_1514:
        /* <DEDUP_REMOVED lines=501> */
.L_x_1518:
        /* <DEDUP_REMOVED lines=115> */
.L_x_1500:
[----:B------:R-:W-:Y:S06]  /*11bc0*/  BAR.ARV 0x8, 0x180 ;  /* 0x0206000000007b1d */ /* 0x000fec0000002000 */
[----:B------:R-:W-:Y:S05]  /*11bd0*/  @!P0 BRA `(.L_x_1520) ;  /* 0x0000000000048947 */ /* 0x000fea0003800000 */
[----:B------:R-:W-:Y:S01]  /*11be0*/  BPT.TRAP 0x1 ;  /* 0x000000040000795c */ /* 0x000fe20000300000 */
.L_x_1520:
[----:B------:R-:W-:Y:S01]  /*11bf0*/  ULEA UR9, UR47, UR43, 0x3 ;  /* 0x0000002b2f097291 */ /* 0x000fe2000f8e183f */
[----:B------:R-:W-:-:S05]  /*11c00*/  IMAD.U32 R4, RZ, RZ, UR48 ;  /* 0x00000030ff047e24 */ /* 0x000fca000f8e00ff */
[----:B------:R-:W-:-:S04]  /*11c10*/  SHF.L.U32 R4, R4, 0x1f, RZ ;  /* 0x0000001f04047819 */ /* 0x000fc800000006ff */
[----:B------:R0:W1:Y:S01]  /*11c20*/  SYNCS.PHASECHK.TRANS64.TRYWAIT P1, [UR9+0x22850], R4 ;  /* 0x02285004ff0075a7 */ /* 0x0000620008020149 */
[----:B------:R-:W-:Y:S05]  /*11c30*/  @!P0 BRA `(.L_x_1521) ;  /* 0x0000000000048947 */ /* 0x000fea0003800000 */
[----:B------:R-:W-:Y:S01]  /*11c40*/  BPT.TRAP 0x1 ;  /* 0x000000040000795c */ /* 0x000fe20000300000 */
.L_x_1521:
[----:B-1----:R-:W-:Y:S05]  /*11c50*/  @P1 BRA `(.L_x_1522) ;  /* 0x0000000000081947 */ /* 0x002fea0003800000 */
[----:B------:R-:W1:Y:S02]  /*11c60*/  SYNCS.PHASECHK.TRANS64.TRYWAIT P1, [UR9+0x22850], R4 ;  /* 0x02285004ff0075a7 */ /* 0x000e640008020149 */
[----:B-1----:R-:W-:Y:S05]  /*11c70*/  @!P1 BRA `(.L_x_1523) ;  /* 0x000000c400e49947 */ /* 0x002fea0003800000 */
.L_x_1522:
[----:B------:R-:W-:Y:S01]  /*11c80*/  UIADD3 UR43, UR43, 0x400, URZ ;  /* 0x000004002b2b7890 */ /* 0x000fe2000fffe03f */
[----:B------:R-:W-:Y:S01]  /*11c90*/  WARPGROUP.ARRIVE ;  /* 0x00000000000079c5 */ /* 0x000fe20000000000 */
[----:B------:R-:W-:Y:S01]  /*11ca0*/  UMOV UR7, 0xc0000010 ;  /* 0xc000001000077882 */ /* 0x000fe20000000000 */
[----:B------:R-:W-:Y:S01]  /*11cb0*/  ULDC.64 UR10, c[0x0][0x9a0] ;  /* 0x00026800000a7ab9 */ /* 0x000fe20000000a00 */
[----:B------:R-:W-:Y:S01]  /*11cc0*/  USHF.R.U32.HI UR43, URZ, 0x4, UR43 ;  /* 0x000000043f2b7899 */ /* 0x000fe2000801162b */
[----:B01----:R-:W-:Y:S01]  /*11cd0*/  IMAD.MOV.U32 R4, RZ, RZ, 0x3f800000 ;  /* 0x3f800000ff047424 */ /* 0x003fe200078e00ff */
[----:B------:R-:W-:Y:S02]  /*11ce0*/  UISETP.NE.U32.AND UP0, UPT, UR10, URZ, UPT ;  /* 0x0000003f0a00728c */ /* 0x000fe4000bf05070 */
[----:B------:R-:W-:Y:S02]  /*11cf0*/  ULOP3.LUT UR43, UR43, 0x3fff, URZ, 0xc0, !UPT ;  /* 0x00003fff2b2b7892 */ /* 0x000fe4000f8ec03f */
[----:B------:R-:W-:-:S02]  /*11d00*/  UISETP.NE.AND.EX UP0, UPT, UR11, URZ, UPT, UP0 ;  /* 0x0000003f0b00728c */ /* 0x000fc4000bf05300 */
[----:B------:R-:W-:-:S04]  /*11d10*/  ULOP3.LUT UR8, UR43, 0x10000, URZ, 0xfc, !UPT ;  /* 0x000100002b087892 */ /* 0x000fc8000f8efc3f */
[----:B------:R-:W-:Y:S01]  /*11d20*/  UIMAD UR8, UR47, 0x500, UR8 ;  /* 0x000005002f0878a4 */ /* 0x000fe2000f8e0208 */
[----:B------:R-:W-:-:S04]  /*11d30*/  PLOP3.LUT P1, PT, PT, PT, UP0, 0x80, 0x0 ;  /* 0x000000000000781c */ /* 0x000fc80003f2f008 */
[----:B------:R-:W-:Y:S02]  /*11d40*/  @UP0 ULDC.64 UR12, c[0x0][0x9c8] ;  /* 0x00027200000c0ab9 */ /* 0x000fe40000000a00 */
[----:B------:R-:W-:Y:S01]  /*11d50*/  UMOV UR6, UR8 ;  /* 0x0000000800067c82 */ /* 0x000fe20008000000 */
[----:B------:R-:W-:-:S09]  /*11d60*/  @UP0 UIMAD.WIDE.U32 UR4, UR51, UR12, URZ ;  /* 0x0000000c330402a5 */ /* 0x000fd2000f8e003f */
[----:B------:R-:W-:Y:S01]  /*11d70*/  QGMMA.64x128x32.F32.E4M3.E4M3 R24, R184, gdesc[UR4], R24, gsb0 ;  /* 0x01e00004b8187df3 */ /* 0x000fe20008000818 */
[----:B------:R-:W-:Y:S01]  /*11d80*/  UIADD3 UR6, UR8, 0x100, URZ ;  /* 0x0000010008067890 */ /* 0x000fe2000fffe03f */
[----:B------:R-:W-:Y:S01]  /*11d90*/  UMOV UR7, 0xc0000010 ;  /* 0xc000001000077882 */ /* 0x000fe20000000000 */
[----:B------:R-:W-:Y:S02]  /*11da0*/  WARPGROUP.DEPBAR.LE gsb0, 0x0 ;  /* 0x00008000000079c5 */ /* 0x000fe40000010000 */
[----:B------:R-:W-:-:S07]  /*11db0*/  WARPGROUP.ARRIVE ;  /* 0x00000000000079c5 */ /* 0x000fce0000000000 */
[----:B------:R-:W-:Y:S01]  /*11dc0*/  QGMMA.64x128x32.F32.E4M3.E4M3 R24, R180, gdesc[UR4], R24, gsb0 ;  /* 0x01e00004b4187df3 */ /* 0x000fe20008000818 */
[----:B------:R-:W-:-:S04]  /*11dd0*/  @UP0 USHF.R.S32.HI UR6, URZ, 0x1f, UR51 ;  /* 0x0000001f3f060899 */ /* 0x000fc80008011433 */
[----:B------:R-:W-:-:S04]  /*11de0*/  @UP0 UIMAD UR6, UR6, UR12, URZ ;  /* 0x0000000c060602a4 */ /* 0x000fc8000f8e023f */
[----:B------:R-:W-:-:S04]  /*11df0*/  @UP0 UIMAD UR6, UR51, UR13, UR6 ;  /* 0x0000000d330602a4 */ /* 0x000fc8000f8e0206 */
[----:B------:R-:W-:-:S03]  /*11e00*/  @UP0 UIADD3 UR5, UR5, UR6, URZ ;  /* 0x0000000605050290 */ /* 0x000fc6000fffe03f */
[----:B------:R-:W-:Y:S02]  /*11e10*/  @UP0 ULDC.64 UR6, c[0x0][0x9d0] ;  /* 0x0002740000060ab9 */ /* 0x000fe40000000a00 */
[----:B------:R-:W-:-:S04]  /*11e20*/  @UP0 UIMAD.WIDE.U32 UR4, UR36, UR6, UR4 ;  /* 0x00000006240402a5 */ /* 0x000fc8000f8e0004 */
[----:B------:R-:W-:Y:S02]  /*11e30*/  @UP0 ULEA UR6, UP1, UR4, UR10, 0x2 ;  /* 0x0000000a04060291 */ /* 0x000fe4000f82103f */
[----:B------:R-:W-:-:S04]  /*11e40*/  @UP0 UIMAD UR5, UR36, UR7, UR5 ;  /* 0x00000007240502a4 */ /* 0x000fc8000f8e0205 */
[----:B------:R-:W-:Y:S01]  /*11e50*/  IMAD.U32 R8, RZ, RZ, UR6 ;  /* 0x00000006ff087e24 */ /* 0x000fe2000f8e00ff */
[----:B------:R-:W-:Y:S02]  /*11e60*/  @UP0 ULEA.HI.X UR7, UR4, UR11, UR5, 0x2, UP1 ;  /* 0x0000000b04070291 */ /* 0x000fe400088f1405 */
[----:B------:R-:W-:-:S04]  /*11e70*/  UIADD3 UR6, UR8, 0x200, URZ ;  /* 0x0000020008067890 */ /* 0x000fc8000fffe03f */
[----:B------:R-:W-:Y:S01]  /*11e80*/  IMAD.U32 R9, RZ, RZ, UR7 ;  /* 0x00000007ff097e24 */ /* 0x000fe2000f8e00ff */
[----:B------:R-:W-:-:S04]  /*11e90*/  UMOV UR7, 0xc0000010 ;  /* 0xc000001000077882 */ /* 0x000fc80000000000 */
        /* <DEDUP_REMOVED lines=18> */
[----:B-1----:R-:W-:-:S01]  /*11fc0*/  FADD.FTZ R12, R10, R7 ;  /* 0x000000070a0c7221 */ /* 0x002fc20000010000 */
[----:B0-----:R-:W-:-:S04]  /*11fd0*/  FADD.FTZ R14, R11, R8 ;  /* 0x000000080b0e7221 */ /* 0x001fc80000010000 */
        /* <DEDUP_REMOVED lines=22> */
[----:B--2---:R-:W-:Y:S01]  /*12140*/  FMUL.FTZ R7, R7, R4 ;  /* 0x0000000407077220 */ /* 0x004fe20000410000 */
[----:B------:R-:W-:Y:S02]  /*12150*/  IMAD.MOV.U32 R0, RZ, RZ, -0x800000 ;  /* 0xff800000ff007424 */ /* 0x000fe400078e00ff */
[----:B------:R-:W-:Y:S01]  /*12160*/  @P2 FFMA.FTZ R3, R8, R5, R9 ;  /* 0x0000000508032223 */ /* 0x000fe20000010009 */
[----:B------:R-:W-:-:S01]  /*12170*/  @P3 FFMA.FTZ R0, R12, R6, R13 ;  /* 0x000000060c003223 */ /* 0x000fc2000001000d */
[----:B---3--:R-:W-:Y:S01]  /*12180*/  FMUL.FTZ R4, R11, R4 ;  /* 0x000000040b047220 */ /* 0x008fe20000410000 */
[----:B------:R-:W-:-:S02]  /*12190*/  WARPGROUP.DEPBAR.LE gsb0, 0x0 ;  /* 0x00008000000079c5 */ /* 0x000fc40000010000 */
[----:B------:R-:W-:Y:S05]  /*121a0*/  @!P0 BRA `(.L_x_1524) ;  /* 0x0000000000048947 */ /* 0x000fea0003800000 */
[----:B------:R-:W-:Y:S01]  /*121b0*/  BPT.TRAP 0x1 ;  /* 0x000000040000795c */ /* 0x000fe20000300000 */
.L_x_1524:
        /* <DEDUP_REMOVED lines=74> */
.L_x_1446:
        /* <DEDUP_REMOVED lines=9> */
[----:B------:R-:W-:Y:S02]  /*126f0*/  R2UR UR5, R50 ;  /* 0x00000000320572ca */ /* 0x000fe400000e0000 */
[----:B------:R-:W-:Y:S01]  /*12700*/  R2UR UR51, R51 ;  /* 0x00000000333372ca */ /* 0x000fe200000e0000 */
[----:B------:R-:W-:Y:S06]  /*12710*/  BAR.ARV 0x4, 0x180 ;  /* 0x0106000000007b1d */ /* 0x000fec0000002000 */
[----:B------:R-:W-:Y:S08]  /*12720*/  @P0 BRA `(.L_x_1526) ;  /* 0x0000002c00a40947 */ /* 0x000ff00003800000 */
[----:B------:R-:W0:Y:S01]  /*12730*/  S2R R18, SR_TID.X ;  /* 0x0000000000127919 */ /* 0x000e220000002100 */
[----:B------:R-:W-:Y:S01]  /*12740*/  ULDC.64 UR8, c[0x4][0x38] ;  /* 0x01000e0000087ab9 */ /* 0x000fe20000000a00 */
[----:B------:R-:W-:Y:S01]  /*12750*/  ULDC.64 UR10, c[0x0][0xc00] ;  /* 0x00030000000a7ab9 */ /* 0x000fe20000000a00 */
[----:B0-----:R-:W-:-:S05]  /*12760*/  IMAD.SHL.U32 R4, R18, 0x4, RZ ;  /* 0x0000000412047824 */ /* 0x001fca00078e00ff */
[----:B------:R-:W-:Y:S01]  /*12770*/  LOP3.LUT R4, R4, 0xc, RZ, 0xc0, !PT ;  /* 0x0000000c04047812 */ /* 0x000fe200078ec0ff */
[----:B------:R-:W-:Y:S03]  /*12780*/  BAR.SYNC.DEFER_BLOCKING 0x1, 0x100 ;  /* 0x0044000000007b1d */ /* 0x000fe60000010000 */
[----:B------:R-:W-:-:S05]  /*12790*/  IADD3 R4, P0, R4, UR8, RZ ;  /* 0x0000000804047c10 */ /* 0x000fca000ff1e0ff */
[----:B------:R-:W-:Y:S01]  /*127a0*/  IMAD.X R5, RZ, RZ, UR9, P0 ;  /* 0x00000009ff057e24 */ /* 0x000fe200080e06ff */
[----:B------:R-:W-:-:S04]  /*127b0*/  ULDC.64 UR8, c[0x0][0xc00] ;  /* 0x0003000000087ab9 */ /* 0x000fc80000000a00 */
[----:B------:R0:W2:Y:S01]  /*127c0*/  LDG.E.CONSTANT R24, desc[UR54][R4.64] ;  /* 0x0000003604187981 */ /* 0x0000a2000c1e9900 */
[----:B------:R-:W-:Y:S01]  /*127d0*/  LOP3.LUT P0, R18, R18, 0x3, RZ, 0xc0, !PT ;  /* 0x0000000312127812 */ /* 0x000fe2000780c0ff */
[----:B------:R-:W-:-:S03]  /*127e0*/  UIMAD.WIDE UR8, UR37, 0x4, UR8 ;  /* 0x00000004250878a5 */ /* 0x000fc6000f8e0208 */
[----:B------:R-:W-:-:S04]  /*127f0*/  ISETP.EQ.OR P0, PT, R18, 0x3, !P0 ;  /* 0x000000031200780c */ /* 0x000fc80004702670 */
        /* <DEDUP_REMOVED lines=31> */
[----:B------:R-:W-:-:S02]  /*129f0*/  SEL R111, R90, R65, P0 ;  /* 0x000000415a6f7207 */ /* 0x000fc40000000000 */
[----:B------:R-:W-:Y:S01]  /*12a00*/  SEL R33, R65, R90, P0 ;  /* 0x0000005a41217207 */ /* 0x000fe20000000000 */
[----:B------:R-:W-:Y:S01]  /*12a10*/  IMAD.X R99, RZ, RZ, R11, P6 ;  /* 0x000000ffff637224 */ /* 0x000fe200030e060b */
[----:B------:R-:W-:Y:S02]  /*12a20*/  SEL R109, R76, R77, P0 ;  /* 0x0000004d4c6d7207 */ /* 0x000fe40000000000 */
[----:B------:R-:W-:Y:S02]  /*12a30*/  SEL R39, R77, R76, P0 ;  /* 0x0000004c4d277207 */ /* 0x000fe40000000000 */
[----:B------:R-:W-:Y:S02]  /*12a40*/  LOP3.LUT R4, R53, 0x380, RZ, 0xc0, !PT ;  /* 0x0000038035047812 */ /* 0x000fe400078ec0ff */
        /* <DEDUP_REMOVED lines=8> */
[----:B------:R-:W-:Y:S02]  /*12ad0*/  IADD3 R55, P1, R10, 0x40, RZ ;  /* 0x000000400a377810 */ /* 0x000fe40007f3e0ff */
[----:B------:R-:W-:Y:S02]  /*12ae0*/  SEL R69, R57, R64, P0 ;  /* 0x0000004039457207 */ /* 0x000fe40000000000 */
[----:B------:R-:W-:Y:S01]  /*12af0*/  SEL R48, R64, R57, P0 ;  /* 0x0000003940307207 */ /* 0x000fe20000000000 */
[----:B------:R-:W-:Y:S01]  /*12b00*/  IMAD.X R15, RZ, RZ, R11, P1 ;  /* 0x000000ffff0f7224 */ /* 0x000fe200008e060b */
[----:B------:R-:W-:Y:S02]  /*12b10*/  SEL R63, R74, R75, P0 ;  /* 0x0000004b4a3f7207 */ /* 0x000fe40000000000 */
[----:B------:R-:W-:Y:S02]  /*12b20*/  SEL R131, R6, R25, P0 ;  /* 0x0000001906837207 */ /* 0x000fe40000000000 */
[----:B------:R-:W-:-:S02]  /*12b30*/  SEL R74, R75, R74, P0 ;  /* 0x0000004a4b4a7207 */ /* 0x000fc40000000000 */
[----:B------:R-:W-:Y:S02]  /*12b40*/  SEL R57, R86, R87, P0 ;  /* 0x0000005756397207 */ /* 0x000fe40000000000 */
[----:B------:R-:W-:Y:S02]  /*12b50*/  SHF.R.U64 R4, R4, 0x3, RZ ;  /* 0x0000000304047819 */ /* 0x000fe400000012ff */
[----:B------:R-:W-:Y:S02]  /*12b60*/  SEL R25, R25, R6, P0 ;  /* 0x0000000619197207 */ /* 0x000fe40000000000 */
[----:B------:R-:W-:Y:S02]  /*12b70*/  SEL R86, R87, R86, P0 ;  /* 0x0000005657567207 */ /* 0x000fe40000000000 */
[C---:B------:R-:W-:Y:S02]  /*12b80*/  IADD3 R75, P3, R10.reuse, 0x4000, RZ ;  /* 0x000040000a4b7810 */ /* 0x040fe40007f7e0ff */
[----:B------:R-:W-:-:S02]  /*12b90*/  IADD3 R87, P6, R10, 0x4060, RZ ;  /* 0x000040600a577810 */ /* 0x000fc40007fde0ff */
[----:B------:R-:W-:Y:S01]  /*12ba0*/  LOP3.LUT R6, R55, 0x380, RZ, 0xc0, !PT ;  /* 0x0000038037067812 */ /* 0x000fe200078ec0ff */
[----:B------:R-:W-:Y:S01]  /*12bb0*/  IMAD.X R93, RZ, RZ, R11, P3 ;  /* 0x000000ffff5d7224 */ /* 0x000fe200018e060b */
[----:B------:R-:W-:Y:S02]  /*12bc0*/  SEL R101, R66, R67, P0 ;  /* 0x0000004342657207 */ /* 0x000fe40000000000 */
[----:B------:R-:W-:Y:S02]  /*12bd0*/  SEL R108, R67, R66, P0 ;  /* 0x00000042436c7207 */ /* 0x000fe40000000000 */
[----:B------:R-:W-:Y:S02]  /*12be0*/  LOP3.LUT R5, R10, 0x380, RZ, 0xc0, !PT ;  /* 0x000003800a057812 */ /* 0x000fe400078ec0ff */
[----:B------:R-:W-:Y:S02]  /*12bf0*/  LOP3.LUT R98, R4, R53, RZ, 0x3c, !PT ;  /* 0x0000003504627212 */ /* 0x000fe400078e3cff */
[----:B------:R-:W-:-:S02]  /*12c00*/  SEL R67, R70, R71, P0 ;  /* 0x0000004746437207 */ /* 0x000fc40000000000 */
[----:B------:R-:W-:Y:S02]  /*12c10*/  SEL R110, R71, R70, P0 ;  /* 0x00000046476e7207 */ /* 0x000fe40000000000 */
[----:B------:R-:W-:Y:S02]  /*12c20*/  SEL R65, R78, R79, P0 ;  /* 0x0000004f4e417207 */ /* 0x000fe40000000000 */
[----:B------:R-:W-:Y:S02]  /*12c30*/  LOP3.LUT R4, R75, 0x380, RZ, 0xc0, !PT ;  /* 0x000003804b047812 */ /* 0x000fe400078ec0ff */
[----:B------:R-:W-:Y:S02]  /*12c40*/  SEL R78, R79, R78, P0 ;  /* 0x0000004e4f4e7207 */ /* 0x000fe40000000000 */
[----:B------:R-:W-:Y:S02]  /*12c50*/  SEL R51, R82, R83, P0 ;  /* 0x0000005352337207 */ /* 0x000fe40000000000 */
[----:B------:R-:W-:-:S02]  /*12c60*/  IADD3 R71, P2, R10, 0x60, RZ ;  /* 0x000000600a477810 */ /* 0x000fc40007f5e0ff */
[----:B------:R-:W-:Y:S02]  /*12c70*/  SHF.R.U64 R6, R6, 0x3, RZ ;  /* 0x0000000306067819 */ /* 0x000fe400000012ff */
[----:B------:R-:W-:Y:S01]  /*12c80*/  LOP3.LUT R50, R87, 0x380, RZ, 0xc0, !PT ;  /* 0x0000038057327812 */ /* 0x000fe200078ec0ff */
[----:B------:R-:W-:Y:S01]  /*12c90*/  IMAD.X R13, RZ, RZ, R11, P2 ;  /* 0x000000ffff0d7224 */ /* 0x000fe200010e060b */
[----:B------:R-:W-:Y:S02]  /*12ca0*/  SEL R121, R52, R89, P0 ;  /* 0x0000005934797207 */ /* 0x000fe40000000000 */
[----:B------:R-:W-:Y:S02]  /*12cb0*/  SEL R34, R89, R52, P0 ;  /* 0x0000003459227207 */ /* 0x000fe40000000000 */
[----:B------:R-:W-:Y:S02]  /*12cc0*/  SEL R82, R83, R82, P0 ;  /* 0x0000005253527207 */ /* 0x000fe40000000000 */
[----:B------:R-:W-:-:S02]  /*12cd0*/  IADD3 R79, P4, R10, 0x4020, RZ ;  /* 0x000040200a4f7810 */ /* 0x000fc40007f9e0ff */
[----:B------:R-:W-:Y:S02]  /*12ce0*/  SEL R89, R41, R14, P0 ;  /* 0x0000000e29597207 */ /* 0x000fe40000000000 */
[----:B------:R-:W-:Y:S02]  /*12cf0*/  IADD3 R83, P5, R10, 0x4040, RZ ;  /* 0x000040400a537810 */ /* 0x000fe40007fbe0ff */
[----:B------:R-:W-:Y:S02]  /*12d00*/  SHF.R.U64 R5, R5, 0x3, RZ ;  /* 0x0000000305057819 */ /* 0x000fe400000012ff */
[----:B------:R-:W-:Y:S01]  /*12d10*/  SEL R103, R8, R9, P0 ;  /* 0x0000000908677207 */ /* 0x000fe20000000000 */
[--C-:B------:R-:W-:Y:S01]  /*12d20*/  IMAD.X R7, RZ, RZ, R11.reuse, P5 ;  /* 0x000000ffff077224 */ /* 0x100fe200028e060b */
[----:B------:R-:W-:Y:S01]  /*12d30*/  SEL R42, R9, R8, P0 ;  /* 0x00000008092a7207 */ /* 0x000fe20000000000 */
[----:B------:R-:W-:Y:S01]  /*12d40*/  IMAD.X R9, RZ, RZ, R11, P4 ;  /* 0x000000ffff097224 */ /* 0x000fe200020e060b */
[----:B------:R-:W-:-:S02]  /*12d50*/  SEL R41, R14, R41, P0 ;  /* 0x000000290e297207 */ /* 0x000fc40000000000 */
[----:B------:R-:W-:Y:S02]  /*12d60*/  SHF.R.U64 R4, R4, 0x3, RZ ;  /* 0x0000000304047819 */ /* 0x000fe400000012ff */
[----:B------:R-:W-:Y:S02]  /*12d70*/  LOP3.LUT R8, R71, 0x380, RZ, 0xc0, !PT ;  /* 0x0000038047087812 */ /* 0x000fe400078ec0ff */
[----:B------:R-:W-:Y:S02]  /*12d80*/  LOP3.LUT R14, R6, R55, RZ, 0x3c, !PT ;  /* 0x00000037060e7212 */ /* 0x000fe400078e3cff */
[----:B------:R-:W-:Y:S02]  /*12d90*/  SHF.R.U64 R50, R50, 0x3, RZ ;  /* 0x0000000332327819 */ /* 0x000fe400000012ff */
[----:B------:R-:W-:Y:S02]  /*12da0*/  LOP3.LUT R6, R79, 0x380, RZ, 0xc0, !PT ;  /* 0x000003804f067812 */ /* 0x000fe400078ec0ff */
[----:B------:R-:W-:Y:S01]  /*12db0*/  LOP3.LUT R10, R5, R10, RZ, 0x3c, !PT ;  /* 0x0000000a050a7212 */ /* 0x000fe200078e3cff */
[----:B------:R-:W-:Y:S01]  /*12dc0*/  IMAD.X R5, RZ, RZ, R11, P6 ;  /* 0x000000ffff057224 */ /* 0x000fe200030e060b */
[----:B------:R-:W-:-:S02]  /*12dd0*/  LOP3.LUT R18, R83, 0x380, RZ, 0xc0, !PT ;  /* 0x0000038053127812 */ /* 0x000fc400078ec0ff */
[----:B------:R-:W-:Y:S02]  /*12de0*/  LOP3.LUT R92, R4, R75, RZ, 0x3c, !PT ;  /* 0x0000004b045c7212 */ /* 0x000fe400078e3cff */
[----:B------:R-:W-:Y:S02]  /*12df0*/  SHF.R.U64 R8, R8, 0x3, RZ ;  /* 0x0000000308087819 */ /* 0x000fe400000012ff */
[----:B------:R-:W-:Y:S02]  /*12e00*/  LOP3.LUT R4, R50, R87, RZ, 0x3c, !PT ;  /* 0x0000005732047212 */ /* 0x000fe400078e3cff */
[----:B------:R-:W-:Y:S02]  /*12e10*/  SEL R113, R68, R91, P0 ;  /* 0x0000005b44717207 */ /* 0x000fe40000000000 */
[----:B------:R-:W-:Y:S02]  /*12e20*/  SEL R38, R91, R68, P0 ;  /* 0x000000445b267207 */ /* 0x000fe40000000000 */
[----:B------:R-:W-:-:S02]  /*12e30*/  SHF.R.U64 R6, R6, 0x3, RZ ;  /* 0x0000000306067819 */ /* 0x000fc400000012ff */
[----:B------:R-:W-:Y:S02]  /*12e40*/  SEL R91, R45, R12, P0 ;  /* 0x0000000c2d5b7207 */ /* 0x000fe40000000000 */
[----:B------:R-:W-:Y:S02]  /*12e50*/  SHF.R.U64 R18, R18, 0x3, RZ ;  /* 0x0000000312127819 */ /* 0x000fe400000012ff */
[----:B------:R-:W-:Y:S02]  /*12e60*/  SEL R45, R12, R45, P0 ;  /* 0x0000002d0c2d7207 */ /* 0x000fe40000000000 */
[----:B------:R-:W-:Y:S02]  /*12e70*/  LOP3.LUT R12, R8, R71, RZ, 0x3c, !PT ;  /* 0x00000047080c7212 */ /* 0x000fe400078e3cff */
[----:B------:R-:W-:Y:S02]  /*12e80*/  MOV R94, R4 ;  /* 0x00000004005e7202 */ /* 0x000fe40000000f00 */
        /* <DEDUP_REMOVED lines=27> */
[----:B------:R-:W-:Y:S04]  /*13040*/  SHFL.IDX PT, R76, R119, R24, 0x1c1f ;  /* 0x001c1f18774c7589 */ /* 0x000fe800000e0000 */
[----:B------:R0:W-:Y:S04]  /*13050*/  SHFL.IDX PT, R53, R89, R24, 0x1c1f ;  /* 0x001c1f1859357589 */ /* 0x0001e800000e0000 */
[----:B------:R1:W-:Y:S04]  /*13060*/  SHFL.IDX PT, R52, R91, R24, 0x1c1f ;  /* 0x001c1f185b347589 */ /* 0x0003e800000e0000 */
[----:B------:R-:W2:Y:S01]  /*13070*/  SHFL.IDX PT, R7, R29, R5, 0x1c1f ;  /* 0x001c1f051d077589 */ /* 0x000ea200000e0000 */
[----:B0-----:R-:W-:-:S03]  /*13080*/  SEL R89, R27, R4, P0 ;  /* 0x000000041b597207 */ /* 0x001fc60000000000 */
[----:B------:R-:W-:Y:S01]  /*13090*/  SHFL.IDX PT, R77, R30, R5, 0x1c1f ;  /* 0x001c1f051e4d7589 */ /* 0x000fe200000e0000 */
[----:B-1----:R-:W-:-:S03]  /*130a0*/  SEL R91, R4, R27, P0 ;  /* 0x0000001b045b7207 */ /* 0x002fc60000000000 */
[----:B------:R-:W-:Y:S04]  /*130b0*/  SHFL.IDX PT, R45, R45, R5, 0x1c1f ;  /* 0x001c1f052d2d7589 */ /* 0x000fe800000e0000 */
[----:B------:R-:W-:Y:S04]  /*130c0*/  SHFL.IDX PT, R28, R41, R5, 0x1c1f ;  /* 0x001c1f05291c7589 */ /* 0x000fe800000e0000 */
[----:B------:R-:W0:Y:S04]  /*130d0*/  SHFL.IDX PT, R44, R44, R5, 0x1c1f ;  /* 0x001c1f052c2c7589 */ /* 0x000e2800000e0000 */
[----:B------:R-:W-:Y:S04]  /*130e0*/  SHFL.IDX PT, R8, R125, R24, 0x1c1f ;  /* 0x001c1f187d087589 */ /* 0x000fe800000e0000 */
[----:B------:R-:W-:Y:S01]  /*130f0*/  SHFL.IDX PT, R59, R59, R24, 0x1c1f ;  /* 0x001c1f183b3b7589 */ /* 0x000fe200000e0000 */
[----:B--2---:R-:W-:-:S03]  /*13100*/  SEL R87, R6, R7, P0 ;  /* 0x0000000706577207 */ /* 0x004fc60000000000 */
[----:B------:R-:W-:Y:S04]  /*13110*/  SHFL.IDX PT, R66, R69, R24, 0x1c1f ;  /* 0x001c1f1845427589 */ /* 0x000fe800000e0000 */
[----:B------:R-:W-:Y:S04]  /*13120*/  SHFL.IDX PT, R62, R73, R24, 0x1c1f ;  /* 0x001c1f18493e7589 */ /* 0x000fe800000e0000 */
[----:B------:R-:W-:Y:S04]  /*13130*/  SHFL.IDX PT, R100, R67, R24, 0x1c1f ;  /* 0x001c1f1843647589 */ /* 0x000fe800000e0000 */
[----:B------:R-:W-:Y:S01]  /*13140*/  SHFL.IDX PT, R104, R63, R24, 0x1c1f ;  /* 0x001c1f183f687589 */ /* 0x000fe200000e0000 */
[----:B0-----:R-:W-:-:S03]  /*13150*/  SEL R42, R44, R55, P0 ;  /* 0x000000372c2a7207 */ /* 0x001fc60000000000 */
[----:B------:R-:W-:Y:S04]  /*13160*/  SHFL.IDX PT, R70, R57, R24, 0x1c1f ;  /* 0x001c1f1839467589 */ /* 0x000fe800000e0000 */
[----:B------:R0:W1:Y:S04]  /*13170*/  SHFL.IDX PT, R9, R32, R5, 0x1c1f ;  /* 0x001c1f0520097589 */ /* 0x00006800000e0000 */
[----:B------:R2:W3:Y:S04]  /*13180*/  SHFL.IDX PT, R75, R86, R5, 0x1c1f ;  /* 0x001c1f05564b7589 */ /* 0x0004e800000e0000 */
[----:B------:R-:W4:Y:S01]  /*13190*/  SHFL.IDX PT, R47, R47, R5, 0x1c1f ;  /* 0x001c1f052f2f7589 */ /* 0x000f2200000e0000 */
[----:B0-----:R-:W-:-:S03]  /*131a0*/  SEL R32, R50, R51, P0 ;  /* 0x0000003332207207 */ /* 0x001fc60000000000 */
[----:B------:R-:W-:Y:S01]  /*131b0*/  SHFL.IDX PT, R46, R46, R5, 0x1c1f ;  /* 0x001c1f052e2e7589 */ /* 0x000fe200000e0000 */
[----:B--2---:R-:W-:-:S03]  /*131c0*/  SEL R86, R84, R85, P0 ;  /* 0x0000005554567207 */ /* 0x004fc60000000000 */
[----:B------:R-:W0:Y:S01]  /*131d0*/  SHFL.IDX PT, R71, R112, R5, 0x1c1f ;  /* 0x001c1f0570477589 */ /* 0x000e2200000e0000 */
[----:B------:R-:W-:Y:S02]  /*131e0*/  SEL R84, R85, R84, P0 ;  /* 0x0000005455547207 */ /* 0x000fe40000000000 */
[----:B------:R-:W-:Y:S01]  /*131f0*/  SEL R85, R7, R6, P0 ;  /* 0x0000000607557207 */ /* 0x000fe20000000000 */
[----:B------:R-:W-:Y:S04]  /*13200*/  SHFL.IDX PT, R10, R121, R24, 0x1c1f ;  /* 0x001c1f18790a7589 */ /* 0x000fe800000e0000 */
[----:B------:R-:W-:Y:S01]  /*13210*/  SHFL.IDX PT, R72, R115, R24, 0x1c1f ;  /* 0x001c1f1873487589 */ /* 0x000fe200000e0000 */
[----:B-1----:R-:W-:-:S03]  /*13220*/  SEL R83, R8, R9, P0 ;  /* 0x0000000908537207 */ /* 0x002fc60000000000 */
[----:B------:R-:W-:Y:S01]  /*13230*/  SHFL.IDX PT, R68, R111, R24, 0x1c1f ;  /* 0x001c1f186f447589 */ /* 0x000fe200000e0000 */
[----:B---3--:R-:W-:-:S03]  /*13240*/  SEL R29, R70, R75, P0 ;  /* 0x0000004b461d7207 */ /* 0x008fc60000000000 */
[----:B------:R-:W-:Y:S01]  /*13250*/  SHFL.IDX PT, R60, R105, R24, 0x1c1f ;  /* 0x001c1f18693c7589 */ /* 0x000fe200000e0000 */
[----:B----4-:R-:W-:Y:S02]  /*13260*/  SEL R41, R54, R47, P0 ;  /* 0x0000002f36297207 */ /* 0x010fe40000000000 */
[----:B------:R-:W-:Y:S01]  /*13270*/  SEL R43, R47, R54, P0 ;  /* 0x000000362f2b7207 */ /* 0x000fe20000000000 */
[----:B------:R1:W2:Y:S04]  /*13280*/  SHFL.IDX PT, R11, R34, R5, 0x1c1f ;  /* 0x001c1f05220b7589 */ /* 0x0002a800000e0000 */
[----:B------:R3:W-:Y:S04]  /*13290*/  SHFL.IDX PT, R73, R31, R5, 0x1c1f ;  /* 0x001c1f051f497589 */ /* 0x0007e800000e0000 */
[----:B------:R4:W2:Y:S01]  /*132a0*/  SHFL.IDX PT, R69, R33, R5, 0x1c1f ;  /* 0x001c1f0521457589 */ /* 0x0008a200000e0000 */
[----:B-1----:R-:W-:-:S03]  /*132b0*/  SEL R34, R51, R50, P0 ;  /* 0x0000003233227207 */ /* 0x002fc60000000000 */
[----:B------:R1:W-:Y:S01]  /*132c0*/  SHFL.IDX PT, R63, R37, R5, 0x1c1f ;  /* 0x001c1f05253f7589 */ /* 0x0003e200000e0000 */
[----:B0-----:R-:W-:Y:S02]  /*132d0*/  SEL R51, R71, R62, P0 ;  /* 0x0000003e47337207 */ /* 0x001fe40000000000 */
[----:B---3--:R-:W-:Y:S01]  /*132e0*/  SEL R31, R75, R70, P0 ;  /* 0x000000464b1f7207 */ /* 0x008fe20000000000 */
[----:B------:R0:W3:Y:S01]  /*132f0*/  SHFL.IDX PT, R67, R90, R5, 0x1c1f ;  /* 0x001c1f055a437589 */ /* 0x0000e200000e0000 */
[----:B----4-:R-:W-:-:S03]  /*13300*/  SEL R33, R49, R26, P0 ;  /* 0x0000001a31217207 */ /* 0x010fc60000000000 */
[----:B------:R-:W-:Y:S01]  /*13310*/  SHFL.IDX PT, R12, R117, R24, 0x1c1f ;  /* 0x001c1f18750c7589 */ /* 0x000fe200000e0000 */
[----:B-1----:R-:W-:-:S03]  /*13320*/  SEL R37, R52, R45, P0 ;  /* 0x0000002d34257207 */ /* 0x002fc60000000000 */
[----:B------:R-:W-:Y:S01]  /*13330*/  SHFL.IDX PT, R14, R113, R24, 0x1c1f ;  /* 0x001c1f18710e7589 */ /* 0x000fe200000e0000 */
[----:B--2---:R-:W-:Y:S02]  /*13340*/  SEL R79, R10, R11, P0 ;  /* 0x0000000b0a4f7207 */ /* 0x004fe40000000000 */
[----:B0-----:R-:W-:Y:S01]  /*13350*/  SEL R90, R88, R25, P0 ;  /* 0x00000019585a7207 */ /* 0x001fe20000000000 */
[----:B------:R-:W-:Y:S01]  /*13360*/  SHFL.IDX PT, R64, R107, R24, 0x1c1f ;  /* 0x001c1f186b407589 */ /* 0x000fe200000e0000 */
[----:B------:R-:W-:Y:S02]  /*13370*/  SEL R88, R25, R88, P0 ;  /* 0x0000005819587207 */ /* 0x000fe40000000000 */
[----:B------:R-:W-:Y:S01]  /*13380*/  F2FP.BF16.F32.PACK_AB R4, R91, R90 ;  /* 0x0000005a5b04723e */ /* 0x000fe200000010ff */
[----:B------:R-:W-:Y:S01]  /*13390*/  SHFL.IDX PT, R56, R109, R24, 0x1c1f ;  /* 0x001c1f186d387589 */ /* 0x000fe200000e0000 */
[----:B------:R-:W-:Y:S02]  /*133a0*/  SEL R70, R68, R69, P0 ;  /* 0x0000004544467207 */ /* 0x000fe40000000000 */
[----:B------:R-:W-:Y:S01]  /*133b0*/  SEL R68, R69, R68, P0 ;  /* 0x0000004445447207 */ /* 0x000fe20000000000 */
[----:B------:R-:W-:Y:S01]  /*133c0*/  SHFL.IDX PT, R61, R61, R24, 0x1c1f ;  /* 0x001c1f183d3d7589 */ /* 0x000fe200000e0000 */
[----:B------:R-:W-:-:S03]  /*133d0*/  F2FP.BF16.F32.PACK_AB R6, R89, R88 ;  /* 0x000000585906723e */ /* 0x000fc600000010ff */
[----:B------:R-:W-:Y:S01]  /*133e0*/  SHFL.IDX PT, R101, R101, R24, 0x1c1f ;  /* 0x001c1f1865657589 */ /* 0x000fe200000e0000 */
[----:B---3--:R-:W-:-:S03]  /*133f0*/  SEL R47, R67, R58, P0 ;  /* 0x0000003a432f7207 */ /* 0x008fc60000000000 */
[----:B------:R-:W-:Y:S04]  /*13400*/  SHFL.IDX PT, R102, R65, R24, 0x1c1f ;  /* 0x001c1f1841667589 */ /* 0x000fe800000e0000 */
[----:B------:R-:W0:Y:S04]  /*13410*/  SHFL.IDX PT, R99, R48, R5, 0x1c1f ;  /* 0x001c1f0530637589 */ /* 0x000e2800000e0000 */
[----:B------:R1:W2:Y:S04]  /*13420*/  SHFL.IDX PT, R13, R35, R5, 0x1c1f ;  /* 0x001c1f05230d7589 */ /* 0x0002a800000e0000 */
[----:B------:R3:W4:Y:S04]  /*13430*/  SHFL.IDX PT, R15, R38, R5, 0x1c1f ;  /* 0x001c1f05260f7589 */ /* 0x00072800000e0000 */
[----:B------:R0:W4:Y:S01]  /*13440*/  SHFL.IDX PT, R65, R36, R5, 0x1c1f ;  /* 0x001c1f0524417589 */ /* 0x00012200000e0000 */
[----:B-1----:R-:W-:-:S03]  /*13450*/  SEL R35, R26, R49, P0 ;  /* 0x000000311a237207 */ /* 0x002fc60000000000 */
[----:B------:R1:W4:Y:S01]  /*13460*/  SHFL.IDX PT, R24, R40, R5, 0x1c1f ;  /* 0x001c1f0528187589 */ /* 0x00032200000e0000 */
[----:B------:R-:W-:Y:S02]  /*13470*/  SEL R49, R62, R71, P0 ;  /* 0x000000473e317207 */ /* 0x000fe40000000000 */
[----:B---3--:R-:W-:Y:S01]  /*13480*/  SEL R38, R28, R53, P0 ;  /* 0x000000351c267207 */ /* 0x008fe20000000000 */
[----:B------:R3:W-:Y:S01]  /*13490*/  SHFL.IDX PT, R57, R39, R5, 0x1c1f ;  /* 0x001c1f0527397589 */ /* 0x0007e200000e0000 */
[----:B------:R-:W-:Y:S02]  /*134a0*/  SEL R62, R60, R63, P0 ;  /* 0x0000003f3c3e7207 */ /* 0x000fe40000000000 */
[----:B0-----:R-:W-:Y:S01]  /*134b0*/  SEL R36, R53, R28, P0 ;  /* 0x0000001c35247207 */ /* 0x001fe20000000000 */
[----:B------:R-:W-:Y:S01]  /*134c0*/  SHFL.IDX PT, R103, R110, R5, 0x1c1f ;  /* 0x001c1f056e677589 */ /* 0x000fe200000e0000 */
[----:B------:R-:W-:Y:S02]  /*134d0*/  SEL R48, R66, R99, P0 ;  /* 0x0000006342307207 */ /* 0x000fe40000000000 */
[----:B-1----:R-:W-:Y:S01]  /*134e0*/  SEL R40, R55, R44, P0 ;  /* 0x0000002c37287207 */ /* 0x002fe20000000000 */
[----:B------:R-:W0:Y:S01]  /*134f0*/  SHFL.IDX PT, R30, R108, R5, 0x1c1f ;  /* 0x001c1f056c1e7589 */ /* 0x000e2200000e0000 */
[----:B------:R-:W-:-:S02]  /*13500*/  SEL R44, R59, R46, P0 ;  /* 0x0000002e3b2c7207 */ /* 0x000fc40000000000 */
[----:B---3--:R-:W-:Y:S01]  /*13510*/  SEL R39, R45, R52, P0 ;  /* 0x000000342d277207 */ /* 0x008fe20000000000 */
[----:B------:R1:W-:Y:S01]  /*13520*/  SHFL.IDX PT, R105, R78, R5, 0x1c1f ;  /* 0x001c1f054e697589 */ /* 0x0003e200000e0000 */
[----:B------:R-:W-:Y:S02]  /*13530*/  SEL R46, R46, R59, P0 ;  /* 0x0000003b2e2e7207 */ /* 0x000fe40000000000 */
[----:B------:R-:W-:Y:S01]  /*13540*/  SEL R45, R58, R67, P0 ;  /* 0x000000433a2d7207 */ /* 0x000fe20000000000 */
[----:B------:R3:W0:Y:S01]  /*13550*/  SHFL.IDX PT, R107, R74, R5, 0x1c1f ;  /* 0x001c1f054a6b7589 */ /* 0x00062200000e0000 */
[----:B------:R-:W-:Y:S02]  /*13560*/  SEL R50, R99, R66, P0 ;  /* 0x0000004263327207 */ /* 0x000fe40000000000 */
[----:B------:R-:W-:Y:S01]  /*13570*/  SEL R60, R63, R60, P0 ;  /* 0x0000003c3f3c7207 */ /* 0x000fe20000000000 */
[----:B------:R2:W0:Y:S01]  /*13580*/  SHFL.IDX PT, R109, R82, R5, 0x1c1f ;  /* 0x001c1f05526d7589 */ /* 0x00042200000e0000 */
[----:B------:R-:W-:-:S02]  /*13590*/  F2FP.BF16.F32.PACK_AB R7, R35, R34 ;  /* 0x000000222307723e */ /* 0x000fc400000010ff */
[----:B-1----:R-:W-:Y:S02]  /*135a0*/  SEL R78, R76, R77, P0 ;  /* 0x0000004d4c4e7207 */ /* 0x002fe40000000000 */
[----:B------:R-:W-:Y:S02]  /*135b0*/  SEL R76, R77, R76, P0 ;  /* 0x0000004c4d4c7207 */ /* 0x000fe40000000000 */
[----:B------:R-:W-:Y:S02]  /*135c0*/  SEL R77, R11, R10, P0 ;  /* 0x0000000a0b4d7207 */ /* 0x000fe40000000000 */
[----:B---3--:R-:W-:Y:S02]  /*135d0*/  SEL R74, R72, R73, P0 ;  /* 0x00000049484a7207 */ /* 0x008fe40000000000 */
[----:B--2---:R-:W-:Y:S02]  /*135e0*/  SEL R82, R80, R81, P0 ;  /* 0x0000005150527207 */ /* 0x004fe40000000000 */
[----:B------:R-:W-:-:S02]  /*135f0*/  SEL R80, R81, R80, P0 ;  /* 0x0000005051507207 */ /* 0x000fc40000000000 */
[----:B------:R-:W-:Y:S02]  /*13600*/  SEL R81, R9, R8, P0 ;  /* 0x0000000809517207 */ /* 0x000fe40000000000 */
[----:B------:R-:W-:Y:S02]  /*13610*/  SEL R72, R73, R72, P0 ;  /* 0x0000004849487207 */ /* 0x000fe40000000000 */
[----:B------:R-:W-:Y:S02]  /*13620*/  F2FP.BF16.F32.PACK_AB R5, R33, R32 ;  /* 0x000000202105723e */ /* 0x000fe400000010ff */
[----:B------:R-:W-:Y:S02]  /*13630*/  SEL R75, R12, R13, P0 ;  /* 0x0000000d0c4b7207 */ /* 0x000fe40000000000 */
[----:B------:R-:W-:Y:S01]  /*13640*/  SEL R73, R13, R12, P0 ;  /* 0x0000000c0d497207 */ /* 0x000fe20000000000 */
[----:B------:R1:W-:Y:S01]  /*13650*/  STSM.16.M88.4 [R97], R4 ;  /* 0x0000000461007844 */ /* 0x0003e20000000200 */
[----:B----4-:R-:W-:-:S02]  /*13660*/  SEL R71, R14, R15, P0 ;  /* 0x0000000f0e477207 */ /* 0x010fc40000000000 */
[----:B------:R-:W-:Y:S02]  /*13670*/  SEL R69, R15, R14, P0 ;  /* 0x0000000e0f457207 */ /* 0x000fe40000000000 */
[----:B------:R-:W-:Y:S02]  /*13680*/  SEL R66, R64, R65, P0 ;  /* 0x0000004140427207 */ /* 0x000fe40000000000 */
[----:B------:R-:W-:Y:S02]  /*13690*/  SEL R63, R61, R24, P0 ;  /* 0x000000183d3f7207 */ /* 0x000fe40000000000 */
[----:B------:R-:W-:Y:S02]  /*136a0*/  F2FP.BF16.F32.PACK_AB R8, R87, R86 ;  /* 0x000000565708723e */ /* 0x000fe400000010ff */
[----:B------:R-:W-:Y:S02]  /*136b0*/  F2FP.BF16.F32.PACK_AB R9, R37, R36 ;  /* 0x000000242509723e */ /* 0x000fe400000010ff */
[----:B------:R-:W-:-:S02]  /*136c0*/  F2FP.BF16.F32.PACK_AB R10, R85, R84 ;  /* 0x00000054550a723e */ /* 0x000fc400000010ff */
[----:B------:R-:W-:Y:S01]  /*136d0*/  F2FP.BF16.F32.PACK_AB R11, R39, R38 ;  /* 0x00000026270b723e */ /* 0x000fe200000010ff */
[----:B-1----:R-:W-:Y:S01]  /*136e0*/  IMAD.U32 R97, RZ, RZ, UR9 ;  /* 0x00000009ff617e24 */ /* 0x002fe2000f8e00ff */
[----:B------:R-:W-:Y:S02]  /*136f0*/  SEL R64, R65, R64, P0 ;  /* 0x0000004041407207 */ /* 0x000fe40000000000 */
[----:B------:R-:W-:Y:S01]  /*13700*/  SEL R61, R24, R61, P0 ;  /* 0x0000003d183d7207 */ /* 0x000fe20000000000 */
[----:B------:R1:W-:Y:S01]  /*13710*/  STSM.16.M88.4 [R98], R8 ;  /* 0x0000000862007844 */ /* 0x0003e20000000200 */
[----:B------:R-:W-:Y:S02]  /*13720*/  F2FP.BF16.F32.PACK_AB R12, R83, R82 ;  /* 0x00000052530c723e */ /* 0x000fe400000010ff */
[----:B------:R-:W-:Y:S02]  /*13730*/  F2FP.BF16.F32.PACK_AB R13, R41, R40 ;  /* 0x00000028290d723e */ /* 0x000fe400000010ff */
[----:B------:R-:W-:-:S02]  /*13740*/  F2FP.BF16.F32.PACK_AB R14, R81, R80 ;  /* 0x00000050510e723e */ /* 0x000fc400000010ff */
[----:B------:R-:W-:Y:S02]  /*13750*/  F2FP.BF16.F32.PACK_AB R15, R43, R42 ;  /* 0x0000002a2b0f723e */ /* 0x000fe400000010ff */
[----:B0-----:R-:W-:Y:S02]  /*13760*/  SEL R52, R101, R30, P0 ;  /* 0x0000001e65347207 */ /* 0x001fe40000000000 */
[----:B------:R-:W-:Y:S01]  /*13770*/  SEL R54, R30, R101, P0 ;  /* 0x000000651e367207 */ /* 0x000fe20000000000 */
[----:B------:R-:W-:Y:S01]  /*13780*/  STSM.16.M88.4 [R95], R12 ;  /* 0x0000000c5f007844 */ /* 0x000fe20000000200 */
[----:B------:R-:W-:Y:S02]  /*13790*/  SEL R53, R100, R103, P0 ;  /* 0x0000006764357207 */ /* 0x000fe40000000000 */
[----:B------:R-:W-:Y:S01]  /*137a0*/  SEL R55, R103, R100, P0 ;  /* 0x0000006467377207 */ /* 0x000fe20000000000 */
[----:B-1----:R-:W0:Y:S01]  /*137b0*/  LDC.64 R98, c[0x0][0xc08] ;  /* 0x00030200ff627b82 */ /* 0x002e220000000a00 */
[----:B------:R-:W-:-:S02]  /*137c0*/  SEL R67, R56, R57, P0 ;  /* 0x0000003938437207 */ /* 0x000fc40000000000 */
[----:B------:R-:W-:Y:S02]  /*137d0*/  SEL R65, R57, R56, P0 ;  /* 0x0000003839417207 */ /* 0x000fe40000000000 */
[----:B------:R-:W-:Y:S02]  /*137e0*/  F2FP.BF16.F32.PACK_AB R24, R79, R78 ;  /* 0x0000004e4f18723e */ /* 0x000fe400000010ff */
[----:B------:R-:W-:Y:S02]  /*137f0*/  F2FP.BF16.F32.PACK_AB R25, R45, R44 ;  /* 0x0000002c2d19723e */ /* 0x000fe400000010ff */
[----:B------:R-:W-:Y:S02]  /*13800*/  F2FP.BF16.F32.PACK_AB R26, R77, R76 ;  /* 0x0000004c4d1a723e */ /* 0x000fe400000010ff */
[----:B------:R-:W-:Y:S02]  /*13810*/  F2FP.BF16.F32.PACK_AB R27, R47, R46 ;  /* 0x0000002e2f1b723e */ /* 0x000fe400000010ff */
[----:B------:R-:W-:-:S02]  /*13820*/  SEL R56, R104, R107, P0 ;  /* 0x0000006b68387207 */ /* 0x000fc40000000000 */
[----:B------:R-:W-:Y:S01]  /*13830*/  SEL R58, R107, R104, P0 ;  /* 0x000000686b3a7207 */ /* 0x000fe20000000000 */
[----:B------:R1:W-:Y:S01]  /*13840*/  STSM.16.M88.4 [R96], R24 ;  /* 0x0000001860007844 */ /* 0x0003e20000000200 */
[----:B------:R-:W-:Y:S02]  /*13850*/  SEL R57, R102, R105, P0 ;  /* 0x0000006966397207 */ /* 0x000fe40000000000 */
[----:B------:R-:W-:Y:S02]  /*13860*/  SEL R59, R105, R102, P0 ;  /* 0x00000066693b7207 */ /* 0x000fe40000000000 */
[----:B------:R-:W-:Y:S02]  /*13870*/  SEL R28, R106, R109, P0 ;  /* 0x0000006d6a1c7207 */ /* 0x000fe40000000000 */
[----:B------:R-:W-:Y:S02]  /*13880*/  SEL R30, R109, R106, P0 ;  /* 0x0000006a6d1e7207 */ /* 0x000fe40000000000 */
[----:B------:R-:W-:-:S02]  /*13890*/  F2FP.BF16.F32.PACK_AB R4, R75, R74 ;  /* 0x0000004a4b04723e */ /* 0x000fc400000010ff */
[----:B------:R-:W-:Y:S02]  /*138a0*/  F2FP.BF16.F32.PACK_AB R5, R49, R48 ;  /* 0x000000303105723e */ /* 0x000fe400000010ff */
[----:B------:R-:W-:Y:S02]  /*138b0*/  F2FP.BF16.F32.PACK_AB R6, R73, R72 ;  /* 0x000000484906723e */ /* 0x000fe400000010ff */
[----:B------:R-:W-:Y:S01]  /*138c0*/  F2FP.BF16.F32.PACK_AB R7, R51, R50 ;  /* 0x000000323307723e */ /* 0x000fe200000010ff */
[----:B-1----:R-:W-:Y:S01]  /*138d0*/  IMAD.U32 R96, RZ, RZ, UR8 ;  /* 0x00000008ff607e24 */ /* 0x002fe2000f8e00ff */
[----:B------:R-:W-:Y:S02]  /*138e0*/  F2FP.BF16.F32.PACK_AB R8, R71, R70 ;  /* 0x000000464708723e */ /* 0x000fe400000010ff */
[----:B------:R-:W-:Y:S01]  /*138f0*/  F2FP.BF16.F32.PACK_AB R9, R53, R52 ;  /* 0x000000343509723e */ /* 0x000fe200000010ff */
[----:B------:R1:W-:Y:S01]  /*13900*/  STSM.16.M88.4 [R92], R4 ;  /* 0x000000045c007844 */ /* 0x0003e20000000200 */
[----:B------:R-:W-:-:S02]  /*13910*/  F2FP.BF16.F32.PACK_AB R10, R69, R68 ;  /* 0x00000044450a723e */ /* 0x000fc400000010ff */
[----:B------:R-:W-:Y:S02]  /*13920*/  F2FP.BF16.F32.PACK_AB R11, R55, R54 ;  /* 0x00000036370b723e */ /* 0x000fe400000010ff */
        /* <DEDUP_REMOVED lines=8> */
[----:B------:R-:W-:Y:S01]  /*139b0*/  F2FP.BF16.F32.PACK_AB R26, R61, R60 ;  /* 0x0000003c3d1a723e */ /* 0x000fe200000010ff */
[----:B-1----:R-:W1:Y:S01]  /*139c0*/  LDC R92, c[0x0][0xbe8] ;  /* 0x0002fa00ff5c7b82 */ /* 0x002e620000000800 */
[----:B------:R-:W-:Y:S02]  /*139d0*/  F2FP.BF16.F32.PACK_AB R27, R31, R30 ;  /* 0x0000001e1f1b723e */ /* 0x000fe400000010ff */
[----:B------:R-:W-:-:S03]  /*139e0*/  ISETP.NE.U32.AND P0, PT, RZ, UR10, PT ;  /* 0x0000000aff007c0c */ /* 0x000fc6000bf05070 */
[----:B------:R4:W-:Y:S02]  /*139f0*/  STSM.16.M88.4 [R94], R24 ;  /* 0x000000185e007844 */ /* 0x0009e40000000200 */
[----:B------:R-:W-:Y:S01]  /*13a00*/  BAR.SYNC.DEFER_BLOCKING 0x1, 0x100 ;  /* 0x0044000000007b1d */ /* 0x000fe20000010000 */
[----:B------:R-:W-:-:S13]  /*13a10*/  ISETP.NE.AND.EX P0, PT, RZ, UR11, PT, P0 ;  /* 0x0000000bff007c0c */ /* 0x000fda000bf05300 */
[----:B------:R-:W4:Y:S01]  /*13a20*/  @P0 LDG.E R95, desc[UR54][R96.64] ;  /* 0x00000036605f0981 */ /* 0x000f22000c1e1900 */
[----:B0-----:R-:W-:Y:S02]  /*13a30*/  ISETP.NE.U32.AND P1, PT, R98, RZ, PT ;  /* 0x000000ff6200720c */ /* 0x001fe40003f25070 */
[----:B------:R-:W-:-:S11]  /*13a40*/  R2UR UR4, R99 ;  /* 0x00000000630472ca */ /* 0x000fd600000e0000 */
[----:B------:R-:W-:Y:S01]  /*13a50*/  VOTEU.ANY UP0, P1 ;  /* 0x00000000003f7886 */ /* 0x000fe20000800100 */
[----:B-1----:R-:W-:Y:S01]  /*13a60*/  ISETP.NE.AND P1, PT, R92, 0x1, PT ;  /* 0x000000015c00780c */ /* 0x002fe20003f25270 */
[----:B------:R-:W-:Y:S02]  /*13a70*/  UISETP.NE.AND.EX UP0, UPT, UR4, URZ, UPT, UP0 ;  /* 0x0000003f0400728c */ /* 0x000fe4000bf05300 */
[----:B------:R-:W-:Y:S01]  /*13a80*/  UISETP.GT.AND UP1, UPT, UR46, 0x1, UPT ;  /* 0x000000012e00788c */ /* 0x000fe2000bf24270 */
[----:B------:R-:W-:Y:S01]  /*13a90*/  UMOV UR18, 0x9b8 ;  /* 0x000009b800127882 */ /* 0x000fe20000000000 */
[----:B------:R-:W-:Y:S02]  /*13aa0*/  ULDC UR4, c[0x0][0xa88] ;  /* 0x0002a20000047ab9 */ /* 0x000fe40000000800 */
[----:B------:R-:W-:Y:S01]  /*13ab0*/  USEL UR18, UR18, 0x978, UP1 ;  /* 0x0000097812127887 */ /* 0x000fe20008800000 */
[----:B------:R-:W-:Y:S01]  /*13ac0*/  PLOP3.LUT P4, PT, PT, PT, UP0, 0x80, 0x0 ;  /* 0x000000000000781c */ /* 0x000fe20003f8f008 */
[----:B--2---:R-:W-:-:S03]  /*13ad0*/  IMAD.U32 R9, RZ, RZ, UR4 ;  /* 0x00000004ff097e24 */ /* 0x004fc6000f8e00ff */
[----:B------:R-:W-:Y:S01]  /*13ae0*/  @UP0 ULDC.64 UR8, c[0x0][0xc08] ;  /* 0x0003020000080ab9 */ /* 0x000fe20000000a00 */
[----:B------:R-:W0:Y:S01]  /*13af0*/  @P1 LDC R6, c[0x0][0xbec] ;  /* 0x0002fb00ff061b82 */ /* 0x000e220000000800 */
[----:B------:R-:W-:-:S07]  /*13b00*/  @UP0 UIMAD.WIDE UR8, UR37, 0x4, UR8 ;  /* 0x00000004250808a5 */ /* 0x000fce000f8e0208 */
[----:B------:R-:W1:Y:S01]  /*13b10*/  @P1 LDC R11, c[0x0][0xbf0] ;  /* 0x0002fc00ff0b1b82 */ /* 0x000e620000000800 */
[----:B------:R-:W-:Y:S01]  /*13b20*/  UISETP.NE.U32.AND UP0, UPT, UR10, URZ, UPT ;  /* 0x0000003f0a00728c */ /* 0x000fe2000bf05070 */
[----:B------:R-:W-:Y:S01]  /*13b30*/  IMAD.U32 R4, RZ, RZ, UR8 ;  /* 0x00000008ff047e24 */ /* 0x000fe2000f8e00ff */
[----:B------:R-:W-:Y:S01]  /*13b40*/  ULDC.64 UR12, c[0x0][UR18+0x218] ;  /* 0x00008600120c7abb */ /* 0x000fe20008000a00 */
[----:B------:R-:W-:Y:S01]  /*13b50*/  IMAD.U32 R5, RZ, RZ, UR9 ;  /* 0x00000009ff057e24 */ /* 0x000fe2000f8e00ff */
[----:B------:R-:W-:Y:S02]  /*13b60*/  UISETP.NE.AND.EX UP0, UPT, UR11, URZ, UPT, UP0 ;  /* 0x0000003f0b00728c */ /* 0x000fe4000bf05300 */
[----:B------:R-:W-:Y:S01]  /*13b70*/  USEL UR16, UR40, URZ, UP1 ;  /* 0x0000003f28107287 */ /* 0x000fe20008800000 */
[----:B---3--:R-:W-:Y:S01]  /*13b80*/  VIADD R13, R22, UR38 ;  /* 0x00000026160d7c36 */ /* 0x008fe20008000000 */
[----:B------:R-:W-:Y:S01]  /*13b90*/  UMOV UR4, URZ ;  /* 0x0000003f00047c82 */ /* 0x000fe20008000000 */
[----:B------:R-:W-:Y:S01]  /*13ba0*/  UIMAD.WIDE.U32 UR8, UR12, UR36, URZ ;  /* 0x000000240c0872a5 */ /* 0x000fe2000f8e003f */
[----:B------:R0:W5:Y:S01]  /*13bb0*/  @P4 LDG.E R9, desc[UR54][R4.64] ;  /* 0x0000003604094981 */ /* 0x000162000c1e1900 */
[----:B------:R-:W-:Y:S01]  /*13bc0*/  ULDC.64 UR14, c[0x0][UR18+0x228] ;  /* 0x00008a00120e7abb */ /* 0x000fe20008000a00 */
[----:B------:R-:W-:Y:S01]  /*13bd0*/  UIMAD UR12, UR13, UR36, URZ ;  /* 0x000000240d0c72a4 */ /* 0x000fe2000f8e023f */
[----:B------:R-:W-:Y:S01]  /*13be0*/  IMAD.MOV.U32 R7, RZ, RZ, R13 ;  /* 0x000000ffff077224 */ /* 0x000fe200078e000d */
[----:B------:R-:W-:-:S02]  /*13bf0*/  USHF.R.S32.HI UR17, URZ, 0x1f, UR37 ;  /* 0x0000001f3f117899 */ /* 0x000fc40008011425 */
[----:B------:R-:W-:Y:S02]  /*13c00*/  USEL UR7, UR37, URZ, !UP0 ;  /* 0x0000003f25077287 */ /* 0x000fe4000c000000 */
[----:B------:R-:W-:Y:S01]  /*13c10*/  UIMAD.WIDE.U32 UR20, UR14, UR16, URZ ;  /* 0x000000100e1472a5 */ /* 0x000fe2000f8e003f */
[----:B------:R-:W-:Y:S01]  /*13c20*/  ULDC.64 UR10, c[0x0][UR18+0x220] ;  /* 0x00008800120a7abb */ /* 0x000fe20008000a00 */
[----:B------:R-:W-:Y:S01]  /*13c30*/  UIMAD UR14, UR15, UR16, URZ ;  /* 0x000000100f0e72a4 */ /* 0x000fe2000f8e023f */
[----:B0-----:R-:W-:Y:S01]  /*13c40*/  @P1 IMAD.HI.U32 R4, R13, R6, RZ ;  /* 0x000000060d041227 */ /* 0x001fe200078e00ff */
[----:B------:R-:W-:Y:S02]  /*13c50*/  UIADD3 UR15, UR9, UR12, URZ ;  /* 0x0000000c090f7290 */ /* 0x000fe4000fffe03f */
[----:B------:R-:W-:Y:S01]  /*13c60*/  USEL UR17, UR17, URZ, !UP0 ;  /* 0x0000003f11117287 */ /* 0x000fe2000c000000 */
[----:B------:R-:W-:Y:S01]  /*13c70*/  IMAD.U32 R5, RZ, RZ, UR21 ;  /* 0x00000015ff057e24 */ /* 0x000fe2000f8e00ff */
[----:B------:R-:W-:Y:S01]  /*13c80*/  UIMAD UR9, UR11, UR7, URZ ;  /* 0x000000070b0972a4 */ /* 0x000fe2000f8e023f */
[----:B-1----:R-:W-:Y:S01]  /*13c90*/  @P1 SHF.R.U32.HI R7, RZ, R11, R4 ;  /* 0x0000000bff071219 */ /* 0x002fe20000011604 */
[----:B------:R-:W-:Y:S01]  /*13ca0*/  UIMAD.WIDE.U32 UR12, UR10, UR7, URZ ;  /* 0x000000070a0c72a5 */ /* 0x000fe2000f8e003f */
[----:B------:R-:W-:Y:S01]  /*13cb0*/  IMAD.U32 R4, RZ, RZ, UR20 ;  /* 0x00000014ff047e24 */ /* 0x000fe2000f8e00ff */
[----:B------:R-:W-:Y:S01]  /*13cc0*/  UIMAD UR9, UR10, UR17, UR9 ;  /* 0x000000110a0972a4 */ /* 0x000fe2000f8e0209 */
[--C-:B------:R-:W-:Y:S01]  /*13cd0*/  SHF.R.S32.HI R5, RZ, 0x1f, R7.reuse ;  /* 0x0000001fff057819 */ /* 0x100fe20000011407 */
[----:B------:R-:W-:Y:S01]  /*13ce0*/  UIADD3 UR14, UR21, UR14, URZ ;  /* 0x0000000e150e7290 */ /* 0x000fe2000fffe03f */
[----:B------:R-:W-:Y:S01]  /*13cf0*/  IMAD.MOV R11, RZ, RZ, -R7 ;  /* 0x000000ffff0b7224 */ /* 0x000fe200078e0a07 */
[----:B------:R-:W-:-:S03]  /*13d00*/  UIADD3 UR9, UR13, UR9, URZ ;  /* 0x000000090d097290 */ /* 0x000fc6000fffe03f */
[----:B------:R-:W-:Y:S02]  /*13d10*/  IMAD R11, R92, R11, R13 ;  /* 0x0000000b5c0b7224 */ /* 0x000fe400078e020d */
[----:B------:R-:W-:-:S03]  /*13d20*/  IMAD.U32 R8, RZ, RZ, UR14 ;  /* 0x0000000eff087e24 */ /* 0x000fc6000f8e00ff */
[----:B------:R-:W-:Y:S02]  /*13d30*/  SHF.R.S32.HI R6, RZ, 0x1f, R11 ;  /* 0x0000001fff067819 */ /* 0x000fe4000001140b */
[----:B----4-:R-:W-:-:S13]  /*13d40*/  @P0 R2UR UR4, R95 ;  /* 0x000000005f0402ca */ /* 0x010fda00000e0000 */
        /* <DEDUP_REMOVED lines=15> */
[----:B------:R-:W-:Y:S08]  /*13e40*/  @P4 BRA `(.L_x_1527) ;  /* 0x0000000000104947 */ /* 0x000ff00003800000 */
[----:B------:R-:W-:Y:S05]  /*13e50*/  @!P0 BRA `(.L_x_1527) ;  /* 0x00000000000c8947 */ /* 0x000fea0003800000 */
[----:B------:R-:W2:Y:S04]  /*13e60*/  LDG.E R4, desc[UR54][R96.64] ;  /* 0x0000003660047981 */ /* 0x000ea8000c1e1900 */
[----:B-----5:R-:W2:Y:S02]  /*13e70*/  LDG.E R9, desc[UR54][R96.64+0x4] ;  /* 0x0000043660097981 */ /* 0x020ea4000c1e1900 */
[----:B--2---:R-:W-:-:S07]  /*13e80*/  IMAD.IADD R9, R9, 0x1, -R4 ;  /* 0x0000000109097824 */ /* 0x004fce00078e0a04 */
.L_x_1527:
[----:B------:R-:W-:Y:S01]  /*13e90*/  SHFL.IDX PT, R4, R8, RZ, 0x1c1f ;  /* 0x001c1fff08047589 */ /* 0x000fe200000e0000 */
[----:B------:R-:W-:Y:S01]  /*13ea0*/  VIADD R11, R213, UR38 ;  /* 0x00000026d50b7c36 */ /* 0x000fe20008000000 */
[----:B------:R-:W-:Y:S01]  /*13eb0*/  LOP3.LUT P0, RZ, R201, 0x3, RZ, 0xc0, !PT ;  /* 0x00000003c9ff7812 */ /* 0x000fe2000780c0ff */
[----:B-----5:R-:W-:Y:S01]  /*13ec0*/  IMAD R18, R9, R92, RZ ;  /* 0x0000005c09127224 */ /* 0x020fe200078e02ff */
[----:B------:R-:W0:Y:S01]  /*13ed0*/  SHFL.IDX PT, R5, R10, RZ, 0x1c1f ;  /* 0x001c1fff0a057589 */ /* 0x000e2200000e0000 */
[C---:B------:R-:W-:Y:S01]  /*13ee0*/  VIADD R9, R11.reuse, 0x8 ;  /* 0x000000080b097836 */ /* 0x040fe20000000000 */
[----:B------:R-:W-:Y:S02]  /*13ef0*/  PLOP3.LUT P3, PT, PT, PT, UP1, 0x80, 0x0 ;  /* 0x000000000000781c */ /* 0x000fe40003f6f018 */
[----:B------:R-:W-:Y:S01]  /*13f00*/  SHFL.IDX PT, R6, R8, 0x1, 0x1c1f ;  /* 0x003c1f0008067f89 */ /* 0x000fe200000e0000 */
[-C--:B------:R-:W-:Y:S02]  /*13f10*/  ISETP.GE.OR P2, PT, R11, R18.reuse, P0 ;  /* 0x000000120b00720c */ /* 0x080fe40000746670 */
[-C--:B------:R-:W-:Y:S01]  /*13f20*/  ISETP.GE.OR P0, PT, R9, R18.reuse, P0 ;  /* 0x000000120900720c */ /* 0x080fe20000706670 */
[----:B------:R-:W1:Y:S10]  /*13f30*/  SHFL.IDX PT, R7, R10, 0x1, 0x1c1f ;  /* 0x003c1f000a077f89 */ /* 0x000e7400000e0000 */
[----:B0-----:R0:W-:Y:S01]  /*13f40*/  @!P2 ST.E desc[UR54][R4.64], R3 ;  /* 0x000000030400a985 */ /* 0x0011e2000c101936 */
[----:B------:R-:W-:-:S03]  /*13f50*/  ISETP.GE.AND P2, PT, R11, R18, PT ;  /* 0x000000120b00720c */ /* 0x000fc60003f46270 */
[----:B-1----:R0:W-:Y:S01]  /*13f60*/  @!P0 ST.E desc[UR54][R6.64], R0 ;  /* 0x0000000006008985 */ /* 0x0021e2000c101936 */
[----:B------:R-:W-:Y:S01]  /*13f70*/  ISETP.GE.AND P0, PT, R9, R18, PT ;  /* 0x000000120900720c */ /* 0x000fe20003f06270 */
[----:B------:R-:W-:-:S12]  /*13f80*/  @P3 BRA `(.L_x_1528) ;  /* 0x0000000800883947 */ /* 0x000fd80003800000 */
[----:B0-----:R-:W-:Y:S01]  /*13f90*/  IMAD R3, R200, 0x40, R23 ;  /* 0x00000040c8037824 */ /* 0x001fe200078e0217 */
[----:B------:R-:W-:Y:S01]  /*13fa0*/  ULDC.64 UR12, c[0x0][0xaa0] ;  /* 0x0002a800000c7ab9 */ /* 0x000fe20000000a00 */
[----:B------:R-:W0:Y:S02]  /*13fb0*/  @P1 LDC R45, c[0x0][0xbf0] ;  /* 0x0002fc00ff2d1b82 */ /* 0x000e240000000800 */
[----:B------:R-:W-:-:S03]  /*13fc0*/  IMAD.WIDE R20, R3, 0x2, R20 ;  /* 0x0000000203147825 */ /* 0x000fc600078e0214 */
[C---:B------:R-:W-:Y:S02]  /*13fd0*/  IADD3 R9, P6, R20.reuse, 0x1000, RZ ;  /* 0x0000100014097810 */ /* 0x040fe40007fde0ff */
[C---:B------:R-:W-:Y:S02]  /*13fe0*/  IADD3 R13, P5, R20.reuse, 0x2000, RZ ;  /* 0x00002000140d7810 */ /* 0x040fe40007fbe0ff */
[----:B------:R-:W-:Y:S02]  /*13ff0*/  LOP3.LUT R8, R9, 0x380, RZ, 0xc0, !PT ;  /* 0x0000038009087812 */ /* 0x000fe400078ec0ff */
[C---:B------:R-:W-:Y:S02]  /*14000*/  IADD3 R25, P4, R20.reuse, 0x3000, RZ ;  /* 0x0000300014197810 */ /* 0x040fe40007f9e0ff */
[C---:B------:R-:W-:Y:S02]  /*14010*/  IADD3 R29, P3, R20.reuse, 0x4000, RZ ;  /* 0x00004000141d7810 */ /* 0x040fe40007f7e0ff */
[----:B------:R-:W-:-:S02]  /*14020*/  IADD3 R33, P2, R20, 0x5000, RZ ;  /* 0x0000500014217810 */ /* 0x000fc40007f5e0ff */
[C---:B------:R-:W-:Y:S02]  /*14030*/  IADD3 R37, P0, R20.reuse, 0x6000, RZ ;  /* 0x0000600014257810 */ /* 0x040fe40007f1e0ff */
[----:B------:R-:W-:Y:S02]  /*14040*/  LOP3.LUT R5, R20, 0x380, RZ, 0xc0, !PT ;  /* 0x0000038014057812 */ /* 0x000fe400078ec0ff */
[----:B------:R-:W-:Y:S02]  /*14050*/  SHF.R.U64 R8, R8, 0x3, RZ ;  /* 0x0000000308087819 */ /* 0x000fe400000012ff */
[----:B------:R-:W-:Y:S02]  /*14060*/  LOP3.LUT R12, R13, 0x380, RZ, 0xc0, !PT ;  /* 0x000003800d0c7812 */ /* 0x000fe400078ec0ff */
[----:B------:R-:W-:Y:S02]  /*14070*/  LOP3.LUT R24, R25, 0x380, RZ, 0xc0, !PT ;  /* 0x0000038019187812 */ /* 0x000fe400078ec0ff */
[----:B------:R-:W-:-:S02]  /*14080*/  LOP3.LUT R28, R29, 0x380, RZ, 0xc0, !PT ;  /* 0x000003801d1c7812 */ /* 0x000fc400078ec0ff */
[----:B------:R-:W-:Y:S02]  /*14090*/  LOP3.LUT R32, R33, 0x380, RZ, 0xc0, !PT ;  /* 0x0000038021207812 */ /* 0x000fe400078ec0ff */
[----:B------:R-:W-:Y:S02]  /*140a0*/  LOP3.LUT R36, R37, 0x380, RZ, 0xc0, !PT ;  /* 0x0000038025247812 */ /* 0x000fe400078ec0ff */
[----:B------:R-:W-:Y:S02]  /*140b0*/  SHF.R.U64 R5, R5, 0x3, RZ ;  /* 0x0000000305057819 */ /* 0x000fe400000012ff */
[----:B------:R-:W-:Y:S01]  /*140c0*/  LOP3.LUT R8, R8, R9, RZ, 0x3c, !PT ;  /* 0x0000000908087212 */ /* 0x000fe200078e3cff */
[----:B------:R-:W-:Y:S01]  /*140d0*/  IMAD.X R9, RZ, RZ, R21, P6 ;  /* 0x000000ffff097224 */ /* 0x000fe200030e0615 */
[----:B------:R-:W-:Y:S02]  /*140e0*/  IADD3 R3, P6, R20, 0x7000, RZ ;  /* 0x0000700014037810 */ /* 0x000fe40007fde0ff */
[----:B------:R-:W-:-:S02]  /*140f0*/  SHF.R.U64 R12, R12, 0x3, RZ ;  /* 0x000000030c0c7819 */ /* 0x000fc400000012ff */
[----:B------:R-:W-:Y:S01]  /*14100*/  SHF.R.U64 R24, R24, 0x3, RZ ;  /* 0x0000000318187819 */ /* 0x000fe200000012ff */
[--C-:B------:R-:W-:Y:S01]  /*14110*/  IMAD.X R41, RZ, RZ, R21.reuse, P6 ;  /* 0x000000ffff297224 */ /* 0x100fe200030e0615 */
[----:B------:R-:W-:Y:S01]  /*14120*/  SHF.R.U64 R28, R28, 0x3, RZ ;  /* 0x000000031c1c7819 */ /* 0x000fe200000012ff */
[----:B------:R-:W-:Y:S01]  /*14130*/  UIMAD UR10, UR11, UR12, URZ ;  /* 0x0000000c0b0a72a4 */ /* 0x000fe2000f8e023f */
[----:B------:R-:W-:Y:S01]  /*14140*/  SHF.R.U64 R32, R32, 0x3, RZ ;  /* 0x0000000320207819 */ /* 0x000fe200000012ff */
[----:B------:R-:W-:Y:S01]  /*14150*/  UIMAD.WIDE.U32 UR8, UR4, UR12, URZ ;  /* 0x0000000c040872a5 */ /* 0x000fe2000f8e003f */
[----:B------:R-:W-:Y:S01]  /*14160*/  SHF.R.U64 R36, R36, 0x3, RZ ;  /* 0x0000000324247819 */ /* 0x000fe200000012ff */
[----:B------:R-:W5:Y:S01]  /*14170*/  LD.E.128 R8, desc[UR54][R8.64] ;  /* 0x0000003608087980 */ /* 0x000f62000c101d00 */
[----:B------:R-:W-:Y:S02]  /*14180*/  LOP3.LUT R20, R5, R20, RZ, 0x3c, !PT ;  /* 0x0000001405147212 */ /* 0x000fe400078e3cff */
        /* <DEDUP_REMOVED lines=10> */
[----:B------:R1:W5:Y:S01]  /*14230*/  LD.E.128 R4, desc[UR54][R20.64] ;  /* 0x0000003614047980 */ /* 0x000362000c101d00 */
[----:B------:R-:W-:Y:S01]  /*14240*/  LOP3.LUT R0, R3, 0x380, RZ, 0xc0, !PT ;  /* 0x0000038003007812 */ /* 0x000fe200078ec0ff */
[----:B------:R-:W-:-:S02]  /*14250*/  UIMAD UR10, UR4, UR13, UR10 ;  /* 0x0000000d040a72a4 */ /* 0x000fc4000f8e020a */
[----:B------:R-:W5:Y:S01]  /*14260*/  LD.E.128 R12, desc[UR54][R12.64] ;  /* 0x000000360c0c7980 */ /* 0x000f62000c101d00 */
[----:B------:R-:W-:-:S03]  /*14270*/  SHF.R.U64 R0, R0, 0x3, RZ ;  /* 0x0000000300007819 */ /* 0x000fc600000012ff */
[----:B------:R-:W5:Y:S01]  /*14280*/  LD.E.128 R24, desc[UR54][R24.64] ;  /* 0x0000003618187980 */ /* 0x000f62000c101d00 */
[----:B------:R-:W-:Y:S01]  /*14290*/  LOP3.LUT R40, R0, R3, RZ, 0x3c, !PT ;  /* 0x0000000300287212 */ /* 0x000fe200078e3cff */
[----:B-1----:R-:W1:Y:S01]  /*142a0*/  @P1 LDC R21, c[0x0][0xbec] ;  /* 0x0002fb00ff151b82 */ /* 0x002e620000000800 */
[----:B------:R-:W-:Y:S01]  /*142b0*/  UIADD3 UR9, UR9, UR10, URZ ;  /* 0x0000000a09097290 */ /* 0x000fe2000fffe03f */
[----:B------:R-:W-:Y:S01]  /*142c0*/  IMAD R0, R189, 0x20, R200 ;  /* 0x00000020bd007824 */ /* 0x000fe200078e02c8 */
[----:B------:R-:W5:Y:S01]  /*142d0*/  LD.E.128 R28, desc[UR54][R28.64] ;  /* 0x000000361c1c7980 */ /* 0x000f62000c101d00 */
[----:B------:R-:W-:Y:S02]  /*142e0*/  ULDC.64 UR10, c[0x0][0xae8] ;  /* 0x0002ba00000a7ab9 */ /* 0x000fe40000000a00 */
[----:B------:R-:W-:Y:S01]  /*142f0*/  UIMAD.WIDE.U32 UR8, UR36, UR10, UR8 ;  /* 0x0000000a240872a5 */ /* 0x000fe2000f8e0008 */
[----:B------:R-:W-:Y:S01]  /*14300*/  VIADD R44, R0, UR38 ;  /* 0x00000026002c7c36 */ /* 0x000fe20008000000 */
[----:B------:R-:W-:Y:S01]  /*14310*/  USHF.R.S32.HI UR4, URZ, 0x1f, UR7 ;  /* 0x0000001f3f047899 */ /* 0x000fe20008011407 */
[----:B------:R-:W5:Y:S01]  /*14320*/  LD.E.128 R32, desc[UR54][R32.64] ;  /* 0x0000003620207980 */ /* 0x000f62000c101d00 */
[----:B------:R-:W-:-:S03]  /*14330*/  UIMAD UR9, UR36, UR11, UR9 ;  /* 0x0000000b240972a4 */ /* 0x000fc6000f8e0209 */
[----:B------:R-:W-:Y:S01]  /*14340*/  ULDC.64 UR10, c[0x0][0xaf0] ;  /* 0x0002bc00000a7ab9 */ /* 0x000fe20000000a00 */
[----:B------:R-:W5:Y:S01]  /*14350*/  LD.E.128 R36, desc[UR54][R36.64] ;  /* 0x0000003624247980 */ /* 0x000f62000c101d00 */
[----:B------:R-:W-:Y:S01]  /*14360*/  UIMAD UR4, UR4, UR10, URZ ;  /* 0x0000000a040472a4 */ /* 0x000fe2000f8e023f */
[----:B------:R-:W-:Y:S01]  /*14370*/  IMAD.MOV.U32 R3, RZ, RZ, R44 ;  /* 0x000000ffff037224 */ /* 0x000fe200078e002c */
[----:B------:R-:W-:Y:S01]  /*14380*/  UIMAD.WIDE.U32 UR8, UR7, UR10, UR8 ;  /* 0x0000000a070872a5 */ /* 0x000fe2000f8e0008 */
[----:B------:R-:W5:Y:S01]  /*14390*/  LD.E.128 R40, desc[UR54][R40.64] ;  /* 0x0000003628287980 */ /* 0x000f62000c101d00 */
[----:B-1----:R-:W-:Y:S01]  /*143a0*/  @P1 IMAD.HI.U32 R0, R44, R21, RZ ;  /* 0x000000152c001227 */ /* 0x002fe200078e00ff */
[----:B------:R-:W-:Y:S01]  /*143b0*/  UIMAD UR4, UR7, UR11, UR4 ;  /* 0x0000000b070472a4 */ /* 0x000fe2000f8e0204 */
[----:B------:R-:W-:Y:S01]  /*143c0*/  @!PT LDS RZ, [RZ] ;  /* 0x00000000fffff984 */ /* 0x000fe20000000800 */
[----:B------:R-:W-:Y:S01]  /*143d0*/  @!PT LDS RZ, [RZ] ;  /* 0x00000000fffff984 */ /* 0x000fe20000000800 */
[----:B------:R-:W-:Y:S01]  /*143e0*/  @!PT LDS RZ, [RZ] ;  /* 0x00000000fffff984 */ /* 0x000fe20000000800 */
[----:B------:R-:W-:Y:S01]  /*143f0*/  @!PT LDS RZ, [RZ] ;  /* 0x00000000fffff984 */ /* 0x000fe20000000800 */
[----:B------:R1:W-:Y:S06]  /*14400*/  MEMBAR.ALL.CTA ;  /* 0x0000000000007992 */ /* 0x0003ec0000008000 */
[----:B-1----:R-:W1:Y:S01]  /*14410*/  FENCE.VIEW.ASYNC.S ;  /* 0x00000000000073c6 */ /* 0x002e620000000000 */
[----:B------:R-:W-:Y:S01]  /*14420*/  ULDC.64 UR10, c[0x0][0xae0] ;  /* 0x0002b800000a7ab9 */ /* 0x000fe20000000a00 */
[----:B0-----:R-:W-:Y:S01]  /*14430*/  @P1 SHF.R.U32.HI R3, RZ, R45, R0 ;  /* 0x0000002dff031219 */ /* 0x001fe20000011600 */
[----:B------:R-:W-:-:S03]  /*14440*/  UIADD3 UR4, UR9, UR4, URZ ;  /* 0x0000000409047290 */ /* 0x000fc6000fffe03f */
[--C-:B------:R-:W-:Y:S01]  /*14450*/  SHF.R.S32.HI R0, RZ, 0x1f, R3.reuse ;  /* 0x0000001fff007819 */ /* 0x100fe20000011403 */
[----:B------:R-:W-:Y:S02]  /*14460*/  IMAD.MOV R45, RZ, RZ, -R3 ;  /* 0x000000ffff2d7224 */ /* 0x000fe400078e0a03 */
[----:B------:R-:W-:Y:S02]  /*14470*/  IMAD.U32 R21, RZ, RZ, UR9 ;  /* 0x00000009ff157e24 */ /* 0x000fe4000f8e00ff */
[----:B------:R-:W-:Y:S02]  /*14480*/  IMAD R0, R0, UR10, RZ ;  /* 0x0000000a00007c24 */ /* 0x000fe4000f8e02ff */
[----:B------:R-:W-:Y:S02]  /*14490*/  IMAD R45, R92, R45, R44 ;  /* 0x0000002d5c2d7224 */ /* 0x000fe400078e022c */
[----:B------:R-:W-:Y:S01]  /*144a0*/  IMAD.U32 R20, RZ, RZ, UR8 ;  /* 0x00000008ff147e24 */ /* 0x000fe2000f8e00ff */
[----:B------:R-:W-:Y:S01]  /*144b0*/  ULDC.64 UR8, c[0x0][0xad8] ;  /* 0x0002b60000087ab9 */ /* 0x000fe20000000a00 */
[----:B------:R-:W-:-:S02]  /*144c0*/  IMAD.U32 R21, RZ, RZ, UR4 ;  /* 0x00000004ff157e24 */ /* 0x000fc4000f8e00ff */
[C---:B------:R-:W-:Y:S01]  /*144d0*/  IMAD R47, R3.reuse, UR11, R0 ;  /* 0x0000000b032f7c24 */ /* 0x040fe2000f8e0200 */
[----:B------:R-:W-:Y:S01]  /*144e0*/  SHF.R.S32.HI R0, RZ, 0x1f, R45 ;  /* 0x0000001fff007819 */ /* 0x000fe2000001142d */
[----:B------:R-:W-:-:S04]  /*144f0*/  IMAD.WIDE.U32 R20, R3, UR10, R20 ;  /* 0x0000000a03147c25 */ /* 0x000fc8000f8e0014 */
[----:B------:R-:W-:Y:S02]  /*14500*/  IMAD.IADD R21, R21, 0x1, R47 ;  /* 0x0000000115157824 */ /* 0x000fe400078e022f */
[----:B------:R-:W-:Y:S02]  /*14510*/  IMAD R0, R0, UR8, RZ ;  /* 0x0000000800007c24 */ /* 0x000fe4000f8e02ff */
[----:B------:R-:W-:Y:S02]  /*14520*/  VIADD R49, R200, UR38 ;  /* 0x00000026c8317c36 */ /* 0x000fe40008000000 */
[C---:B------:R-:W-:Y:S02]  /*14530*/  IMAD R47, R45.reuse, UR9, R0 ;  /* 0x000000092d2f7c24 */ /* 0x040fe4000f8e0200 */
[----:B------:R-:W-:Y:S01]  /*14540*/  IMAD.WIDE.U32 R20, R45, UR8, R20 ;  /* 0x000000082d147c25 */ /* 0x000fe2000f8e0014 */
[----:B------:R-:W-:Y:S01]  /*14550*/  ISETP.GE.AND P2, PT, R49, R18, PT ;  /* 0x000000123100720c */ /* 0x000fe20003f46270 */
[----:B------:R-:W-:-:S02]  /*14560*/  ULDC.64 UR8, c[0x0][0xa80] ;  /* 0x0002a00000087ab9 */ /* 0x000fc40000000a00 */
[----:B------:R-:W-:Y:S01]  /*14570*/  VIADD R3, R49, 0x20 ;  /* 0x0000002031037836 */ /* 0x000fe20000000000 */
[C---:B------:R-:W-:Y:S01]  /*14580*/  LEA R0, P3, R20.reuse, UR8, 0x1 ;  /* 0x0000000814007c11 */ /* 0x040fe2000f8608ff */
[----:B------:R-:W-:Y:S02]  /*14590*/  IMAD.IADD R21, R21, 0x1, R47 ;  /* 0x0000000115157824 */ /* 0x000fe400078e022f */
[----:B------:R-:W-:Y:S01]  /*145a0*/  VIADD R17, R17, 0x22820 ;  /* 0x0002282011117836 */ /* 0x000fe20000000000 */
[-C--:B------:R-:W-:Y:S01]  /*145b0*/  ISETP.GE.AND P0, PT, R3, R18.reuse, PT ;  /* 0x000000120300720c */ /* 0x080fe20003f06270 */
[----:B------:R-:W-:Y:S01]  /*145c0*/  VIADD R3, R49, 0x40 ;  /* 0x0000004031037836 */ /* 0x000fe20000000000 */
[----:B------:R-:W-:Y:S02]  /*145d0*/  LEA.HI.X R46, R20, UR9, R21, 0x1, P3 ;  /* 0x00000009142e7c11 */ /* 0x000fe400098f0c15 */
[----:B------:R-:W-:Y:S01]  /*145e0*/  PRMT R17, RZ, 0x654, R17 ;  /* 0x00000654ff117816 */ /* 0x000fe20000000011 */
[----:B-1----:R0:W1:Y:S01]  /*145f0*/  SHFL.IDX PT, R44, R0, RZ, 0x181f ;  /* 0x00181fff002c7589 */ /* 0x00206200000e0000 */
[----:B------:R-:W-:Y:S01]  /*14600*/  ISETP.GE.AND P1, PT, R3, R18, PT ;  /* 0x000000120300720c */ /* 0x000fe20003f26270 */
[----:B------:R-:W-:Y:S01]  /*14610*/  BSSY B1, `(.L_x_1529) ;  /* 0x000000d000017945 */ /* 0x000fe20003800000 */
[----:B------:R0:W-:Y:S01]  /*14620*/  SYNCS.ARRIVE.TRANS64.RED.A1T0 RZ, [R17+URZ], RZ ;  /* 0x000000ff11ff79a7 */ /* 0x0001e2000810043f */
[----:B------:R0:W2:Y:S02]  /*14630*/  SHFL.IDX PT, R3, R46, RZ, 0x181f ;  /* 0x00181fff2e037589 */ /* 0x0000a400000e0000 */
[----:B------:R-:W-:Y:S08]  /*14640*/  @P2 BRA `(.L_x_1530) ;  /* 0x0000000000242947 */ /* 0x000ff00003800000 */
[----:B------:R-:W-:Y:S02]  /*14650*/  ULDC UR4, c[0x0][0xac8] ;  /* 0x0002b20000047ab9 */ /* 0x000fe40000000800 */
[----:B------:R-:W-:Y:S02]  /*14660*/  ISETP.GE.AND P2, PT, R23, UR4, PT ;  /* 0x0000000417007c0c */ /* 0x000fe4000bf46270 */
[----:B------:R-:W-:-:S11]  /*14670*/  ISETP.GE.AND P3, PT, R188, UR4, PT ;  /* 0x00000004bc007c0c */ /* 0x000fd6000bf66270 */
[CC--:B-1----:R-:W-:Y:S02]  /*14680*/  @!P2 LEA R20, P4, R23.reuse, R44.reuse, 0x1 ;  /* 0x0000002c1714a211 */ /* 0x0c2fe400078808ff */
[C---:B------:R-:W-:Y:S02]  /*14690*/  @!P3 LEA R44, P5, R188.reuse, R44, 0x1 ;  /* 0x0000002cbc2cb211 */ /* 0x040fe400078a08ff */
[-C--:B--2---:R-:W-:Y:S02]  /*146a0*/  @!P2 LEA.HI.X R21, R23, R3.reuse, R216, 0x1, P4 ;  /* 0x000000031715a211 */ /* 0x084fe400020f0cd8 */
[----:B------:R-:W-:-:S03]  /*146b0*/  @!P3 LEA.HI.X R45, R188, R3, R215, 0x1, P5 ;  /* 0x00000003bc2db211 */ /* 0x000fc600028f0cd7 */
[----:B-----5:R3:W-:Y:S04]  /*146c0*/  @!P2 ST.E.128 desc[UR54][R20.64], R4 ;  /* 0x000000041400a985 */ /* 0x0207e8000c101d36 */
[----:B------:R3:W-:Y:S02]  /*146d0*/  @!P3 ST.E.128 desc[UR54][R44.64], R28 ;  /* 0x0000001c2c00b985 */ /* 0x0007e4000c101d36 */
.L_x_1530:
[----:B------:R-:W-:Y:S05]  /*146e0*/  BSYNC B1 ;  /* 0x0000000000017941 */ /* 0x000fea0003800000 */
.L_x_1529:
[----:B--2---:R2:W4:Y:S01]  /*146f0*/  SHFL.IDX PT, R3, R46, 0x1, 0x181f ;  /* 0x00381f002e037f89 */ /* 0x00452200000e0000 */
[----:B------:R-:W-:Y:S03]  /*14700*/  BSSY B1, `(.L_x_1531) ;  /* 0x000000c000017945 */ /* 0x000fe60003800000 */
[----:B---3-5:R2:W3:Y:S01]  /*14710*/  SHFL.IDX PT, R6, R0, 0x1, 0x181f ;  /* 0x00381f0000067f89 */ /* 0x0284e200000e0000 */
[----:B------:R-:W-:Y:S05]  /*14720*/  @P0 BRA `(.L_x_1532) ;  /* 0x0000000000240947 */ /* 0x000fea0003800000 */
[----:B------:R-:W-:Y:S02]  /*14730*/  ULDC UR4, c[0x0][0xac8] ;  /* 0x0002b20000047ab9 */ /* 0x000fe40000000800 */
[----:B------:R-:W-:Y:S02]  /*14740*/  ISETP.GE.AND P3, PT, R23, UR4, PT ;  /* 0x0000000417007c0c */ /* 0x000fe4000bf66270 */
[----:B------:R-:W-:-:S11]  /*14750*/  ISETP.GE.AND P4, PT, R188, UR4, PT ;  /* 0x00000004bc007c0c */ /* 0x000fd6000bf86270 */
[CC--:B---3--:R-:W-:Y:S02]  /*14760*/  @!P3 LEA R4, P0, R23.reuse, R6.reuse, 0x1 ;  /* 0x000000061704b211 */ /* 0x0c8fe400078008ff */
[C---:B------:R-:W-:Y:S02]  /*14770*/  @!P4 LEA R6, P2, R188.reuse, R6, 0x1 ;  /* 0x00000006bc06c211 */ /* 0x040fe400078408ff */
[-C--:B----4-:R-:W-:Y:S02]  /*14780*/  @!P3 LEA.HI.X R5, R23, R3.reuse, R216, 0x1, P0 ;  /* 0x000000031705b211 */ /* 0x090fe400000f0cd8 */
[----:B------:R-:W-:-:S03]  /*14790*/  @!P4 LEA.HI.X R7, R188, R3, R215, 0x1, P2 ;  /* 0x00000003bc07c211 */ /* 0x000fc600010f0cd7 */
[----:B------:R3:W-:Y:S04]  /*147a0*/  @!P3 ST.E.128 desc[UR54][R4.64], R8 ;  /* 0x000000080400b985 */ /* 0x0007e8000c101d36 */
[----:B------:R3:W-:Y:S02]  /*147b0*/  @!P4 ST.E.128 desc[UR54][R6.64], R32 ;  /* 0x000000200600c985 */ /* 0x0007e4000c101d36 */
.L_x_1532:
[----:B------:R-:W-:Y:S05]  /*147c0*/  BSYNC B1 ;  /* 0x0000000000017941 */ /* 0x000fea0003800000 */
.L_x_1531:
[----:B----4-:R4:W0:Y:S01]  /*147d0*/  SHFL.IDX PT, R3, R46, 0x2, 0x181f ;  /* 0x00581f002e037f89 */ /* 0x01082200000e0000 */
[----:B------:R-:W-:Y:S03]  /*147e0*/  BSSY B1, `(.L_x_1533) ;  /* 0x000000c000017945 */ /* 0x000fe60003800000 */
[----:B---3--:R4:W3:Y:S01]  /*147f0*/  SHFL.IDX PT, R6, R0, 0x2, 0x181f ;  /* 0x00581f0000067f89 */ /* 0x0088e200000e0000 */
[----:B------:R-:W-:Y:S05]  /*14800*/  @P1 BRA `(.L_x_1534) ;  /* 0x0000000000241947 */ /* 0x000fea0003800000 */
[----:B------:R-:W-:Y:S02]  /*14810*/  ULDC UR4, c[0x0][0xac8] ;  /* 0x0002b20000047ab9 */ /* 0x000fe40000000800 */
[----:B------:R-:W-:Y:S02]  /*14820*/  ISETP.GE.AND P2, PT, R23, UR4, PT ;  /* 0x0000000417007c0c */ /* 0x000fe4000bf46270 */
[----:B------:R-:W-:-:S11]  /*14830*/  ISETP.GE.AND P3, PT, R188, UR4, PT ;  /* 0x00000004bc007c0c */ /* 0x000fd6000bf66270 */
[CC--:B---3--:R-:W-:Y:S02]  /*14840*/  @!P2 LEA R4, P0, R23.reuse, R6.reuse, 0x1 ;  /* 0x000000061704a211 */ /* 0x0c8fe400078008ff */
[C---:B------:R-:W-:Y:S02]  /*14850*/  @!P3 LEA R6, P1, R188.reuse, R6, 0x1 ;  /* 0x00000006bc06b211 */ /* 0x040fe400078208ff */
[-C--:B0-----:R-:W-:Y:S02]  /*14860*/  @!P2 LEA.HI.X R5, R23, R3.reuse, R216, 0x1, P0 ;  /* 0x000000031705a211 */ /* 0x081fe400000f0cd8 */
[----:B------:R-:W-:-:S03]  /*14870*/  @!P3 LEA.HI.X R7, R188, R3, R215, 0x1, P1 ;  /* 0x00000003bc07b211 */ /* 0x000fc600008f0cd7 */
[----:B------:R0:W-:Y:S04]  /*14880*/  @!P2 ST.E.128 desc[UR54][R4.64], R12 ;  /* 0x0000000c0400a985 */ /* 0x0001e8000c101d36 */
[----:B------:R0:W-:Y:S02]  /*14890*/  @!P3 ST.E.128 desc[UR54][R6.64], R36 ;  /* 0x000000240600b985 */ /* 0x0001e4000c101d36 */
.L_x_1534:
[----:B------:R-:W-:Y:S05]  /*148a0*/  BSYNC B1 ;  /* 0x0000000000017941 */ /* 0x000fea0003800000 */
.L_x_1533:
[----:B0-----:R-:W-:Y:S01]  /*148b0*/  VIADD R3, R49, 0x60 ;  /* 0x0000006031037836 */ /* 0x001fe20000000000 */
[----:B--2-4-:R-:W0:Y:S04]  /*148c0*/  SHFL.IDX PT, R46, R46, 0x3, 0x181f ;  /* 0x00781f002e2e7f89 */ /* 0x014e2800000e0000 */
[----:B------:R-:W-:Y:S01]  /*148d0*/  ISETP.GE.AND P0, PT, R3, R18, PT ;  /* 0x000000120300720c */ /* 0x000fe20003f06270 */
[----:B------:R-:W2:-:S12]  /*148e0*/  SHFL.IDX PT, R0, R0, 0x3, 0x181f ;  /* 0x00781f0000007f89 */ /* 0x000e9800000e0000 */
[----:B------:R-:W-:Y:S05]  /*148f0*/  @P0 BRA `(.L_x_1535) ;  /* 0x00000018005c0947 */ /* 0x000fea0003800000 */
[----:B------:R-:W-:Y:S02]  /*14900*/  ULDC UR4, c[0x0][0xac8] ;  /* 0x0002b20000047ab9 */ /* 0x000fe40000000800 */
[----:B------:R-:W-:-:S13]  /*14910*/  ISETP.GE.AND P1, PT, R23, UR4, PT ;  /* 0x0000000417007c0c */ /* 0x000fda000bf26270 */
[----:B--2---:R-:W-:-:S04]  /*14920*/  @!P1 LEA R4, P0, R23, R0, 0x1 ;  /* 0x0000000017049211 */ /* 0x004fc800078008ff */
[----:B0-----:R-:W-:Y:S02]  /*14930*/  @!P1 LEA.HI.X R5, R23, R46, R216, 0x1, P0 ;  /* 0x0000002e17059211 */ /* 0x001fe400000f0cd8 */
[----:B------:R-:W-:-:S03]  /*14940*/  ISETP.GE.AND P0, PT, R188, UR4, PT ;  /* 0x00000004bc007c0c */ /* 0x000fc6000bf06270 */
[----:B------:R4:W-:Y:S10]  /*14950*/  @!P1 ST.E.128 desc[UR54][R4.64], R24 ;  /* 0x0000001804009985 */ /* 0x0009f4000c101d36 */
[----:B------:R-:W-:Y:S05]  /*14960*/  @P0 BRA `(.L_x_1535) ;  /* 0x0000001800400947 */ /* 0x000fea0003800000 */
[----:B----4-:R-:W-:-:S04]  /*14970*/  LEA R4, P0, R188, R0, 0x1 ;  /* 0x00000000bc047211 */ /* 0x010fc800078008ff */
[----:B------:R-:W-:-:S05]  /*14980*/  LEA.HI.X R5, R188, R46, R215, 0x1, P0 ;  /* 0x0000002ebc057211 */ /* 0x000fca00000f0cd7 */
[----:B------:R0:W-:Y:S01]  /*14990*/  ST.E.128 desc[UR54][R4.64], R40 ;  /* 0x0000002804007985 */ /* 0x0001e2000c101d36 */
[----:B------:R-:W-:Y:S05]  /*149a0*/  BRA `(.L_x_1535) ;  /* 0x0000001800307947 */ /* 0x000fea0003800000 */
.L_x_1528:
[----:B------:R-:W-:Y:S01]  /*149b0*/  ULDC.64 UR12, c[0x0][0xb08] ;  /* 0x0002c200000c7ab9 */ /* 0x000fe20000000a00 */
[----:B0-----:R-:W0:Y:S01]  /*149c0*/  @P1 LDC R0, c[0x0][0xbec] ;  /* 0x0002fb00ff001b82 */ /* 0x001e220000000800 */
[----:B------:R-:W-:Y:S01]  /*149d0*/  UIMAD UR10, UR11, UR12, URZ ;  /* 0x0000000c0b0a72a4 */ /* 0x000fe2000f8e023f */
[----:B------:R-:W-:Y:S01]  /*149e0*/  IMAD.MOV.U32 R3, RZ, RZ, R13 ;  /* 0x000000ffff037224 */ /* 0x000fe200078e000d */
[----:B------:R-:W-:Y:S01]  /*149f0*/  UIMAD.WIDE.U32 UR8, UR4, UR12, URZ ;  /* 0x0000000c040872a5 */ /* 0x000fe2000f8e003f */
[----:B------:R-:W-:Y:S01]  /*14a00*/  VIADD R17, R17, 0x22820 ;  /* 0x0002282011117836 */ /* 0x000fe20000000000 */
[----:B------:R-:W-:Y:S01]  /*14a10*/  UIMAD UR10, UR4, UR13, UR10 ;  /* 0x0000000d040a72a4 */ /* 0x000fe2000f8e020a */
[C---:B------:R-:W-:Y:S01]  /*14a20*/  VIADD R21, R19.reuse, 0x10 ;  /* 0x0000001013157836 */ /* 0x040fe20000000000 */
[----:B------:R-:W-:Y:S01]  /*14a30*/  USHF.R.S32.HI UR4, URZ, 0x1f, UR7 ;  /* 0x0000001f3f047899 */ /* 0x000fe20008011407 */
[----:B------:R-:W1:Y:S01]  /*14a40*/  @P1 LDC R5, c[0x0][0xbf0] ;  /* 0x0002fc00ff051b82 */ /* 0x000e620000000800 */
[----:B------:R-:W-:Y:S01]  /*14a50*/  UIADD3 UR9, UR9, UR10, URZ ;  /* 0x0000000a09097290 */ /* 0x000fe2000fffe03f */
[----:B------:R-:W-:Y:S01]  /*14a60*/  PRMT R17, RZ, 0x654, R17 ;  /* 0x00000654ff117816 */ /* 0x000fe20000000011 */
[C---:B------:R-:W-:Y:S01]  /*14a70*/  VIADD R25, R19.reuse, 0x18 ;  /* 0x0000001813197836 */ /* 0x040fe20000000000 */
[----:B------:R-:W-:Y:S01]  /*14a80*/  ULDC.64 UR10, c[0x0][0xb38] ;  /* 0x0002ce00000a7ab9 */ /* 0x000fe20000000a00 */
[C---:B------:R-:W-:Y:S01]  /*14a90*/  VIADD R27, R19.reuse, 0x20 ;  /* 0x00000020131b7836 */ /* 0x040fe20000000000 */
[----:B------:R-:W-:Y:S01]  /*14aa0*/  UIMAD.WIDE.U32 UR8, UR36, UR10, UR8 ;  /* 0x0000000a240872a5 */ /* 0x000fe2000f8e0008 */
[----:B------:R-:W-:Y:S01]  /*14ab0*/  VIADD R93, R19, 0x28 ;  /* 0x00000028135d7836 */ /* 0x000fe20000000000 */
[----:B------:R2:W-:Y:S01]  /*14ac0*/  SYNCS.ARRIVE.TRANS64.RED.A1T0 RZ, [R17+URZ], RZ ;  /* 0x000000ff11ff79a7 */ /* 0x0005e2000810043f */
[----:B------:R-:W-:Y:S01]  /*14ad0*/  BSSY B1, `(.L_x_1536) ;  /* 0x0000069000017945 */ /* 0x000fe20003800000 */
[----:B------:R-:W-:Y:S01]  /*14ae0*/  UIMAD UR9, UR36, UR11, UR9 ;  /* 0x0000000b240972a4 */ /* 0x000fe2000f8e0209 */
[----:B------:R-:W-:-:S02]  /*14af0*/  SHF.R.S32.HI R20, RZ, 0x1f, R21 ;  /* 0x0000001fff147819 */ /* 0x000fc40000011415 */
[----:B------:R-:W-:Y:S01]  /*14b00*/  ULDC.64 UR10, c[0x0][0xb40] ;  /* 0x0002d000000a7ab9 */ /* 0x000fe20000000a00 */
[----:B------:R-:W-:Y:S01]  /*14b10*/  SHF.R.S32.HI R24, RZ, 0x1f, R25 ;  /* 0x0000001fff187819 */ /* 0x000fe20000011419 */
[----:B------:R-:W-:Y:S01]  /*14b20*/  UIMAD UR4, UR4, UR10, URZ ;  /* 0x0000000a040472a4 */ /* 0x000fe2000f8e023f */
[----:B0-----:R-:W-:Y:S01]  /*14b30*/  @P1 IMAD.HI.U32 R0, R13, R0, RZ ;  /* 0x000000000d001227 */ /* 0x001fe200078e00ff */
[----:B------:R-:W-:Y:S01]  /*14b40*/  UIMAD.WIDE.U32 UR8, UR7, UR10, UR8 ;  /* 0x0000000a070872a5 */ /* 0x000fe2000f8e0008 */
[----:B------:R-:W-:Y:S01]  /*14b50*/  SHF.R.S32.HI R26, RZ, 0x1f, R27 ;  /* 0x0000001fff1a7819 */ /* 0x000fe2000001141b */
[----:B------:R-:W-:Y:S01]  /*14b60*/  UIMAD UR4, UR7, UR11, UR4 ;  /* 0x0000000b070472a4 */ /* 0x000fe2000f8e0204 */
[----:B--2---:R-:W-:Y:S02]  /*14b70*/  VIADD R17, R19, 0x8 ;  /* 0x0000000813117836 */ /* 0x004fe40000000000 */
[----:B------:R-:W-:Y:S01]  /*14b80*/  ULDC.64 UR10, c[0x0][0xb48] ;  /* 0x0002d200000a7ab9 */ /* 0x000fe20000000a00 */
[----:B------:R-:W-:Y:S01]  /*14b90*/  UIADD3 UR9, UR9, UR4, URZ ;  /* 0x0000000409097290 */ /* 0x000fe2000fffe03f */
[----:B-1----:R-:W-:-:S02]  /*14ba0*/  @P1 SHF.R.U32.HI R3, RZ, R5, R0 ;  /* 0x00000005ff031219 */ /* 0x002fc40000011600 */
[----:B------:R-:W-:Y:S01]  /*14bb0*/  SHF.R.S32.HI R18, RZ, 0x1f, R17 ;  /* 0x0000001fff127819 */ /* 0x000fe20000011411 */
[----:B------:R-:W-:Y:S01]  /*14bc0*/  UIMAD.WIDE.U32 UR8, UR40, UR10, UR8 ;  /* 0x0000000a280872a5 */ /* 0x000fe2000f8e0008 */
[--C-:B------:R-:W-:Y:S01]  /*14bd0*/  SHF.R.S32.HI R0, RZ, 0x1f, R3.reuse ;  /* 0x0000001fff007819 */ /* 0x100fe20000011403 */
[----:B------:R-:W-:Y:S02]  /*14be0*/  IMAD.MOV R7, RZ, RZ, -R3 ;  /* 0x000000ffff077224 */ /* 0x000fe400078e0a03 */
[----:B------:R-:W-:Y:S02]  /*14bf0*/  UIMAD UR40, UR40, UR11, UR9 ;  /* 0x0000000b282872a4 */ /* 0x000fe4000f8e0209 */
[----:B------:R-:W-:Y:S01]  /*14c00*/  IMAD R7, R92, R7, R13 ;  /* 0x000000075c077224 */ /* 0x000fe200078e020d */
[----:B------:R-:W-:Y:S01]  /*14c10*/  ULDC.64 UR10, c[0x0][0xb30] ;  /* 0x0002cc00000a7ab9 */ /* 0x000fe20000000a00 */
[----:B------:R-:W-:Y:S01]  /*14c20*/  IMAD.U32 R5, RZ, RZ, UR9 ;  /* 0x00000009ff057e24 */ /* 0x000fe2000f8e00ff */
[----:B------:R-:W-:Y:S01]  /*14c30*/  SHF.R.S32.HI R92, RZ, 0x1f, R93 ;  /* 0x0000001fff5c7819 */ /* 0x000fe2000001145d */
        /* <DEDUP_REMOVED lines=15> */
[----:B------:R0:W1:Y:S04]  /*14d30*/  SHFL.IDX PT, R6, R0, RZ, 0x1c1f ;  /* 0x001c1fff00067589 */ /* 0x00006800000e0000 */
        /* <DEDUP_REMOVED lines=12> */
[-C--:B------:R-:W-:Y:S02]  /*14e00*/  @!P3 LEA R10, P5, R21, R6.reuse, 0x2 ;  /* 0x00000006150ab211 */ /* 0x080fe400078a10ff */
        /* <DEDUP_REMOVED lines=11> */
[-C--:B-1----:R-:W-:Y:S02]  /*14ec0*/  @!P4 LEA R4, P6, R93, R6.reuse, 0x2 ;  /* 0x000000065d04c211 */ /* 0x082fe400078c10ff */
        /* <DEDUP_REMOVED lines=41> */
.L_x_1537:
[----:B------:R-:W-:Y:S05]  /*15160*/  BSYNC B1 ;  /* 0x0000000000017941 */ /* 0x000fea0003800000 */
.L_x_1536:
        /* <DEDUP_REMOVED lines=9> */
[-C--:B-1----:R-:W-:Y:S02]  /*15200*/  @!P0 LEA R8, P4, R17, R6.reuse, 0x2 ;  /* 0x0000000611088211 */ /* 0x082fe400078810ff */
[-C--:B------:R-:W-:Y:S02]  /*15210*/  @!P1 LEA R10, P5, R21, R6.reuse, 0x2 ;  /* 0x00000006150a9211 */ /* 0x080fe400078a10ff */
[-C--:B---3--:R-:W-:Y:S02]  /*15220*/  @!P0 LEA.HI.X R9, R17, R7.reuse, R18, 0x2, P4 ;  /* 0x0000000711098211 */ /* 0x088fe400020f1412 */
[----:B------:R-:W-:Y:S01]  /*15230*/  ISETP.GE.AND P4, PT, R93, UR4, PT ;  /* 0x000000045d007c0c */ /* 0x000fe2000bf86270 */
[----:B------:R-:W-:Y:S01]  /*15240*/  @!P6 IMAD.WIDE R4, R19, 0x4, R6 ;  /* 0x000000041304e825 */ /* 0x000fe200078e0206 */
[----:B------:R-:W-:Y:S02]  /*15250*/  @!P1 LEA.HI.X R11, R21, R7, R20, 0x2, P5 ;  /* 0x00000007150b9211 */ /* 0x000fe400028f1414 */
[----:B------:R-:W-:-:S02]  /*15260*/  @!P2 LEA R12, P5, R25, R6, 0x2 ;  /* 0x00000006190ca211 */ /* 0x000fc400078a10ff */
[----:B------:R1:W-:Y:S02]  /*15270*/  @!P6 ST.E.64 desc[UR54][R4.64], R32 ;  /* 0x000000200400e985 */ /* 0x0003e4000c101b36 */
[-C--:B------:R-:W-:Y:S02]  /*15280*/  @!P2 LEA.HI.X R13, R25, R7.reuse, R24, 0x2, P5 ;  /* 0x00000007190da211 */ /* 0x080fe400028f1418 */
[-C--:B------:R-:W-:Y:S01]  /*15290*/  @!P3 LEA R14, P5, R27, R6.reuse, 0x2 ;  /* 0x000000061b0eb211 */ /* 0x080fe200078a10ff */
[----:B------:R3:W-:Y:S01]  /*152a0*/  @!P0 ST.E.64 desc[UR54][R8.64], R34 ;  /* 0x0000002208008985 */ /* 0x0007e2000c101b36 */
[----:B------:R-:W-:Y:S02]  /*152b0*/  ISETP.GE.AND P0, PT, R199, UR4, PT ;  /* 0x00000004c7007c0c */ /* 0x000fe4000bf06270 */
[----:B------:R-:W-:Y:S01]  /*152c0*/  @!P3 LEA.HI.X R15, R27, R7, R26, 0x2, P5 ;  /* 0x000000071b0fb211 */ /* 0x000fe200028f141a */
[----:B------:R4:W-:Y:S01]  /*152d0*/  @!P1 ST.E.64 desc[UR54][R10.64], R36 ;  /* 0x000000240a009985 */ /* 0x0009e2000c101b36 */
[----:B------:R-:W-:-:S02]  /*152e0*/  @!P4 LEA R20, P5, R93, R6, 0x2 ;  /* 0x000000065d14c211 */ /* 0x000fc400078a10ff */
[----:B------:R-:W-:Y:S01]  /*152f0*/  ISETP.GE.AND P1, PT, R198, UR4, PT ;  /* 0x00000004c6007c0c */ /* 0x000fe2000bf26270 */
[----:B------:R5:W-:Y:S01]  /*15300*/  @!P2 ST.E.64 desc[UR54][R12.64], R38 ;  /* 0x000000260c00a985 */ /* 0x000be2000c101b36 */
[----:B------:R-:W-:Y:S02]  /*15310*/  @!P4 LEA.HI.X R21, R93, R7, R92, 0x2, P5 ;  /* 0x000000075d15c211 */ /* 0x000fe400028f145c */
[----:B------:R-:W-:Y:S01]  /*15320*/  ISETP.GE.AND P2, PT, R197, UR4, PT ;  /* 0x00000004c5007c0c */ /* 0x000fe2000bf46270 */
[----:B------:R-:W-:Y:S02]  /*15330*/  @!P3 ST.E.64 desc[UR54][R14.64], R40 ;  /* 0x000000280e00b985 */ /* 0x000fe4000c101b36 */
[----:B------:R-:W-:Y:S02]  /*15340*/  @!P0 LEA R24, P3, R199, R6, 0x2 ;  /* 0x00000006c7188211 */ /* 0x000fe400078610ff */
[----:B------:R-:W-:Y:S01]  /*15350*/  @!P4 ST.E.64 desc[UR54][R20.64], R42 ;  /* 0x0000002a1400c985 */ /* 0x000fe2000c101b36 */
[----:B------:R-:W-:-:S02]  /*15360*/  ISETP.GE.AND P4, PT, R196, UR4, PT ;  /* 0x00000004c4007c0c */ /* 0x000fc4000bf86270 */
[-C--:B------:R-:W-:Y:S02]  /*15370*/  @!P0 LEA.HI.X R25, R199, R7.reuse, R211, 0x2, P3 ;  /* 0x00000007c7198211 */ /* 0x080fe400018f14d3 */
[CC--:B-1----:R-:W-:Y:S02]  /*15380*/  @!P1 LEA R4, P5, R198.reuse, R6.reuse, 0x2 ;  /* 0x00000006c6049211 */ /* 0x0c2fe400078a10ff */
[----:B------:R-:W-:Y:S01]  /*15390*/  ISETP.GE.AND P3, PT, R195, UR4, PT ;  /* 0x00000004c3007c0c */ /* 0x000fe2000bf66270 */
[----:B------:R-:W-:Y:S01]  /*153a0*/  @!P0 ST.E.64 desc[UR54][R24.64], R44 ;  /* 0x0000002c18008985 */ /* 0x000fe2000c101b36 */
[C---:B---3--:R-:W-:Y:S02]  /*153b0*/  @!P2 LEA R8, P6, R197.reuse, R6, 0x2 ;  /* 0x00000006c508a211 */ /* 0x048fe400078c10ff */
[-C--:B------:R-:W-:Y:S02]  /*153c0*/  @!P1 LEA.HI.X R5, R198, R7.reuse, R210, 0x2, P5 ;  /* 0x00000007c6059211 */ /* 0x080fe400028f14d2 */
[----:B------:R-:W-:-:S02]  /*153d0*/  @!P2 LEA.HI.X R9, R197, R7, R209, 0x2, P6 ;  /* 0x00000007c509a211 */ /* 0x000fc400030f14d1 */
[----:B------:R-:W-:Y:S01]  /*153e0*/  ISETP.GE.AND P0, PT, R194, UR4, PT ;  /* 0x00000004c2007c0c */ /* 0x000fe2000bf06270 */
[----:B------:R1:W-:Y:S01]  /*153f0*/  @!P1 ST.E.64 desc[UR54][R4.64], R46 ;  /* 0x0000002e04009985 */ /* 0x0003e2000c101b36 */
[CC--:B----4-:R-:W-:Y:S02]  /*15400*/  @!P4 LEA R10, P1, R196.reuse, R6.reuse, 0x2 ;  /* 0x00000006c40ac211 */ /* 0x0d0fe400078210ff */
[----:B------:R-:W-:Y:S01]  /*15410*/  ISETP.GE.AND P5, PT, R193, UR4, PT ;  /* 0x00000004c1007c0c */ /* 0x000fe2000bfa6270 */
[----:B------:R3:W-:Y:S01]  /*15420*/  @!P2 ST.E.64 desc[UR54][R8.64], R48 ;  /* 0x000000300800a985 */ /* 0x0007e2000c101b36 */
[----:B------:R-:W-:Y:S02]  /*15430*/  @!P4 LEA.HI.X R11, R196, R7, R208, 0x2, P1 ;  /* 0x00000007c40bc211 */ /* 0x000fe400008f14d0 */
[----:B------:R-:W-:Y:S02]  /*15440*/  ISETP.GE.AND P2, PT, R192, UR4, PT ;  /* 0x00000004c0007c0c */ /* 0x000fe4000bf46270 */
[----:B------:R-:W-:Y:S01]  /*15450*/  ISETP.GE.AND P1, PT, R191, UR4, PT ;  /* 0x00000004bf007c0c */ /* 0x000fe2000bf26270 */
[----:B------:R4:W-:Y:S01]  /*15460*/  @!P4 ST.E.64 desc[UR54][R10.64], R50 ;  /* 0x000000320a00c985 */ /* 0x0009e2000c101b36 */
[----:B-----5:R-:W-:-:S02]  /*15470*/  @!P3 LEA R12, P6, R195, R6, 0x2 ;  /* 0x00000006c30cb211 */ /* 0x020fc400078c10ff */
[C---:B-1----:R-:W-:Y:S02]  /*15480*/  @!P0 LEA R4, P4, R194.reuse, R6, 0x2 ;  /* 0x00000006c2048211 */ /* 0x042fe400078810ff */
[-C--:B------:R-:W-:Y:S02]  /*15490*/  @!P3 LEA.HI.X R13, R195, R7.reuse, R207, 0x2, P6 ;  /* 0x00000007c30db211 */ /* 0x080fe400030f14cf */
[----:B------:R-:W-:-:S03]  /*154a0*/  @!P0 LEA.HI.X R5, R194, R7, R206, 0x2, P4 ;  /* 0x00000007c2058211 */ /* 0x000fc600020f14ce */
[CC--:B---3--:R-:W-:Y:S01]  /*154b0*/  @!P2 LEA R8, P4, R192.reuse, R6.reuse, 0x2 ;  /* 0x00000006c008a211 */ /* 0x0c8fe200078810ff */
[----:B------:R4:W-:Y:S01]  /*154c0*/  @!P3 ST.E.64 desc[UR54][R12.64], R52 ;  /* 0x000000340c00b985 */ /* 0x0009e2000c101b36 */
[-C--:B------:R-:W-:Y:S02]  /*154d0*/  @!P5 LEA R14, P3, R193, R6.reuse, 0x2 ;  /* 0x00000006c10ed211 */ /* 0x080fe400078610ff */
[----:B------:R-:W-:Y:S01]  /*154e0*/  @!P1 LEA R20, P6, R191, R6, 0x2 ;  /* 0x00000006bf149211 */ /* 0x000fe200078c10ff */
[----:B------:R4:W-:Y:S01]  /*154f0*/  @!P0 ST.E.64 desc[UR54][R4.64], R54 ;  /* 0x0000003604008985 */ /* 0x0009e2000c101b36 */
        /* <DEDUP_REMOVED lines=8> */
[----:B----4-:R-:W-:-:S04]  /*15580*/  LEA R4, P0, R190, R6, 0x2 ;  /* 0x00000006be047211 */ /* 0x010fc800078010ff */
[----:B------:R-:W-:-:S05]  /*15590*/  LEA.HI.X R5, R190, R7, R202, 0x2, P0 ;  /* 0x00000007be057211 */ /* 0x000fca00000f14ca */
[----:B------:R1:W-:Y:S01]  /*155a0*/  ST.E.64 desc[UR54][R4.64], R30 ;  /* 0x0000001e04007985 */ /* 0x0003e2000c101b36 */
[----:B------:R-:W-:Y:S05]  /*155b0*/  BRA `(.L_x_1535) ;  /* 0x0000000c002c7947 */ /* 0x000fea0003800000 */
.L_x_1526:
[----:B------:R-:W0:Y:S01]  /*155c0*/  LDC.64 R4, c[0x0][0xc00] ;  /* 0x00030000ff047b82 */ /* 0x000e220000000a00 */
[----:B------:R-:W-:Y:S01]  /*155d0*/  ULDC.64 UR8, c[0x0][0xc00] ;  /* 0x0003000000087ab9 */ /* 0x000fe20000000a00 */
[----:B------:R-:W-:Y:S01]  /*155e0*/  IMAD.MOV.U32 R3, RZ, RZ, RZ ;  /* 0x000000ffff037224 */ /* 0x000fe200078e00ff */
[----:B------:R-:W-:-:S05]  /*155f0*/  UIMAD.WIDE UR8, UR37, 0x4, UR8 ;  /* 0x00000004250878a5 */ /* 0x000fca000f8e0208 */
[----:B------:R-:W1:Y:S01]  /*15600*/  LDC.64 R6, c[0x0][0xc08] ;  /* 0x00030200ff067b82 */ /* 0x000e620000000a00 */
[----:B0-----:R-:W-:Y:S01]  /*15610*/  ISETP.NE.U32.AND P0, PT, R4, RZ, PT ;  /* 0x000000ff0400720c */ /* 0x001fe20003f05070 */
[----:B------:R-:W-:Y:S01]  /*15620*/  IMAD.U32 R4, RZ, RZ, UR8 ;  /* 0x00000008ff047e24 */ /* 0x000fe2000f8e00ff */
[----:B------:R-:W-:Y:S01]  /*15630*/  R2UR UR4, R5 ;  /* 0x00000000050472ca */ /* 0x000fe200000e0000 */
[----:B------:R-:W-:Y:S01]  /*15640*/  IMAD.U32 R5, RZ, RZ, UR9 ;  /* 0x00000009ff057e24 */ /* 0x000fe2000f8e00ff */
[----:B-1----:R-:W-:-:S09]  /*15650*/  ISETP.NE.U32.AND P1, PT, R6, RZ, PT ;  /* 0x000000ff0600720c */ /* 0x002fd20003f25070 */
[----:B------:R-:W-:Y:S02]  /*15660*/  VOTEU.ANY UP0, P0 ;  /* 0x00000000003f7886 */ /* 0x000fe40000000100 */
[----:B------:R-:W-:Y:S01]  /*15670*/  UISETP.NE.AND.EX UP0, UPT, UR4, URZ, UPT, UP0 ;  /* 0x0000003f0400728c */ /* 0x000fe2000bf05300 */
[----:B------:R-:W-:Y:S01]  /*15680*/  R2UR UR4, R7 ;  /* 0x00000000070472ca */ /* 0x000fe200000e0000 */
[----:B------:R-:W-:-:S04]  /*15690*/  VOTEU.ANY UP1, P1 ;  /* 0x00000000003f7886 */ /* 0x000fc80000820100 */
[----:B------:R-:W-:-:S08]  /*156a0*/  PLOP3.LUT P0, PT, PT, PT, UP0, 0x80, 0x0 ;  /* 0x000000000000781c */ /* 0x000fd00003f0f008 */
[----:B------:R-:W-:-:S06]  /*156b0*/  UISETP.NE.AND.EX UP1, UPT, UR4, URZ, UPT, UP1 ;  /* 0x0000003f0400728c */ /* 0x000fcc000bf25310 */
[----:B------:R-:W-:Y:S01]  /*156c0*/  PLOP3.LUT P1, PT, PT, PT, UP1, 0x80, 0x0 ;  /* 0x000000000000781c */ /* 0x000fe20003f2f018 */
[----:B------:R0:W5:Y:S01]  /*156d0*/  @P0 LDG.E R3, desc[UR54][R4.64] ;  /* 0x0000003604030981 */ /* 0x000162000c1e1900 */
[----:B------:R-:W-:Y:S02]  /*156e0*/  ULDC UR4, c[0x0][0xa88] ;  /* 0x0002a20000047ab9 */ /* 0x000fe40000000800 */
[----:B------:R-:W-:Y:S01]  /*156f0*/  IMAD.U32 R0, RZ, RZ, UR4 ;  /* 0x00000004ff007e24 */ /* 0x000fe2000f8e00ff */
[----:B------:R-:W-:Y:S02]  /*15700*/  @UP1 ULDC.64 UR8, c[0x0][0xc08] ;  /* 0x0003020000081ab9 */ /* 0x000fe40000000a00 */
[----:B------:R-:W-:-:S06]  /*15710*/  @UP1 UIMAD.WIDE UR8, UR37, 0x4, UR8 ;  /* 0x00000004250818a5 */ /* 0x000fcc000f8e0208 */
[----:B------:R-:W-:Y:S02]  /*15720*/  IMAD.U32 R6, RZ, RZ, UR8 ;  /* 0x00000008ff067e24 */ /* 0x000fe4000f8e00ff */
[----:B------:R-:W-:-:S05]  /*15730*/  IMAD.U32 R7, RZ, RZ, UR9 ;  /* 0x00000009ff077e24 */ /* 0x000fca000f8e00ff */
[----:B------:R0:W5:Y:S01]  /*15740*/  @P1 LDG.E R0, desc[UR54][R6.64] ;  /* 0x0000003606001981 */ /* 0x000162000c1e1900 */
[----:B------:R-:W-:Y:S05]  /*15750*/  @P1 BRA `(.L_x_1538) ;  /* 0x0000000000101947 */ /* 0x000fea0003800000 */
[----:B------:R-:W-:Y:S05]  /*15760*/  @!P0 BRA `(.L_x_1538) ;  /* 0x00000000000c8947 */ /* 0x000fea0003800000 */
[----:B0-----:R-:W2:Y:S04]  /*15770*/  LDG.E R7, desc[UR54][R4.64] ;  /* 0x0000003604077981 */ /* 0x001ea8000c1e1900 */
[----:B-----5:R-:W2:Y:S02]  /*15780*/  LDG.E R0, desc[UR54][R4.64+0x4] ;  /* 0x0000043604007981 */ /* 0x020ea4000c1e1900 */
[----:B--2---:R-:W-:-:S07]  /*15790*/  IMAD.IADD R0, R0, 0x1, -R7 ;  /* 0x0000000100007824 */ /* 0x004fce00078e0a07 */
.L_x_1538:
[----:B-----5:R-:W-:Y:S01]  /*157a0*/  R2UR UR16, R3 ;  /* 0x00000000031072ca */ /* 0x020fe200000e0000 */
[----:B------:R-:W-:Y:S01]  /*157b0*/  USHF.R.S32.HI UR7, URZ, 0x1f, UR37 ;  /* 0x0000001f3f077899 */ /* 0x000fe20008011425 */
[----:B------:R-:W-:Y:S01]  /*157c0*/  ISETP.GT.AND P0, PT, R217, 0x7f, PT ;  /* 0x0000007fd900780c */ /* 0x000fe20003f04270 */
[----:B------:R-:W-:Y:S01]  /*157d0*/  USEL UR4, UR37, URZ, !UP0 ;  /* 0x0000003f25047287 */ /* 0x000fe2000c000000 */
[----:B------:R-:W-:Y:S01]  /*157e0*/  BSSY B1, `(.L_x_1539) ;  /* 0x000003a000017945 */ /* 0x000fe20003800000 */
[----:B------:R-:W-:-:S08]  /*157f0*/  USEL UR7, UR7, URZ, !UP0 ;  /* 0x0000003f07077287 */ /* 0x000fd0000c000000 */
[----:B------:R-:W-:Y:S02]  /*15800*/  USHF.R.S32.HI UR16, URZ, 0x1f, UR16 ;  /* 0x0000001f3f107899 */ /* 0x000fe40008011410 */
[----:B------:R-:W-:Y:S10]  /*15810*/  @P0 BRA `(.L_x_1540) ;  /* 0x0000000000d80947 */ /* 0x000ff40003800000 */
[----:B0-----:R-:W0:Y:S01]  /*15820*/  S2R R5, SR_TID.X ;  /* 0x0000000000057919 */ /* 0x001e220000002100 */
[----:B------:R-:W1:Y:S01]  /*15830*/  LDC R9, c[0x0][0xbe8] ;  /* 0x0002fa00ff097b82 */ /* 0x000e620000000800 */
[----:B------:R-:W-:Y:S02]  /*15840*/  IMAD.U32 R8, RZ, RZ, UR38 ;  /* 0x00000026ff087e24 */ /* 0x000fe4000f8e00ff */
[----:B-1----:R-:W-:-:S03]  /*15850*/  IMAD R4, R0, R9, RZ ;  /* 0x0000000900047224 */ /* 0x002fc600078e02ff */
[----:B0-----:R-:W-:-:S04]  /*15860*/  IADD3 R8, R8, -0x80, R5 ;  /* 0xffffff8008087810 */ /* 0x001fc80007ffe005 */
[----:B------:R-:W-:-:S13]  /*15870*/  ISETP.GE.AND P0, PT, R8, R4, PT ;  /* 0x000000040800720c */ /* 0x000fda0003f06270 */
[----:B------:R-:W-:Y:S05]  /*15880*/  @P0 BRA `(.L_x_1540) ;  /* 0x0000000000bc0947 */ /* 0x000fea0003800000 */
[----:B------:R-:W-:Y:S01]  /*15890*/  ISETP.NE.AND P0, PT, R9, 0x1, PT ;  /* 0x000000010900780c */ /* 0x000fe20003f05270 */
[----:B------:R-:W-:Y:S01]  /*158a0*/  UISETP.GT.AND UP0, UPT, UR46, 0x1, UPT ;  /* 0x000000012e00788c */ /* 0x000fe2000bf04270 */
[----:B------:R-:W-:Y:S01]  /*158b0*/  IMAD.MOV.U32 R6, RZ, RZ, R8 ;  /* 0x000000ffff067224 */ /* 0x000fe200078e0008 */
[----:B------:R-:W-:Y:S02]  /*158c0*/  UMOV UR8, 0x9b8 ;  /* 0x000009b800087882 */ /* 0x000fe40000000000 */
[----:B------:R-:W-:Y:S02]  /*158d0*/  USEL UR17, UR8, 0x978, UP0 ;  /* 0x0000097808117887 */ /* 0x000fe40008000000 */
[----:B------:R-:W-:-:S06]  /*158e0*/  USEL UR19, UR40, URZ, UP0 ;  /* 0x0000003f28137287 */ /* 0x000fcc0008000000 */
[----:B------:R-:W0:Y:S04]  /*158f0*/  @P0 LDC R7, c[0x0][0xbec] ;  /* 0x0002fb00ff070b82 */ /* 0x000e280000000800 */
[----:B------:R-:W-:Y:S01]  /*15900*/  ULDC.64 UR8, c[0x0][UR17+0x218] ;  /* 0x0000860011087abb */ /* 0x000fe20008000a00 */
[----:B------:R-:W-:Y:S01]  /*15910*/  ULDC.64 UR10, c[0x0][UR17+0x220] ;  /* 0x00008800110a7abb */ /* 0x000fe20008000a00 */
[----:B------:R-:W-:Y:S02]  /*15920*/  UIMAD.WIDE.U32 UR14, UR8, UR36, URZ ;  /* 0x00000024080e72a5 */ /* 0x000fe4000f8e003f */
[----:B------:R-:W1:Y:S01]  /*15930*/  @P0 LDC R10, c[0x0][0xbf0] ;  /* 0x0002fc00ff0a0b82 */ /* 0x000e620000000800 */
[----:B------:R-:W-:Y:S02]  /*15940*/  UIMAD UR18, UR9, UR36, URZ ;  /* 0x00000024091272a4 */ /* 0x000fe4000f8e023f */
[----:B------:R-:W-:Y:S01]  /*15950*/  UIMAD UR11, UR11, UR4, URZ ;  /* 0x000000040b0b72a4 */ /* 0x000fe2000f8e023f */
[----:B------:R-:W-:Y:S01]  /*15960*/  IMAD.U32 R4, RZ, RZ, UR14 ;  /* 0x0000000eff047e24 */ /* 0x000fe2000f8e00ff */
[----:B------:R-:W-:Y:S01]  /*15970*/  UIMAD.WIDE.U32 UR8, UR10, UR4, URZ ;  /* 0x000000040a0872a5 */ /* 0x000fe2000f8e003f */
[----:B------:R-:W-:Y:S01]  /*15980*/  IMAD.U32 R5, RZ, RZ, UR15 ;  /* 0x0000000fff057e24 */ /* 0x000fe2000f8e00ff */
[----:B------:R-:W-:-:S02]  /*15990*/  UIADD3 UR14, UR18, UR15, URZ ;  /* 0x0000000f120e7290 */ /* 0x000fc4000fffe03f */
[----:B------:R-:W-:Y:S01]  /*159a0*/  UIMAD UR11, UR10, UR7, UR11 ;  /* 0x000000070a0b72a4 */ /* 0x000fe2000f8e020b */
[----:B------:R-:W-:-:S03]  /*159b0*/  ULDC.64 UR12, c[0x0][UR17+0x228] ;  /* 0x00008a00110c7abb */ /* 0x000fc60008000a00 */
[----:B------:R-:W-:Y:S01]  /*159c0*/  UIADD3 UR11, UR9, UR11, URZ ;  /* 0x0000000b090b7290 */ /* 0x000fe2000fffe03f */
[----:B------:R-:W-:Y:S01]  /*159d0*/  IMAD.U32 R11, RZ, RZ, UR14 ;  /* 0x0000000eff0b7e24 */ /* 0x000fe2000f8e00ff */
[----:B------:R-:W-:Y:S01]  /*159e0*/  UIMAD.WIDE.U32 UR20, UR12, UR19, URZ ;  /* 0x000000130c1472a5 */ /* 0x000fe2000f8e003f */
[----:B0-----:R-:W-:Y:S01]  /*159f0*/  @P0 IMAD.HI.U32 R7, R8, R7, RZ ;  /* 0x0000000708070227 */ /* 0x001fe200078e00ff */
[----:B------:R-:W-:-:S04]  /*15a00*/  UIMAD UR10, UR13, UR19, URZ ;  /* 0x000000130d0a72a4 */ /* 0x000fc8000f8e023f */
[----:B------:R-:W-:Y:S01]  /*15a10*/  UIADD3 UR10, UR10, UR21, URZ ;  /* 0x000000150a0a7290 */ /* 0x000fe2000fffe03f */
[----:B-1----:R-:W-:Y:S02]  /*15a20*/  @P0 SHF.R.U32.HI R6, RZ, R10, R7 ;  /* 0x0000000aff060219 */ /* 0x002fe40000011607 */
[----:B------:R-:W-:Y:S01]  /*15a30*/  IADD3 R5, P0, P1, R4, UR8, R3 ;  /* 0x0000000804057c10 */ /* 0x000fe2000f91e003 */
[----:B------:R-:W-:Y:S01]  /*15a40*/  IMAD.U32 R4, RZ, RZ, UR16 ;  /* 0x00000010ff047e24 */ /* 0x000fe2000f8e00ff */
[----:B------:R-:W-:Y:S01]  /*15a50*/  ULDC.64 UR8, c[0x0][UR17+0x210] ;  /* 0x0000840011087abb */ /* 0x000fe20008000a00 */
[----:B------:R-:W-:-:S04]  /*15a60*/  IMAD.MOV R7, RZ, RZ, -R6 ;  /* 0x000000ffff077224 */ /* 0x000fc800078e0a06 */
[----:B------:R-:W-:Y:S01]  /*15a70*/  IMAD R7, R9, R7, R8 ;  /* 0x0000000709077224 */ /* 0x000fe200078e0208 */
[----:B------:R-:W-:Y:S02]  /*15a80*/  IADD3.X R8, R11, UR11, R4, P0, P1 ;  /* 0x0000000b0b087c10 */ /* 0x000fe400087e2404 */
[----:B------:R-:W-:Y:S01]  /*15a90*/  IADD3 R4, P0, P1, R6, UR20, R5 ;  /* 0x0000001406047c10 */ /* 0x000fe2000f91e005 */
[----:B------:R-:W-:Y:S01]  /*15aa0*/  IMAD R9, R7, UR9, RZ ;  /* 0x0000000907097c24 */ /* 0x000fe2000f8e02ff */
[----:B------:R-:W-:Y:S02]  /*15ab0*/  SHF.R.S32.HI R5, RZ, 0x1f, R6 ;  /* 0x0000001fff057819 */ /* 0x000fe40000011406 */
[----:B------:R-:W-:Y:S02]  /*15ac0*/  SHF.R.S32.HI R6, RZ, 0x1f, R7 ;  /* 0x0000001fff067819 */ /* 0x000fe40000011407 */
[----:B------:R-:W-:Y:S01]  /*15ad0*/  IADD3.X R5, R5, UR10, R8, P0, P1 ;  /* 0x0000000a05057c10 */ /* 0x000fe200087e2408 */
[----:B------:R-:W-:Y:S01]  /*15ae0*/  ULDC.64 UR10, c[0x0][0xba8] ;  /* 0x0002ea00000a7ab9 */ /* 0x000fe20000000a00 */
[----:B------:R-:W-:Y:S01]  /*15af0*/  @!UP0 ULDC UR10, c[0x0][0xb50] ;  /* 0x0002d400000a8ab9 */ /* 0x000fe20000000800 */
[----:B------:R-:W-:Y:S01]  /*15b00*/  IMAD R9, R6, UR8, R9 ;  /* 0x0000000806097c24 */ /* 0x000fe2000f8e0209 */
[----:B------:R-:W-:Y:S01]  /*15b10*/  @!UP0 ULDC UR11, c[0x0][0xb54] ;  /* 0x0002d500000b8ab9 */ /* 0x000fe20000000800 */
[----:B------:R-:W-:-:S04]  /*15b20*/  IMAD.WIDE.U32 R4, R7, UR8, R4 ;  /* 0x0000000807047c25 */ /* 0x000fc8000f8e0004 */
[----:B------:R-:W-:Y:S01]  /*15b30*/  IMAD.IADD R5, R5, 0x1, R9 ;  /* 0x0000000105057824 */ /* 0x000fe200078e0209 */
[----:B------:R-:W-:-:S04]  /*15b40*/  LEA R6, P0, R4, UR10, 0x2 ;  /* 0x0000000a04067c11 */ /* 0x000fc8000f8010ff */
[----:B------:R-:W-:Y:S01]  /*15b50*/  LEA.HI.X R7, R4, UR11, R5, 0x2, P0 ;  /* 0x0000000b04077c11 */ /* 0x000fe200080f1405 */
[----:B------:R-:W-:-:S05]  /*15b60*/  IMAD.MOV.U32 R5, RZ, RZ, -0x800000 ;  /* 0xff800000ff057424 */ /* 0x000fca00078e00ff */
[----:B------:R1:W-:Y:S03]  /*15b70*/  STG.E desc[UR54][R6.64], R5 ;  /* 0x0000000506007986 */ /* 0x0003e6000c101936 */
.L_x_1540:
[----:B------:R-:W-:Y:S05]  /*15b80*/  BSYNC B1 ;  /* 0x0000000000017941 */ /* 0x000fea0003800000 */
.L_x_1539:
[----:B------:R-:W-:-:S06]  /*15b90*/  UISETP.GT.AND UP0, UPT, UR46, 0x1, UPT ;  /* 0x000000012e00788c */ /* 0x000fcc000bf04270 */
[----:B------:R-:W-:-:S13]  /*15ba0*/  PLOP3.LUT P0, PT, PT, PT, UP0, 0x80, 0x0 ;  /* 0x000000000000781c */ /* 0x000fda0003f0f008 */
[----:B------:R-:W-:Y:S05]  /*15bb0*/  @P0 BRA `(.L_x_1535) ;  /* 0x0000000400ac0947 */ /* 0x000fea0003800000 */
[----:B------:R-:W2:Y:S01]  /*15bc0*/  LDC R11, c[0x0][0xbe8] ;  /* 0x0002fa00ff0b7b82 */ /* 0x000ea20000000800 */
[C---:B------:R-:W-:Y:S01]  /*15bd0*/  R2UR UR11, R3.reuse ;  /* 0x00000000030b72ca */ /* 0x040fe200000e0000 */
[----:B------:R-:W-:Y:S01]  /*15be0*/  ULDC.64 UR12, c[0x0][0xaa0] ;  /* 0x0002a800000c7ab9 */ /* 0x000fe20000000a00 */
[----:B------:R-:W-:Y:S01]  /*15bf0*/  R2UR UR8, R3 ;  /* 0x00000000030872ca */ /* 0x000fe200000e0000 */
[----:B------:R-:W-:Y:S01]  /*15c00*/  UIMAD UR10, UR16, UR12, URZ ;  /* 0x0000000c100a72a4 */ /* 0x000fe2000f8e023f */
[----:B------:R-:W-:Y:S01]  /*15c10*/  IMAD R3, R189, 0x20, R200 ;  /* 0x00000020bd037824 */ /* 0x000fe200078e02c8 */
[----:B------:R-:W-:Y:S03]  /*15c20*/  BSSY B1, `(.L_x_1541) ;  /* 0x000003a000017945 */ /* 0x000fe60003800000 */
[----:B------:R-:W-:-:S04]  /*15c30*/  VIADD R8, R3, UR38 ;  /* 0x0000002603087c36 */ /* 0x000fc80008000000 */
[----:B------:R-:W-:Y:S01]  /*15c40*/  IMAD.MOV.U32 R3, RZ, RZ, R8 ;  /* 0x000000ffff037224 */ /* 0x000fe200078e0008 */
[----:B------:R-:W-:Y:S02]  /*15c50*/  UIMAD UR10, UR11, UR13, UR10 ;  /* 0x0000000d0b0a72a4 */ /* 0x000fe4000f8e020a */
[----:B------:R-:W-:-:S04]  /*15c60*/  UIMAD.WIDE.U32 UR8, UR8, UR12, URZ ;  /* 0x0000000c080872a5 */ /* 0x000fc8000f8e003f */
[----:B------:R-:W-:-:S03]  /*15c70*/  UIADD3 UR9, UR9, UR10, URZ ;  /* 0x0000000a09097290 */ /* 0x000fc6000fffe03f */
[----:B------:R-:W-:Y:S01]  /*15c80*/  ULDC.64 UR10, c[0x0][0xae8] ;  /* 0x0002ba00000a7ab9 */ /* 0x000fe20000000a00 */
[----:B--2---:R-:W-:Y:S01]  /*15c90*/  ISETP.NE.AND P0, PT, R11, 0x1, PT ;  /* 0x000000010b00780c */ /* 0x004fe20003f05270 */
[----:B------:R-:W-:-:S04]  /*15ca0*/  UIMAD.WIDE.U32 UR8, UR36, UR10, UR8 ;  /* 0x0000000a240872a5 */ /* 0x000fc8000f8e0008 */
[----:B------:R-:W-:-:S03]  /*15cb0*/  UIMAD UR9, UR36, UR11, UR9 ;  /* 0x0000000b240972a4 */ /* 0x000fc6000f8e0209 */
[----:B------:R-:W-:Y:S02]  /*15cc0*/  ULDC.64 UR10, c[0x0][0xaf0] ;  /* 0x0002bc00000a7ab9 */ /* 0x000fe40000000a00 */
[----:B------:R-:W-:Y:S02]  /*15cd0*/  UIMAD UR7, UR7, UR10, URZ ;  /* 0x0000000a070772a4 */ /* 0x000fe4000f8e023f */
[----:B------:R-:W-:Y:S01]  /*15ce0*/  UIMAD.WIDE.U32 UR8, UR4, UR10, UR8 ;  /* 0x0000000a040872a5 */ /* 0x000fe2000f8e0008 */
[----:B01----:R-:W0:Y:S01]  /*15cf0*/  @P0 LDC R5, c[0x0][0xbec] ;  /* 0x0002fb00ff050b82 */ /* 0x003e220000000800 */
[----:B------:R-:W-:-:S03]  /*15d00*/  UIMAD UR7, UR4, UR11, UR7 ;  /* 0x0000000b040772a4 */ /* 0x000fc6000f8e0207 */
[----:B------:R-:W-:Y:S01]  /*15d10*/  ULDC.64 UR10, c[0x0][0xae0] ;  /* 0x0002b800000a7ab9 */ /* 0x000fe20000000a00 */
[----:B------:R-:W-:-:S03]  /*15d20*/  UIADD3 UR4, UR9, UR7, URZ ;  /* 0x0000000709047290 */ /* 0x000fc6000fffe03f */
        /* <DEDUP_REMOVED lines=16> */
[----:B------:R-:W-:Y:S02]  /*15e30*/  VIADD R8, R200, UR38 ;  /* 0x00000026c8087c36 */ /* 0x000fe40008000000 */
[----:B------:R-:W-:Y:S02]  /*15e40*/  IMAD R11, R0, R11, RZ ;  /* 0x0000000b000b7224 */ /* 0x000fe400078e02ff */
[C---:B------:R-:W-:Y:S02]  /*15e50*/  IMAD R3, R7.reuse, UR9, R6 ;  /* 0x0000000907037c24 */ /* 0x040fe4000f8e0206 */
[----:B------:R-:W-:Y:S01]  /*15e60*/  IMAD.WIDE.U32 R4, R7, UR8, R4 ;  /* 0x0000000807047c25 */ /* 0x000fe2000f8e0004 */
[----:B------:R-:W-:Y:S01]  /*15e70*/  ISETP.GE.AND P2, PT, R8, R11, PT ;  /* 0x0000000b0800720c */ /* 0x000fe20003f46270 */
[----:B------:R-:W-:-:S02]  /*15e80*/  ULDC.64 UR8, c[0x0][0xa80] ;  /* 0x0002a00000087ab9 */ /* 0x000fc40000000a00 */
[----:B------:R-:W-:Y:S01]  /*15e90*/  VIADD R0, R8, 0x20 ;  /* 0x0000002008007836 */ /* 0x000fe20000000000 */
[----:B------:R-:W-:Y:S01]  /*15ea0*/  LEA R6, P3, R4, UR8, 0x1 ;  /* 0x0000000804067c11 */ /* 0x000fe2000f8608ff */
[----:B------:R-:W-:-:S03]  /*15eb0*/  IMAD.IADD R3, R5, 0x1, R3 ;  /* 0x0000000105037824 */ /* 0x000fc600078e0203 */
[-C--:B------:R-:W-:Y:S01]  /*15ec0*/  ISETP.GE.AND P1, PT, R0, R11.reuse, PT ;  /* 0x0000000b0000720c */ /* 0x080fe20003f26270 */
[----:B------:R-:W-:Y:S01]  /*15ed0*/  VIADD R0, R8, 0x40 ;  /* 0x0000004008007836 */ /* 0x000fe20000000000 */
[----:B------:R-:W-:Y:S02]  /*15ee0*/  LEA.HI.X R3, R4, UR9, R3, 0x1, P3 ;  /* 0x0000000904037c11 */ /* 0x000fe400098f0c03 */
[----:B------:R0:W1:Y:S02]  /*15ef0*/  SHFL.IDX PT, R4, R6, RZ, 0x181f ;  /* 0x00181fff06047589 */ /* 0x00006400000e0000 */
[----:B------:R-:W-:Y:S02]  /*15f00*/  ISETP.GE.AND P0, PT, R0, R11, PT ;  /* 0x0000000b0000720c */ /* 0x000fe40003f06270 */
[----:B------:R0:W2:Y:S01]  /*15f10*/  SHFL.IDX PT, R0, R3, RZ, 0x181f ;  /* 0x00181fff03007589 */ /* 0x0000a200000e0000 */
[----:B------:R-:W-:Y:S10]  /*15f20*/  @P2 BRA `(.L_x_1542) ;  /* 0x0000000000242947 */ /* 0x000ff40003800000 */
[----:B------:R-:W-:Y:S02]  /*15f30*/  ULDC UR4, c[0x0][0xac8] ;  /* 0x0002b20000047ab9 */ /* 0x000fe40000000800 */
[----:B------:R-:W-:Y:S02]  /*15f40*/  ISETP.GE.AND P4, PT, R23, UR4, PT ;  /* 0x0000000417007c0c */ /* 0x000fe4000bf86270 */
[----:B------:R-:W-:-:S11]  /*15f50*/  ISETP.GE.AND P5, PT, R188, UR4, PT ;  /* 0x00000004bc007c0c */ /* 0x000fd6000bfa6270 */
[CC--:B-1----:R-:W-:Y:S02]  /*15f60*/  @!P4 LEA R12, P2, R23.reuse, R4.reuse, 0x1 ;  /* 0x00000004170cc211 */ /* 0x0c2fe400078408ff */
[C---:B------:R-:W-:Y:S02]  /*15f70*/  @!P5 LEA R4, P3, R188.reuse, R4, 0x1 ;  /* 0x00000004bc04d211 */ /* 0x040fe400078608ff */
[-C--:B--2---:R-:W-:Y:S02]  /*15f80*/  @!P4 LEA.HI.X R13, R23, R0.reuse, R216, 0x1, P2 ;  /* 0x00000000170dc211 */ /* 0x084fe400010f0cd8 */
[----:B------:R-:W-:-:S03]  /*15f90*/  @!P5 LEA.HI.X R5, R188, R0, R215, 0x1, P3 ;  /* 0x00000000bc05d211 */ /* 0x000fc600018f0cd7 */
[----:B------:R3:W-:Y:S04]  /*15fa0*/  @!P4 ST.E.128 desc[UR54][R12.64], RZ ;  /* 0x000000ff0c00c985 */ /* 0x0007e8000c101d36 */
[----:B------:R3:W-:Y:S02]  /*15fb0*/  @!P5 ST.E.128 desc[UR54][R4.64], RZ ;  /* 0x000000ff0400d985 */ /* 0x0007e4000c101d36 */
.L_x_1542:
[----:B------:R-:W-:Y:S05]  /*15fc0*/  BSYNC B1 ;  /* 0x0000000000017941 */ /* 0x000fea0003800000 */
.L_x_1541:
[----:B--2---:R2:W4:Y:S01]  /*15fd0*/  SHFL.IDX PT, R0, R3, 0x1, 0x181f ;  /* 0x00381f0003007f89 */ /* 0x00452200000e0000 */
[----:B------:R-:W-:Y:S03]  /*15fe0*/  BSSY B1, `(.L_x_1543) ;  /* 0x000000c000017945 */ /* 0x000fe60003800000 */
[----:B-1-3--:R2:W1:Y:S01]  /*15ff0*/  SHFL.IDX PT, R4, R6, 0x1, 0x181f ;  /* 0x00381f0006047f89 */ /* 0x00a46200000e0000 */
[----:B------:R-:W-:Y:S05]  /*16000*/  @P1 BRA `(.L_x_1544) ;  /* 0x0000000000241947 */ /* 0x000fea0003800000 */
[----:B------:R-:W-:Y:S02]  /*16010*/  ULDC UR4, c[0x0][0xac8] ;  /* 0x0002b20000047ab9 */ /* 0x000fe40000000800 */
[----:B------:R-:W-:Y:S02]  /*16020*/  ISETP.GE.AND P3, PT, R23, UR4, PT ;  /* 0x0000000417007c0c */ /* 0x000fe4000bf66270 */
[----:B------:R-:W-:-:S11]  /*16030*/  ISETP.GE.AND P4, PT, R188, UR4, PT ;  /* 0x00000004bc007c0c */ /* 0x000fd6000bf86270 */
[CC--:B-1----:R-:W-:Y:S02]  /*16040*/  @!P3 LEA R12, P1, R23.reuse, R4.reuse, 0x1 ;  /* 0x00000004170cb211 */ /* 0x0c2fe400078208ff */
[C---:B------:R-:W-:Y:S02]  /*16050*/  @!P4 LEA R4, P2, R188.reuse, R4, 0x1 ;  /* 0x00000004bc04c211 */ /* 0x040fe400078408ff */
[-C--:B----4-:R-:W-:Y:S02]  /*16060*/  @!P3 LEA.HI.X R13, R23, R0.reuse, R216, 0x1, P1 ;  /* 0x00000000170db211 */ /* 0x090fe400008f0cd8 */
[----:B------:R-:W-:-:S03]  /*16070*/  @!P4 LEA.HI.X R5, R188, R0, R215, 0x1, P2 ;  /* 0x00000000bc05c211 */ /* 0x000fc600010f0cd7 */
[----:B------:R3:W-:Y:S04]  /*16080*/  @!P3 ST.E.128 desc[UR54][R12.64], RZ ;  /* 0x000000ff0c00b985 */ /* 0x0007e8000c101d36 */
[----:B------:R3:W-:Y:S02]  /*16090*/  @!P4 ST.E.128 desc[UR54][R4.64], RZ ;  /* 0x000000ff0400c985 */ /* 0x0007e4000c101d36 */
.L_x_1544:
[----:B------:R-:W-:Y:S05]  /*160a0*/  BSYNC B1 ;  /* 0x0000000000017941 */ /* 0x000fea0003800000 */
.L_x_1543:
[----:B----4-:R4:W0:Y:S01]  /*160b0*/  SHFL.IDX PT, R0, R3, 0x2, 0x181f ;  /* 0x00581f0003007f89 */ /* 0x01082200000e0000 */
        /* <DEDUP_REMOVED lines=8> */
[-C--:B0-----:R-:W-:Y:S02]  /*16140*/  @!P2 LEA.HI.X R13, R23, R0.reuse, R216, 0x1, P0 ;  /* 0x00000000170da211 */ /* 0x081fe400000f0cd8 */
[----:B------:R-:W-:-:S03]  /*16150*/  @!P3 LEA.HI.X R5, R188, R0, R215, 0x1, P1 ;  /* 0x00000000bc05b211 */ /* 0x000fc600008f0cd7 */
[----:B------:R3:W-:Y:S04]  /*16160*/  @!P2 ST.E.128 desc[UR54][R12.64], RZ ;  /* 0x000000ff0c00a985 */ /* 0x0007e8000c101d36 */
[----:B------:R3:W-:Y:S02]  /*16170*/  @!P3 ST.E.128 desc[UR54][R4.64], RZ ;  /* 0x000000ff0400b985 */ /* 0x0007e4000c101d36 */
.L_x_1546:
[----:B------:R-:W-:Y:S05]  /*16180*/  BSYNC B1 ;  /* 0x0000000000017941 */ /* 0x000fea0003800000 */
.L_x_1545:
[----:B0-----:R-:W-:Y:S01]  /*16190*/  VIADD R0, R8, 0x60 ;  /* 0x0000006008007836 */ /* 0x001fe20000000000 */
[----:B--2-4-:R-:W0:Y:S04]  /*161a0*/  SHFL.IDX PT, R3, R3, 0x3, 0x181f ;  /* 0x00781f0003037f89 */ /* 0x014e2800000e0000 */
[----:B------:R-:W-:Y:S01]  /*161b0*/  ISETP.GE.AND P0, PT, R0, R11, PT ;  /* 0x0000000b0000720c */ /* 0x000fe20003f06270 */
[----:B-1-3--:R1:W2:-:S12]  /*161c0*/  SHFL.IDX PT, R4, R6, 0x3, 0x181f ;  /* 0x00781f0006047f89 */ /* 0x00a29800000e0000 */
[----:B-1----:R-:W-:Y:S05]  /*161d0*/  @P0 BRA `(.L_x_1535) ;  /* 0x0000000000240947 */ /* 0x002fea0003800000 */
[----:B------:R-:W-:Y:S02]  /*161e0*/  ULDC UR4, c[0x0][0xac8] ;  /* 0x0002b20000047ab9 */ /* 0x000fe40000000800 */
[----:B------:R-:W-:Y:S02]  /*161f0*/  ISETP.GE.AND P2, PT, R23, UR4, PT ;  /* 0x0000000417007c0c */ /* 0x000fe4000bf46270 */
[----:B------:R-:W-:-:S11]  /*16200*/  ISETP.GE.AND P3, PT, R188, UR4, PT ;  /* 0x00000004bc007c0c */ /* 0x000fd6000bf66270 */
[CC--:B--2---:R-:W-:Y:S02]  /*16210*/  @!P2 LEA R6, P0, R23.reuse, R4.reuse, 0x1 ;  /* 0x000000041706a211 */ /* 0x0c4fe400078008ff */
[C---:B------:R-:W-:Y:S02]  /*16220*/  @!P3 LEA R4, P1, R188.reuse, R4, 0x1 ;  /* 0x00000004bc04b211 */ /* 0x040fe400078208ff */
[-C--:B0-----:R-:W-:Y:S02]  /*16230*/  @!P2 LEA.HI.X R7, R23, R3.reuse, R216, 0x1, P0 ;  /* 0x000000031707a211 */ /* 0x081fe400000f0cd8 */
[----:B------:R-:W-:-:S03]  /*16240*/  @!P3 LEA.HI.X R5, R188, R3, R215, 0x1, P1 ;  /* 0x00000003bc05b211 */ /* 0x000fc600008f0cd7 */
[----:B------:R0:W-:Y:S04]  /*16250*/  @!P2 ST.E.128 desc[UR54][R6.64], RZ ;  /* 0x000000ff0600a985 */ /* 0x0001e8000c101d36 */
[----:B------:R0:W-:Y:S02]  /*16260*/  @!P3 ST.E.128 desc[UR54][R4.64], RZ ;  /* 0x000000ff0400b985 */ /* 0x0001e4000c101d36 */
.L_x_1535:
[----:B------:R-:W-:Y:S05]  /*16270*/  BSYNC B0 ;  /* 0x0000000000007941 */ /* 0x000fea0003800000 */
.L_x_1525:
[----:B------:R-:W-:Y:S02]  /*16280*/  ULDC UR4, c[0x0][0xc3c] ;  /* 0x00030f0000047ab9 */ /* 0x000fe40000000800 */
[----:B------:R-:W-:-:S06]  /*16290*/  UISETP.GE.AND UP0, UPT, UR51, UR4, UPT ;  /* 0x000000043300728c */ /* 0x000fcc000bf06270 */
[----:B------:R-:W-:-:S13]  /*162a0*/  PLOP3.LUT P0, PT, PT, PT, UP0, 0x80, 0x0 ;  /* 0x000000000000781c */ /* 0x000fda0003f0f008 */
[----:B------:R-:W-:Y:S05]  /*162b0*/  @!P0 BRA `(.L_x_1547) ;  /* 0xfffffea800f88947 */ /* 0x000fea000383ffff */
[----:B------:R-:W-:Y:S05]  /*162c0*/  EXIT ;  /* 0x000000000000794d */ /* 0x000fea0003800000 */
.L_x_1434:
        /* <DEDUP_REMOVED lines=19> */
[----:B------:R-:W-:Y:S02]  /*16400*/  IMAD.MOV.U32 R0, RZ, RZ, RZ ;  /* 0x000000ffff007224 */ /* 0x000fe400078e00ff */
[----:B------:R-:W-:Y:S01]  /*16410*/  IMAD.MOV.U32 R9, RZ, RZ, RZ ;  /* 0x000000ffff097224 */ /* 0x000fe200078e00ff */
[----:B0-----:R-:W-:-:S04]  /*16420*/  LOP3.LUT R7, R4, 0x1f, RZ, 0xc0, !PT ;  /* 0x0000001f04077812 */ /* 0x001fc800078ec0ff */
[----:B------:R-:W-:-:S04]  /*16430*/  ISETP.NE.AND P0, PT, R7, 0x1f, PT ;  /* 0x0000001f0700780c */ /* 0x000fc80003f05270 */
[----:B------:R-:W-:-:S13]  /*16440*/  ISETP.GE.OR P1, PT, R7, UR4, !P0 ;  /* 0x0000000407007c0c */ /* 0x000fda000c726670 */
[----:B------:R-:W0:Y:S08]  /*16450*/  @!P1 LDC.64 R4, c[0x0][0xc80] ;  /* 0x00032000ff049b82 */ /* 0x000e300000000a00 */
[----:B------:R-:W1:Y:S01]  /*16460*/  @!P1 LDC.64 R2, c[0x0][0xc78] ;  /* 0x00031e00ff029b82 */ /* 0x000e620000000a00 */
[----:B0-----:R-:W-:-:S05]  /*16470*/  @!P1 IMAD.WIDE.U32 R4, R7, 0x4, R4 ;  /* 0x0000000407049825 */ /* 0x001fca00078e0004 */
[----:B------:R-:W2:Y:S01]  /*16480*/  @!P1 LDG.E R0, desc[UR54][R4.64] ;  /* 0x0000003604009981 */ /* 0x000ea2000c1e1900 */
[----:B-1----:R-:W-:-:S05]  /*16490*/  @!P1 IMAD.WIDE.U32 R2, R7, 0x4, R2 ;  /* 0x0000000407029825 */ /* 0x002fca00078e0002 */
        /* <DEDUP_REMOVED lines=21> */
[----:B------:R-:W1:Y:S01]  /*165f0*/  S2R R6, SR_CTAID.X ;  /* 0x0000000000067919 */ /* 0x000e620000002500 */
[----:B0-----:R-:W-:Y:S02]  /*16600*/  SEL R5, R4, RZ, P5 ;  /* 0x000000ff04057207 */ /* 0x001fe40002800000 */
[----:B------:R-:W0:Y:S03]  /*16610*/  LDC R4, c[0x0][0xc38] ;  /* 0x00030e00ff047b82 */ /* 0x000e260000000800 */
[----:B------:R-:W-:-:S05]  /*16620*/  IMAD.IADD R5, R2, 0x1, R5 ;  /* 0x0000000102057824 */ /* 0x000fca00078e0205 */
[----:B------:R-:W0:Y:S02]  /*16630*/  SHFL.IDX PT, R11, R5, 0x1f, 0x1f ;  /* 0x03e01f00050b7f89 */ /* 0x000e2400000e0000 */
[----:B0-----:R-:W-:-:S05]  /*16640*/  IMAD R11, R11, R4, RZ ;  /* 0x000000040b0b7224 */ /* 0x001fca00078e02ff */
[----:B-1----:R-:W-:Y:S01]  /*16650*/  ISETP.GT.AND P6, PT, R11, R6, PT ;  /* 0x000000060b00720c */ /* 0x002fe20003fc4270 */
[----:B------:R-:W-:-:S12]  /*16660*/  IMAD.MOV.U32 R8, RZ, RZ, R11 ;  /* 0x000000ffff087224 */ /* 0x000fd800078e000b */
[----:B------:R-:W-:Y:S05]  /*16670*/  @P6 BRA `(.L_x_1549) ;  /* 0x00000000009c6947 */ /* 0x000fea0003800000 */
[----:B------:R-:W-:Y:S01]  /*16680*/  IMAD.MOV.U32 R11, RZ, RZ, R8 ;  /* 0x000000ffff0b7224 */ /* 0x000fe200078e0008 */
[----:B------:R-:W-:Y:S01]  /*16690*/  UMOV UR4, URZ ;  /* 0x0000003f00047c82 */ /* 0x000fe20008000000 */
[----:B------:R-:W-:-:S05]  /*166a0*/  ULDC UR5, c[0x0][0xc3c] ;  /* 0x00030f0000057ab9 */ /* 0x000fca0000000800 */
.L_x_1551:
[----:B------:R-:W-:-:S04]  /*166b0*/  UIADD3 UR4, UR4, 0x1f, URZ ;  /* 0x0000001f04047890 */ /* 0x000fc8000fffe03f */
[----:B------:R-:W-:-:S06]  /*166c0*/  UISETP.GE.AND UP0, UPT, UR4, UR5, UPT ;  /* 0x000000050400728c */ /* 0x000fcc000bf06270 */
[----:B------:R-:W-:-:S13]  /*166d0*/  PLOP3.LUT P6, PT, PT, PT, UP0, 0x40, 0x0 ;  /* 0x000000000000781c */ /* 0x000fda0003fce808 */
[----:B------:R-:W-:Y:S05]  /*166e0*/  @!P6 BRA `(.L_x_1550) ;  /* 0x0000000800d0e947 */ /* 0x000fea0003800000 */
[----:B------:R-:W-:Y:S02]  /*166f0*/  VIADD R9, R7, UR4 ;  /* 0x0000000407097c36 */ /* 0x000fe40008000000 */
[----:B------:R-:W-:-:S03]  /*16700*/  IMAD.MOV.U32 R0, RZ, RZ, RZ ;  /* 0x000000ffff007224 */ /* 0x000fc600078e00ff */
[----:B------:R-:W-:-:S13]  /*16710*/  ISETP.GE.OR P6, PT, R9, UR5, !P0 ;  /* 0x0000000509007c0c */ /* 0x000fda000c7c6670 */
[----:B------:R-:W0:Y:S08]  /*16720*/  @!P6 LDC.64 R4, c[0x0][0xc80] ;  /* 0x00032000ff04eb82 */ /* 0x000e300000000a00 */
[----:B------:R-:W1:Y:S01]  /*16730*/  @!P6 LDC.64 R2, c[0x0][0xc78] ;  /* 0x00031e00ff02eb82 */ /* 0x000e620000000a00 */
[----:B0-----:R-:W-:-:S05]  /*16740*/  @!P6 IMAD.WIDE R4, R9, 0x4, R4 ;  /* 0x000000040904e825 */ /* 0x001fca00078e0204 */
[----:B------:R0:W2:Y:S01]  /*16750*/  @!P6 LDG.E R0, desc[UR54][R4.64] ;  /* 0x000000360400e981 */ /* 0x0000a2000c1e1900 */
[----:B-1----:R-:W-:-:S04]  /*16760*/  @!P6 IMAD.WIDE R2, R9, 0x4, R2 ;  /* 0x000000040902e825 */ /* 0x002fc800078e0202 */
[----:B------:R-:W-:Y:S01]  /*16770*/  IMAD.MOV.U32 R9, RZ, RZ, RZ ;  /* 0x000000ffff097224 */ /* 0x000fe200078e00ff */
[----:B0-----:R-:W0:Y:S05]  /*16780*/  LDC R4, c[0x0][0xc38] ;  /* 0x00030e00ff047b82 */ /* 0x001e2a0000000800 */
[----:B------:R-:W2:Y:S02]  /*16790*/  @!P6 LDG.E R9, desc[UR54][R2.64] ;  /* 0x000000360209e981 */ /* 0x000ea4000c1e1900 */
[----:B--2---:R-:W-:-:S05]  /*167a0*/  IMAD R15, R0, R9, RZ ;  /* 0x00000009000f7224 */ /* 0x004fca00078e02ff */
        /* <DEDUP_REMOVED lines=20> */
.L_x_1549:
[----:B------:R-:W-:-:S04]  /*168f0*/  IMAD.IADD R8, R11, 0x1, -R8 ;  /* 0x000000010b087824 */ /* 0x000fc800078e0a08 */
[----:B------:R-:W-:-:S05]  /*16900*/  IMAD R3, R5, R4, R8 ;  /* 0x0000000405037224 */ /* 0x000fca00078e0208 */
[----:B------:R-:W-:Y:S01]  /*16910*/  ISETP.GT.AND P0, PT, R3, R6, PT ;  /* 0x000000060300720c */ /* 0x000fe20003f04270 */
[----:B------:R-:W-:-:S12]  /*16920*/  IMAD.MOV.U32 R3, RZ, RZ, RZ ;  /* 0x000000ffff037224 */ /* 0x000fd800078e00ff */
[----:B------:R-:W-:Y:S02]  /*16930*/  VOTEU.ANY UR6, UPT, !P0 ;  /* 0x0000000000067886 */ /* 0x000fe400040e0100 */
[----:B------:R-:W-:Y:S02]  /*16940*/  UPOPC UR5, UR6 ;  /* 0x00000006000572bf */ /* 0x000fe40008000000 */
[----:B------:R-:W-:Y:S02]  /*16950*/  ISETP.NE.AND P0, PT, RZ, UR6, PT ;  /* 0x00000006ff007c0c */ /* 0x000fe4000bf05270 */
[----:B------:R-:W-:Y:S02]  /*16960*/  UIADD3 UR40, UR5, UR4, URZ ;  /* 0x0000000405287290 */ /* 0x000fe4000fffe03f */
[----:B------:R-:W-:Y:S02]  /*16970*/  IMAD.U32 R2, RZ, RZ, UR5 ;  /* 0x00000005ff027e24 */ /* 0x000fe4000f8e00ff */
[----:B------:R-:W-:-:S03]  /*16980*/  IMAD.U32 R11, RZ, RZ, UR5 ;  /* 0x00000005ff0b7e24 */ /* 0x000fc6000f8e00ff */
[----:B------:R-:W0:Y:S04]  /*16990*/  SHFL.IDX PT, R9, R9, R2, 0x1f ;  /* 0x00001f0209097589 */ /* 0x000e2800000e0000 */
[----:B------:R1:W2:Y:S01]  /*169a0*/  SHFL.IDX PT, R0, R0, R11, 0x1f ;  /* 0x00001f0b00007589 */ /* 0x0002a200000e0000 */
[----:B0-----:R-:W-:Y:S01]  /*169b0*/  ISETP.NE.AND P1, PT, R9, 0x1, PT ;  /* 0x000000010900780c */ /* 0x001fe20003f25270 */
[----:B-1----:R-:W-:-:S12]  /*169c0*/  @!P0 BRA `(.L_x_1552) ;  /* 0x00000000000c8947 */ /* 0x002fd80003800000 */
[----:B------:R-:W-:-:S06]  /*169d0*/  UIADD3 UR4, UR5, -0x1, URZ ;  /* 0xffffffff05047890 */ /* 0x000fcc000fffe03f */
[----:B------:R-:W-:-:S05]  /*169e0*/  IMAD.U32 R2, RZ, RZ, UR4 ;  /* 0x00000004ff027e24 */ /* 0x000fca000f8e00ff */
[----:B------:R0:W1:Y:S02]  /*169f0*/  SHFL.IDX PT, R3, R5, R2, 0x1f ;  /* 0x00001f0205037589 */ /* 0x00006400000e0000 */
.L_x_1552:
[----:B01----:R-:W-:-:S04]  /*16a00*/  IMAD R2, R3, R4, R8 ;  /* 0x0000000403027224 */ /* 0x003fc800078e0208 */
[----:B------:R-:W-:Y:S01]  /*16a10*/  IMAD.IADD R5, R6, 0x1, -R2 ;  /* 0x0000000106057824 */ /* 0x000fe200078e0a02 */
[----:B------:R0:W-:Y:S01]  /*16a20*/  STL [R1], R2 ;  /* 0x0000000201007387 */ /* 0x0001e20000100800 */
[----:B------:R-:W-:Y:S05]  /*16a30*/  @!P1 BRA `(.L_x_1553) ;  /* 0x0000000000ec9947 */ /* 0x000fea0003800000 */
[-C--:B--2---:R-:W-:Y:S02]  /*16a40*/  IABS R12, R0.reuse ;  /* 0x00000000000c7213 */ /* 0x084fe40000000000 */
[----:B------:R-:W-:Y:S02]  /*16a50*/  IABS R4, R9 ;  /* 0x0000000900047213 */ /* 0x000fe40000000000 */
[----:B------:R-:W1:Y:S01]  /*16a60*/  I2F.RP R6, R12 ;  /* 0x0000000c00067306 */ /* 0x000e620000209400 */
[----:B------:R-:W-:-:S07]  /*16a70*/  IABS R10, R0 ;  /* 0x00000000000a7213 */ /* 0x000fce0000000000 */
[----:B------:R-:W2:Y:S08]  /*16a80*/  I2F.RP R8, R4 ;  /* 0x0000000400087306 */ /* 0x000eb00000209400 */
[----:B-1----:R-:W0:Y:S08]  /*16a90*/  MUFU.RCP R6, R6 ;  /* 0x0000000600067308 */ /* 0x002e300000001000 */
[----:B--2---:R-:W-:Y:S01]  /*16aa0*/  MUFU.RCP R8, R8 ;  /* 0x0000000800087308 */ /* 0x004fe20000001000 */
[----:B0-----:R-:W-:Y:S01]  /*16ab0*/  VIADD R2, R6, 0xffffffe ;  /* 0x0ffffffe06027836 */ /* 0x001fe20000000000 */
[----:B------:R-:W-:-:S06]  /*16ac0*/  IABS R6, R5 ;  /* 0x0000000500067213 */ /* 0x000fcc0000000000 */
[----:B------:R0:W1:Y:S02]  /*16ad0*/  F2I.FTZ.U32.TRUNC.NTZ R3, R2 ;  /* 0x0000000200037305 */ /* 0x000064000021f000 */
[----:B0-----:R-:W-:Y:S02]  /*16ae0*/  IMAD.MOV.U32 R2, RZ, RZ, RZ ;  /* 0x000000ffff027224 */ /* 0x001fe400078e00ff */
[----:B-1----:R-:W-:-:S04]  /*16af0*/  IMAD.MOV R11, RZ, RZ, -R3 ;  /* 0x000000ffff0b7224 */ /* 0x002fc800078e0a03 */
[----:B------:R-:W-:-:S04]  /*16b00*/  IMAD R11, R11, R12, RZ ;  /* 0x0000000c0b0b7224 */ /* 0x000fc800078e02ff */
[----:B------:R-:W-:-:S04]  /*16b10*/  IMAD.HI.U32 R3, R3, R11, R2 ;  /* 0x0000000b03037227 */ /* 0x000fc800078e0002 */
[----:B------:R-:W-:Y:S02]  /*16b20*/  IMAD.MOV R11, RZ, RZ, -R10 ;  /* 0x000000ffff0b7224 */ /* 0x000fe400078e0a0a */
[----:B------:R-:W-:-:S04]  /*16b30*/  IMAD.HI.U32 R2, R3, R6, RZ ;  /* 0x0000000603027227 */ /* 0x000fc800078e00ff */
[----:B------:R-:W-:Y:S01]  /*16b40*/  IMAD R3, R2, R11, R6 ;  /* 0x0000000b02037224 */ /* 0x000fe200078e0206 */
[----:B------:R-:W-:Y:S01]  /*16b50*/  LOP3.LUT R6, R5, R0, RZ, 0x3c, !PT ;  /* 0x0000000005067212 */ /* 0x000fe200078e3cff */
[----:B------:R-:W-:-:S03]  /*16b60*/  VIADD R10, R8, 0xffffffe ;  /* 0x0ffffffe080a7836 */ /* 0x000fc60000000000 */
[----:B------:R-:W-:Y:S02]  /*16b70*/  ISETP.GT.U32.AND P1, PT, R12, R3, PT ;  /* 0x000000030c00720c */ /* 0x000fe40003f24070 */
[----:B------:R-:W-:-:S11]  /*16b80*/  ISETP.GE.AND P2, PT, R6, RZ, PT ;  /* 0x000000ff0600720c */ /* 0x000fd60003f46270 */
[----:B------:R-:W-:Y:S02]  /*16b90*/  @!P1 IMAD.IADD R3, R3, 0x1, -R12 ;  /* 0x0000000103039824 */ /* 0x000fe400078e0a0c */
[----:B------:R-:W-:Y:S01]  /*16ba0*/  @!P1 VIADD R2, R2, 0x1 ;  /* 0x0000000102029836 */ /* 0x000fe20000000000 */
[----:B------:R-:W-:Y:S02]  /*16bb0*/  ISETP.NE.AND P1, PT, R0, RZ, PT ;  /* 0x000000ff0000720c */ /* 0x000fe40003f25270 */
[----:B------:R-:W-:Y:S02]  /*16bc0*/  ISETP.GE.U32.AND P0, PT, R3, R12, PT ;  /* 0x0000000c0300720c */ /* 0x000fe40003f06070 */
[----:B------:R-:W0:Y:S11]  /*16bd0*/  F2I.FTZ.U32.TRUNC.NTZ R3, R10 ;  /* 0x0000000a00037305 */ /* 0x000e36000021f000 */
        /* <DEDUP_REMOVED lines=14> */
[----:B------:R-:W-:Y:S02]  /*16cc0*/  IMAD R3, R2, R6, R3 ;  /* 0x0000000602037224 */ /* 0x000fe400078e0203 */
[----:B------:R-:W-:-:S03]  /*16cd0*/  IMAD.MOV R6, RZ, RZ, -R8 ;  /* 0x000000ffff067224 */ /* 0x000fc600078e0a08 */
        /* <DEDUP_REMOVED lines=13> */
[----:B------:R-:W-:Y:S02]  /*16db0*/  IMAD R2, R0, R6, R5 ;  /* 0x0000000600027224 */ /* 0x000fe400078e0205 */
[----:B------:R-:W-:-:S05]  /*16dc0*/  IMAD R3, R3, 0x10000, R4 ;  /* 0x0001000003037824 */ /* 0x000fca00078e0204 */
[----:B------:R0:W-:Y:S01]  /*16dd0*/  STL [R1+0x8], R3 ;  /* 0x0000080301007387 */ /* 0x0001e20000100800 */
[----:B------:R-:W-:Y:S05]  /*16de0*/  BRA `(.L_x_1554) ;  /* 0x0000000400007947 */ /* 0x000fea0003800000 */
.L_x_1553:
[----:B------:R-:W-:Y:S02]  /*16df0*/  ULDC.64 UR4, c[0x0][0xc90] ;  /* 0x0003240000047ab9 */ /* 0x000fe40000000a00 */
[----:B------:R-:W-:-:S06]  /*16e00*/  UIMAD.WIDE UR4, UR40, 0x4, UR4 ;  /* 0x00000004280478a5 */ /* 0x000fcc000f8e0204 */
[----:B0-----:R-:W-:Y:S02]  /*16e10*/  IMAD.U32 R2, RZ, RZ, UR4 ;  /* 0x00000004ff027e24 */ /* 0x001fe4000f8e00ff */
[----:B------:R-:W-:-:S05]  /*16e20*/  IMAD.U32 R3, RZ, RZ, UR5 ;  /* 0x00000005ff037e24 */ /* 0x000fca000f8e00ff */
[----:B------:R0:W2:Y:S01]  /*16e30*/  LDG.E R13, desc[UR54][R2.64] ;  /* 0x00000036020d7981 */ /* 0x0000a2000c1e1900 */
[----:B------:R-:W-:Y:S01]  /*16e40*/  IABS R15, R5 ;  /* 0x00000005000f7213 */ /* 0x000fe20000000000 */
[----:B0-----:R-:W-:Y:S02]  /*16e50*/  IMAD.MOV.U32 R2, RZ, RZ, RZ ;  /* 0x000000ffff027224 */ /* 0x001fe400078e00ff */
[----:B--2---:R-:W-:-:S05]  /*16e60*/  IMAD R6, R0, R13, RZ ;  /* 0x0000000d00067224 */ /* 0x004fca00078e02ff */
[-C--:B------:R-:W-:Y:S02]  /*16e70*/  IABS R10, R6.reuse ;  /* 0x00000006000a7213 */ /* 0x080fe40000000000 */
[----:B------:R-:W-:Y:S02]  /*16e80*/  IABS R12, R6 ;  /* 0x00000006000c7213 */ /* 0x000fe40000000000 */
[----:B------:R-:W0:Y:S08]  /*16e90*/  I2F.RP R8, R10 ;  /* 0x0000000a00087306 */ /* 0x000e300000209400 */
[----:B0-----:R-:W0:Y:S02]  /*16ea0*/  MUFU.RCP R8, R8 ;  /* 0x0000000800087308 */ /* 0x001e240000001000 */
[----:B0-----:R-:W-:-:S06]  /*16eb0*/  VIADD R9, R8, 0xffffffe ;  /* 0x0ffffffe08097836 */ /* 0x001fcc0000000000 */
[----:B------:R-:W0:Y:S02]  /*16ec0*/  F2I.FTZ.U32.TRUNC.NTZ R3, R9 ;  /* 0x0000000900037305 */ /* 0x000e24000021f000 */
[----:B0-----:R-:W-:-:S04]  /*16ed0*/  IMAD.MOV R11, RZ, RZ, -R3 ;  /* 0x000000ffff0b7224 */ /* 0x001fc800078e0a03 */
[----:B------:R-:W-:-:S04]  /*16ee0*/  IMAD R11, R11, R10, RZ ;  /* 0x0000000a0b0b7224 */ /* 0x000fc800078e02ff */
[----:B------:R-:W-:-:S04]  /*16ef0*/  IMAD.HI.U32 R2, R3, R11, R2 ;  /* 0x0000000b03027227 */ /* 0x000fc800078e0002 */
[----:B------:R-:W-:Y:S02]  /*16f00*/  IMAD.MOV R3, RZ, RZ, -R12 ;  /* 0x000000ffff037224 */ /* 0x000fe400078e0a0c */
        /* <DEDUP_REMOVED lines=12> */
[----:B------:R-:W-:Y:S02]  /*16fd0*/  IMAD R11, R13, R2, RZ ;  /* 0x000000020d0b7224 */ /* 0x000fe400078e02ff */
[----:B------:R-:W-:Y:S02]  /*16fe0*/  IMAD.MOV R2, RZ, RZ, -R2 ;  /* 0x000000ffff027224 */ /* 0x000fe400078e0a02 */
[----:B------:R-:W-:Y:S02]  /*16ff0*/  IMAD.MOV R3, RZ, RZ, -R11 ;  /* 0x000000ffff037224 */ /* 0x000fe400078e0a0b */
[----:B------:R-:W-:Y:S02]  /*17000*/  IMAD R6, R6, R2, R5 ;  /* 0x0000000206067224 */ /* 0x000fe400078e0205 */
[----:B------:R-:W-:Y:S01]  /*17010*/  IMAD.MOV.U32 R2, RZ, RZ, RZ ;  /* 0x000000ffff027224 */ /* 0x000fe200078e00ff */
[----:B------:R-:W-:-:S04]  /*17020*/  VIADDMNMX R13, R3, R4, R13, PT ;  /* 0x00000004030d7246 */ /* 0x000fc8000380010d */
[-C--:B------:R-:W-:Y:S02]  /*17030*/  IABS R8, R13.reuse ;  /* 0x0000000d00087213 */ /* 0x080fe40000000000 */
[----:B------:R-:W-:Y:S02]  /*17040*/  IABS R10, R13 ;  /* 0x0000000d000a7213 */ /* 0x000fe40000000000 */
[----:B------:R-:W0:Y:S08]  /*17050*/  I2F.RP R4, R8 ;  /* 0x0000000800047306 */ /* 0x000e300000209400 */
[----:B0-----:R-:W0:Y:S02]  /*17060*/  MUFU.RCP R4, R4 ;  /* 0x0000000400047308 */ /* 0x001e240000001000 */
[----:B0-----:R-:W-:-:S02]  /*17070*/  VIADD R3, R4, 0xffffffe ;  /* 0x0ffffffe04037836 */ /* 0x001fc40000000000 */
[----:B------:R-:W-:-:S04]  /*17080*/  IMAD.MOV R4, RZ, RZ, -R13 ;  /* 0x000000ffff047224 */ /* 0x000fc800078e0a0d */
[----:B------:R-:W0:Y:S02]  /*17090*/  F2I.FTZ.U32.TRUNC.NTZ R3, R3 ;  /* 0x0000000300037305 */ /* 0x000e24000021f000 */
[----:B0-----:R-:W-:-:S04]  /*170a0*/  IMAD.MOV R9, RZ, RZ, -R3 ;  /* 0x000000ffff097224 */ /* 0x001fc800078e0a03 */
[----:B------:R-:W-:Y:S01]  /*170b0*/  IMAD.MOV.U32 R5, RZ, RZ, R9 ;  /* 0x000000ffff057224 */ /* 0x000fe200078e0009 */
[----:B------:R-:W-:-:S03]  /*170c0*/  IABS R9, R6 ;  /* 0x0000000600097213 */ /* 0x000fc60000000000 */
        /* <DEDUP_REMOVED lines=11> */
[----:B------:R-:W-:Y:S02]  /*17180*/  ISETP.GE.AND P2, PT, R3, RZ, PT ;  /* 0x000000ff0300720c */ /* 0x000fe40003f46270 */
[----:B------:R-:W-:-:S05]  /*17190*/  IADD3 R3, R11, 0x1000000, R6 ;  /* 0x010000000b037810 */ /* 0x000fca0007ffe006 */
[----:B------:R-:W-:-:S06]  /*171a0*/  @P0 VIADD R2, R2, 0x1 ;  /* 0x0000000102020836 */ /* 0x000fcc0000000000 */
[----:B------:R-:W-:Y:S01]  /*171b0*/  @!P2 IMAD.MOV R2, RZ, RZ, -R2 ;  /* 0x000000ffff02a224 */ /* 0x000fe200078e0a02 */
[----:B------:R-:W-:-:S05]  /*171c0*/  @!P1 LOP3.LUT R2, RZ, R13, RZ, 0x33, !PT ;  /* 0x0000000dff029212 */ /* 0x000fca00078e33ff */
[----:B------:R-:W-:-:S05]  /*171d0*/  IMAD R3, R2, R4, R3 ;  /* 0x0000000402037224 */ /* 0x000fca00078e0203 */
[----:B------:R1:W-:Y:S02]  /*171e0*/  STL [R1+0x8], R3 ;  /* 0x0000080301007387 */ /* 0x0003e40000100800 */
.L_x_1554:
[----:B01----:R-:W-:-:S05]  /*171f0*/  LOP3.LUT R3, RZ, R2, RZ, 0x33, !PT ;  /* 0x00000002ff037212 */ /* 0x003fca00078e33ff */
[----:B------:R-:W-:-:S05]  /*17200*/  IMAD.IADD R0, R0, 0x1, R3 ;  /* 0x0000000100007824 */ /* 0x000fca00078e0203 */
[----:B------:R0:W-:Y:S01]  /*17210*/  STL [R1+0x4], R0 ;  /* 0x0000040001007387 */ /* 0x0001e20000100800 */
[----:B------:R-:W-:Y:S05]  /*17220*/  BRA `(.L_x_1555) ;  /* 0x0000000000107947 */ /* 0x000fea0003800000 */
.L_x_1550:
[----:B------:R1:W-:Y:S01]  /*17230*/  STL [R1], R6 ;  /* 0x0000000601007387 */ /* 0x0003e20000100800 */
[----:B------:R-:W-:-:S03]  /*17240*/  ULDC UR40, c[0x0][0xc3c] ;  /* 0x00030f0000287ab9 */ /* 0x000fc60000000800 */
[----:B------:R1:W-:Y:S04]  /*17250*/  STL [R1+0x4], RZ ;  /* 0x000004ff01007387 */ /* 0x0003e80000100800 */
[----:B------:R1:W-:Y:S02]  /*17260*/  STL [R1+0x8], RZ ;  /* 0x000008ff01007387 */ /* 0x0003e40000100800 */
.L_x_1555:
[----:B------:R-:W2:Y:S04]  /*17270*/  LDL R8, [R1] ;  /* 0x0000000001087983 */ /* 0x000ea80000100800 */
[----:B------:R-:W2:Y:S04]  /*17280*/  LDL R9, [R1+0x4] ;  /* 0x0000040001097983 */ /* 0x000ea80000100800 */
[----:B------:R-:W2:Y:S01]  /*17290*/  LDL R10, [R1+0x8] ;  /* 0x00000800010a7983 */ /* 0x000ea20000100800 */
[----:B------:R-:W-:Y:S01]  /*172a0*/  ISETP.NE.AND P0, PT, R7, RZ, PT ;  /* 0x000000ff0700720c */ /* 0x000fe20003f05270 */
[----:B------:R-:W-:-:S12]  /*172b0*/  IMAD.U32 R2, RZ, RZ, UR40 ;  /* 0x00000028ff027e24 */ /* 0x000fd8000f8e00ff */
[----:B------:R-:W3:Y:S01]  /*172c0*/  @!P0 S2R R3, SR_CgaCtaId ;  /* 0x0000000000038919 */ /* 0x000ee20000008800 */
[----:B0-----:R-:W-:Y:S01]  /*172d0*/  @!P0 MOV R0, 0x400 ;  /* 0x0000040000008802 */ /* 0x001fe20000000f00 */
[----:B------:R-:W-:-:S03]  /*172e0*/  @!P0 IMAD.MOV.U32 R11, RZ, RZ, R2 ;  /* 0x000000ffff0b8224 */ /* 0x000fc600078e0002 */
[----:B---3--:R-:W-:-:S05]  /*172f0*/  @!P0 LEA R0, R3, R0, 0x18 ;  /* 0x0000000003008211 */ /* 0x008fca00078ec0ff */
[----:B--2---:R2:W-:Y:S01]  /*17300*/  @!P0 STS.128 [R0+0x228d0], R8 ;  /* 0x0228d00800008388 */ /* 0x0045e20000000c00 */
[----:B------:R-:W-:Y:S06]  /*17310*/  BAR.ARV 0x5, 0x180 ;  /* 0x0146000000007b1d */ /* 0x000fec0000002000 */
.L_x_1548:
        /* <DEDUP_REMOVED lines=15> */
[----:B--2---:R-:W-:-:S05]  /*17410*/  IMAD.U32 R36, RZ, RZ, UR4 ;  /* 0x00000004ff247e24 */ /* 0x004fca000f8e00ff */
[----:B------:R-:W-:Y:S01]  /*17420*/  LEA R17, R36, R17, 0x18 ;  /* 0x0000001124117211 */ /* 0x000fe200078ec0ff */
[C---:B0-----:R-:W-:Y:S01]  /*17430*/  IMAD.SHL.U32 R5, R10.reuse, 0x20, RZ ;  /* 0x000000200a057824 */ /* 0x041fe200078e00ff */
[C---:B------:R-:W-:Y:S01]  /*17440*/  LOP3.LUT R8, R10.reuse, 0x7f, RZ, 0xc0, !PT ;  /* 0x0000007f0a087812 */ /* 0x040fe200078ec0ff */
[C---:B------:R-:W-:Y:S01]  /*17450*/  IMAD.SHL.U32 R2, R10.reuse, 0x80, RZ ;  /* 0x000000800a027824 */ /* 0x040fe200078e00ff */
[C---:B------:R-:W-:Y:S01]  /*17460*/  LOP3.LUT P0, RZ, R10.reuse, 0x4, RZ, 0xc0, !PT ;  /* 0x000000040aff7812 */ /* 0x040fe2000780c0ff */
[----:B------:R-:W-:Y:S01]  /*17470*/  IMAD.SHL.U32 R9, R10, 0x4, RZ ;  /* 0x000000040a097824 */ /* 0x000fe200078e00ff */
[----:B------:R-:W-:Y:S02]  /*17480*/  LOP3.LUT R4, R5, 0x80, RZ, 0xc0, !PT ;  /* 0x0000008005047812 */ /* 0x000fe400078ec0ff */
[----:B------:R-:W-:Y:S02]  /*17490*/  SHF.R.U32.HI R0, RZ, 0x5, R8 ;  /* 0x00000005ff007819 */ /* 0x000fe40000011608 */
[----:B------:R-:W-:-:S02]  /*174a0*/  LOP3.LUT R3, R2, 0x380, RZ, 0xc0, !PT ;  /* 0x0000038002037812 */ /* 0x000fc400078ec0ff */
        /* <DEDUP_REMOVED lines=14> */
[----:B------:R-:W-:Y:S02]  /*17590*/  LOP3.LUT R37, R9, 0x400, R4, 0xf8, !PT ;  /* 0x0000040009257812 */ /* 0x000fe400078ef804 */
[----:B------:R-:W-:Y:S01]  /*175a0*/  SHF.R.U32.HI R2, RZ, 0x3, R8 ;  /* 0x00000003ff027819 */ /* 0x000fe20000011608 */
[----:B------:R0:W-:Y:S01]  /*175b0*/  STL [R1+0x10], R0 ;  /* 0x0000100001007387 */ /* 0x0001e20000100800 */
[----:B------:R-:W-:-:S02]  /*175c0*/  LOP3.LUT R29, R4, 0x70, RZ, 0xc0, !PT ;  /* 0x00000070041d7812 */ /* 0x000fc400078ec0ff */
[----:B------:R-:W-:Y:S01]  /*175d0*/  LOP3.LUT R2, R2, 0x70, R4, 0xf8, !PT ;  /* 0x0000007002027812 */ /* 0x000fe200078ef804 */
[----:B------:R-:W-:Y:S03]  /*175e0*/  STL [R1+0x1c], RZ ;  /* 0x00001cff01007387 */ /* 0x000fe60000100800 */
[----:B------:R-:W-:Y:S01]  /*175f0*/  LOP3.LUT R2, R2, 0x80, RZ, 0xfc, !PT ;  /* 0x0000008002027812 */ /* 0x000fe200078efcff */
[----:B0-----:R-:W-:-:S05]  /*17600*/  IMAD.MOV.U32 R0, RZ, RZ, 0x40 ;  /* 0x00000040ff007424 */ /* 0x001fca00078e00ff */
[----:B------:R-:W-:-:S05]  /*17610*/  SEL R0, R0, 0xffffffc0, !P0 ;  /* 0xffffffc000007807 */ /* 0x000fca0004000000 */
[----:B------:R0:W-:Y:S02]  /*17620*/  STL [R1+0x14], R0 ;  /* 0x0000140001007387 */ /* 0x0001e40000100800 */
[----:B0-----:R-:W-:-:S05]  /*17630*/  IMAD.IADD R0, R17, 0x1, R37 ;  /* 0x0000000111007824 */ /* 0x001fca00078e0225 */
[----:B------:R0:W-:Y:S02]  /*17640*/  STL [R1+0x18], R0 ;  /* 0x0000180001007387 */ /* 0x0001e40000100800 */
.L_x_1636:
[----:B------:R-:W-:Y:S01]  /*17650*/  ULDC.64 UR4, c[0x0][0xa28] ;  /* 0x00028a0000047ab9 */ /* 0x000fe20000000a00 */
[----:B------:R-:W-:Y:S01]  /*17660*/  ULDC.64 UR6, c[0x0][0xa18] ;  /* 0x0002860000067ab9 */ /* 0x000fe20000000a00 */
[----:B------:R-:W-:Y:S02]  /*17670*/  UISETP.NE.U32.AND UP0, UPT, UR4, URZ, UPT ;  /* 0x0000003f0400728c */ /* 0x000fe4000bf05070 */
[----:B------:R-:W-:Y:S02]  /*17680*/  UISETP.NE.U32.AND UP2, UPT, UR6, URZ, UPT ;  /* 0x0000003f0600728c */ /* 0x000fe4000bf45070 */
[----:B------:R-:W-:Y:S02]  /*17690*/  UISETP.NE.AND.EX UP0, UPT, UR5, URZ, UPT, UP0 ;  /* 0x0000003f0500728c */ /* 0x000fe4000bf05300 */
[----:B------:R-:W-:Y:S01]  /*176a0*/  UISETP.NE.AND.EX UP2, UPT, UR7, URZ, UPT, UP2 ;  /* 0x0000003f0700728c */ /* 0x000fe2000bf45320 */
[----:B------:R-:W-:Y:S02]  /*176b0*/  ULDC.64 UR4, c[0x0][0xa00] ;  /* 0x0002800000047ab9 */ /* 0x000fe40000000a00 */
[----:B------:R-:W-:Y:S01]  /*176c0*/  ULDC.64 UR6, c[0x0][0xa00] ;  /* 0x0002800000067ab9 */ /* 0x000fe20000000a00 */
[----:B------:R-:W-:Y:S01]  /*176d0*/  UISETP.NE.U32.AND UP1, UPT, UR4, URZ, UPT ;  /* 0x0000003f0400728c */ /* 0x000fe2000bf25070 */
[----:B------:R-:W-:Y:S01]  /*176e0*/  PLOP3.LUT P0, PT, PT, PT, UP0, 0x80, 0x0 ;  /* 0x000000000000781c */ /* 0x000fe20003f0f008 */
[----:B------:R-:W-:-:S02]  /*176f0*/  UIMAD.WIDE UR6, UR40, 0x4, UR6 ;  /* 0x00000004280678a5 */ /* 0x000fc4000f8e0206 */
[----:B------:R-:W-:Y:S01]  /*17700*/  UISETP.NE.AND.EX UP3, UPT, UR5, URZ, UPT, UP1 ;  /* 0x0000003f0500728c */ /* 0x000fe2000bf65310 */
[----:B------:R-:W-:Y:S02]  /*17710*/  UMOV UR38, URZ ;  /* 0x0000003f00267c82 */ /* 0x000fe40008000000 */
[----:B------:R-:W-:Y:S01]  /*17720*/  @UP0 ULDC.64 UR4, c[0x0][0xa28] ;  /* 0x00028a0000040ab9 */ /* 0x000fe20000000a00 */
[----:B------:R-:W-:Y:S01]  /*17730*/  ULDC.64 UR8, c[0x0][0xa20] ;  /* 0x0002880000087ab9 */ /* 0x000fe20000000a00 */
[----:B------:R-:W-:Y:S01]  /*17740*/  @UP0 UIMAD.WIDE UR4, UR40, 0x4, UR4 ;  /* 0x00000004280408a5 */ /* 0x000fe2000f8e0204 */
[----:B------:R-:W-:Y:S01]  /*17750*/  PLOP3.LUT P1, PT, PT, PT, UP3, 0x80, 0x0 ;  /* 0x000000000000781c */ /* 0x000fe20003f2f038 */
[----:B------:R-:W-:Y:S01]  /*17760*/  ULDC UR36, c[0x0][0x2f0] ;  /* 0x0000bc0000247ab9 */ /* 0x000fe20000000800 */
[----:B------:R-:W-:Y:S01]  /*17770*/  PLOP3.LUT P2, PT, PT, PT, UP3, 0x80, 0x0 ;  /* 0x000000000000781c */ /* 0x000fe20003f4f038 */
[----:B------:R-:W-:Y:S01]  /*17780*/  UMOV UR39, URZ ;  /* 0x0000003f00277c82 */ /* 0x000fe20008000000 */
[----:B------:R-:W-:Y:S01]  /*17790*/  UP2UR UR47, UPR, URZ, 0x8 ;  /* 0x000000083f2f7883 */ /* 0x000fe20008000000 */
[----:B------:R-:W-:-:S02]  /*177a0*/  IMAD.U32 R2, RZ, RZ, UR4 ;  /* 0x00000004ff027e24 */ /* 0x000fc4000f8e00ff */
[----:B------:R-:W-:Y:S01]  /*177b0*/  IMAD.U32 R3, RZ, RZ, UR5 ;  /* 0x00000005ff037e24 */ /* 0x000fe2000f8e00ff */
[----:B------:R-:W-:-:S04]  /*177c0*/  @UP2 ULDC.64 UR4, c[0x0][0xa18] ;  /* 0x0002860000042ab9 */ /* 0x000fc80000000a00 */
[----:B0-----:R0:W2:Y:S01]  /*177d0*/  @P0 LDG.E R0, desc[UR54][R2.64] ;  /* 0x0000003602000981 */ /* 0x0010a2000c1e1900 */
[----:B------:R-:W-:Y:S01]  /*177e0*/  @UP2 UIMAD.WIDE UR4, UR40, 0x4, UR4 ;  /* 0x00000004280428a5 */ /* 0x000fe2000f8e0204 */
[----:B0-----:R-:W-:Y:S02]  /*177f0*/  IMAD.U32 R2, RZ, RZ, UR6 ;  /* 0x00000006ff027e24 */ /* 0x001fe4000f8e00ff */
[----:B------:R-:W-:-:S05]  /*17800*/  IMAD.U32 R3, RZ, RZ, UR7 ;  /* 0x00000007ff037e24 */ /* 0x000fca000f8e00ff */
[----:B---3--:R0:W3:Y:S01]  /*17810*/  @P1 LDG.E R4, desc[UR54][R2.64] ;  /* 0x0000003602041981 */ /* 0x0080e2000c1e1900 */
[----:B------:R-:W-:Y:S01]  /*17820*/  PLOP3.LUT P1, PT, PT, PT, UP2, 0x80, 0x0 ;  /* 0x000000000000781c */ /* 0x000fe20003f2f028 */
[----:B0-----:R-:W-:Y:S02]  /*17830*/  IMAD.U32 R2, RZ, RZ, UR4 ;  /* 0x00000004ff027e24 */ /* 0x001fe4000f8e00ff */
[----:B------:R-:W-:Y:S01]  /*17840*/  IMAD.U32 R3, RZ, RZ, UR5 ;  /* 0x00000005ff037e24 */ /* 0x000fe2000f8e00ff */
[----:B------:R-:W-:-:S09]  /*17850*/  ULDC.64 UR4, c[0x0][0x418] ;  /* 0x0001060000047ab9 */ /* 0x000fd20000000a00 */
[----:B------:R-:W4:Y:S01]  /*17860*/  @P1 LDG.E R5, desc[UR54][R2.64] ;  /* 0x0000003602051981 */ /* 0x000f22000c1e1900 */
[----:B------:R-:W-:-:S03]  /*17870*/  UISETP.NE.U32.AND UP0, UPT, UR4, URZ, UPT ;  /* 0x0000003f0400728c */ /* 0x000fc6000bf05070 */
[----:B------:R-:W-:Y:S01]  /*17880*/  ULDC UR4, c[0x0][0x424] ;  /* 0x0001090000047ab9 */ /* 0x000fe20000000800 */
[----:B------:R-:W-:-:S04]  /*17890*/  UISETP.NE.AND.EX UP0, UPT, UR5, URZ, UPT, UP0 ;  /* 0x0000003f0500728c */ /* 0x000fc8000bf05300 */
[----:B------:R-:W-:-:S04]  /*178a0*/  USEL UR4, UR4, 0x1, UP0 ;  /* 0x0000000104047887 */ /* 0x000fc80008000000 */
[----:B------:R-:W-:Y:S01]  /*178b0*/  UIMAD UR36, UR4, UR36, URZ ;  /* 0x00000024042472a4 */ /* 0x000fe2000f8e023f */
[----:B--2---:R-:W-:Y:S02]  /*178c0*/  @P0 R2UR UR38, R0 ;  /* 0x00000000002602ca */ /* 0x004fe400000e0000 */
[----:B------:R-:W-:-:S04]  /*178d0*/  ISETP.NE.U32.AND P0, PT, RZ, UR8, PT ;  /* 0x00000008ff007c0c */ /* 0x000fc8000bf05070 */
[----:B------:R-:W-:Y:S02]  /*178e0*/  ISETP.NE.AND.EX P0, PT, RZ, UR9, PT, P0 ;  /* 0x00000009ff007c0c */ /* 0x000fe4000bf05300 */
[----:B---3--:R-:W-:Y:S02]  /*178f0*/  @P2 R2UR UR39, R4 ;  /* 0x00000000042722ca */ /* 0x008fe400000e0000 */
[----:B----4-:R-:W-:Y:S01]  /*17900*/  @P1 R2UR UR41, R5 ;  /* 0x00000000052912ca */ /* 0x010fe200000e0000 */
[----:B-1----:R-:W-:-:S14]  /*17910*/  @P1 BRA `(.L_x_1557) ;  /* 0x00000000002c1947 */ /* 0x002fdc0003800000 */
[----:B------:R-:W-:Y:S01]  /*17920*/  UISETP.NE.AND UP0, UPT, UR47, URZ, UPT ;  /* 0x0000003f2f00728c */ /* 0x000fe2000bf05270 */
[----:B------:R-:W-:-:S05]  /*17930*/  ULDC UR41, c[0x0][0x288] ;  /* 0x0000a20000297ab9 */ /* 0x000fca0000000800 */
[----:B------:R-:W-:-:S13]  /*17940*/  PLOP3.LUT P1, PT, PT, PT, UP0, 0x40, 0x0 ;  /* 0x000000000000781c */ /* 0x000fda0003f2e808 */
[----:B------:R-:W-:Y:S05]  /*17950*/  @P1 BRA `(.L_x_1557) ;  /* 0x00000000001c1947 */ /* 0x000fea0003800000 */
[----:B------:R-:W-:Y:S02]  /*17960*/  IMAD.U32 R2, RZ, RZ, UR6 ;  /* 0x00000006ff027e24 */ /* 0x000fe4000f8e00ff */
[----:B------:R-:W-:-:S05]  /*17970*/  IMAD.U32 R3, RZ, RZ, UR7 ;  /* 0x00000007ff037e24 */ /* 0x000fca000f8e00ff */
[----:B------:R-:W2:Y:S04]  /*17980*/  LDG.E R0, desc[UR54][R2.64] ;  /* 0x0000003602007981 */ /* 0x000ea8000c1e1900 */
[----:B------:R-:W3:Y:S01]  /*17990*/  LDG.E R4, desc[UR54][R2.64+0x4] ;  /* 0x0000043602047981 */ /* 0x000ee2000c1e1900 */
[----:B--2---:R-:W-:Y:S02]  /*179a0*/  R2UR UR4, R0 ;  /* 0x00000000000472ca */ /* 0x004fe400000e0000 */
[----:B---3--:R-:W-:-:S13]  /*179b0*/  R2UR UR41, R4 ;  /* 0x00000000042972ca */ /* 0x008fda00000e0000 */
[----:B------:R-:W-:-:S12]  /*179c0*/  UIADD3 UR41, -UR4, UR41, URZ ;  /* 0x0000002904297290 */ /* 0x000fd8000fffe13f */
.L_x_1557:
[----:B------:R-:W-:Y:S05]  /*179d0*/  @!P0 BRA `(.L_x_1558) ;  /* 0x00000000001c8947 */ /* 0x000fea0003800000 */
[----:B------:R-:W-:Y:S02]  /*179e0*/  ULDC.64 UR4, c[0x0][0xa20] ;  /* 0x0002880000047ab9 */ /* 0x000fe40000000a00 */
[----:B------:R-:W-:-:S06]  /*179f0*/  UIMAD.WIDE UR4, UR40, 0x4, UR4 ;  /* 0x00000004280478a5 */ /* 0x000fcc000f8e0204 */
[----:B------:R-:W-:Y:S02]  /*17a00*/  IMAD.U32 R2, RZ, RZ, UR4 ;  /* 0x00000004ff027e24 */ /* 0x000fe4000f8e00ff */
[----:B------:R-:W-:-:S05]  /*17a10*/  IMAD.U32 R3, RZ, RZ, UR5 ;  /* 0x00000005ff037e24 */ /* 0x000fca000f8e00ff */
[----:B------:R-:W2:Y:S02]  /*17a20*/  LDG.E R2, desc[UR54][R2.64] ;  /* 0x0000003602027981 */ /* 0x000ea4000c1e1900 */
[----:B--2---:R-:W-:Y:S01]  /*17a30*/  R2UR UR36, R2 ;  /* 0x00000000022472ca */ /* 0x004fe200000e0000 */
[----:B------:R-:W-:-:S14]  /*17a40*/  BRA `(.L_x_1559) ;  /* 0x0000000000347947 */ /* 0x000fdc0003800000 */
.L_x_1558:
        /* <DEDUP_REMOVED lines=13> */
.L_x_1559:
[----:B------:R-:W2:Y:S01]  /*17b20*/  LDL.LU R0, [R1+0x4] ;  /* 0x0000040001007983 */ /* 0x000ea20000300800 */
[----:B------:R-:W-:Y:S01]  /*17b30*/  ULDC UR4, c[0x0][0x448] ;  /* 0x0001120000047ab9 */ /* 0x000fe20000000800 */
[----:B------:R-:W-:Y:S02]  /*17b40*/  UIADD3 UR36, -UR38, UR36, URZ ;  /* 0x0000002426247290 */ /* 0x000fe4000fffe13f */
[----:B------:R-:W-:Y:S02]  /*17b50*/  UISETP.NE.AND UP0, UPT, UR4, 0x1, UPT ;  /* 0x000000010400788c */ /* 0x000fe4000bf05270 */
[----:B------:R-:W-:Y:S02]  /*17b60*/  UIADD3 UR6, UR36, 0x1, -UR41 ;  /* 0x0000000124067890 */ /* 0x000fe4000fffe829 */
[----:B------:R-:W-:Y:S02]  /*17b70*/  UP2UR UR48, UPR, URZ, 0x1 ;  /* 0x000000013f307883 */ /* 0x000fe40008000000 */
[----:B------:R-:W-:-:S02]  /*17b80*/  PLOP3.LUT P0, PT, PT, PT, UP0, 0x80, 0x0 ;  /* 0x000000000000781c */ /* 0x000fc40003f0f008 */
[----:B------:R-:W-:-:S03]  /*17b90*/  PLOP3.LUT P1, PT, PT, PT, UP0, 0x80, 0x0 ;  /* 0x000000000000781c */ /* 0x000fc60003f2f008 */
[----:B------:R-:W-:Y:S01]  /*17ba0*/  @UP0 ULDC UR4, c[0x0][0x44c] ;  /* 0x0001130000040ab9 */ /* 0x000fe20000000800 */
[----:B--2---:R-:W-:-:S04]  /*17bb0*/  IMAD.SHL.U32 R19, R0, 0x80, RZ ;  /* 0x0000008000137824 */ /* 0x004fc800078e00ff */
[----:B------:R-:W-:-:S04]  /*17bc0*/  VIADD R0, R19, 0x7f ;  /* 0x0000007f13007836 */ /* 0x000fc80000000000 */
[----:B------:R-:W-:Y:S01]  /*17bd0*/  @P0 IMAD.HI.U32 R2, R0, UR4, RZ ;  /* 0x0000000400020c27 */ /* 0x000fe2000f8e00ff */
[----:B------:R-:W-:-:S04]  /*17be0*/  @UP0 ULDC UR4, c[0x0][0x450] ;  /* 0x0001140000040ab9 */ /* 0x000fc80000000800 */
[----:B------:R-:W-:Y:S01]  /*17bf0*/  @P1 SHF.R.U32.HI R0, RZ, UR4, R2 ;  /* 0x00000004ff001c19 */ /* 0x000fe20008011602 */
[----:B------:R-:W-:Y:S02]  /*17c00*/  ULDC.64 UR4, c[0x0][0x9e0] ;  /* 0x0002780000047ab9 */ /* 0x000fe40000000a00 */
[----:B------:R-:W-:Y:S01]  /*17c10*/  UISETP.GE.AND UP0, UPT, UR5, 0x1, UPT ;  /* 0x000000010500788c */ /* 0x000fe2000bf06270 */
[----:B------:R-:W-:-:S05]  /*17c20*/  R2UR UR7, R0 ;  /* 0x00000000000772ca */ /* 0x000fca00000e0000 */
[----:B------:R-:W-:-:S08]  /*17c30*/  PLOP3.LUT P1, PT, PT, PT, UP0, 0x80, 0x0 ;  /* 0x000000000000781c */ /* 0x000fd00003f2f008 */
[----:B------:R-:W-:-:S04]  /*17c40*/  UIADD3 UR6, UR6, UR7, URZ ;  /* 0x0000000706067290 */ /* 0x000fc8000fffe03f */
[----:B------:R-:W-:-:S06]  /*17c50*/  UIADD3 UR4, UR6, UR4, URZ ;  /* 0x0000000406047290 */ /* 0x000fcc000fffe03f */
[----:B------:R-:W-:Y:S01]  /*17c60*/  IMAD.U32 R0, RZ, RZ, UR4 ;  /* 0x00000004ff007e24 */ /* 0x000fe2000f8e00ff */
[----:B------:R-:W-:Y:S06]  /*17c70*/  @!P1 BRA `(.L_x_1560) ;  /* 0x0000000000409947 */ /* 0x000fec0003800000 */
        /* <DEDUP_REMOVED lines=10> */
.L_x_1561:
[----:B------:R-:W-:-:S11]  /*17d20*/  UISETP.NE.AND UP0, UPT, UR5, 0x1, UPT ;  /* 0x000000010500788c */ /* 0x000fd6000bf05270 */
[----:B------:R-:W-:Y:S02]  /*17d30*/  @UP0 ULDC.64 UR8, c[0x0][0x9e8] ;  /* 0x00027a0000080ab9 */ /* 0x000fe40000000a00 */
[----:B------:R-:W-:-:S04]  /*17d40*/  UIMAD.WIDE.U32 UR6, UR4, UR8, URZ ;  /* 0x00000008040672a5 */ /* 0x000fc8000f8e003f */
[----:B------:R-:W-:-:S12]  /*17d50*/  @UP0 USHF.R.U32.HI UR4, URZ, UR9, UR7 ;  /* 0x000000093f040299 */ /* 0x000fd80008011607 */
.L_x_1562:
[----:B------:R-:W-:-:S06]  /*17d60*/  UIMAD UR4, UR4, UR5, UR5 ;  /* 0x00000005040472a4 */ /* 0x000fcc000f8e0205 */
[----:B------:R-:W-:-:S07]  /*17d70*/  VIMNMX R0, R0, UR4, PT ;  /* 0x0000000400007c48 */ /* 0x000fce000bfe0100 */
.L_x_1560:
[----:B------:R-:W-:Y:S01]  /*17d80*/  UISETP.NE.AND UP0, UPT, UR48, URZ, UPT ;  /* 0x0000003f3000728c */ /* 0x000fe2000bf05270 */
[----:B------:R-:W-:Y:S01]  /*17d90*/  R2UR UR10, R19 ;  /* 0x00000000130a72ca */ /* 0x000fe200000e0000 */
[----:B------:R-:W-:Y:S01]  /*17da0*/  UIADD3 UR6, UR36, 0x9f, URZ ;  /* 0x0000009f24067890 */ /* 0x000fe2000fffe03f */
[----:B------:R-:W-:-:S03]  /*17db0*/  VIADD R0, R0, 0x9f ;  /* 0x0000009f00007836 */ /* 0x000fc60000000000 */
[----:B------:R-:W-:Y:S01]  /*17dc0*/  UIMAD.WIDE UR6, UR6, 0x66666667, URZ ;  /* 0x66666667060678a5 */ /* 0x000fe2000f8e023f */
[----:B------:R-:W-:-:S04]  /*17dd0*/  IMAD.HI R0, R0, 0x66666667, RZ ;  /* 0x6666666700007827 */ /* 0x000fc800078e02ff */
[----:B------:R-:W-:Y:S01]  /*17de0*/  @UP0 ULDC UR8, c[0x0][0x44c] ;  /* 0x0001130000080ab9 */ /* 0x000fe20000000800 */
[----:B------:R-:W-:Y:S01]  /*17df0*/  @UP0 ULDC UR4, c[0x0][0x450] ;  /* 0x0001140000040ab9 */ /* 0x000fe20000000800 */
[----:B------:R-:W-:Y:S01]  /*17e00*/  SHF.R.U32.HI R3, RZ, 0x1f, R0 ;  /* 0x0000001fff037819 */ /* 0x000fe20000011600 */
[----:B------:R-:W-:-:S03]  /*17e10*/  UIMAD.WIDE.U32 UR8, UR10, UR8, URZ ;  /* 0x000000080a0872a5 */ /* 0x000fc6000f8e003f */
[----:B------:R-:W-:Y:S01]  /*17e20*/  LEA.HI.SX32 R3, R0, R3, 0x1a ;  /* 0x0000000300037211 */ /* 0x000fe200078fd2ff */
[----:B------:R-:W-:Y:S02]  /*17e30*/  @UP0 USHF.R.U32.HI UR10, URZ, UR4, UR9 ;  /* 0x000000043f0a0299 */ /* 0x000fe40008011609 */
[----:B------:R-:W-:Y:S02]  /*17e40*/  USHF.R.U32.HI UR4, URZ, 0x1f, UR7 ;  /* 0x0000001f3f047899 */ /* 0x000fe40008011607 */
[----:B------:R-:W-:Y:S02]  /*17e50*/  UIADD3 UR10, UR10, UR36, -UR41 ;  /* 0x000000240a0a7290 */ /* 0x000fe4000fffe829 */
[----:B------:R-:W-:Y:S01]  /*17e60*/  ULEA.HI.SX32 UR4, UR7, UR4, 0x1a ;  /* 0x0000000407047291 */ /* 0x000fe2000f8fd23f */
[----:B------:R-:W-:Y:S02]  /*17e70*/  ULDC UR8, c[0x0][0x9dc] ;  /* 0x0002770000087ab9 */ /* 0x000fe40000000800 */
[----:B------:R-:W-:-:S03]  /*17e80*/  UIADD3 UR8, UR10, -UR8, URZ ;  /* 0x800000080a087290 */ /* 0x000fc6000fffe03f */
[----:B------:R-:W-:Y:S01]  /*17e90*/  VIMNMX R4, R3, UR4, PT ;  /* 0x0000000403047c48 */ /* 0x000fe2000bfe0100 */
[----:B------:R-:W-:Y:S08]  /*17ea0*/  @!P1 BRA `(.L_x_1563) ;  /* 0x0000000000449947 */ /* 0x000ff00003800000 */
        /* <DEDUP_REMOVED lines=10> */
.L_x_1564:
[----:B------:R-:W-:-:S11]  /*17f50*/  UISETP.NE.AND UP0, UPT, UR5, 0x1, UPT ;  /* 0x000000010500788c */ /* 0x000fd6000bf05270 */
[----:B------:R-:W-:Y:S02]  /*17f60*/  @UP0 ULDC.64 UR12, c[0x0][0x9e8] ;  /* 0x00027a00000c0ab9 */ /* 0x000fe40000000a00 */
[----:B------:R-:W-:-:S04]  /*17f70*/  UIMAD.WIDE.U32 UR6, UR10, UR12, URZ ;  /* 0x0000000c0a0672a5 */ /* 0x000fc8000f8e003f */
[----:B------:R-:W-:-:S12]  /*17f80*/  @UP0 USHF.R.U32.HI UR10, URZ, UR13, UR7 ;  /* 0x0000000d3f0a0299 */ /* 0x000fd80008011607 */
.L_x_1565:
[----:B------:R-:W-:-:S04]  /*17f90*/  UIMAD UR5, UR10, UR5, URZ ;  /* 0x000000050a0572a4 */ /* 0x000fc8000f8e023f */
[----:B------:R-:W-:-:S04]  /*17fa0*/  UISETP.LT.AND UP0, UPT, UR8, UR5, UPT ;  /* 0x000000050800728c */ /* 0x000fc8000bf01270 */
[----:B------:R-:W-:-:S12]  /*17fb0*/  USEL UR8, UR8, UR5, !UP0 ;  /* 0x0000000508087287 */ /* 0x000fd8000c000000 */
.L_x_1563:
[----:B------:R-:W2:Y:S01]  /*17fc0*/  LDL R18, [R1+0x8] ;  /* 0x0000080001127983 */ /* 0x000ea20000100800 */
[----:B------:R-:W-:-:S04]  /*17fd0*/  UIMAD.WIDE UR4, UR8, 0x66666667, URZ ;  /* 0x66666667080478a5 */ /* 0x000fc8000f8e023f */
[----:B------:R-:W-:-:S04]  /*17fe0*/  USHF.R.U32.HI UR4, URZ, 0x1f, UR5 ;  /* 0x0000001f3f047899 */ /* 0x000fc80008011605 */
[----:B------:R-:W-:-:S04]  /*17ff0*/  ULEA.HI.SX32 UR6, UR5, UR4, 0x1a ;  /* 0x0000000405067291 */ /* 0x000fc8000f8fd23f */
[----:B------:R-:W-:-:S04]  /*18000*/  UISETP.LT.AND UP0, UPT, URZ, UR6, UPT ;  /* 0x000000063f00728c */ /* 0x000fc8000bf01270 */
[----:B------:R-:W-:-:S06]  /*18010*/  USEL UR11, URZ, UR6, !UP0 ;  /* 0x000000063f0b7287 */ /* 0x000fcc000c000000 */
[----:B------:R-:W-:Y:S02]  /*18020*/  ISETP.GT.AND P0, PT, R4, UR11, PT ;  /* 0x0000000b04007c0c */ /* 0x000fe4000bf04270 */
[----:B--2---:R-:W-:-:S13]  /*18030*/  R2UR UR7, R18 ;  /* 0x00000000120772ca */ /* 0x004fda00000e0000 */
[----:B------:R-:W-:Y:S02]  /*18040*/  ULOP3.LUT UR5, UR7, 0xff000000, URZ, 0xc0, !UPT ;  /* 0xff00000007057892 */ /* 0x000fe4000f8ec03f */
[----:B------:R-:W-:Y:S02]  /*18050*/  ULOP3.LUT UR4, UR7, 0xff0000, URZ, 0xc0, !UPT ;  /* 0x00ff000007047892 */ /* 0x000fe4000f8ec03f */
[----:B------:R-:W-:-:S04]  /*18060*/  USHF.R.U32.HI UR5, URZ, 0x8, UR5 ;  /* 0x000000083f057899 */ /* 0x000fc80008011605 */
[----:B------:R-:W-:-:S03]  /*18070*/  ULEA.HI UR5, UR4, UR5, URZ, 0x10 ;  /* 0x0000000504057291 */ /* 0x000fc6000f8f803f */
[----:B------:R-:W-:Y:S01]  /*18080*/  UMOV UR4, URZ ;  /* 0x0000003f00047c82 */ /* 0x000fe20008000000 */
[----:B------:R-:W-:Y:S01]  /*18090*/  ULOP3.LUT UR42, UR5, 0xff, URZ, 0xc0, !UPT ;  /* 0x000000ff052a7892 */ /* 0x000fe2000f8ec03f */
[----:B------:R-:W-:Y:S11]  /*180a0*/  @!P0 BRA `(.L_x_1566) ;  /* 0x0000000000908947 */ /* 0x000ff60003800000 */
[----:B------:R-:W-:Y:S01]  /*180b0*/  USHF.R.U32.HI UR6, URZ, 0x10, UR5 ;  /* 0x000000103f067899 */ /* 0x000fe20008011605 */
[----:B------:R-:W-:-:S03]  /*180c0*/  UMOV UR4, URZ ;  /* 0x0000003f00047c82 */ /* 0x000fc60008000000 */
[----:B------:R-:W-:-:S11]  /*180d0*/  UISETP.NE.AND UP0, UPT, UR6, URZ, UPT ;  /* 0x0000003f0600728c */ /* 0x000fd6000bf05270 */
[----:B------:R-:W-:Y:S02]  /*180e0*/  @!UP0 ULDC UR6, c[0x0][0x9f0] ;  /* 0x00027c0000068ab9 */ /* 0x000fe40000000800 */
[----:B------:R-:W-:Y:S01]  /*180f0*/  IABS R0, UR6 ;  /* 0x0000000600007c13 */ /* 0x000fe20008000000 */
[----:B------:R-:W-:-:S03]  /*18100*/  IMAD.U32 R5, RZ, RZ, UR6 ;  /* 0x00000006ff057e24 */ /* 0x000fc6000f8e00ff */
[----:B------:R-:W-:Y:S02]  /*18110*/  R2UR UR12, R0 ;  /* 0x00000000000c72ca */ /* 0x000fe400000e0000 */
[----:B------:R-:W-:-:S04]  /*18120*/  IADD3 R0, R5, -0x1, R4 ;  /* 0xffffffff05007810 */ /* 0x000fc80007ffe004 */
[----:B------:R-:W-:Y:S02]  /*18130*/  R2UR UR7, R0 ;  /* 0x00000000000772ca */ /* 0x000fe400000e0000 */
[----:B------:R-:W-:-:S05]  /*18140*/  IABS R0, UR6 ;  /* 0x0000000600007c13 */ /* 0x000fca0008000000 */
[----:B------:R-:W0:Y:S06]  /*18150*/  I2F.RP R2, UR12 ;  /* 0x0000000c00027d06 */ /* 0x000e2c0008209400 */
[----:B------:R-:W-:Y:S02]  /*18160*/  UIADD3 UR7, -UR11, UR7, URZ ;  /* 0x000000070b077290 */ /* 0x000fe4000fffe13f */
[----:B0-----:R-:W0:Y:S02]  /*18170*/  MUFU.RCP R2, R2 ;  /* 0x0000000200027308 */ /* 0x001e240000001000 */
[----:B0-----:R-:W-:-:S02]  /*18180*/  VIADD R3, R2, 0xffffffe ;  /* 0x0ffffffe02037836 */ /* 0x001fc40000000000 */
[----:B------:R-:W-:Y:S01]  /*18190*/  IMAD.MOV R2, RZ, RZ, -R0 ;  /* 0x000000ffff027224 */ /* 0x000fe200078e0a00 */
[----:B------:R-:W-:Y:S01]  /*181a0*/  IABS R0, UR7 ;  /* 0x0000000700007c13 */ /* 0x000fe20008000000 */
[----:B------:R-:W-:Y:S02]  /*181b0*/  ULOP3.LUT UR7, UR7, UR6, URZ, 0x3c, !UPT ;  /* 0x0000000607077292 */ /* 0x000fe4000f8e3c3f */
[----:B------:R-:W0:Y:S01]  /*181c0*/  F2I.FTZ.U32.TRUNC.NTZ R3, R3 ;  /* 0x0000000300037305 */ /* 0x000e22000021f000 */
[----:B------:R-:W-:Y:S02]  /*181d0*/  R2UR UR9, R0 ;  /* 0x00000000000972ca */ /* 0x000fe400000e0000 */
[----:B------:R-:W-:Y:S02]  /*181e0*/  R2UR UR10, R2 ;  /* 0x00000000020a72ca */ /* 0x000fe400000e0000 */
[----:B0-----:R-:W-:-:S13]  /*181f0*/  R2UR UR5, R3 ;  /* 0x00000000030572ca */ /* 0x001fda00000e0000 */
[----:B------:R-:W-:-:S04]  /*18200*/  UIADD3 UR8, URZ, -UR5, URZ ;  /* 0x800000053f087290 */ /* 0x000fc8000fffe03f */
[----:B------:R-:W-:-:S04]  /*18210*/  UIMAD UR8, UR8, UR12, URZ ;  /* 0x0000000c080872a4 */ /* 0x000fc8000f8e023f */
[----:B------:R-:W-:-:S04]  /*18220*/  UIMAD.WIDE.U32 UR4, UR5, UR8, UR4 ;  /* 0x00000008050472a5 */ /* 0x000fc8000f8e0004 */
[----:B------:R-:W-:-:S04]  /*18230*/  UIMAD.WIDE.U32 UR4, UR5, UR9, URZ ;  /* 0x00000009050472a5 */ /* 0x000fc8000f8e003f */
        /* <DEDUP_REMOVED lines=11> */
.L_x_1566:
[----:B------:R-:W-:Y:S01]  /*182f0*/  UIMAD UR42, UR42, UR4, UR11 ;  /* 0x000000042a2a72a4 */ /* 0x000fe2000f8e020b */
[----:B------:R-:W-:Y:S05]  /*18300*/  BSSY B7, `(.L_x_1567) ;  /* 0x0000493000077945 */ /* 0x000fea0003800000 */
[----:B------:R-:W-:-:S05]  /*18310*/  IMAD.U32 R3, RZ, RZ, UR42 ;  /* 0x0000002aff037e24 */ /* 0x000fca000f8e00ff */
[----:B------:R-:W-:-:S04]  /*18320*/  VIADDMNMX R4, R3, UR4, R4, PT ;  /* 0x0000000403047c46 */ /* 0x000fc8000b800104 */
[----:B------:R-:W-:-:S13]  /*18330*/  R2UR UR49, R4 ;  /* 0x00000000043172ca */ /* 0x000fda00000e0000 */
[----:B------:R-:W-:-:S06]  /*18340*/  UISETP.GT.AND UP0, UPT, UR49, UR42, UPT ;  /* 0x0000002a3100728c */ /* 0x000fcc000bf04270 */
[----:B------:R-:W-:-:S13]  /*18350*/  PLOP3.LUT P0, PT, PT, PT, UP0, 0x80, 0x0 ;  /* 0x000000000000781c */ /* 0x000fda0003f0f008 */
        /* <DEDUP_REMOVED lines=19> */
.L_x_1568:
        /* <DEDUP_REMOVED lines=20> */
.L_x_1571:
[----:B------:R-:W-:Y:S05]  /*185d0*/  BSYNC B6 ;  /* 0x0000000000067941 */ /* 0x000fea0003800000 */
.L_x_1570:
        /* <DEDUP_REMOVED lines=22> */
.L_x_1573:
[----:B------:R-:W-:Y:S05]  /*18740*/  BSYNC B6 ;  /* 0x0000000000067941 */ /* 0x000fea0003800000 */
.L_x_1572:
        /* <DEDUP_REMOVED lines=20> */
.L_x_1575:
[----:B------:R-:W-:Y:S05]  /*18890*/  BSYNC B6 ;  /* 0x0000000000067941 */ /* 0x000fea0003800000 */
.L_x_1574:
        /* <DEDUP_REMOVED lines=19> */
.L_x_1577:
[----:B------:R-:W-:Y:S05]  /*189d0*/  BSYNC B6 ;  /* 0x0000000000067941 */ /* 0x000fea0003800000 */
.L_x_1576:
[----:B------:R-:W-:Y:S01]  /*189e0*/  ULDC.64 UR4, c[0x0][0x9f8] ;  /* 0x00027e0000047ab9 */ /* 0x000fe20000000a00 */
[----:B------:R-:W-:Y:S01]  /*189f0*/  IMAD.U32 R32, RZ, RZ, UR40 ;  /* 0x00000028ff207e24 */ /* 0x000fe2000f8e00ff */
[----:B------:R-:W-:Y:S01]  /*18a00*/  UISETP.NE.U32.AND UP0, UPT, UR4, URZ, UPT ;  /* 0x0000003f0400728c */ /* 0x000fe2000bf05070 */
[----:B------:R-:W0:Y:S03]  /*18a10*/  LDC R20, c[0x0][0x430] ;  /* 0x00010c00ff147b82 */ /* 0x000e260000000800 */
[----:B------:R-:W-:-:S06]  /*18a20*/  UISETP.NE.AND.EX UP0, UPT, UR5, URZ, UPT, UP0 ;  /* 0x0000003f0500728c */ /* 0x000fcc000bf05300 */
[----:B------:R-:W-:-:S05]  /*18a30*/  PLOP3.LUT P0, PT, PT, PT, UP0, 0x80, 0x0 ;  /* 0x000000000000781c */ /* 0x000fca0003f0f008 */
[----:B------:R-:W-:Y:S02]  /*18a40*/  @UP0 ULDC.64 UR4, c[0x0][0x9f8] ;  /* 0x00027e0000040ab9 */ /* 0x000fe40000000a00 */
[----:B------:R-:W-:-:S06]  /*18a50*/  @UP0 UIMAD.WIDE UR4, UR40, 0x4, UR4 ;  /* 0x00000004280408a5 */ /* 0x000fcc000f8e0204 */
[----:B------:R-:W-:Y:S02]  /*18a60*/  IMAD.U32 R2, RZ, RZ, UR4 ;  /* 0x00000004ff027e24 */ /* 0x000fe4000f8e00ff */
[----:B------:R-:W-:-:S05]  /*18a70*/  IMAD.U32 R3, RZ, RZ, UR5 ;  /* 0x00000005ff037e24 */ /* 0x000fca000f8e00ff */
[----:B------:R1:W5:Y:S01]  /*18a80*/  @P0 LDG.E R32, desc[UR54][R2.64] ;  /* 0x0000003602200981 */ /* 0x000362000c1e1900 */
[----:B------:R-:W-:-:S03]  /*18a90*/  UMOV UR4, 0xffffffff ;  /* 0xffffffff00047882 */ /* 0x000fc60000000000 */
[----:B------:R-:W-:Y:S05]  /*18aa0*/  BRA.DIV UR4, `(.L_x_1578) ;  /* 0x0000005a04707947 */ /* 0x000fea000b800000 */
.L_x_1656:
[----:B------:R-:W2:Y:S01]  /*18ab0*/  S2R R0, SR_TID.X ;  /* 0x0000000000007919 */ /* 0x000ea20000002100 */
[----:B------:R-:W-:Y:S01]  /*18ac0*/  UMOV UR4, 0xa0 ;  /* 0x000000a000047882 */ /* 0x000fe20000000000 */
[----:B0-----:R-:W-:Y:S01]  /*18ad0*/  ISETP.NE.AND P3, PT, R20, 0x1, PT ;  /* 0x000000011400780c */ /* 0x001fe20003f65270 */
[----:B------:R-:W-:Y:S01]  /*18ae0*/  UIMAD UR4, UR49, UR4, -0xa0 ;  /* 0xffffff60310474a4 */ /* 0x000fe2000f8e0204 */
[----:B------:R-:W0:Y:S01]  /*18af0*/  S2R R4, SR_TID.X ;  /* 0x0000000000047919 */ /* 0x000e220000002100 */
[----:B-----5:R-:W-:Y:S02]  /*18b00*/  SHF.R.S32.HI R35, RZ, 0x1f, R32 ;  /* 0x0000001fff237819 */ /* 0x020fe40000011420 */
[----:B------:R-:W-:Y:S01]  /*18b10*/  LOP3.LUT R16, R16, 0xfffffff7, RZ, 0xc0, !PT ;  /* 0xfffffff710107812 */ /* 0x000fe200078ec0ff */
[----:B------:R-:W3:Y:S07]  /*18b20*/  S2R R8, SR_TID.X ;  /* 0x0000000000087919 */ /* 0x000eee0000002100 */
[----:B-1----:R-:W1:Y:S01]  /*18b30*/  @P3 LDC R3, c[0x0][0x434] ;  /* 0x00010d00ff033b82 */ /* 0x002e620000000800 */
[----:B------:R-:W-:-:S07]  /*18b40*/  @P3 LOP3.LUT R16, R16, 0x8, RZ, 0xfc, !PT ;  /* 0x0000000810103812 */ /* 0x000fce00078efcff */
[----:B------:R-:W4:Y:S08]  /*18b50*/  @P3 LDC R5, c[0x0][0x438] ;  /* 0x00010e00ff053b82 */ /* 0x000f300000000800 */
[----:B------:R-:W4:Y:S01]  /*18b60*/  @P3 LDC R14, c[0x0][0x434] ;  /* 0x00010d00ff0e3b82 */ /* 0x000f220000000800 */
[C---:B--2---:R-:W-:Y:S01]  /*18b70*/  LOP3.LUT R2, R0.reuse, 0x7f, RZ, 0xc0, !PT ;  /* 0x0000007f00027812 */ /* 0x044fe200078ec0ff */
[----:B------:R-:W-:-:S03]  /*18b80*/  IMAD.SHL.U32 R0, R0, 0x10, RZ ;  /* 0x0000001000007824 */ /* 0x000fc600078e00ff */
[----:B------:R-:W-:Y:S02]  /*18b90*/  SHF.R.U32.HI R2, RZ, 0x3, R2 ;  /* 0x00000003ff027819 */ /* 0x000fe40000011602 */
[----:B0-----:R-:W-:Y:S02]  /*18ba0*/  LOP3.LUT R4, R4, 0x7f, RZ, 0xc0, !PT ;  /* 0x0000007f04047812 */ /* 0x001fe400078ec0ff */
[----:B------:R-:W-:Y:S01]  /*18bb0*/  LOP3.LUT R0, R2, 0x70, R0, 0xf8, !PT ;  /* 0x0000007002007812 */ /* 0x000fe200078ef800 */
[----:B---3--:R-:W-:Y:S01]  /*18bc0*/  IMAD.SHL.U32 R15, R8, 0x10, RZ ;  /* 0x00000010080f7824 */ /* 0x008fe200078e00ff */
[----:B------:R-:W-:-:S03]  /*18bd0*/  SHF.R.U32.HI R4, RZ, 0x3, R4 ;  /* 0x00000003ff047819 */ /* 0x000fc60000011604 */
[----:B------:R-:W-:Y:S01]  /*18be0*/  VIADD R0, R0, UR4 ;  /* 0x0000000400007c36 */ /* 0x000fe20008000000 */
[----:B------:R-:W-:-:S04]  /*18bf0*/  LOP3.LUT R15, R4, 0x70, R15, 0xf8, !PT ;  /* 0x00000070040f7812 */ /* 0x000fc800078ef80f */
[C---:B------:R-:W-:Y:S01]  /*18c00*/  ISETP.GE.AND P1, PT, R0.reuse, UR36, PT ;  /* 0x0000002400007c0c */ /* 0x040fe2000bf26270 */
[----:B------:R-:W-:Y:S01]  /*18c10*/  VIADD R0, R0, UR38 ;  /* 0x0000002600007c36 */ /* 0x000fe20008000000 */
[----:B------:R-:W-:-:S03]  /*18c20*/  LOP3.LUT R15, R15, 0x80, RZ, 0xfc, !PT ;  /* 0x000000800f0f7812 */ /* 0x000fc600078efcff */
[----:B-1----:R-:W-:-:S04]  /*18c30*/  @P3 IMAD.HI.U32 R2, R0, R3, RZ ;  /* 0x0000000300023227 */ /* 0x002fc800078e00ff */
[----:B------:R-:W-:Y:S02]  /*18c40*/  VIADD R11, R15, UR4 ;  /* 0x000000040f0b7c36 */ /* 0x000fe40008000000 */
[----:B------:R-:W-:Y:S01]  /*18c50*/  IMAD.MOV.U32 R10, RZ, RZ, R0 ;  /* 0x000000ffff0a7224 */ /* 0x000fe200078e0000 */
[----:B----4-:R-:W-:Y:S01]  /*18c60*/  @P3 SHF.R.U32.HI R10, RZ, R5, R2 ;  /* 0x00000005ff0a3219 */ /* 0x010fe20000011602 */
[----:B------:R-:W0:Y:S01]  /*18c70*/  @!P1 LDC.64 R6, c[0x0][0x428] ;  /* 0x00010a00ff069b82 */ /* 0x000e220000000a00 */
[C---:B------:R-:W-:Y:S01]  /*18c80*/  ISETP.GE.AND P0, PT, R11.reuse, UR36, PT ;  /* 0x000000240b007c0c */ /* 0x040fe2000bf06270 */
[----:B------:R-:W-:Y:S01]  /*18c90*/  VIADD R11, R11, UR38 ;  /* 0x000000260b0b7c36 */ /* 0x000fe20008000000 */
[----:B------:R-:W-:Y:S02]  /*18ca0*/  @!P1 SHF.R.S32.HI R3, RZ, 0x1f, R10 ;  /* 0x0000001fff039819 */ /* 0x000fe4000001140a */
[----:B------:R-:W-:-:S03]  /*18cb0*/  ISETP.GT.U32.OR P0, PT, R15, 0x9f, P0 ;  /* 0x0000009f0f00780c */ /* 0x000fc60000704470 */
[----:B------:R-:W1:Y:S10]  /*18cc0*/  @!P1 LDC.64 R4, c[0x0][0x418] ;  /* 0x00010600ff049b82 */ /* 0x000e740000000a00 */
[----:B------:R-:W2:Y:S01]  /*18cd0*/  @!P0 LDC.64 R8, c[0x0][0x428] ;  /* 0x00010a00ff088b82 */ /* 0x000ea20000000a00 */
[----:B0-----:R-:W-:-:S04]  /*18ce0*/  @!P1 IMAD R2, R35, R6, RZ ;  /* 0x0000000623029224 */ /* 0x001fc800078e02ff */
[----:B------:R-:W-:Y:S02]  /*18cf0*/  @!P1 IMAD R7, R32, R7, R2 ;  /* 0x0000000720079224 */ /* 0x000fe400078e0202 */
[----:B------:R-:W-:-:S04]  /*18d00*/  @!P1 IMAD.MOV.U32 R2, RZ, RZ, R10 ;  /* 0x000000ffff029224 */ /* 0x000fc800078e000a */
[----:B------:R-:W-:Y:S02]  /*18d10*/  @!P1 IMAD.WIDE.U32 R2, R32, R6, R2 ;  /* 0x0000000620029225 */ /* 0x000fe400078e0002 */
[----:B------:R-:W0:Y:S02]  /*18d20*/  @P3 LDC R6, c[0x0][0x438] ;  /* 0x00010e00ff063b82 */ /* 0x000e240000000800 */
[----:B------:R-:W-:Y:S01]  /*18d30*/  @!P1 IMAD.IADD R3, R3, 0x1, R7 ;  /* 0x0000000103039824 */ /* 0x000fe200078e0207 */
[----:B-1----:R-:W-:Y:S01]  /*18d40*/  @!P1 LEA R12, P2, R2, R4, 0x2 ;  /* 0x00000004020c9211 */ /* 0x002fe200078410ff */
[----:B------:R-:W-:-:S03]  /*18d50*/  IMAD.MOV.U32 R7, RZ, RZ, R11 ;  /* 0x000000ffff077224 */ /* 0x000fc600078e000b */
[----:B------:R-:W-:Y:S01]  /*18d60*/  @!P1 LEA.HI.X R13, R2, R5, R3, 0x2, P2 ;  /* 0x00000005020d9211 */ /* 0x000fe200010f1403 */
[----:B------:R-:W-:Y:S01]  /*18d70*/  @P3 IMAD.HI.U32 R3, R11, R14, RZ ;  /* 0x0000000e0b033227 */ /* 0x000fe200078e00ff */
[----:B------:R-:W1:Y:S03]  /*18d80*/  @!P0 LDC.64 R4, c[0x0][0x418] ;  /* 0x00010600ff048b82 */ /* 0x000e660000000a00 */
[----:B--2---:R-:W-:-:S04]  /*18d90*/  @!P0 IMAD R2, R35, R8, RZ ;  /* 0x0000000823028224 */ /* 0x004fc800078e02ff */
[----:B------:R-:W-:Y:S01]  /*18da0*/  @!P0 IMAD R9, R32, R9, R2 ;  /* 0x0000000920098224 */ /* 0x000fe200078e0202 */
[----:B0-----:R-:W-:Y:S01]  /*18db0*/  @P3 SHF.R.U32.HI R7, RZ, R6, R3 ;  /* 0x00000006ff073219 */ /* 0x001fe20000011603 */
[----:B------:R-:W-:-:S03]  /*18dc0*/  IMAD.MOV.U32 R6, RZ, RZ, RZ ;  /* 0x000000ffff067224 */ /* 0x000fc600078e00ff */
[--C-:B------:R-:W-:Y:S01]  /*18dd0*/  @!P0 SHF.R.S32.HI R3, RZ, 0x1f, R7.reuse ;  /* 0x0000001fff038819 */ /* 0x100fe20000011407 */
[----:B------:R-:W-:Y:S02]  /*18de0*/  @!P0 IMAD.MOV.U32 R2, RZ, RZ, R7 ;  /* 0x000000ffff028224 */ /* 0x000fe400078e0007 */
[----:B------:R-:W5:Y:S02]  /*18df0*/  @!P1 LDG.E R6, desc[UR54][R12.64] ;  /* 0x000000360c069981 */ /* 0x000f64000c1e1900 */
[----:B------:R-:W-:-:S04]  /*18e00*/  @!P0 IMAD.WIDE.U32 R2, R32, R8, R2 ;  /* 0x0000000820028225 */ /* 0x000fc800078e0002 */
[----:B------:R-:W-:Y:S01]  /*18e10*/  @!P0 IMAD.IADD R3, R9, 0x1, R3 ;  /* 0x0000000109038824 */ /* 0x000fe200078e0203 */
[----:B-1----:R-:W-:-:S04]  /*18e20*/  @!P0 LEA R8, P1, R2, R4, 0x2 ;  /* 0x0000000402088211 */ /* 0x002fc800078210ff */
[----:B------:R-:W-:Y:S01]  /*18e30*/  @!P0 LEA.HI.X R9, R2, R5, R3, 0x2, P1 ;  /* 0x0000000502098211 */ /* 0x000fe200008f1403 */
[----:B------:R-:W-:Y:S02]  /*18e40*/  IMAD.MOV.U32 R5, RZ, RZ, RZ ;  /* 0x000000ffff057224 */ /* 0x000fe400078e00ff */
[----:B------:R-:W-:Y:S02]  /*18e50*/  IMAD.MOV R3, RZ, RZ, -R10 ;  /* 0x000000ffff037224 */ /* 0x000fe400078e0a0a */
[----:B------:R-:W-:Y:S02]  /*18e60*/  IMAD.MOV R2, RZ, RZ, -R7 ;  /* 0x000000ffff027224 */ /* 0x000fe400078e0a07 */
[----:B------:R0:W5:Y:S01]  /*18e70*/  @!P0 LDG.E R5, desc[UR54][R8.64] ;  /* 0x0000003608058981 */ /* 0x000162000c1e1900 */
[----:B------:R-:W-:Y:S01]  /*18e80*/  IMAD R7, R20, R3, R0 ;  /* 0x0000000314077224 */ /* 0x000fe200078e0200 */
[----:B------:R-:W-:Y:S01]  /*18e90*/  ISETP.GT.U32.AND P0, PT, R15, 0x9f, PT ;  /* 0x0000009f0f00780c */ /* 0x000fe20003f04070 */
[----:B------:R-:W-:Y:S01]  /*18ea0*/  IMAD.U32 R0, RZ, RZ, UR43 ;  /* 0x0000002bff007e24 */ /* 0x000fe2000f8e00ff */
[----:B------:R-:W-:Y:S01]  /*18eb0*/  LOP3.LUT R16, R16, 0xfffffffd, RZ, 0xc0, !PT ;  /* 0xfffffffd10107812 */ /* 0x000fe200078ec0ff */
[----:B------:R-:W-:Y:S01]  /*18ec0*/  IMAD.U32 R4, RZ, RZ, UR49 ;  /* 0x00000031ff047e24 */ /* 0x000fe2000f8e00ff */
[----:B------:R-:W-:-:S02]  /*18ed0*/  LOP3.LUT R18, R18, 0xffff, RZ, 0xc0, !PT ;  /* 0x0000ffff12127812 */ /* 0x000fc400078ec0ff */
[----:B------:R-:W-:Y:S01]  /*18ee0*/  ISETP.NE.AND P2, PT, R0, 0x3, PT ;  /* 0x000000030000780c */ /* 0x000fe20003f45270 */
[----:B------:R-:W-:Y:S02]  /*18ef0*/  VIADD R4, R4, 0xffffffff ;  /* 0xffffffff04047836 */ /* 0x000fe40000000000 */
[----:B0-----:R-:W-:-:S04]  /*18f00*/  IMAD R9, R20, R2, R11 ;  /* 0x0000000214097224 */ /* 0x001fc800078e020b */
[----:B------:R-:W-:-:S04]  /*18f10*/  @P0 LOP3.LUT R16, R16, 0x2, RZ, 0xfc, !PT ;  /* 0x0000000210100812 */ /* 0x000fc800078efcff */
[----:B------:R-:W-:-:S04]  /*18f20*/  LOP3.LUT R16, R16, 0xfffffffb, RZ, 0xc0, !PT ;  /* 0xfffffffb10107812 */ /* 0x000fc800078ec0ff */
[----:B------:R-:W-:Y:S01]  /*18f30*/  @P2 LOP3.LUT R16, R16, 0x4, RZ, 0xfc, !PT ;  /* 0x0000000410102812 */ /* 0x000fe200078efcff */
[----:B------:R-:W-:Y:S06]  /*18f40*/  @!P2 BRA `(.L_x_1579) ;  /* 0x000000000004a947 */ /* 0x000fec0003800000 */
[----:B------:R-:W-:Y:S01]  /*18f50*/  BPT.TRAP 0x1 ;  /* 0x000000040000795c */ /* 0x000fe20000300000 */
.L_x_1579:
[----:B------:R-:W-:Y:S01]  /*18f60*/  IMAD R0, R30, 0x8, R17 ;  /* 0x000000081e007824 */ /* 0x000fe200078e0211 */
[----:B------:R-:W-:Y:S01]  /*18f70*/  SHF.L.U32 R25, R34, 0x1f, RZ ;  /* 0x0000001f22197819 */ /* 0x000fe200000006ff */
[----:B------:R-:W-:Y:S01]  /*18f80*/  BSSY B0, `(.L_x_1580) ;  /* 0x0000004000007945 */ /* 0x000fe20003800000 */
[----:B------:R-:W-:Y:S02]  /*18f90*/  SHF.R.S32.HI R23, RZ, 0x1f, R7 ;  /* 0x0000001fff177819 */ /* 0x000fe40000011407 */
[----:B------:R-:W0:Y:S02]  /*18fa0*/  SYNCS.PHASECHK.TRANS64.TRYWAIT P0, [R0+URZ+0x22880], R25 ;  /* 0x02288019000075a7 */ /* 0x000e24000800017f */
[----:B0-----:R-:W-:Y:S05]  /*18fb0*/  @!P0 BRA `(.L_x_1581) ;  /* 0x0000005400588947 */ /* 0x001fea0003800000 */
.L_x_1657:
[----:B------:R-:W-:Y:S05]  /*18fc0*/  BSYNC B0 ;  /* 0x0000000000007941 */ /* 0x000fea0003800000 */
.L_x_1580:
[----:B------:R-:W1:Y:S01]  /*18fd0*/  LDC R8, c[0x0][0x2f4] ;  /* 0x0000bd00ff087b82 */ /* 0x000e620000000800 */
[----:B------:R-:W-:Y:S01]  /*18fe0*/  ULDC.64 UR4, c[0x0][0x328] ;  /* 0x0000ca0000047ab9 */ /* 0x000fe20000000a00 */
[----:B-----5:R-:W-:Y:S01]  /*18ff0*/  SHF.R.S32.HI R24, RZ, 0x1f, R6 ;  /* 0x0000001fff187819 */ /* 0x020fe20000011406 */
[----:B------:R-:W-:Y:S01]  /*19000*/  IMAD R2, R23, UR4, RZ ;  /* 0x0000000417027c24 */ /* 0x000fe2000f8e02ff */
[----:B------:R-:W-:Y:S01]  /*19010*/  ULDC.64 UR6, c[0x0][0x338] ;  /* 0x0000ce0000067ab9 */ /* 0x000fe20000000a00 */
[----:B------:R-:W2:Y:S01]  /*19020*/  S2R R12, SR_TID.X ;  /* 0x00000000000c7919 */ /* 0x000ea20000002100 */
[----:B------:R-:W-:Y:S01]  /*19030*/  SHF.R.S32.HI R26, RZ, 0x1f, R9 ;  /* 0x0000001fff1a7819 */ /* 0x000fe20000011409 */
[C---:B------:R-:W-:Y:S01]  /*19040*/  IMAD R11, R7.reuse, UR5, R2 ;  /* 0x00000005070b7c24 */ /* 0x040fe2000f8e0202 */
[----:B------:R-:W-:Y:S01]  /*19050*/  SHF.R.S32.HI R27, RZ, 0x1f, R5 ;  /* 0x0000001fff1b7819 */ /* 0x000fe20000011405 */
[----:B------:R-:W-:Y:S01]  /*19060*/  IMAD.WIDE.U32 R2, R7, UR4, RZ ;  /* 0x0000000407027c25 */ /* 0x000fe2000f8e00ff */
[----:B------:R-:W-:-:S03]  /*19070*/  LOP3.LUT R16, R16, 0xfffffffe, RZ, 0xc0, !PT ;  /* 0xfffffffe10107812 */ /* 0x000fc600078ec0ff */
[----:B------:R-:W-:Y:S02]  /*19080*/  IMAD.IADD R3, R3, 0x1, R11 ;  /* 0x0000000103037824 */ /* 0x000fe400078e020b */
[----:B------:R-:W-:Y:S02]  /*19090*/  IMAD R10, R24, UR6, RZ ;  /* 0x00000006180a7c24 */ /* 0x000fe4000f8e02ff */
[----:B------:R-:W-:-:S04]  /*190a0*/  IMAD.WIDE.U32 R2, R6, UR6, R2 ;  /* 0x0000000606027c25 */ /* 0x000fc8000f8e0002 */
[----:B------:R-:W-:Y:S01]  /*190b0*/  IMAD R10, R6, UR7, R10 ;  /* 0x00000007060a7c24 */ /* 0x000fe2000f8e020a */
[----:B-1----:R-:W-:-:S03]  /*190c0*/  ISETP.GE.AND P1, PT, R29, R8, PT ;  /* 0x000000081d00720c */ /* 0x002fc60003f26270 */
[----:B------:R-:W-:Y:S01]  /*190d0*/  IMAD.IADD R11, R3, 0x1, R10 ;  /* 0x00000001030b7824 */ /* 0x000fe200078e020a */
[----:B------:R-:W-:Y:S01]  /*190e0*/  ISETP.GE.AND P0, PT, R29, R8, PT ;  /* 0x000000081d00720c */ /* 0x000fe20003f06270 */
[----:B------:R-:W-:Y:S02]  /*190f0*/  IMAD R8, R26, UR4, RZ ;  /* 0x000000041a087c24 */ /* 0x000fe4000f8e02ff */
[----:B------:R-:W-:Y:S02]  /*19100*/  IMAD.MOV.U32 R10, RZ, RZ, R2 ;  /* 0x000000ffff0a7224 */ /* 0x000fe400078e0002 */
[C---:B------:R-:W-:Y:S02]  /*19110*/  IMAD R8, R9.reuse, UR5, R8 ;  /* 0x0000000509087c24 */ /* 0x040fe4000f8e0208 */
[----:B------:R-:W-:Y:S01]  /*19120*/  IMAD.WIDE.U32 R2, R9, UR4, RZ ;  /* 0x0000000409027c25 */ /* 0x000fe2000f8e00ff */
[----:B------:R-:W-:-:S03]  /*19130*/  ULDC.64 UR4, c[0x0][0x330] ;  /* 0x0000cc0000047ab9 */ /* 0x000fc60000000a00 */
[----:B------:R-:W-:Y:S01]  /*19140*/  IMAD.IADD R3, R3, 0x1, R8 ;  /* 0x0000000103037824 */ /* 0x000fe200078e0208 */
[----:B------:R-:W-:Y:S01]  /*19150*/  @P1 LOP3.LUT R16, R16, 0x1, RZ, 0xfc, !PT ;  /* 0x0000000110101812 */ /* 0x000fe200078efcff */
[----:B------:R-:W-:Y:S01]  /*19160*/  IMAD R8, R27, UR6, RZ ;  /* 0x000000061b087c24 */ /* 0x000fe2000f8e02ff */
[----:B--2---:R-:W-:Y:S01]  /*19170*/  LOP3.LUT R12, R12, 0x7f, RZ, 0xc0, !PT ;  /* 0x0000007f0c0c7812 */ /* 0x004fe200078ec0ff */
[C---:B------:R-:W-:Y:S01]  /*19180*/  IMAD.WIDE.U32 R2, R5.reuse, UR6, R2 ;  /* 0x0000000605027c25 */ /* 0x040fe2000f8e0002 */
[----:B------:R-:W-:Y:S02]  /*19190*/  LOP3.LUT R16, R16, 0xffffff7f, RZ, 0xc0, !PT ;  /* 0xffffff7f10107812 */ /* 0x000fe400078ec0ff */
[----:B------:R-:W-:Y:S01]  /*191a0*/  SHF.R.U32.HI R12, RZ, 0x3, R12 ;  /* 0x00000003ff0c7819 */ /* 0x000fe2000001160c */
        /* <DEDUP_REMOVED lines=9> */
[----:B------:R-:W-:Y:S01]  /*19240*/  IADD3 R8, P1, R2, UR6, RZ ;  /* 0x0000000602087c10 */ /* 0x000fe2000ff3e0ff */
[----:B------:R-:W-:-:S03]  /*19250*/  IMAD.MOV.U32 R2, RZ, RZ, -0xa0 ;  /* 0xffffff60ff027424 */ /* 0x000fc600078e00ff */
[----:B------:R-:W-:Y:S01]  /*19260*/  IADD3.X R20, R20, UR7, R3, P1, !PT ;  /* 0x0000000714147c10 */ /* 0x000fe20008ffe403 */
[----:B------:R-:W-:-:S04]  /*19270*/  IMAD R4, R4, R2, UR36 ;  /* 0x0000002404047e24 */ /* 0x000fc8000f8e0202 */
[----:B------:R-:W-:Y:S02]  /*19280*/  IMAD.IADD R10, R4, 0x1, -R12 ;  /* 0x00000001040a7824 */ /* 0x000fe400078e0a0c */
[----:B------:R-:W-:-:S03]  /*19290*/  IMAD R4, R30, 0x5000, R37 ;  /* 0x000050001e047824 */ /* 0x000fc600078e0225 */
[----:B------:R-:W-:-:S13]  /*192a0*/  ISETP.GE.AND P1, PT, R10, 0x1, PT ;  /* 0x000000010a00780c */ /* 0x000fda0003f26270 */
[----:B------:R-:W-:Y:S01]  /*192b0*/  @P1 LOP3.LUT R16, R16, 0x80, RZ, 0xfc, !PT ;  /* 0x0000008010101812 */ /* 0x000fe200078efcff */
[----:B------:R-:W-:Y:S06]  /*192c0*/  BRA.DIV UR4, `(.L_x_1582) ;  /* 0x0000005204a87947 */ /* 0x000fec000b800000 */
[----:B------:R-:W1:Y:S01]  /*192d0*/  SHFL.IDX PT, R2, R21, RZ, 0x181f ;  /* 0x00181fff15027589 */ /* 0x000e6200000e0000 */
[----:B------:R-:W-:Y:S01]  /*192e0*/  IMAD.IADD R4, R17, 0x1, R4 ;  /* 0x0000000111047824 */ /* 0x000fe200078e0204 */
[----:B------:R-:W-:Y:S02]  /*192f0*/  ISETP.GE.AND P3, PT, R10, 0x41, PT ;  /* 0x000000410a00780c */ /* 0x000fe40003f66270 */
        /* <DEDUP_REMOVED lines=74> */
.L_x_1679:
        /* <DEDUP_REMOVED lines=9> */
.L_x_1583:
        /* <DEDUP_REMOVED lines=11> */
.L_x_1584:
[----:B------:R1:W-:Y:S01]  /*198e0*/  SYNCS.ARRIVE.TRANS64.A1T0 RZ, [R0+URZ+0x22870], RZ ;  /* 0x022870ff00ff79a7 */ /* 0x0003e2000810003f */
[----:B------:R-:W-:Y:S05]  /*198f0*/  @!P6 BRA `(.L_x_1585) ;  /* 0x000000000004e947 */ /* 0x000fea0003800000 */
[----:B------:R-:W-:Y:S01]  /*19900*/  BPT.TRAP 0x1 ;  /* 0x000000040000795c */ /* 0x000fe20000300000 */
.L_x_1585:
[----:B------:R-:W2:Y:S01]  /*19910*/  SYNCS.PHASECHK.TRANS64.TRYWAIT P0, [R0+URZ+0x22840], R25 ;  /* 0x02284019000075a7 */ /* 0x000ea2000800017f */
[----:B------:R-:W-:Y:S04]  /*19920*/  BSSY B0, `(.L_x_1586) ;  /* 0x0000002000007945 */ /* 0x000fe80003800000 */
[----:B--2---:R-:W-:Y:S05]  /*19930*/  @!P0 BRA `(.L_x_1587) ;  /* 0x0000005800308947 */ /* 0x004fea0003800000 */
.L_x_1680:
[----:B------:R-:W-:Y:S05]  /*19940*/  BSYNC B0 ;  /* 0x0000000000007941 */ /* 0x000fea0003800000 */
.L_x_1586:
        /* <DEDUP_REMOVED lines=16> */
[----:B------:R-:W-:Y:S01]  /*19a50*/  IADD3 R8, P0, R2, UR10, RZ ;  /* 0x0000000a02087c10 */ /* 0x000fe2000ff1e0ff */
[----:B------:R-:W-:Y:S01]  /*19a60*/  IMAD R6, R27, UR6, RZ ;  /* 0x000000061b067c24 */ /* 0x000fe2000f8e02ff */
[----:B---3--:R-:W-:Y:S01]  /*19a70*/  ISETP.GE.AND P2, PT, R29, R12, PT ;  /* 0x0000000c1d00720c */ /* 0x008fe20003f46270 */
[----:B------:R-:W-:Y:S01]  /*19a80*/  IMAD R11, R9, UR5, R26 ;  /* 0x00000005090b7c24 */ /* 0x000fe2000f8e021a */
[----:B------:R-:W-:Y:S01]  /*19a90*/  IADD3.X R7, R3, UR11, R10, P0, !PT ;  /* 0x0000000b03077c10 */ /* 0x000fe200087fe40a */
[----:B------:R-:W-:Y:S01]  /*19aa0*/  IMAD.WIDE.U32 R2, R9, UR4, RZ ;  /* 0x0000000409027c25 */ /* 0x000fe2000f8e00ff */
[----:B------:R-:W-:-:S03]  /*19ab0*/  UMOV UR4, 0xffffffff ;  /* 0xffffffff00047882 */ /* 0x000fc60000000000 */
[----:B------:R-:W-:Y:S02]  /*19ac0*/  IMAD.IADD R3, R3, 0x1, R11 ;  /* 0x0000000103037824 */ /* 0x000fe400078e020b */
[C---:B------:R-:W-:Y:S02]  /*19ad0*/  IMAD R9, R5.reuse, UR7, R6 ;  /* 0x0000000705097c24 */ /* 0x040fe4000f8e0206 */
[----:B------:R-:W-:-:S04]  /*19ae0*/  IMAD.WIDE.U32 R2, R5, UR6, R2 ;  /* 0x0000000605027c25 */ /* 0x000fc8000f8e0002 */
        /* <DEDUP_REMOVED lines=10> */
[----:B---3--:R-:W-:-:S05]  /*19b90*/  @P6 IADD3 R14, P0, R29, R14, RZ ;  /* 0x0000000e1d0e6210 */ /* 0x008fca0007f1e0ff */
[----:B----4-:R-:W-:Y:S02]  /*19ba0*/  @P6 IMAD.X R3, RZ, RZ, R2, P0 ;  /* 0x000000ffff036224 */ /* 0x010fe400000e0602 */
[----:B------:R-:W-:Y:S02]  /*19bb0*/  @P6 IMAD.MOV.U32 R2, RZ, RZ, R14 ;  /* 0x000000ffff026224 */ /* 0x000fe400078e000e */
[----:B------:R-:W3:Y:S04]  /*19bc0*/  SHFL.IDX PT, R14, R8, 0x1, 0x181f ;  /* 0x00381f00080e7f89 */ /* 0x000ee800000e0000 */
[----:B------:R4:W-:Y:S01]  /*19bd0*/  @P6 LDGSTS.E.BYPASS.LTC128B.128 [R4+0x18400], desc[UR54][R2.64], !P2 ;  /* 0x1840000002046fae */ /* 0x0009e2000d101d76 */
[----:B------:R-:W-:-:S03]  /*19be0*/  LOP3.LUT P6, RZ, R16, 0x100, RZ, 0xc0, !PT ;  /* 0x0000010010ff7812 */ /* 0x000fc600078cc0ff */
[----:B----4-:R-:W4:Y:S01]  /*19bf0*/  SHFL.IDX PT, R2, R7, 0x1, 0x181f ;  /* 0x00381f0007027f89 */ /* 0x010f2200000e0000 */
[----:B---3--:R-:W-:-:S05]  /*19c00*/  @P1 IADD3 R14, P0, R29, R14, RZ ;  /* 0x0000000e1d0e1210 */ /* 0x008fca0007f1e0ff */
[----:B----4-:R-:W-:Y:S02]  /*19c10*/  @P1 IMAD.X R3, RZ, RZ, R2, P0 ;  /* 0x000000ffff031224 */ /* 0x010fe400000e0602 */
[----:B------:R-:W-:Y:S02]  /*19c20*/  @P1 IMAD.MOV.U32 R2, RZ, RZ, R14 ;  /* 0x000000ffff021224 */ /* 0x000fe400078e000e */
[----:B------:R-:W3:Y:S04]  /*19c30*/  SHFL.IDX PT, R14, R8, 0x2, 0x181f ;  /* 0x00581f00080e7f89 */ /* 0x000ee800000e0000 */
[----:B------:R4:W-:Y:S01]  /*19c40*/  @P1 LDGSTS.E.BYPASS.LTC128B.128 [R4+0x18c00], desc[UR54][R2.64], !P2 ;  /* 0x18c0000002041fae */ /* 0x0009e2000d101d76 */
[----:B------:R-:W-:-:S03]  /*19c50*/  ISETP.NE.AND P1, PT, R9, RZ, PT ;  /* 0x000000ff0900720c */ /* 0x000fc60003f25270 */
        /* <DEDUP_REMOVED lines=34> */
[----:B------:R-:W3:Y:S01]  /*19e80*/  SHFL.IDX PT, R14, R8, 0x7, 0x181f ;  /* 0x00f81f00080e7f89 */ /* 0x000ee200000e0000 */
[----:B------:R-:W-:-:S03]  /*19e90*/  @P6 IMAD.MOV.U32 R3, RZ, RZ, R9 ;  /* 0x000000ffff036224 */ /* 0x000fc600078e0009 */
[----:B------:R-:W4:Y:S04]  /*19ea0*/  SHFL.IDX PT, R9, R7, 0x7, 0x181f ;  /* 0x00f81f0007097f89 */ /* 0x000f2800000e0000 */
[----:B------:R5:W-:Y:S04]  /*19eb0*/  @P6 LDGSTS.E.BYPASS.LTC128B.128 [R4+0x1b400], desc[UR54][R2.64], !P2 ;  /* 0x1b40000002046fae */ /* 0x000be8000d101d76 */
[----:B------:R-:W-:Y:S01]  /*19ec0*/  SHFL.IDX PT, R7, R5, 0x1, 0x181f ;  /* 0x00381f0005077f89 */ /* 0x000fe200000e0000 */
[----:B---3--:R-:W-:-:S05]  /*19ed0*/  @P3 IADD3 R14, P0, R29, R14, RZ ;  /* 0x0000000e1d0e3210 */ /* 0x008fca0007f1e0ff */
[----:B----4-:R-:W-:Y:S02]  /*19ee0*/  @P3 IMAD.X R9, RZ, RZ, R9, P0 ;  /* 0x000000ffff093224 */ /* 0x010fe400000e0609 */
[----:B-----5:R-:W-:Y:S02]  /*19ef0*/  @P3 IMAD.MOV.U32 R2, RZ, RZ, R14 ;  /* 0x000000ffff023224 */ /* 0x020fe400078e000e */
[----:B------:R-:W3:Y:S01]  /*19f00*/  SHFL.IDX PT, R14, R6, RZ, 0x181f ;  /* 0x00181fff060e7589 */ /* 0x000ee200000e0000 */
[----:B------:R-:W-:-:S03]  /*19f10*/  @P3 IMAD.MOV.U32 R3, RZ, RZ, R9 ;  /* 0x000000ffff033224 */ /* 0x000fc600078e0009 */
[----:B------:R-:W4:Y:S04]  /*19f20*/  SHFL.IDX PT, R9, R5, RZ, 0x181f ;  /* 0x00181fff05097589 */ /* 0x000f2800000e0000 */
[----:B------:R5:W-:Y:S01]  /*19f30*/  @P3 LDGSTS.E.BYPASS.LTC128B.128 [R4+0x1bc00], desc[UR54][R2.64], !P2 ;  /* 0x1bc0000002043fae */ /* 0x000be2000d101d76 */
[----:B---3--:R-:W-:-:S05]  /*19f40*/  @P1 IADD3 R14, P0, R29, R14, RZ ;  /* 0x0000000e1d0e1210 */ /* 0x008fca0007f1e0ff */
[----:B----4-:R-:W-:Y:S02]  /*19f50*/  @P1 IMAD.X R9, RZ, RZ, R9, P0 ;  /* 0x000000ffff091224 */ /* 0x010fe400000e0609 */
[----:B-----5:R-:W-:Y:S02]  /*19f60*/  @P1 IMAD.MOV.U32 R2, RZ, RZ, R14 ;  /* 0x000000ffff021224 */ /* 0x020fe400078e000e */
[----:B------:R-:W-:Y:S01]  /*19f70*/  @P1 IMAD.MOV.U32 R3, RZ, RZ, R9 ;  /* 0x000000ffff031224 */ /* 0x000fe200078e0009 */
[----:B------:R3:W4:Y:S04]  /*19f80*/  SHFL.IDX PT, R14, R6, 0x1, 0x181f ;  /* 0x00381f00060e7f89 */ /* 0x00072800000e0000 */
[----:B------:R3:W-:Y:S02]  /*19f90*/  @P1 LDGSTS.E.BYPASS.LTC128B.128 [R4+0x1c400], desc[UR54][R2.64], !P2 ;  /* 0x1c40000002041fae */ /* 0x0007e4000d101d76 */
.L_x_1702:
        /* <DEDUP_REMOVED lines=9> */
.L_x_1589:
        /* <DEDUP_REMOVED lines=11> */
.L_x_1590:
[----:B------:R3:W-:Y:S02]  /*1a0e0*/  SYNCS.ARRIVE.TRANS64.A1T0 RZ, [R0+URZ+0x22830], RZ ;  /* 0x022830ff00ff79a7 */ /* 0x0007e4000810003f */
[----:B------:R-:W-:Y:S05]  /*1a0f0*/  WARPSYNC.ALL ;  /* 0x0000000000007948 */ /* 0x000fea0003800000 */
[----:B0123--:R-:W-:Y:S01]  /*1a100*/  VIADD R0, R17, 0x14400 ;  /* 0x0001440011007836 */ /* 0x00ffe20000000000 */
[----:B------:R-:W-:Y:S01]  /*1a110*/  USHF.R.S32.HI UR4, URZ, 0x1f, UR39 ;  /* 0x0000001f3f047899 */ /* 0x000fe20008011427 */
[----:B------:R-:W-:Y:S03]  /*1a120*/  BAR.SYNC.DEFER_BLOCKING 0x8, 0x180 ;  /* 0x0206000000007b1d */ /* 0x000fe60000010000 */
[----:B------:R-:W-:-:S03]  /*1a130*/  LOP3.LUT P0, RZ, R0, 0x3ff, RZ, 0xc0, !PT ;  /* 0x000003ff00ff7812 */ /* 0x000fc6000780c0ff */
[----:B------:R-:W-:Y:S01]  /*1a140*/  ULDC.64 UR6, c[0x0][0x298] ;  /* 0x0000a60000067ab9 */ /* 0x000fe20000000a00 */
[----:B------:R-:W-:Y:S01]  /*1a150*/  BSSY B6, `(.L_x_1591) ;  /* 0x0000016000067945 */ /* 0x000fe20003800000 */
        /* <DEDUP_REMOVED lines=21> */
.L_x_1592:
[----:B------:R-:W-:Y:S05]  /*1a2b0*/  BSYNC B6 ;  /* 0x0000000000067941 */ /* 0x000fea0003800000 */
.L_x_1591:
[----:B------:R0:W5:Y:S01]  /*1a2c0*/  LDL R8, [R1+0x18] ;  /* 0x0000180001087983 */ /* 0x0001620000100800 */
[----:B------:R-:W-:Y:S01]  /*1a2d0*/  UISETP.NE.AND UP0, UPT, UR48, URZ, UPT ;  /* 0x0000003f3000728c */ /* 0x000fe2000bf05270 */
[C---:B------:R-:W-:Y:S01]  /*1a2e0*/  R2UR UR8, R18.reuse ;  /* 0x00000000120872ca */ /* 0x040fe200000e0000 */
[----:B------:R-:W-:Y:S01]  /*1a2f0*/  ULDC.64 UR6, c[0x0][0x2d8] ;  /* 0x0000b60000067ab9 */ /* 0x000fe20000000a00 */
[----:B------:R-:W1:Y:S01]  /*1a300*/  S2R R20, SR_TID.X ;  /* 0x0000000000147919 */ /* 0x000e620000002100 */
[----:B------:R-:W-:Y:S01]  /*1a310*/  R2UR UR9, R18 ;  /* 0x00000000120972ca */ /* 0x000fe200000e0000 */
[----:B------:R-:W-:Y:S01]  /*1a320*/  UMOV UR4, UR36 ;  /* 0x0000002400047c82 */ /* 0x000fe20008000000 */
[----:B------:R-:W-:Y:S01]  /*1a330*/  PLOP3.LUT P0, PT, PT, PT, UP0, 0x80, 0x0 ;  /* 0x000000000000781c */ /* 0x000fe20003f0f008 */
[----:B------:R-:W-:Y:S01]  /*1a340*/  UMOV UR5, UR39 ;  /* 0x0000002700057c82 */ /* 0x000fe20008000000 */
[----:B------:R-:W-:Y:S01]  /*1a350*/  PLOP3.LUT P1, PT, PT, PT, UP0, 0x80, 0x0 ;  /* 0x000000000000781c */ /* 0x000fe20003f2f008 */
[----:B------:R-:W-:Y:S01]  /*1a360*/  UISETP.NE.AND UP1, UPT, UR47, URZ, UPT ;  /* 0x0000003f2f00728c */ /* 0x000fe2000bf25270 */
[----:B------:R-:W2:Y:S01]  /*1a370*/  LDC R6, c[0x0][0x448] ;  /* 0x00011200ff067b82 */ /* 0x000ea20000000800 */
[----:B------:R-:W-:-:S03]  /*1a380*/  @UP0 ULDC UR10, c[0x0][0x44c] ;  /* 0x00011300000a0ab9 */ /* 0x000fc60000000800 */
[----:B------:R-:W-:Y:S02]  /*1a390*/  UIMAD.WIDE.U32 UR4, UR8, UR6, UR4 ;  /* 0x00000006080472a5 */ /* 0x000fe4000f8e0004 */
[----:B------:R-:W-:Y:S02]  /*1a3a0*/  USHF.R.S32.HI UR6, URZ, 0x1f, UR40 ;  /* 0x0000001f3f067899 */ /* 0x000fe40008011428 */
[----:B------:R-:W-:Y:S02]  /*1a3b0*/  UIMAD UR5, UR9, UR7, UR5 ;  /* 0x00000007090572a4 */ /* 0x000fe4000f8e0205 */
[----:B------:R-:W-:Y:S01]  /*1a3c0*/  USEL UR6, UR6, URZ, !UP1 ;  /* 0x0000003f06067287 */ /* 0x000fe2000c800000 */
[----:B------:R-:W-:Y:S01]  /*1a3d0*/  ULDC.64 UR8, c[0x0][0x2e0] ;  /* 0x0000b80000087ab9 */ /* 0x000fe20000000a00 */
[----:B------:R-:W-:Y:S01]  /*1a3e0*/  USEL UR7, UR40, URZ, !UP1 ;  /* 0x0000003f28077287 */ /* 0x000fe2000c800000 */
[C---:B-1----:R-:W-:Y:S01]  /*1a3f0*/  LOP3.LUT R21, R20.reuse, 0x7f, RZ, 0xc0, !PT ;  /* 0x0000007f14157812 */ /* 0x042fe200078ec0ff */
[----:B------:R-:W-:-:S03]  /*1a400*/  IMAD.SHL.U32 R20, R20, 0x10, RZ ;  /* 0x0000001014147824 */ /* 0x000fc600078e00ff */
[----:B------:R-:W-:-:S04]  /*1a410*/  SHF.R.U32.HI R21, RZ, 0x3, R21 ;  /* 0x00000003ff157819 */ /* 0x000fc80000011615 */
[----:B------:R-:W-:-:S05]  /*1a420*/  LOP3.LUT R20, R21, 0x70, R20, 0xf8, !PT ;  /* 0x0000007015147812 */ /* 0x000fca00078ef814 */
[----:B------:R-:W-:-:S04]  /*1a430*/  IMAD.IADD R9, R20, 0x1, R19 ;  /* 0x0000000114097824 */ /* 0x000fc800078e0213 */
[----:B------:R-:W-:Y:S01]  /*1a440*/  @P0 IMAD.HI.U32 R0, R9, UR10, RZ ;  /* 0x0000000a09000c27 */ /* 0x000fe2000f8e00ff */
[----:B------:R-:W-:-:S03]  /*1a450*/  @UP0 ULDC UR10, c[0x0][0x450] ;  /* 0x00011400000a0ab9 */ /* 0x000fc60000000800 */
[----:B------:R-:W-:Y:S01]  /*1a460*/  IMAD.MOV.U32 R7, RZ, RZ, R9 ;  /* 0x000000ffff077224 */ /* 0x000fe200078e0009 */
[----:B------:R-:W-:Y:S01]  /*1a470*/  @P1 SHF.R.U32.HI R7, RZ, UR10, R0 ;  /* 0x0000000aff071c19 */ /* 0x000fe20008011600 */
[----:B------:R-:W-:-:S03]  /*1a480*/  UIMAD UR6, UR6, UR8, URZ ;  /* 0x00000008060672a4 */ /* 0x000fc6000f8e023f */
[----:B------:R-:W-:Y:S01]  /*1a490*/  SHF.R.S32.HI R0, RZ, 0x1f, R7 ;  /* 0x0000001fff007819 */ /* 0x000fe20000011407 */
[----:B------:R-:W-:Y:S02]  /*1a4a0*/  UIMAD UR6, UR7, UR9, UR6 ;  /* 0x00000009070672a4 */ /* 0x000fe4000f8e0206 */
[----:B------:R-:W-:-:S03]  /*1a4b0*/  UIMAD.WIDE.U32 UR4, UR7, UR8, UR4 ;  /* 0x00000008070472a5 */ /* 0x000fc6000f8e0004 */
[----:B------:R-:W-:Y:S01]  /*1a4c0*/  ULDC.64 UR8, c[0x0][0x2d0] ;  /* 0x0000b40000087ab9 */ /* 0x000fe20000000a00 */
[----:B------:R-:W1:Y:S01]  /*1a4d0*/  S2R R20, SR_TID.X ;  /* 0x0000000000147919 */ /* 0x000e620000002100 */
[----:B------:R-:W-:Y:S01]  /*1a4e0*/  IMAD R0, R0, UR8, RZ ;  /* 0x0000000800007c24 */ /* 0x000fe2000f8e02ff */
[----:B------:R-:W-:Y:S02]  /*1a4f0*/  UIADD3 UR6, UR5, UR6, URZ ;  /* 0x0000000605067290 */ /* 0x000fe4000fffe03f */
[----:B------:R-:W-:Y:S02]  /*1a500*/  IMAD.U32 R5, RZ, RZ, UR5 ;  /* 0x00000005ff057e24 */ /* 0x000fe4000f8e00ff */
[----:B------:R-:W-:Y:S02]  /*1a510*/  IMAD R5, R7, UR9, R0 ;  /* 0x0000000907057c24 */ /* 0x000fe4000f8e0200 */
[----:B------:R-:W-:Y:S01]  /*1a520*/  IMAD.U32 R4, RZ, RZ, UR4 ;  /* 0x00000004ff047e24 */ /* 0x000fe2000f8e00ff */
[----:B------:R-:W-:Y:S01]  /*1a530*/  ULDC.64 UR4, c[0x0][0x2c8] ;  /* 0x0000b20000047ab9 */ /* 0x000fe20000000a00 */
[----:B------:R-:W-:-:S02]  /*1a540*/  IMAD.MOV R0, RZ, RZ, -R7 ;  /* 0x000000ffff007224 */ /* 0x000fc400078e0a07 */
[----:B------:R-:W-:Y:S02]  /*1a550*/  IMAD.U32 R3, RZ, RZ, UR6 ;  /* 0x00000006ff037e24 */ /* 0x000fe4000f8e00ff */
[----:B------:R-:W-:Y:S02]  /*1a560*/  IMAD.MOV.U32 R2, RZ, RZ, R4 ;  /* 0x000000ffff027224 */ /* 0x000fe400078e0004 */
[----:B--2---:R-:W-:Y:S02]  /*1a570*/  IMAD R9, R6, R0, R9 ;  /* 0x0000000006097224 */ /* 0x004fe400078e0209 */
[----:B------:R-:W-:-:S03]  /*1a580*/  IMAD.WIDE.U32 R2, R7, UR8, R2 ;  /* 0x0000000807027c25 */ /* 0x000fc6000f8e0002 */
[----:B------:R-:W-:Y:S01]  /*1a590*/  SHF.R.S32.HI R0, RZ, 0x1f, R9 ;  /* 0x0000001fff007819 */ /* 0x000fe20000011409 */
[----:B------:R-:W-:-:S04]  /*1a5a0*/  IMAD.IADD R3, R3, 0x1, R5 ;  /* 0x0000000103037824 */ /* 0x000fc800078e0205 */
        /* <DEDUP_REMOVED lines=9> */
[----:B-1----:R-:W-:-:S04]  /*1a640*/  LOP3.LUT R20, R20, 0x7f, RZ, 0xc0, !PT ;  /* 0x0000007f14147812 */ /* 0x002fc800078ec0ff */
[----:B------:R-:W-:Y:S01]  /*1a650*/  SHF.R.U32.HI R10, RZ, 0x3, R20 ;  /* 0x00000003ff0a7819 */ /* 0x000fe20000011614 */
[----:B0-----:R-:W-:Y:S06]  /*1a660*/  BRA.DIV UR4, `(.L_x_1593) ;  /* 0x0000005604d47947 */ /* 0x001fec000b800000 */
        /* <DEDUP_REMOVED lines=47> */
[----:B------:R-:W-:-:S13]  /*1a960*/  ISETP.GE.AND P2, PT, R7, R4, PT ;  /* 0x000000040700720c */ /* 0x000fda0003f46270 */
[----:B0-----:R-:W-:Y:S02]  /*1a970*/  @!P2 IADD3 R2, P1, R29, R14, RZ ;  /* 0x0000000e1d02a210 */ /* 0x001fe40007f3e0ff */
[----:B------:R0:W2:Y:S03]  /*1a980*/  SHFL.IDX PT, R14, R0, 0x7, 0x181f ;  /* 0x00f81f00000e7f89 */ /* 0x0000a600000e0000 */
[----:B-1----:R-:W-:Y:S02]  /*1a990*/  @!P2 IMAD.X R3, RZ, RZ, R6, P1 ;  /* 0x000000ffff03a224 */ /* 0x002fe400008e0606 */
[----:B------:R0:W1:Y:S04]  /*1a9a0*/  SHFL.IDX PT, R6, R5, 0x7, 0x181f ;  /* 0x00f81f0005067f89 */ /* 0x00006800000e0000 */
[----:B------:R0:W-:Y:S02]  /*1a9b0*/  @!P2 LDGSTS.E.BYPASS.LTC128B.128 [R8+0x17400], desc[UR54][R2.64], !P0 ;  /* 0x174000000208afae */ /* 0x0001e4000c101d76 */
.L_x_1719:
[----:B------:R-:W-:-:S05]  /*1a9c0*/  VIADD R19, R19, 0x70 ;  /* 0x0000007013137836 */ /* 0x000fca0000000000 */
[----:B------:R-:W-:-:S13]  /*1a9d0*/  ISETP.GE.AND P1, PT, R19, R4, PT ;  /* 0x000000041300720c */ /* 0x000fda0003f26270 */
[----:B0-2---:R-:W-:-:S05]  /*1a9e0*/  @!P1 IADD3 R2, P2, R29, R14, RZ ;  /* 0x0000000e1d029210 */ /* 0x005fca0007f5e0ff */
[----:B-1----:R-:W-:-:S05]  /*1a9f0*/  @!P1 IMAD.X R3, RZ, RZ, R6, P2 ;  /* 0x000000ffff039224 */ /* 0x002fca00010e0606 */
[----:B------:R-:W-:Y:S01]  /*1aa00*/  @!PT LDS RZ, [RZ] ;  /* 0x00000000fffff984 */ /* 0x000fe20000000800 */
[----:B------:R-:W-:Y:S01]  /*1aa10*/  @!PT LDS RZ, [RZ] ;  /* 0x00000000fffff984 */ /* 0x000fe20000000800 */
[----:B------:R-:W-:Y:S01]  /*1aa20*/  @!PT LDS RZ, [RZ] ;  /* 0x00000000fffff984 */ /* 0x000fe20000000800 */
[----:B------:R0:W-:Y:S01]  /*1aa30*/  @!P1 LDGSTS.E.BYPASS.LTC128B.128 [R8+0x17c00], desc[UR54][R2.64], !P0 ;  /* 0x17c0000002089fae */ /* 0x0001e2000c101d76 */
[----:B------:R-:W-:Y:S01]  /*1aa40*/  PLOP3.LUT P0, PT, PT, PT, PT, 0x80, 0x0 ;  /* 0x000000000000781c */ /* 0x000fe20003f0f070 */
[----:B------:R-:W-:-:S12]  /*1aa50*/  NOP ;  /* 0x0000000000007918 */ /* 0x000fd80000000000 */
.L_x_1594:
        /* <DEDUP_REMOVED lines=18> */
.L_x_1720:
[----:B------:R-:W-:Y:S05]  /*1ab80*/  BSYNC B0 ;  /* 0x0000000000007941 */ /* 0x000fea0003800000 */
.L_x_1595:
[----:B------:R-:W-:-:S04]  /*1ab90*/  UIADD3 UR4, UR49, -0x2, URZ ;  /* 0xfffffffe31047890 */ /* 0x000fc8000fffe03f */
[----:B------:R-:W-:-:S06]  /*1aba0*/  UISETP.GE.AND UP0, UPT, UR4, UR42, UPT ;  /* 0x0000002a0400728c */ /* 0x000fcc000bf06270 */
[----:B------:R-:W-:-:S13]  /*1abb0*/  PLOP3.LUT P0, PT, PT, PT, UP0, 0x80, 0x0 ;  /* 0x000000000000781c */ /* 0x000fda0003f0f008 */
[----:B------:R-:W-:Y:S05]  /*1abc0*/  @!P0 BRA `(.L_x_1597) ;  /* 0x0000001800188947 */ /* 0x000fea0003800000 */
[----:B------:R-:W-:Y:S02]  /*1abd0*/  IMAD.MOV.U32 R22, RZ, RZ, R30 ;  /* 0x000000ffff167224 */ /* 0x000fe400078e001e */
[----:B------:R-:W-:Y:S02]  /*1abe0*/  IMAD.MOV.U32 R23, RZ, RZ, R34 ;  /* 0x000000ffff177224 */ /* 0x000fe400078e0022 */
[----:B------:R-:W-:-:S07]  /*1abf0*/  IMAD.U32 R31, RZ, RZ, UR4 ;  /* 0x00000004ff1f7e24 */ /* 0x000fce000f8e00ff */
.L_x_1617:
[----:B0-----:R-:W0:Y:S01]  /*1ac00*/  S2R R0, SR_TID.X ;  /* 0x0000000000007919 */ /* 0x001e220000002100 */
[----:B-1----:R-:W1:Y:S01]  /*1ac10*/  LDC R2, c[0x0][0x430] ;  /* 0x00010c00ff027b82 */ /* 0x002e620000000800 */
[----:B------:R-:W-:Y:S05]  /*1ac20*/  YIELD ;  /* 0x0000000000007946 */ /* 0x000fea0003800000 */
[----:B------:R-:W2:Y:S01]  /*1ac30*/  S2R R7, SR_TID.X ;  /* 0x0000000000077919 */ /* 0x000ea20000002100 */
[----:B------:R-:W-:Y:S01]  /*1ac40*/  ULDC.64 UR4, c[0x0][0x428] ;  /* 0x00010a0000047ab9 */ /* 0x000fe20000000a00 */
[----:B-1----:R-:W-:Y:S02]  /*1ac50*/  ISETP.NE.AND P0, PT, R2, 0x1, PT ;  /* 0x000000010200780c */ /* 0x002fe40003f05270 */
[----:B0-----:R-:W-:Y:S01]  /*1ac60*/  LOP3.LUT R2, R0, 0x7f, RZ, 0xc0, !PT ;  /* 0x0000007f00027812 */ /* 0x001fe200078ec0ff */
[----:B------:R-:W-:-:S03]  /*1ac70*/  IMAD.MOV.U32 R0, RZ, RZ, 0xa0 ;  /* 0x000000a0ff007424 */ /* 0x000fc600078e00ff */
[----:B------:R-:W-:Y:S01]  /*1ac80*/  SHF.R.U32.HI R6, RZ, 0x3, R2 ;  /* 0x00000003ff067819 */ /* 0x000fe20000011602 */
[----:B------:R-:W-:-:S06]  /*1ac90*/  IMAD R9, R31, R0, UR38 ;  /* 0x000000261f097e24 */ /* 0x000fcc000f8e0200 */
[----:B------:R-:W0:Y:S01]  /*1aca0*/  @P0 LDC R3, c[0x0][0x434] ;  /* 0x00010d00ff030b82 */ /* 0x000e220000000800 */
[C---:B--2---:R-:W-:Y:S01]  /*1acb0*/  IMAD.SHL.U32 R8, R7.reuse, 0x10, RZ ;  /* 0x0000001007087824 */ /* 0x044fe200078e00ff */
[----:B------:R-:W-:-:S04]  /*1acc0*/  LOP3.LUT R2, R7, 0x7f, RZ, 0xc0, !PT ;  /* 0x0000007f07027812 */ /* 0x000fc800078ec0ff */
[----:B------:R-:W-:Y:S02]  /*1acd0*/  LOP3.LUT R8, R6, 0x70, R8, 0xf8, !PT ;  /* 0x0000007006087812 */ /* 0x000fe400078ef808 */
[----:B------:R-:W1:Y:S01]  /*1ace0*/  S2R R6, SR_TID.X ;  /* 0x0000000000067919 */ /* 0x000e620000002100 */
[----:B------:R-:W2:Y:S01]  /*1acf0*/  @P0 LDC R5, c[0x0][0x438] ;  /* 0x00010e00ff050b82 */ /* 0x000ea20000000800 */
[----:B------:R-:W-:Y:S01]  /*1ad00*/  SHF.R.U32.HI R2, RZ, 0x3, R2 ;  /* 0x00000003ff027819 */ /* 0x000fe20000011602 */
[----:B------:R-:W-:-:S04]  /*1ad10*/  IMAD.IADD R10, R8, 0x1, R9 ;  /* 0x00000001080a7824 */ /* 0x000fc800078e0209 */
[----:B------:R-:W-:Y:S02]  /*1ad20*/  IMAD.MOV.U32 R0, RZ, RZ, R10 ;  /* 0x000000ffff007224 */ /* 0x000fe400078e000a */
[----:B------:R-:W3:Y:S08]  /*1ad30*/  @P0 LDC R4, c[0x0][0x434] ;  /* 0x00010d00ff040b82 */ /* 0x000ef00000000800 */
[----:B------:R-:W4:Y:S01]  /*1ad40*/  @P0 LDC R7, c[0x0][0x438] ;  /* 0x00010e00ff070b82 */ /* 0x000f220000000800 */
[----:B-1----:R-:W-:-:S05]  /*1ad50*/  IMAD.SHL.U32 R6, R6, 0x10, RZ ;  /* 0x0000001006067824 */ /* 0x002fca00078e00ff */
[----:B------:R-:W-:Y:S01]  /*1ad60*/  LOP3.LUT R6, R2, 0x70, R6, 0xf8, !PT ;  /* 0x0000007002067812 */ /* 0x000fe200078ef806 */
[----:B0-----:R-:W-:-:S03]  /*1ad70*/  @P0 IMAD.HI.U32 R2, R10, R3, RZ ;  /* 0x000000030a020227 */ /* 0x001fc600078e00ff */
[----:B------:R-:W-:Y:S01]  /*1ad80*/  LOP3.LUT R6, R6, 0x80, RZ, 0xfc, !PT ;  /* 0x0000008006067812 */ /* 0x000fe200078efcff */
[----:B------:R-:W-:Y:S01]  /*1ad90*/  IMAD R3, R35, UR4, RZ ;  /* 0x0000000423037c24 */ /* 0x000fe2000f8e02ff */
[----:B--2---:R-:W-:Y:S02]  /*1ada0*/  @P0 SHF.R.U32.HI R0, RZ, R5, R2 ;  /* 0x00000005ff000219 */ /* 0x004fe40000011602 */
[C---:B------:R-:W-:Y:S01]  /*1adb0*/  ISETP.GT.U32.AND P1, PT, R6.reuse, 0x9f, PT ;  /* 0x0000009f0600780c */ /* 0x040fe20003f24070 */
[----:B------:R-:W-:Y:S01]  /*1adc0*/  IMAD.IADD R9, R6, 0x1, R9 ;  /* 0x0000000106097824 */ /* 0x000fe200078e0209 */
[----:B------:R-:W-:Y:S01]  /*1add0*/  SHF.R.S32.HI R5, RZ, 0x1f, R0 ;  /* 0x0000001fff057819 */ /* 0x000fe20000011400 */
[----:B------:R-:W-:Y:S02]  /*1ade0*/  IMAD R8, R32, UR5, R3 ;  /* 0x0000000520087c24 */ /* 0x000fe4000f8e0203 */
[----:B---3--:R-:W-:-:S04]  /*1adf0*/  @P0 IMAD.HI.U32 R2, R9, R4, RZ ;  /* 0x0000000409020227 */ /* 0x008fc800078e00ff */
[----:B------:R-:W-:Y:S01]  /*1ae00*/  IMAD.MOV.U32 R11, RZ, RZ, R9 ;  /* 0x000000ffff0b7224 */ /* 0x000fe200078e0009 */
[----:B----4-:R-:W-:Y:S01]  /*1ae10*/  @P0 SHF.R.U32.HI R11, RZ, R7, R2 ;  /* 0x00000007ff0b0219 */ /* 0x010fe20000011602 */
[----:B------:R-:W-:-:S03]  /*1ae20*/  IMAD.MOV.U32 R4, RZ, RZ, R0 ;  /* 0x000000ffff047224 */ /* 0x000fc600078e0000 */
[--C-:B------:R-:W-:Y:S01]  /*1ae30*/  @!P1 SHF.R.S32.HI R3, RZ, 0x1f, R11.reuse ;  /* 0x0000001fff039819 */ /* 0x100fe2000001140b */
[----:B------:R-:W-:Y:S02]  /*1ae40*/  @!P1 IMAD.MOV.U32 R2, RZ, RZ, R11 ;  /* 0x000000ffff029224 */ /* 0x000fe400078e000b */
[----:B------:R-:W-:-:S04]  /*1ae50*/  IMAD.WIDE.U32 R4, R32, UR4, R4 ;  /* 0x0000000420047c25 */ /* 0x000fc8000f8e0004 */
[----:B------:R-:W-:Y:S01]  /*1ae60*/  @!P1 IMAD.WIDE.U32 R2, R32, UR4, R2 ;  /* 0x0000000420029c25 */ /* 0x000fe2000f8e0002 */
[----:B------:R-:W-:Y:S02]  /*1ae70*/  ULDC.64 UR4, c[0x0][0x418] ;  /* 0x0001060000047ab9 */ /* 0x000fe40000000a00 */
[----:B------:R-:W-:Y:S01]  /*1ae80*/  LEA R6, P0, R4, UR4, 0x2 ;  /* 0x0000000404067c11 */ /* 0x000fe2000f8010ff */
[C---:B------:R-:W-:Y:S02]  /*1ae90*/  IMAD.IADD R5, R8.reuse, 0x1, R5 ;  /* 0x0000000108057824 */ /* 0x040fe400078e0205 */
[----:B------:R-:W-:-:S03]  /*1aea0*/  @!P1 IMAD.IADD R3, R8, 0x1, R3 ;  /* 0x0000000108039824 */ /* 0x000fc600078e0203 */
[----:B------:R-:W-:Y:S01]  /*1aeb0*/  LEA.HI.X R7, R4, UR5, R5, 0x2, P0 ;  /* 0x0000000504077c11 */ /* 0x000fe200080f1405 */
[----:B------:R-:W-:Y:S01]  /*1aec0*/  IMAD.U32 R12, RZ, RZ, UR43 ;  /* 0x0000002bff0c7e24 */ /* 0x000fe2000f8e00ff */
[----:B------:R-:W-:Y:S01]  /*1aed0*/  @!P1 LEA R4, P0, R2, UR4, 0x2 ;  /* 0x0000000402049c11 */ /* 0x000fe2000f8010ff */
[----:B------:R-:W-:Y:S01]  /*1aee0*/  VIADD R30, R22, 0x1 ;  /* 0x00000001161e7836 */ /* 0x000fe20000000000 */
[----:B------:R-:W-:Y:S01]  /*1aef0*/  ULDC UR4, c[0x0][0x430] ;  /* 0x00010c0000047ab9 */ /* 0x000fe20000000800 */
[----:B------:R0:W2:Y:S01]  /*1af00*/  LDG.E R8, desc[UR54][R6.64] ;  /* 0x0000003606087981 */ /* 0x0000a2000c1e1900 */
[----:B------:R-:W-:Y:S02]  /*1af10*/  ISETP.NE.AND P2, PT, R12, 0x3, PT ;  /* 0x000000030c00780c */ /* 0x000fe40003f45270 */
[----:B------:R-:W-:Y:S01]  /*1af20*/  @!P1 LEA.HI.X R5, R2, UR5, R3, 0x2, P0 ;  /* 0x0000000502059c11 */ /* 0x000fe200080f1403 */
[----:B------:R-:W-:Y:S01]  /*1af30*/  IMAD.MOV R3, RZ, RZ, -R0 ;  /* 0x000000ffff037224 */ /* 0x000fe200078e0a00 */
[----:B------:R-:W-:Y:S01]  /*1af40*/  ISETP.NE.AND P0, PT, R30, 0x2, PT ;  /* 0x000000021e00780c */ /* 0x000fe20003f05270 */
[----:B------:R-:W-:-:S02]  /*1af50*/  IMAD.MOV R0, RZ, RZ, -R11 ;  /* 0x000000ffff007224 */ /* 0x000fc400078e0a0b */
[----:B0-----:R-:W-:Y:S01]  /*1af60*/  IMAD.MOV.U32 R7, RZ, RZ, RZ ;  /* 0x000000ffff077224 */ /* 0x001fe200078e00ff */
[----:B------:R-:W-:Y:S01]  /*1af70*/  SEL R34, RZ, 0x1, P0 ;  /* 0x00000001ff227807 */ /* 0x000fe20000000000 */
[----:B------:R-:W-:Y:S02]  /*1af80*/  IMAD R10, R3, UR4, R10 ;  /* 0x00000004030a7c24 */ /* 0x000fe4000f8e020a */
[----:B------:R-:W-:Y:S02]  /*1af90*/  IMAD R9, R0, UR4, R9 ;  /* 0x0000000400097c24 */ /* 0x000fe4000f8e0209 */
[----:B------:R0:W5:Y:S01]  /*1afa0*/  @!P1 LDG.E R7, desc[UR54][R4.64] ;  /* 0x0000003604079981 */ /* 0x000162000c1e1900 */
[C---:B------:R-:W-:Y:S01]  /*1afb0*/  ISETP.GT.AND P1, PT, R31.reuse, UR42, PT ;  /* 0x0000002a1f007c0c */ /* 0x040fe2000bf24270 */
[----:B------:R-:W-:Y:S01]  /*1afc0*/  VIADD R31, R31, 0xffffffff ;  /* 0xffffffff1f1f7836 */ /* 0x000fe20000000000 */
[----:B------:R-:W-:Y:S02]  /*1afd0*/  SEL R30, R30, RZ, P0 ;  /* 0x000000ff1e1e7207 */ /* 0x000fe40000000000 */
[----:B------:R-:W-:-:S02]  /*1afe0*/  LOP3.LUT R34, R23, R34, RZ, 0x3c, !PT ;  /* 0x0000002217227212 */ /* 0x000fc400078e3cff */
[----:B--2---:R-:W-:Y:S01]  /*1aff0*/  SHF.R.S32.HI R27, RZ, 0x1f, R8 ;  /* 0x0000001fff1b7819 */ /* 0x004fe20000011408 */
[----:B0-----:R-:W-:Y:S06]  /*1b000*/  @!P2 BRA `(.L_x_1598) ;  /* 0x000000000004a947 */ /* 0x001fec0003800000 */
[----:B------:R-:W-:Y:S01]  /*1b010*/  BPT.TRAP 0x1 ;  /* 0x000000040000795c */ /* 0x000fe20000300000 */
.L_x_1598:
[----:B------:R-:W-:Y:S01]  /*1b020*/  IMAD R0, R30, 0x8, R17 ;  /* 0x000000081e007824 */ /* 0x000fe200078e0211 */
[----:B------:R-:W-:Y:S01]  /*1b030*/  SHF.L.U32 R28, R34, 0x1f, RZ ;  /* 0x0000001f221c7819 */ /* 0x000fe200000006ff */
[----:B------:R-:W-:Y:S01]  /*1b040*/  BSSY B0, `(.L_x_1599) ;  /* 0x0000004000007945 */ /* 0x000fe20003800000 */
[----:B------:R-:W-:Y:S02]  /*1b050*/  SHF.R.S32.HI R25, RZ, 0x1f, R10 ;  /* 0x0000001fff197819 */ /* 0x000fe4000001140a */
[----:B------:R-:W0:Y:S02]  /*1b060*/  SYNCS.PHASECHK.TRANS64.TRYWAIT P0, [R0+URZ+0x22880], R28 ;  /* 0x0228801c000075a7 */ /* 0x000e24000800017f */
[----:B0-----:R-:W-:Y:S05]  /*1b070*/  @!P0 BRA `(.L_x_1600) ;  /* 0x0000005400988947 */ /* 0x001fea0003800000 */
.L_x_1721:
[----:B------:R-:W-:Y:S05]  /*1b080*/  BSYNC B0 ;  /* 0x0000000000007941 */ /* 0x000fea0003800000 */
.L_x_1599:
[----:B------:R-:W-:Y:S01]  /*1b090*/  ULDC.64 UR4, c[0x0][0x328] ;  /* 0x0000ca0000047ab9 */ /* 0x000fe20000000a00 */
[----:B------:R-:W-:Y:S01]  /*1b0a0*/  ULDC.64 UR6, c[0x0][0x338] ;  /* 0x0000ce0000067ab9 */ /* 0x000fe20000000a00 */
[----:B------:R-:W-:Y:S01]  /*1b0b0*/  IMAD R3, R25, UR4, RZ ;  /* 0x0000000419037c24 */ /* 0x000fe2000f8e02ff */
[----:B------:R-:W-:Y:S01]  /*1b0c0*/  SHF.R.S32.HI R24, RZ, 0x1f, R9 ;  /* 0x0000001fff187819 */ /* 0x000fe20000011409 */
[----:B------:R-:W1:Y:S01]  /*1b0d0*/  LDC R11, c[0x0][0x2f4] ;  /* 0x0000bd00ff0b7b82 */ /* 0x000e620000000800 */
[----:B-----5:R-:W-:Y:S01]  /*1b0e0*/  SHF.R.S32.HI R26, RZ, 0x1f, R7 ;  /* 0x0000001fff1a7819 */ /* 0x020fe20000011407 */
[C---:B------:R-:W-:Y:S02]  /*1b0f0*/  IMAD R4, R10.reuse, UR5, R3 ;  /* 0x000000050a047c24 */ /* 0x040fe4000f8e0203 */
[----:B------:R-:W-:-:S04]  /*1b100*/  IMAD.WIDE.U32 R2, R10, UR4, RZ ;  /* 0x000000040a027c25 */ /* 0x000fc8000f8e00ff */
[----:B------:R-:W-:Y:S02]  /*1b110*/  IMAD.IADD R3, R3, 0x1, R4 ;  /* 0x0000000103037824 */ /* 0x000fe400078e0204 */
[----:B------:R-:W-:Y:S02]  /*1b120*/  IMAD R4, R27, UR6, RZ ;  /* 0x000000061b047c24 */ /* 0x000fe4000f8e02ff */
[----:B------:R-:W-:-:S04]  /*1b130*/  IMAD.WIDE.U32 R2, R8, UR6, R2 ;  /* 0x0000000608027c25 */ /* 0x000fc8000f8e0002 */
[----:B------:R-:W-:Y:S02]  /*1b140*/  IMAD R4, R8, UR7, R4 ;  /* 0x0000000708047c24 */ /* 0x000fe4000f8e0204 */
[----:B------:R-:W-:Y:S02]  /*1b150*/  IMAD R6, R24, UR4, RZ ;  /* 0x0000000418067c24 */ /* 0x000fe4000f8e02ff */
[----:B------:R-:W-:Y:S02]  /*1b160*/  IMAD.IADD R5, R3, 0x1, R4 ;  /* 0x0000000103057824 */ /* 0x000fe400078e0204 */
[----:B------:R-:W-:Y:S02]  /*1b170*/  IMAD.MOV.U32 R4, RZ, RZ, R2 ;  /* 0x000000ffff047224 */ /* 0x000fe400078e0002 */
[----:B------:R-:W-:Y:S01]  /*1b180*/  IMAD R6, R9, UR5, R6 ;  /* 0x0000000509067c24 */ /* 0x000fe2000f8e0206 */
[----:B-1----:R-:W-:Y:S01]  /*1b190*/  ISETP.GE.AND P2, PT, R29, R11, PT ;  /* 0x0000000b1d00720c */ /* 0x002fe20003f46270 */
        /* <DEDUP_REMOVED lines=13> */
[----:B------:R-:W-:Y:S01]  /*1b270*/  IADD3.X R4, R20, UR7, R5, P0, !PT ;  /* 0x0000000714047c10 */ /* 0x000fe200087fe405 */
[----:B------:R-:W-:Y:S01]  /*1b280*/  IMAD R6, R30, 0x5000, R37 ;  /* 0x000050001e067824 */ /* 0x000fe200078e0225 */
[----:B------:R-:W-:-:S04]  /*1b290*/  IADD3 R19, P0, R2, UR6, RZ ;  /* 0x0000000602137c10 */ /* 0x000fc8000ff1e0ff */
[----:B------:R-:W-:Y:S01]  /*1b2a0*/  IADD3.X R20, R20, UR7, R3, P0, !PT ;  /* 0x0000000714147c10 */ /* 0x000fe200087fe403 */
[----:B------:R-:W-:Y:S08]  /*1b2b0*/  BRA.DIV UR4, `(.L_x_1601) ;  /* 0x00000056041c7947 */ /* 0x000ff0000b800000 */
        /* <DEDUP_REMOVED lines=48> */
.L_x_1743:
        /* <DEDUP_REMOVED lines=8> */
.L_x_1602:
        /* <DEDUP_REMOVED lines=11> */
.L_x_1603:
[----:B------:R1:W-:Y:S01]  /*1b6f0*/  SYNCS.ARRIVE.TRANS64.A1T0 RZ, [R0+URZ+0x22870], RZ ;  /* 0x022870ff00ff79a7 */ /* 0x0003e2000810003f */
[----:B------:R-:W-:Y:S05]  /*1b700*/  @!P3 BRA `(.L_x_1604) ;  /* 0x000000000004b947 */ /* 0x000fea0003800000 */
[----:B------:R-:W-:Y:S01]  /*1b710*/  BPT.TRAP 0x1 ;  /* 0x000000040000795c */ /* 0x000fe20000300000 */
.L_x_1604:
[----:B------:R-:W2:Y:S01]  /*1b720*/  SYNCS.PHASECHK.TRANS64.TRYWAIT P0, [R0+URZ+0x22840], R28 ;  /* 0x0228401c000075a7 */ /* 0x000ea2000800017f */
[----:B------:R-:W-:Y:S04]  /*1b730*/  BSSY B0, `(.L_x_1605) ;  /* 0x0000002000007945 */ /* 0x000fe80003800000 */
[----:B--2---:R-:W-:Y:S05]  /*1b740*/  @!P0 BRA `(.L_x_1606) ;  /* 0x0000005800b08947 */ /* 0x004fea0003800000 */
.L_x_1744:
[----:B------:R-:W-:Y:S05]  /*1b750*/  BSYNC B0 ;  /* 0x0000000000007941 */ /* 0x000fea0003800000 */
.L_x_1605:
        /* <DEDUP_REMOVED lines=8> */
[----:B------:R-:W-:Y:S02]  /*1b7e0*/  IMAD R10, R27, UR6, RZ ;  /* 0x000000061b0a7c24 */ /* 0x000fe4000f8e02ff */
[----:B------:R-:W-:-:S04]  /*1b7f0*/  IMAD.WIDE.U32 R4, R8, UR6, R2 ;  /* 0x0000000608047c25 */ /* 0x000fc8000f8e0002 */
[C---:B------:R-:W-:Y:S02]  /*1b800*/  IMAD R24, R9.reuse, UR5, R24 ;  /* 0x0000000509187c24 */ /* 0x040fe4000f8e0218 */
[----:B------:R-:W-:Y:S01]  /*1b810*/  IMAD.WIDE.U32 R2, R9, UR4, RZ ;  /* 0x0000000409027c25 */ /* 0x000fe2000f8e00ff */
[----:B------:R-:W-:-:S03]  /*1b820*/  ULDC.64 UR4, c[0x0][0x308] ;  /* 0x0000c20000047ab9 */ /* 0x000fc60000000a00 */
[----:B------:R-:W-:Y:S01]  /*1b830*/  IMAD R10, R8, UR7, R10 ;  /* 0x00000007080a7c24 */ /* 0x000fe2000f8e020a */
[----:B---3--:R-:W-:Y:S01]  /*1b840*/  ISETP.GE.AND P2, PT, R29, R11, PT ;  /* 0x0000000b1d00720c */ /* 0x008fe20003f46270 */
[----:B------:R-:W-:Y:S02]  /*1b850*/  IMAD.IADD R3, R3, 0x1, R24 ;  /* 0x0000000103037824 */ /* 0x000fe400078e0218 */
[----:B------:R-:W-:Y:S02]  /*1b860*/  IMAD R8, R26, UR6, RZ ;  /* 0x000000061a087c24 */ /* 0x000fe4000f8e02ff */
[----:B------:R-:W-:Y:S02]  /*1b870*/  IMAD.IADD R5, R5, 0x1, R10 ;  /* 0x0000000105057824 */ /* 0x000fe400078e020a */
[C---:B------:R-:W-:Y:S02]  /*1b880*/  IMAD R8, R7.reuse, UR7, R8 ;  /* 0x0000000707087c24 */ /* 0x040fe4000f8e0208 */
[----:B------:R-:W-:Y:S01]  /*1b890*/  IMAD.WIDE.U32 R2, R7, UR6, R2 ;  /* 0x0000000607027c25 */ /* 0x000fe2000f8e0002 */
[----:B------:R-:W-:-:S03]  /*1b8a0*/  ULDC.64 UR6, c[0x0][0x2e8] ;  /* 0x0000ba0000067ab9 */ /* 0x000fc60000000a00 */
        /* <DEDUP_REMOVED lines=13> */
[----:B------:R-:W1:Y:S04]  /*1b980*/  SHFL.IDX PT, R10, R5, 0x1, 0x181f ;  /* 0x00381f00050a7f89 */ /* 0x000e6800000e0000 */
[----:B------:R-:W2:Y:S04]  /*1b990*/  SHFL.IDX PT, R12, R4, 0x2, 0x181f ;  /* 0x00581f00040c7f89 */ /* 0x000ea800000e0000 */
[----:B------:R-:W2:Y:S01]  /*1b9a0*/  SHFL.IDX PT, R9, R5, 0x2, 0x181f ;  /* 0x00581f0005097f89 */ /* 0x000ea200000e0000 */
[----:B---3--:R-:W-:-:S03]  /*1b9b0*/  IADD3 R2, P0, R29, R14, RZ ;  /* 0x0000000e1d027210 */ /* 0x008fc60007f1e0ff */
[----:B------:R-:W-:Y:S02]  /*1b9c0*/  SHFL.IDX PT, R13, R4, 0x4, 0x181f ;  /* 0x00981f00040d7f89 */ /* 0x000fe400000e0000 */
[----:B----4-:R-:W-:Y:S02]  /*1b9d0*/  IMAD.X R3, RZ, RZ, R3, P0 ;  /* 0x000000ffff037224 */ /* 0x010fe400000e0603 */
[----:B0-----:R-:W-:Y:S04]  /*1b9e0*/  SHFL.IDX PT, R19, R5, 0x5, 0x181f ;  /* 0x00b81f0005137f89 */ /* 0x001fe800000e0000 */
[----:B------:R5:W-:Y:S04]  /*1b9f0*/  LDGSTS.E.BYPASS.LTC128B.128 [R6+0x18400], desc[UR54][R2.64], !P2 ;  /* 0x1840000002067fae */ /* 0x000be8000d101d76 */
[----:B------:R-:W-:Y:S04]  /*1ba00*/  SHFL.IDX PT, R20, R4, 0x6, 0x181f ;  /* 0x00d81f0004147f89 */ /* 0x000fe800000e0000 */
[----:B------:R-:W-:Y:S01]  /*1ba10*/  SHFL.IDX PT, R14, R7, 0x1, 0x181f ;  /* 0x00381f00070e7f89 */ /* 0x000fe200000e0000 */
[----:B-----5:R-:W-:-:S03]  /*1ba20*/  IADD3 R2, P0, R29, R11, RZ ;  /* 0x0000000b1d027210 */ /* 0x020fc60007f1e0ff */
[----:B------:R-:W0:Y:S02]  /*1ba30*/  SHFL.IDX PT, R11, R4, 0x3, 0x181f ;  /* 0x00781f00040b7f89 */ /* 0x000e2400000e0000 */
[----:B-1----:R-:W-:Y:S02]  /*1ba40*/  IMAD.X R3, RZ, RZ, R10, P0 ;  /* 0x000000ffff037224 */ /* 0x002fe400000e060a */
[----:B------:R-:W1:Y:S04]  /*1ba50*/  SHFL.IDX PT, R10, R5, 0x3, 0x181f ;  /* 0x00781f00050a7f89 */ /* 0x000e6800000e0000 */
[----:B------:R2:W-:Y:S02]  /*1ba60*/  LDGSTS.E.BYPASS.LTC128B.128 [R6+0x18c00], desc[UR54][R2.64], !P2 ;  /* 0x18c0000002067fae */ /* 0x0005e4000d101d76 */
[----:B--2---:R-:W-:-:S02]  /*1ba70*/  IADD3 R2, P0, R29, R12, RZ ;  /* 0x0000000c1d027210 */ /* 0x004fc40007f1e0ff */
[----:B------:R-:W-:Y:S03]  /*1ba80*/  SHFL.IDX PT, R12, R4, 0x5, 0x181f ;  /* 0x00b81f00040c7f89 */ /* 0x000fe600000e0000 */
[----:B------:R-:W-:Y:S02]  /*1ba90*/  IMAD.X R3, RZ, RZ, R9, P0 ;  /* 0x000000ffff037224 */ /* 0x000fe400000e0609 */
[----:B------:R-:W2:Y:S04]  /*1baa0*/  SHFL.IDX PT, R9, R5, 0x4, 0x181f ;  /* 0x00981f0005097f89 */ /* 0x000ea800000e0000 */
[----:B------:R0:W-:Y:S02]  /*1bab0*/  LDGSTS.E.BYPASS.LTC128B.128 [R6+0x19400], desc[UR54][R2.64], !P2 ;  /* 0x1940000002067fae */ /* 0x0001e4000d101d76 */
[----:B0-----:R-:W-:-:S02]  /*1bac0*/  IADD3 R2, P0, R29, R11, RZ ;  /* 0x0000000b1d027210 */ /* 0x001fc40007f1e0ff */
[----:B------:R-:W-:Y:S03]  /*1bad0*/  SHFL.IDX PT, R11, R4, 0x7, 0x181f ;  /* 0x00f81f00040b7f89 */ /* 0x000fe600000e0000 */
[----:B-1----:R-:W-:Y:S01]  /*1bae0*/  IMAD.X R3, RZ, RZ, R10, P0 ;  /* 0x000000ffff037224 */ /* 0x002fe200000e060a */
[----:B------:R-:W-:Y:S04]  /*1baf0*/  SHFL.IDX PT, R4, R8, RZ, 0x181f ;  /* 0x00181fff08047589 */ /* 0x000fe800000e0000 */
[----:B------:R0:W-:Y:S04]  /*1bb00*/  LDGSTS.E.BYPASS.LTC128B.128 [R6+0x19c00], desc[UR54][R2.64], !P2 ;  /* 0x19c0000002067fae */ /* 0x0001e8000d101d76 */
[----:B------:R-:W1:Y:S04]  /*1bb10*/  SHFL.IDX PT, R10, R5, 0x6, 0x181f ;  /* 0x00d81f00050a7f89 */ /* 0x000e6800000e0000 */
[----:B------:R-:W-:Y:S01]  /*1bb20*/  SHFL.IDX PT, R8, R8, 0x1, 0x181f ;  /* 0x00381f0008087f89 */ /* 0x000fe200000e0000 */
[----:B0-----:R-:W-:-:S05]  /*1bb30*/  IADD3 R2, P0, R29, R13, RZ ;  /* 0x0000000d1d027210 */ /* 0x001fca0007f1e0ff */
[----:B--2---:R-:W-:Y:S02]  /*1bb40*/  IMAD.X R3, RZ, RZ, R9, P0 ;  /* 0x000000ffff037224 */ /* 0x004fe400000e0609 */
[----:B------:R-:W0:Y:S04]  /*1bb50*/  SHFL.IDX PT, R9, R5, 0x7, 0x181f ;  /* 0x00f81f0005097f89 */ /* 0x000e2800000e0000 */
[----:B------:R2:W-:Y:S04]  /*1bb60*/  LDGSTS.E.BYPASS.LTC128B.128 [R6+0x1a400], desc[UR54][R2.64], !P2 ;  /* 0x1a40000002067fae */ /* 0x0005e8000d101d76 */
[----:B------:R-:W3:Y:S01]  /*1bb70*/  SHFL.IDX PT, R5, R7, RZ, 0x181f ;  /* 0x00181fff07057589 */ /* 0x000ee200000e0000 */
[----:B--2---:R-:W-:-:S05]  /*1bb80*/  IADD3 R2, P0, R29, R12, RZ ;  /* 0x0000000c1d027210 */ /* 0x004fca0007f1e0ff */
[----:B------:R-:W-:-:S05]  /*1bb90*/  IMAD.X R3, RZ, RZ, R19, P0 ;  /* 0x000000ffff037224 */ /* 0x000fca00000e0613 */
[----:B------:R2:W-:Y:S02]  /*1bba0*/  LDGSTS.E.BYPASS.LTC128B.128 [R6+0x1ac00], desc[UR54][R2.64], !P2 ;  /* 0x1ac0000002067fae */ /* 0x0005e4000d101d76 */
[----:B--2---:R-:W-:-:S05]  /*1bbb0*/  IADD3 R2, P0, R29, R20, RZ ;  /* 0x000000141d027210 */ /* 0x004fca0007f1e0ff */
[----:B-1----:R-:W-:-:S05]  /*1bbc0*/  IMAD.X R3, RZ, RZ, R10, P0 ;  /* 0x000000ffff037224 */ /* 0x002fca00000e060a */
[----:B------:R1:W-:Y:S02]  /*1bbd0*/  LDGSTS.E.BYPASS.LTC128B.128 [R6+0x1b400], desc[UR54][R2.64], !P2 ;  /* 0x1b40000002067fae */ /* 0x0003e4000d101d76 */
[----:B-1----:R-:W-:-:S05]  /*1bbe0*/  IADD3 R2, P0, R29, R11, RZ ;  /* 0x0000000b1d027210 */ /* 0x002fca0007f1e0ff */
[----:B0-----:R-:W-:-:S05]  /*1bbf0*/  IMAD.X R3, RZ, RZ, R9, P0 ;  /* 0x000000ffff037224 */ /* 0x001fca00000e0609 */
[----:B------:R3:W-:Y:S02]  /*1bc00*/  LDGSTS.E.BYPASS.LTC128B.128 [R6+0x1bc00], desc[UR54][R2.64], !P2 ;  /* 0x1bc0000002067fae */ /* 0x0007e4000d101d76 */
[----:B---3--:R-:W-:-:S05]  /*1bc10*/  IADD3 R2, P0, R29, R5, RZ ;  /* 0x000000051d027210 */ /* 0x008fca0007f1e0ff */
[----:B------:R-:W-:-:S05]  /*1bc20*/  IMAD.X R3, RZ, RZ, R4, P0 ;  /* 0x000000ffff037224 */ /* 0x000fca00000e0604 */
[----:B------:R0:W-:Y:S03]  /*1bc30*/  LDGSTS.E.BYPASS.LTC128B.128 [R6+0x1c400], desc[UR54][R2.64], !P2 ;  /* 0x1c40000002067fae */ /* 0x0001e6000d101d76 */
.L_x_1766:
        /* <DEDUP_REMOVED lines=8> */
.L_x_1608:
        /* <DEDUP_REMOVED lines=11> */
.L_x_1609:
[----:B------:R0:W-:Y:S02]  /*1bd70*/  SYNCS.ARRIVE.TRANS64.A1T0 RZ, [R0+URZ+0x22830], RZ ;  /* 0x022830ff00ff79a7 */ /* 0x0001e4000810003f */
[----:B0-----:R-:W-:-:S05]  /*1bd80*/  IMAD.U32 R0, RZ, RZ, UR45 ;  /* 0x0000002dff007e24 */ /* 0x001fca000f8e00ff */
[----:B------:R-:W-:-:S13]  /*1bd90*/  ISETP.NE.AND P0, PT, R0, 0x3, PT ;  /* 0x000000030000780c */ /* 0x000fda0003f05270 */
[----:B------:R-:W-:Y:S05]  /*1bda0*/  @!P0 BRA `(.L_x_1610) ;  /* 0x0000000000048947 */ /* 0x000fea0003800000 */
[----:B------:R-:W-:Y:S01]  /*1bdb0*/  BPT.TRAP 0x1 ;  /* 0x000000040000795c */ /* 0x000fe20000300000 */
.L_x_1610:
[----:B------:R-:W-:Y:S01]  /*1bdc0*/  LOP3.LUT R0, R23, 0x1, RZ, 0x3c, !PT ;  /* 0x0000000117007812 */ /* 0x000fe200078e3cff */
[----:B------:R-:W-:Y:S01]  /*1bdd0*/  IMAD R19, R22, 0x8, R17 ;  /* 0x0000000816137824 */ /* 0x000fe200078e0211 */
[----:B------:R-:W-:Y:S02]  /*1bde0*/  BSSY B0, `(.L_x_1611) ;  /* 0x0000004000007945 */ /* 0x000fe40003800000 */
[----:B------:R-:W-:-:S04]  /*1bdf0*/  SHF.L.U32 R0, R0, 0x1f, RZ ;  /* 0x0000001f00007819 */ /* 0x000fc800000006ff */
[----:B------:R-:W0:Y:S02]  /*1be00*/  SYNCS.PHASECHK.TRANS64.TRYWAIT P2, [R19+URZ+0x22870], R0 ;  /* 0x02287000130075a7 */ /* 0x000e24000804017f */
[----:B0-----:R-:W-:Y:S05]  /*1be10*/  @!P2 BRA `(.L_x_1612) ;  /* 0x0000005c00c4a947 */ /* 0x001fea0003800000 */
.L_x_1767:
[----:B------:R-:W-:Y:S05]  /*1be20*/  BSYNC B0 ;  /* 0x0000000000007941 */ /* 0x000fea0003800000 */
.L_x_1611:
[----:B------:R-:W-:-:S05]  /*1be30*/  IMAD.U32 R2, RZ, RZ, UR43 ;  /* 0x0000002bff027e24 */ /* 0x000fca000f8e00ff */
[----:B------:R-:W-:-:S13]  /*1be40*/  ISETP.NE.AND P2, PT, R2, 0x3, PT ;  /* 0x000000030200780c */ /* 0x000fda0003f45270 */
[----:B------:R-:W-:Y:S05]  /*1be50*/  @!P2 BRA `(.L_x_1613) ;  /* 0x000000000004a947 */ /* 0x000fea0003800000 */
[----:B------:R-:W-:Y:S01]  /*1be60*/  BPT.TRAP 0x1 ;  /* 0x000000040000795c */ /* 0x000fe20000300000 */
.L_x_1613:
[----:B------:R-:W-:Y:S01]  /*1be70*/  SHF.L.U32 R2, R23, 0x1f, RZ ;  /* 0x0000001f17027819 */ /* 0x000fe200000006ff */
[----:B0-----:R-:W-:-:S03]  /*1be80*/  IMAD R0, R22, 0x5000, RZ ;  /* 0x0000500016007824 */ /* 0x001fc600078e02ff */
[----:B------:R-:W0:Y:S02]  /*1be90*/  SYNCS.PHASECHK.TRANS64.TRYWAIT P2, [R19+URZ+0x22860], R2 ;  /* 0x02286002130075a7 */ /* 0x000e24000804017f */
[----:B0-----:R-:W-:Y:S05]  /*1bea0*/  @!P2 BRA `(.L_x_1614) ;  /* 0x0000005c00b4a947 */ /* 0x001fea0003800000 */
.L_x_1768:
        /* <DEDUP_REMOVED lines=78> */
.L_x_1615:
[----:B-1----:R1:W-:Y:S01]  /*1c390*/  SYNCS.ARRIVE.TRANS64.A1T0 RZ, [R19+URZ+0x22850], RZ ;  /* 0x022850ff13ff79a7 */ /* 0x0023e2000810003f */
[----:B------:R-:W-:Y:S06]  /*1c3a0*/  BAR.SYNC.DEFER_BLOCKING 0x2, 0x80 ;  /* 0x0082000000007b1d */ /* 0x000fec0000010000 */
[----:B------:R-:W-:Y:S05]  /*1c3b0*/  @!P0 BRA `(.L_x_1616) ;  /* 0x0000000000048947 */ /* 0x000fea0003800000 */
[----:B------:R-:W-:Y:S01]  /*1c3c0*/  BPT.TRAP 0x1 ;  /* 0x000000040000795c */ /* 0x000fe20000300000 */
.L_x_1616:
[----:B-1----:R-:W-:Y:S02]  /*1c3d0*/  VIADD R19, R19, 0x22880 ;  /* 0x0002288013137836 */ /* 0x002fe40000000000 */
[----:B0-----:R-:W-:Y:S02]  /*1c3e0*/  IMAD.MOV.U32 R22, RZ, RZ, R30 ;  /* 0x000000ffff167224 */ /* 0x001fe400078e001e */
[----:B------:R-:W-:Y:S01]  /*1c3f0*/  IMAD.MOV.U32 R23, RZ, RZ, R34 ;  /* 0x000000ffff177224 */ /* 0x000fe200078e0022 */
[----:B------:R-:W-:-:S04]  /*1c400*/  PRMT R19, R36, 0x654, R19 ;  /* 0x0000065424137816 */ /* 0x000fc80000000013 */
[----:B------:R1:W-:Y:S01]  /*1c410*/  SYNCS.ARRIVE.TRANS64.RED.A1T0 RZ, [R19+URZ], RZ ;  /* 0x000000ff13ff79a7 */ /* 0x0003e2000810043f */
[----:B------:R-:W-:Y:S05]  /*1c420*/  @P1 BRA `(.L_x_1617) ;  /* 0xffffffe400f41947 */ /* 0x000fea000383ffff */
.L_x_1597:
        /* <DEDUP_REMOVED lines=20> */
.L_x_1619:
[----:B------:R-:W-:Y:S05]  /*1c570*/  BSYNC B0 ;  /* 0x0000000000007941 */ /* 0x000fea0003800000 */
.L_x_1618:
[----:B------:R-:W-:Y:S05]  /*1c580*/  @!P0 BRA `(.L_x_1620) ;  /* 0x0000000000048947 */ /* 0x000fea0003800000 */
[----:B------:R-:W-:Y:S01]  /*1c590*/  BPT.TRAP 0x1 ;  /* 0x000000040000795c */ /* 0x000fe20000300000 */
.L_x_1620:
[----:B------:R-:W-:Y:S01]  /*1c5a0*/  LOP3.LUT R3, R34, 0x1, RZ, 0x3c, !PT ;  /* 0x0000000122037812 */ /* 0x000fe200078e3cff */
[----:B------:R-:W-:Y:S01]  /*1c5b0*/  IMAD R18, R30, 0x8, R17 ;  /* 0x000000081e127824 */ /* 0x000fe200078e0211 */
[----:B------:R-:W-:Y:S02]  /*1c5c0*/  BSSY B0, `(.L_x_1621) ;  /* 0x0000004000007945 */ /* 0x000fe40003800000 */
[----:B------:R-:W-:-:S04]  /*1c5d0*/  SHF.L.U32 R3, R3, 0x1f, RZ ;  /* 0x0000001f03037819 */ /* 0x000fc800000006ff */
[----:B------:R-:W2:Y:S02]  /*1c5e0*/  SYNCS.PHASECHK.TRANS64.TRYWAIT P1, [R18+URZ+0x22870], R3 ;  /* 0x02287003120075a7 */ /* 0x000ea4000802017f */
[----:B--2---:R-:W-:Y:S05]  /*1c5f0*/  @!P1 BRA `(.L_x_1622) ;  /* 0x0000005400f49947 */ /* 0x004fea0003800000 */
.L_x_1769:
[----:B------:R-:W-:Y:S05]  /*1c600*/  BSYNC B0 ;  /* 0x0000000000007941 */ /* 0x000fea0003800000 */
.L_x_1621:
[----:B0-----:R-:W-:-:S05]  /*1c610*/  IMAD.U32 R0, RZ, RZ, UR43 ;  /* 0x0000002bff007e24 */ /* 0x001fca000f8e00ff */
[----:B------:R-:W-:-:S13]  /*1c620*/  ISETP.NE.AND P1, PT, R0, 0x3, PT ;  /* 0x000000030000780c */ /* 0x000fda0003f25270 */
[----:B------:R-:W-:Y:S05]  /*1c630*/  @!P1 BRA `(.L_x_1623) ;  /* 0x0000000000049947 */ /* 0x000fea0003800000 */
[----:B------:R-:W-:Y:S01]  /*1c640*/  BPT.TRAP 0x1 ;  /* 0x000000040000795c */ /* 0x000fe20000300000 */
.L_x_1623:
[----:B--2---:R-:W-:Y:S01]  /*1c650*/  SHF.L.U32 R3, R34, 0x1f, RZ ;  /* 0x0000001f22037819 */ /* 0x004fe200000006ff */
[----:B------:R-:W-:-:S03]  /*1c660*/  IMAD R0, R30, 0x5000, RZ ;  /* 0x000050001e007824 */ /* 0x000fc600078e02ff */
[----:B------:R-:W0:Y:S02]  /*1c670*/  SYNCS.PHASECHK.TRANS64.TRYWAIT P1, [R18+URZ+0x22860], R3 ;  /* 0x02286003120075a7 */ /* 0x000e24000802017f */
[----:B0-----:R-:W-:Y:S05]  /*1c680*/  @!P1 BRA `(.L_x_1624) ;  /* 0x0000005400e49947 */ /* 0x001fea0003800000 */
.L_x_1770:
[----:B------:R-:W2:Y:S04]  /*1c690*/  LDL R2, [R1+0x10] ;  /* 0x0000100001027983 */ /* 0x000ea80000100800 */
[----:B------:R-:W0:Y:S04]  /*1c6a0*/  LDL R4, [R1+0x14] ;  /* 0x0000140001047983 */ /* 0x000e280000100800 */
[----:B-1----:R-:W3:Y:S01]  /*1c6b0*/  LDL R19, [R1+0xc] ;  /* 0x00000c0001137983 */ /* 0x002ee20000100800 */
[----:B------:R-:W-:Y:S05]  /*1c6c0*/  WARPSYNC.ALL ;  /* 0x0000000000007948 */ /* 0x000fea0003800000 */
[----:B--2---:R-:W-:-:S05]  /*1c6d0*/  LOP3.LUT R2, R0, R2, RZ, 0xfc, !PT ;  /* 0x0000000200027212 */ /* 0x004fca00078efcff */
[C---:B------:R-:W-:Y:S01]  /*1c6e0*/  IMAD.IADD R2, R17.reuse, 0x1, R2 ;  /* 0x0000000111027824 */ /* 0x040fe200078e0202 */
[----:B---3--:R-:W-:-:S03]  /*1c6f0*/  IADD3 R0, R17, R0, R19 ;  /* 0x0000000011007210 */ /* 0x008fc60007ffe013 */
[----:B0-----:R-:W-:Y:S01]  /*1c700*/  IMAD.IADD R3, R4, 0x1, R2 ;  /* 0x0000000104037824 */ /* 0x001fe200078e0202 */
        /* <DEDUP_REMOVED lines=70> */
.L_x_1625:
[----:B-1----:R1:W-:Y:S01]  /*1cb70*/  SYNCS.ARRIVE.TRANS64.A1T0 RZ, [R18+URZ+0x22850], RZ ;  /* 0x022850ff12ff79a7 */ /* 0x0023e2000810003f */
[----:B------:R-:W-:Y:S06]  /*1cb80*/  BAR.SYNC.DEFER_BLOCKING 0x2, 0x80 ;  /* 0x0082000000007b1d */ /* 0x000fec0000010000 */
[----:B------:R-:W-:Y:S05]  /*1cb90*/  @!P0 BRA `(.L_x_1626) ;  /* 0x0000000000048947 */ /* 0x000fea0003800000 */
[----:B------:R-:W-:Y:S01]  /*1cba0*/  BPT.TRAP 0x1 ;  /* 0x000000040000795c */ /* 0x000fe20000300000 */
.L_x_1626:
[----:B------:R-:W-:Y:S02]  /*1cbb0*/  VIADD R3, R18, 0x22880 ;  /* 0x0002288012037836 */ /* 0x000fe40000000000 */
[----:B------:R-:W-:-:S03]  /*1cbc0*/  VIADD R30, R30, 0x1 ;  /* 0x000000011e1e7836 */ /* 0x000fc60000000000 */
[----:B------:R-:W-:Y:S02]  /*1cbd0*/  PRMT R3, R36, 0x654, R3 ;  /* 0x0000065424037816 */ /* 0x000fe40000000003 */
[C---:B------:R-:W-:Y:S02]  /*1cbe0*/  ISETP.NE.AND P0, PT, R30.reuse, 0x2, PT ;  /* 0x000000021e00780c */ /* 0x040fe40003f05270 */
[----:B------:R2:W-:Y:S02]  /*1cbf0*/  SYNCS.ARRIVE.TRANS64.RED.A1T0 RZ, [R3+URZ], RZ ;  /* 0x000000ff03ff79a7 */ /* 0x0005e4000810043f */
[----:B------:R-:W-:Y:S02]  /*1cc00*/  SEL R30, R30, RZ, P0 ;  /* 0x000000ff1e1e7207 */ /* 0x000fe40000000000 */
[----:B--2---:R-:W-:-:S04]  /*1cc10*/  SEL R3, RZ, 0x1, P0 ;  /* 0x00000001ff037807 */ /* 0x004fc80000000000 */
[----:B------:R-:W-:-:S07]  /*1cc20*/  LOP3.LUT R34, R34, R3, RZ, 0x3c, !PT ;  /* 0x0000000322227212 */ /* 0x000fce00078e3cff */
.L_x_1569:
[----:B------:R-:W-:Y:S05]  /*1cc30*/  BSYNC B7 ;  /* 0x0000000000077941 */ /* 0x000fea0003800000 */
.L_x_1567:
[----:B------:R-:W-:-:S13]  /*1cc40*/  LOP3.LUT P0, RZ, R16, 0x400, RZ, 0xc0, !PT ;  /* 0x0000040010ff7812 */ /* 0x000fda000780c0ff */
[----:B------:R-:W-:Y:S05]  /*1cc50*/  @!P0 BRA `(.L_x_1627) ;  /* 0x0000000000308947 */ /* 0x000fea0003800000 */
[----:B------:R-:W3:Y:S08]  /*1cc60*/  S2UR UR4, SR_CgaCtaId ;  /* 0x00000000000479c3 */ /* 0x000ef00000008800 */
[----:B------:R-:W-:Y:S01]  /*1cc70*/  BAR.SYNC.DEFER_BLOCKING 0x5, 0x180 ;  /* 0x0146000000007b1d */ /* 0x000fe20000010000 */
[----:B------:R-:W-:Y:S01]  /*1cc80*/  MOV R17, 0x400 ;  /* 0x0000040000117802 */ /* 0x000fe20000000f00 */
[----:B---3--:R-:W-:-:S05]  /*1cc90*/  IMAD.U32 R36, RZ, RZ, UR4 ;  /* 0x00000004ff247e24 */ /* 0x008fca000f8e00ff */
[----:B------:R-:W-:-:S05]  /*1cca0*/  LEA R17, R36, R17, 0x18 ;  /* 0x0000001124117211 */ /* 0x000fca00078ec0ff */
[----:B------:R-:W3:Y:S04]  /*1ccb0*/  LDS.128 R4, [R17+0x228d0] ;  /* 0x0228d00011047984 */ /* 0x000ee80000000c00 */
[----:B---3--:R3:W-:Y:S01]  /*1ccc0*/  STL.64 [R1], R4 ;  /* 0x0000000401007387 */ /* 0x0087e20000100a00 */
[----:B0-2---:R-:W-:-:S03]  /*1ccd0*/  IMAD.MOV.U32 R0, RZ, RZ, R7 ;  /* 0x000000ffff007224 */ /* 0x005fc600078e0007 */
[----:B------:R3:W-:Y:S02]  /*1cce0*/  STL [R1+0x8], R6 ;  /* 0x0000080601007387 */ /* 0x0007e40000100800 */
[----:B------:R-:W-:Y:S01]  /*1ccf0*/  R2UR UR40, R0 ;  /* 0x00000000002872ca */ /* 0x000fe200000e0000 */
[----:B------:R-:W-:Y:S06]  /*1cd00*/  BAR.ARV 0x4, 0x180 ;  /* 0x0106000000007b1d */ /* 0x000fec0000002000 */
[----:B------:R-:W-:Y:S08]  /*1cd10*/  BRA `(.L_x_1628) ;  /* 0x0000000c00e87947 */ /* 0x000ff00003800000 */
.L_x_1627:
[----:B0-2---:R-:W2:Y:S01]  /*1cd20*/  LDL.LU R0, [R1] ;  /* 0x0000000001007983 */ /* 0x005ea20000300800 */
[----:B------:R-:W-:Y:S01]  /*1cd30*/  ULDC UR4, c[0x0][0xc3c] ;  /* 0x00030f0000047ab9 */ /* 0x000fe20000000800 */
[----:B------:R-:W0:Y:S02]  /*1cd40*/  S2R R2, SR_TID.X ;  /* 0x0000000000027919 */ /* 0x000e240000002100 */
[----:B0-----:R-:W-:-:S04]  /*1cd50*/  LOP3.LUT R9, R2, 0x1f, RZ, 0xc0, !PT ;  /* 0x0000001f02097812 */ /* 0x001fc800078ec0ff */
[C---:B------:R-:W-:Y:S01]  /*1cd60*/  ISETP.NE.AND P0, PT, R9.reuse, 0x1f, PT ;  /* 0x0000001f0900780c */ /* 0x040fe20003f05270 */
[----:B------:R-:W-:-:S05]  /*1cd70*/  VIADD R7, R9, UR40 ;  /* 0x0000002809077c36 */ /* 0x000fca0008000000 */
[----:B------:R-:W-:Y:S01]  /*1cd80*/  ISETP.GE.OR P1, PT, R7, UR4, !P0 ;  /* 0x0000000407007c0c */ /* 0x000fe2000c726670 */
[----:B------:R-:W-:-:S12]  /*1cd90*/  ULDC UR4, c[0x0][0xc3c] ;  /* 0x00030f0000047ab9 */ /* 0x000fd80000000800 */
[----:B------:R-:W0:Y:S08]  /*1cda0*/  @!P1 LDC.64 R2, c[0x0][0xc80] ;  /* 0x00032000ff029b82 */ /* 0x000e300000000a00 */
[----:B------:R-:W3:Y:S01]  /*1cdb0*/  @!P1 LDC.64 R4, c[0x0][0xc78] ;  /* 0x00031e00ff049b82 */ /* 0x000ee20000000a00 */
[----:B0-----:R-:W-:-:S04]  /*1cdc0*/  @!P1 IMAD.WIDE R2, R7, 0x4, R2 ;  /* 0x0000000407029825 */ /* 0x001fc800078e0202 */
[----:B--2---:R-:W-:Y:S02]  /*1cdd0*/  IMAD.MOV.U32 R10, RZ, RZ, R0 ;  /* 0x000000ffff0a7224 */ /* 0x004fe400078e0000 */
[----:B------:R-:W-:-:S06]  /*1cde0*/  IMAD.MOV.U32 R0, RZ, RZ, RZ ;  /* 0x000000ffff007224 */ /* 0x000fcc00078e00ff */
[----:B------:R3:W2:Y:S02]  /*1cdf0*/  @!P1 LDG.E R0, desc[UR54][R2.64] ;  /* 0x0000003602009981 */ /* 0x0006a4000c1e1900 */
[----:B---3--:R-:W-:-:S04]  /*1ce00*/  @!P1 IMAD.WIDE R2, R7, 0x4, R4 ;  /* 0x0000000407029825 */ /* 0x008fc800078e0204 */
[----:B------:R-:W-:-:S06]  /*1ce10*/  IMAD.MOV.U32 R5, RZ, RZ, RZ ;  /* 0x000000ffff057224 */ /* 0x000fcc00078e00ff */
[----:B------:R-:W2:Y:S01]  /*1ce20*/  @!P1 LDG.E R5, desc[UR54][R2.64] ;  /* 0x0000003602059981 */ /* 0x000ea2000c1e1900 */
[C---:B------:R-:W-:Y:S02]  /*1ce30*/  ISETP.NE.AND P1, PT, R9.reuse, RZ, PT ;  /* 0x000000ff0900720c */ /* 0x040fe40003f25270 */
[C---:B------:R-:W-:Y:S02]  /*1ce40*/  ISETP.GE.U32.AND P2, PT, R9.reuse, 0x2, PT ;  /* 0x000000020900780c */ /* 0x040fe40003f46070 */
[C---:B------:R-:W-:Y:S02]  /*1ce50*/  ISETP.GE.U32.AND P3, PT, R9.reuse, 0x4, PT ;  /* 0x000000040900780c */ /* 0x040fe40003f66070 */
[C---:B------:R-:W-:Y:S02]  /*1ce60*/  ISETP.GE.U32.AND P4, PT, R9.reuse, 0x8, PT ;  /* 0x000000080900780c */ /* 0x040fe40003f86070 */
[----:B------:R-:W-:Y:S02]  /*1ce70*/  ISETP.GE.U32.AND P5, PT, R9, 0x10, PT ;  /* 0x000000100900780c */ /* 0x000fe40003fa6070 */
[----:B------:R-:W-:Y:S01]  /*1ce80*/  SHFL.IDX PT, R9, R10, 0x1, 0x1f ;  /* 0x00201f000a097f89 */ /* 0x000fe200000e0000 */
        /* <DEDUP_REMOVED lines=10> */
[----:B------:R-:W-:Y:S04]  /*1cf30*/  SHFL.IDX PT, R6, R10, RZ, 0x1f ;  /* 0x00001fff0a067589 */ /* 0x000fe800000e0000 */
[----:B------:R-:W0:Y:S02]  /*1cf40*/  SHFL.UP PT, R2, R3, 0x8, RZ ;  /* 0x0500000003027989 */ /* 0x000e2400000e00ff */
[----:B0-----:R-:W-:-:S05]  /*1cf50*/  SEL R2, R2, RZ, P4 ;  /* 0x000000ff02027207 */ /* 0x001fca0002000000 */
[----:B------:R-:W-:-:S05]  /*1cf60*/  IMAD.IADD R2, R3, 0x1, R2 ;  /* 0x0000000103027824 */ /* 0x000fca00078e0202 */
[----:B------:R-:W0:Y:S02]  /*1cf70*/  SHFL.UP PT, R4, R2, 0x10, RZ ;  /* 0x0600000002047989 */ /* 0x000e2400000e00ff */
[----:B0-----:R-:W-:Y:S02]  /*1cf80*/  SEL R7, R4, RZ, P5 ;  /* 0x000000ff04077207 */ /* 0x001fe40002800000 */
[----:B------:R-:W0:Y:S03]  /*1cf90*/  LDC R4, c[0x0][0xc38] ;  /* 0x00030e00ff047b82 */ /* 0x000e260000000800 */
[----:B------:R-:W-:-:S05]  /*1cfa0*/  IMAD.IADD R11, R2, 0x1, R7 ;  /* 0x00000001020b7824 */ /* 0x000fca00078e0207 */
[----:B------:R-:W0:Y:S02]  /*1cfb0*/  SHFL.IDX PT, R7, R11, 0x1f, 0x1f ;  /* 0x03e01f000b077f89 */ /* 0x000e2400000e0000 */
[----:B0-----:R-:W-:Y:S02]  /*1cfc0*/  IMAD R8, R7, R4, RZ ;  /* 0x0000000407087224 */ /* 0x001fe400078e02ff */
[----:B------:R-:W-:Y:S02]  /*1cfd0*/  IMAD.MOV.U32 R7, RZ, RZ, RZ ;  /* 0x000000ffff077224 */ /* 0x000fe400078e00ff */
[----:B------:R-:W-:-:S05]  /*1cfe0*/  IMAD.IADD R9, R9, 0x1, R8 ;  /* 0x0000000109097824 */ /* 0x000fca00078e0208 */
[----:B------:R-:W-:-:S13]  /*1cff0*/  ISETP.GT.AND P6, PT, R9, R6, PT ;  /* 0x000000060900720c */ /* 0x000fda0003fc4270 */
[----:B------:R-:W-:Y:S05]  /*1d000*/  @P6 BRA `(.L_x_1629) ;  /* 0x00000000009c6947 */ /* 0x000fea0003800000 */
.L_x_1631:
[----:B------:R-:W-:-:S04]  /*1d010*/  UIADD3 UR40, UR40, 0x1f, URZ ;  /* 0x0000001f28287890 */ /* 0x000fc8000fffe03f */
[----:B------:R-:W-:-:S06]  /*1d020*/  UISETP.GE.AND UP0, UPT, UR40, UR4, UPT ;  /* 0x000000042800728c */ /* 0x000fcc000bf06270 */
[----:B------:R-:W-:-:S13]  /*1d030*/  PLOP3.LUT P6, PT, PT, PT, UP0, 0x40, 0x0 ;  /* 0x000000000000781c */ /* 0x000fda0003fce808 */
[----:B------:R-:W-:Y:S05]  /*1d040*/  @!P6 BRA `(.L_x_1630) ;  /* 0x0000000800cce947 */ /* 0x000fea0003800000 */
[----:B------:R-:W0:Y:S02]  /*1d050*/  S2R R0, SR_TID.X ;  /* 0x0000000000007919 */ /* 0x000e240000002100 */
[----:B0-----:R-:W-:-:S05]  /*1d060*/  LOP3.LUT R0, R0, 0x1f, RZ, 0xc0, !PT ;  /* 0x0000001f00007812 */ /* 0x001fca00078ec0ff */
[----:B------:R-:W-:Y:S02]  /*1d070*/  VIADD R11, R0, UR40 ;  /* 0x00000028000b7c36 */ /* 0x000fe40008000000 */
[----:B------:R-:W-:-:S03]  /*1d080*/  IMAD.MOV.U32 R0, RZ, RZ, RZ ;  /* 0x000000ffff007224 */ /* 0x000fc600078e00ff */
        /* <DEDUP_REMOVED lines=14> */
[----:B------:R-:W-:Y:S02]  /*1d170*/  IMAD.IADD R11, R4, 0x1, R11 ;  /* 0x00000001040b7824 */ /* 0x000fe400078e020b */
[----:B------:R-:W0:Y:S03]  /*1d180*/  LDC R4, c[0x0][0xc38] ;  /* 0x00030e00ff047b82 */ /* 0x000e260000000800 */
[----:B------:R-:W2:Y:S02]  /*1d190*/  SHFL.UP PT, R8, R11, 0x4, RZ ;  /* 0x048000000b087989 */ /* 0x000ea400000e00ff */
[----:B--2---:R-:W-:-:S05]  /*1d1a0*/  SEL R8, R8, RZ, P3 ;  /* 0x000000ff08087207 */ /* 0x004fca0001800000 */
[----:B------:R-:W-:-:S05]  /*1d1b0*/  IMAD.IADD R8, R11, 0x1, R8 ;  /* 0x000000010b087824 */ /* 0x000fca00078e0208 */
[----:B------:R-:W2:Y:S02]  /*1d1c0*/  SHFL.UP PT, R2, R8, 0x8, RZ ;  /* 0x0500000008027989 */ /* 0x000ea400000e00ff */
[----:B--2---:R-:W-:-:S05]  /*1d1d0*/  SEL R3, R2, RZ, P4 ;  /* 0x000000ff02037207 */ /* 0x004fca0002000000 */
[----:B------:R-:W-:-:S05]  /*1d1e0*/  IMAD.IADD R3, R8, 0x1, R3 ;  /* 0x0000000108037824 */ /* 0x000fca00078e0203 */
[----:B------:R-:W2:Y:S02]  /*1d1f0*/  SHFL.UP PT, R2, R3, 0x10, RZ ;  /* 0x0600000003027989 */ /* 0x000ea400000e00ff */
[----:B--2---:R-:W-:-:S05]  /*1d200*/  SEL R2, R2, RZ, P5 ;  /* 0x000000ff02027207 */ /* 0x004fca0002800000 */
[----:B------:R-:W-:-:S05]  /*1d210*/  IMAD.IADD R2, R3, 0x1, R2 ;  /* 0x0000000103027824 */ /* 0x000fca00078e0202 */
[----:B------:R-:W0:Y:S02]  /*1d220*/  SHFL.IDX PT, R13, R2, 0x1f, 0x1f ;  /* 0x03e01f00020d7f89 */ /* 0x000e2400000e0000 */
[----:B0-----:R-:W-:-:S04]  /*1d230*/  IMAD R8, R13, R4, RZ ;  /* 0x000000040d087224 */ /* 0x001fc800078e02ff */
[----:B------:R-:W-:-:S05]  /*1d240*/  IMAD.IADD R9, R8, 0x1, R9 ;  /* 0x0000000108097824 */ /* 0x000fca00078e0209 */
[----:B------:R-:W-:-:S13]  /*1d250*/  ISETP.GT.AND P6, PT, R9, R6, PT ;  /* 0x000000060900720c */ /* 0x000fda0003fc4270 */
[----:B------:R-:W-:Y:S05]  /*1d260*/  @!P6 BRA `(.L_x_1631) ;  /* 0xfffffffc0068e947 */ /* 0x000fea000383ffff */
[----:B------:R-:W-:-:S07]  /*1d270*/  IMAD.MOV.U32 R11, RZ, RZ, R2 ;  /* 0x000000ffff0b7224 */ /* 0x000fce00078e0002 */
.L_x_1629:
[----:B------:R-:W-:-:S04]  /*1d280*/  IMAD.IADD R9, R9, 0x1, -R8 ;  /* 0x0000000109097824 */ /* 0x000fc800078e0a08 */
[----:B------:R-:W-:-:S05]  /*1d290*/  IMAD R3, R11, R4, R9 ;  /* 0x000000040b037224 */ /* 0x000fca00078e0209 */
[----:B------:R-:W-:-:S13]  /*1d2a0*/  ISETP.GT.AND P0, PT, R3, R6, PT ;  /* 0x000000060300720c */ /* 0x000fda0003f04270 */
[----:B------:R-:W-:Y:S02]  /*1d2b0*/  VOTEU.ANY UR5, UPT, !P0 ;  /* 0x0000000000057886 */ /* 0x000fe400040e0100 */
[----:B------:R-:W-:Y:S02]  /*1d2c0*/  UPOPC UR4, UR5 ;  /* 0x00000005000472bf */ /* 0x000fe40008000000 */
[----:B------:R-:W-:-:S04]  /*1d2d0*/  ISETP.NE.AND P0, PT, RZ, UR5, PT ;  /* 0x00000005ff007c0c */ /* 0x000fc8000bf05270 */
[----:B------:R-:W-:Y:S02]  /*1d2e0*/  IMAD.U32 R8, RZ, RZ, UR4 ;  /* 0x00000004ff087e24 */ /* 0x000fe4000f8e00ff */
[----:B------:R-:W-:-:S04]  /*1d2f0*/  IMAD.U32 R3, RZ, RZ, UR4 ;  /* 0x00000004ff037e24 */ /* 0x000fc8000f8e00ff */
[----:B------:R0:W2:Y:S04]  /*1d300*/  SHFL.IDX PT, R8, R5, R8, 0x1f ;  /* 0x00001f0805087589 */ /* 0x0000a800000e0000 */
[----:B------:R0:W3:Y:S01]  /*1d310*/  SHFL.IDX PT, R0, R0, R3, 0x1f ;  /* 0x00001f0300007589 */ /* 0x0000e200000e0000 */
[----:B------:R-:W-:Y:S05]  /*1d320*/  @!P0 BRA `(.L_x_1632) ;  /* 0x00000000000c8947 */ /* 0x000fea0003800000 */
[----:B------:R-:W-:-:S06]  /*1d330*/  UIADD3 UR5, UR4, -0x1, URZ ;  /* 0xffffffff04057890 */ /* 0x000fcc000fffe03f */
[----:B------:R-:W-:-:S05]  /*1d340*/  IMAD.U32 R2, RZ, RZ, UR5 ;  /* 0x00000005ff027e24 */ /* 0x000fca000f8e00ff */
[----:B------:R4:W0:Y:S02]  /*1d350*/  SHFL.IDX PT, R7, R11, R2, 0x1f ;  /* 0x00001f020b077589 */ /* 0x00082400000e0000 */
.L_x_1632:
[----:B0---4-:R-:W-:Y:S01]  /*1d360*/  IMAD R2, R7, R4, R9 ;  /* 0x0000000407027224 */ /* 0x011fe200078e0209 */
[----:B--2---:R-:W-:Y:S01]  /*1d370*/  ISETP.NE.AND P0, PT, R8, 0x1, PT ;  /* 0x000000010800780c */ /* 0x004fe20003f05270 */
[----:B------:R-:W-:Y:S02]  /*1d380*/  UIADD3 UR40, UR4, UR40, URZ ;  /* 0x0000002804287290 */ /* 0x000fe4000fffe03f */
[----:B------:R-:W-:Y:S01]  /*1d390*/  IMAD.IADD R5, R6, 0x1, -R2 ;  /* 0x0000000106057824 */ /* 0x000fe200078e0a02 */
[----:B------:R0:W-:Y:S09]  /*1d3a0*/  STL [R1], R2 ;  /* 0x0000000201007387 */ /* 0x0001f20000100800 */
[----:B------:R-:W-:Y:S05]  /*1d3b0*/  @!P0 BRA `(.L_x_1633) ;  /* 0x0000000000e48947 */ /* 0x000fea0003800000 */
[----:B---3--:R-:W-:Y:S02]  /*1d3c0*/  IABS R6, R0 ;  /* 0x0000000000067213 */ /* 0x008fe40000000000 */
[----:B------:R-:W-:Y:S02]  /*1d3d0*/  IABS R4, R8 ;  /* 0x0000000800047213 */ /* 0x000fe40000000000 */
[----:B------:R-:W2:Y:S08]  /*1d3e0*/  I2F.RP R7, R6 ;  /* 0x0000000600077306 */ /* 0x000eb00000209400 */
[----:B------:R-:W3:Y:S08]  /*1d3f0*/  I2F.RP R10, R4 ;  /* 0x00000004000a7306 */ /* 0x000ef00000209400 */
[----:B--2---:R-:W0:Y:S08]  /*1d400*/  MUFU.RCP R7, R7 ;  /* 0x0000000700077308 */ /* 0x004e300000001000 */
[----:B---3--:R-:W-:Y:S01]  /*1d410*/  MUFU.RCP R10, R10 ;  /* 0x0000000a000a7308 */ /* 0x008fe20000001000 */
[----:B0-----:R-:W-:Y:S01]  /*1d420*/  VIADD R2, R7, 0xffffffe ;  /* 0x0ffffffe07027836 */ /* 0x001fe20000000000 */
[----:B------:R-:W-:-:S06]  /*1d430*/  IABS R7, R0 ;  /* 0x0000000000077213 */ /* 0x000fcc0000000000 */
[----:B------:R0:W2:Y:S02]  /*1d440*/  F2I.FTZ.U32.TRUNC.NTZ R3, R2 ;  /* 0x0000000200037305 */ /* 0x0000a4000021f000 */
[----:B0-----:R-:W-:Y:S02]  /*1d450*/  IMAD.MOV.U32 R2, RZ, RZ, RZ ;  /* 0x000000ffff027224 */ /* 0x001fe400078e00ff */
[----:B--2---:R-:W-:-:S04]  /*1d460*/  IMAD.MOV R9, RZ, RZ, -R3 ;  /* 0x000000ffff097224 */ /* 0x004fc800078e0a03 */
[----:B------:R-:W-:-:S04]  /*1d470*/  IMAD R9, R9, R6, RZ ;  /* 0x0000000609097224 */ /* 0x000fc800078e02ff */
[----:B------:R-:W-:Y:S01]  /*1d480*/  IMAD.HI.U32 R3, R3, R9, R2 ;  /* 0x0000000903037227 */ /* 0x000fe200078e0002 */
[----:B------:R-:W-:-:S03]  /*1d490*/  IABS R2, R5 ;  /* 0x0000000500027213 */ /* 0x000fc60000000000 */
[----:B------:R-:W-:Y:S02]  /*1d4a0*/  IMAD.MOV R9, RZ, RZ, -R7 ;  /* 0x000000ffff097224 */ /* 0x000fe400078e0a07 */
[----:B------:R-:W-:-:S04]  /*1d4b0*/  IMAD.HI.U32 R7, R3, R2, RZ ;  /* 0x0000000203077227 */ /* 0x000fc800078e00ff */
[----:B------:R-:W-:Y:S02]  /*1d4c0*/  IMAD R9, R7, R9, R2 ;  /* 0x0000000907097224 */ /* 0x000fe400078e0202 */
[----:B------:R-:W-:Y:S02]  /*1d4d0*/  VIADD R3, R10, 0xffffffe ;  /* 0x0ffffffe0a037836 */ /* 0x000fe40000000000 */
[----:B------:R-:W-:Y:S01]  /*1d4e0*/  IMAD.MOV.U32 R2, RZ, RZ, RZ ;  /* 0x000000ffff027224 */ /* 0x000fe200078e00ff */
[----:B------:R-:W-:-:S03]  /*1d4f0*/  ISETP.GT.U32.AND P1, PT, R6, R9, PT ;  /* 0x000000090600720c */ /* 0x000fc60003f24070 */
[----:B------:R-:W0:Y:S10]  /*1d500*/  F2I.FTZ.U32.TRUNC.NTZ R3, R3 ;  /* 0x0000000300037305 */ /* 0x000e34000021f000 */
[----:B------:R-:W-:-:S02]  /*1d510*/  @!P1 IMAD.IADD R9, R9, 0x1, -R6 ;  /* 0x0000000109099824 */ /* 0x000fc400078e0a06 */
[----:B------:R-:W-:Y:S01]  /*1d520*/  @!P1 VIADD R7, R7, 0x1 ;  /* 0x0000000107079836 */ /* 0x000fe20000000000 */
[----:B------:R-:W-:Y:S02]  /*1d530*/  ISETP.NE.AND P1, PT, R0, RZ, PT ;  /* 0x000000ff0000720c */ /* 0x000fe40003f25270 */
[----:B------:R-:W-:Y:S01]  /*1d540*/  ISETP.GE.U32.AND P0, PT, R9, R6, PT ;  /* 0x000000060900720c */ /* 0x000fe20003f06070 */
[----:B0-----:R-:W-:-:S04]  /*1d550*/  IMAD.MOV R9, RZ, RZ, -R3 ;  /* 0x000000ffff097224 */ /* 0x001fc800078e0a03 */
[----:B------:R-:W-:-:S04]  /*1d560*/  IMAD R9, R9, R4, RZ ;  /* 0x0000000409097224 */ /* 0x000fc800078e02ff */
[----:B------:R-:W-:Y:S01]  /*1d570*/  IMAD.HI.U32 R6, R3, R9, R2 ;  /* 0x0000000903067227 */ /* 0x000fe200078e0002 */
[----:B------:R-:W-:-:S03]  /*1d580*/  LOP3.LUT R2, R5, R0, RZ, 0x3c, !PT ;  /* 0x0000000005027212 */ /* 0x000fc600078e3cff */
[----:B------:R-:W-:Y:S01]  /*1d590*/  @P0 VIADD R7, R7, 0x1 ;  /* 0x0000000107070836 */ /* 0x000fe20000000000 */
[----:B------:R-:W-:Y:S02]  /*1d5a0*/  ISETP.GE.AND P2, PT, R2, RZ, PT ;  /* 0x000000ff0200720c */ /* 0x000fe40003f46270 */
[----:B------:R-:W-:Y:S01]  /*1d5b0*/  IABS R2, R8 ;  /* 0x0000000800027213 */ /* 0x000fe20000000000 */
[----:B------:R-:W-:-:S04]  /*1d5c0*/  IMAD.MOV.U32 R9, RZ, RZ, R7 ;  /* 0x000000ffff097224 */ /* 0x000fc800078e0007 */
[----:B------:R-:W-:-:S06]  /*1d5d0*/  IMAD.MOV R2, RZ, RZ, -R2 ;  /* 0x000000ffff027224 */ /* 0x000fcc00078e0a02 */
[----:B------:R-:W-:Y:S01]  /*1d5e0*/  @!P2 IMAD.MOV R9, RZ, RZ, -R9 ;  /* 0x000000ffff09a224 */ /* 0x000fe200078e0a09 */
[----:B------:R-:W-:-:S04]  /*1d5f0*/  @!P1 LOP3.LUT R9, RZ, R0, RZ, 0x33, !PT ;  /* 0x00000000ff099212 */ /* 0x000fc800078e33ff */
[----:B------:R-:W-:-:S05]  /*1d600*/  IABS R3, R9 ;  /* 0x0000000900037213 */ /* 0x000fca0000000000 */
[----:B------:R-:W-:-:S04]  /*1d610*/  IMAD.HI.U32 R6, R6, R3, RZ ;  /* 0x0000000306067227 */ /* 0x000fc800078e00ff */
[----:B------:R-:W-:Y:S01]  /*1d620*/  IMAD R3, R6, R2, R3 ;  /* 0x0000000206037224 */ /* 0x000fe200078e0203 */
[----:B------:R-:W-:-:S04]  /*1d630*/  LOP3.LUT R2, R9, R8, RZ, 0x3c, !PT ;  /* 0x0000000809027212 */ /* 0x000fc800078e3cff */
[----:B------:R-:W-:Y:S02]  /*1d640*/  ISETP.GT.U32.AND P1, PT, R4, R3, PT ;  /* 0x000000030400720c */ /* 0x000fe40003f24070 */
[----:B------:R-:W-:Y:S01]  /*1d650*/  ISETP.GE.AND P2, PT, R2, RZ, PT ;  /* 0x000000ff0200720c */ /* 0x000fe20003f46270 */
[----:B------:R-:W-:-:S04]  /*1d660*/  IMAD.MOV R2, RZ, RZ, -R9 ;  /* 0x000000ffff027224 */ /* 0x000fc800078e0a09 */
[----:B------:R-:W-:-:S06]  /*1d670*/  IMAD R2, R0, R2, R5 ;  /* 0x0000000200027224 */ /* 0x000fcc00078e0205 */
[----:B------:R-:W-:Y:S02]  /*1d680*/  @!P1 IMAD.IADD R3, R3, 0x1, -R4 ;  /* 0x0000000103039824 */ /* 0x000fe400078e0a04 */
[----:B------:R-:W-:Y:S01]  /*1d690*/  @!P1 VIADD R6, R6, 0x1 ;  /* 0x0000000106069836 */ /* 0x000fe20000000000 */
[----:B------:R-:W-:Y:S02]  /*1d6a0*/  ISETP.NE.AND P1, PT, R8, RZ, PT ;  /* 0x000000ff0800720c */ /* 0x000fe40003f25270 */
[----:B------:R-:W-:-:S13]  /*1d6b0*/  ISETP.GE.U32.AND P0, PT, R3, R4, PT ;  /* 0x000000040300720c */ /* 0x000fda0003f06070 */
[----:B------:R-:W-:-:S04]  /*1d6c0*/  @P0 VIADD R6, R6, 0x1 ;  /* 0x0000000106060836 */ /* 0x000fc80000000000 */
[----:B------:R-:W-:Y:S01]  /*1d6d0*/  @!P2 IMAD.MOV R6, RZ, RZ, -R6 ;  /* 0x000000ffff06a224 */ /* 0x000fe200078e0a06 */
[----:B------:R-:W-:-:S05]  /*1d6e0*/  @!P1 LOP3.LUT R6, RZ, R8, RZ, 0x33, !PT ;  /* 0x00000008ff069212 */ /* 0x000fca00078e33ff */
[--C-:B------:R-:W-:Y:S02]  /*1d6f0*/  IMAD.MOV R7, RZ, RZ, -R6.reuse ;  /* 0x000000ffff077224 */ /* 0x100fe400078e0a06 */
[C---:B------:R-:W-:Y:S02]  /*1d700*/  IMAD R3, R8.reuse, 0x1000000, R6 ;  /* 0x0100000008037824 */ /* 0x040fe400078e0206 */
[----:B------:R-:W-:-:S04]  /*1d710*/  IMAD R8, R8, R7, R9 ;  /* 0x0000000708087224 */ /* 0x000fc800078e0209 */
[----:B------:R-:W-:-:S05]  /*1d720*/  IMAD R3, R8, 0x10000, R3 ;  /* 0x0001000008037824 */ /* 0x000fca00078e0203 */
[----:B------:R0:W-:Y:S01]  /*1d730*/  STL [R1+0x8], R3 ;  /* 0x0000080301007387 */ /* 0x0001e20000100800 */
[----:B------:R-:W-:Y:S05]  /*1d740*/  BRA `(.L_x_1634) ;  /* 0x0000000000fc7947 */ /* 0x000fea0003800000 */
.L_x_1633:
[----:B------:R-:W-:Y:S02]  /*1d750*/  ULDC.64 UR4, c[0x0][0xc90] ;  /* 0x0003240000047ab9 */ /* 0x000fe40000000a00 */
[----:B------:R-:W-:-:S06]  /*1d760*/  UIMAD.WIDE UR4, UR40, 0x4, UR4 ;  /* 0x00000004280478a5 */ /* 0x000fcc000f8e0204 */
[----:B0-----:R-:W-:Y:S02]  /*1d770*/  IMAD.U32 R2, RZ, RZ, UR4 ;  /* 0x00000004ff027e24 */ /* 0x001fe4000f8e00ff */
[----:B------:R-:W-:-:S05]  /*1d780*/  IMAD.U32 R3, RZ, RZ, UR5 ;  /* 0x00000005ff037e24 */ /* 0x000fca000f8e00ff */
[----:B------:R0:W3:Y:S02]  /*1d790*/  LDG.E R9, desc[UR54][R2.64] ;  /* 0x0000003602097981 */ /* 0x0000e4000c1e1900 */
[----:B0-----:R-:W-:Y:S02]  /*1d7a0*/  IMAD.MOV.U32 R2, RZ, RZ, RZ ;  /* 0x000000ffff027224 */ /* 0x001fe400078e00ff */
[----:B---3--:R-:W-:-:S05]  /*1d7b0*/  IMAD R6, R0, R9, RZ ;  /* 0x0000000900067224 */ /* 0x008fca00078e02ff */
[----:B------:R-:W-:-:S04]  /*1d7c0*/  IABS R7, R6 ;  /* 0x0000000600077213 */ /* 0x000fc80000000000 */
[----:B------:R-:W0:Y:S08]  /*1d7d0*/  I2F.RP R8, R7 ;  /* 0x0000000700087306 */ /* 0x000e300000209400 */
[----:B0-----:R-:W0:Y:S02]  /*1d7e0*/  MUFU.RCP R8, R8 ;  /* 0x0000000800087308 */ /* 0x001e240000001000 */
[----:B0-----:R-:W-:-:S06]  /*1d7f0*/  VIADD R10, R8, 0xffffffe ;  /* 0x0ffffffe080a7836 */ /* 0x001fcc0000000000 */
[----:B------:R-:W0:Y:S02]  /*1d800*/  F2I.FTZ.U32.TRUNC.NTZ R3, R10 ;  /* 0x0000000a00037305 */ /* 0x000e24000021f000 */
[----:B0-----:R-:W-:-:S04]  /*1d810*/  IMAD.MOV R12, RZ, RZ, -R3 ;  /* 0x000000ffff0c7224 */ /* 0x001fc800078e0a03 */
[----:B------:R-:W-:-:S04]  /*1d820*/  IMAD R11, R12, R7, RZ ;  /* 0x000000070c0b7224 */ /* 0x000fc800078e02ff */
[----:B------:R-:W-:Y:S01]  /*1d830*/  IMAD.HI.U32 R2, R3, R11, R2 ;  /* 0x0000000b03027227 */ /* 0x000fe200078e0002 */
[----:B------:R-:W-:Y:S02]  /*1d840*/  IABS R11, R5 ;  /* 0x00000005000b7213 */ /* 0x000fe40000000000 */
[----:B------:R-:W-:-:S03]  /*1d850*/  IABS R3, R6 ;  /* 0x0000000600037213 */ /* 0x000fc60000000000 */
[----:B------:R-:W-:-:S04]  /*1d860*/  IMAD.HI.U32 R2, R2, R11, RZ ;  /* 0x0000000b02027227 */ /* 0x000fc800078e00ff */
[----:B------:R-:W-:-:S04]  /*1d870*/  IMAD.MOV R3, RZ, RZ, -R3 ;  /* 0x000000ffff037224 */ /* 0x000fc800078e0a03 */
        /* <DEDUP_REMOVED lines=21> */
[----:B0-----:R-:W-:Y:S01]  /*1d9d0*/  VIADD R3, R9, 0xffffffe ;  /* 0x0ffffffe09037836 */ /* 0x001fe20000000000 */
[----:B------:R-:W-:-:S05]  /*1d9e0*/  IABS R9, R5 ;  /* 0x0000000500097213 */ /* 0x000fca0000000000 */
        /* <DEDUP_REMOVED lines=12> */
[----:B------:R-:W-:Y:S02]  /*1dab0*/  LOP3.LUT R3, R5, R4, RZ, 0x3c, !PT ;  /* 0x0000000405037212 */ /* 0x000fe400078e3cff */
[----:B------:R-:W-:Y:S02]  /*1dac0*/  IADD3 R5, R7, 0x1000000, R5 ;  /* 0x0100000007057810 */ /* 0x000fe40007ffe005 */
[----:B------:R-:W-:-:S07]  /*1dad0*/  ISETP.GE.AND P2, PT, R3, RZ, PT ;  /* 0x000000ff0300720c */ /* 0x000fce0003f46270 */
[----:B------:R-:W-:-:S06]  /*1dae0*/  @P0 VIADD R2, R2, 0x1 ;  /* 0x0000000102020836 */ /* 0x000fcc0000000000 */
[----:B------:R-:W-:Y:S01]  /*1daf0*/  @!P2 IMAD.MOV R2, RZ, RZ, -R2 ;  /* 0x000000ffff02a224 */ /* 0x000fe200078e0a02 */
[----:B------:R-:W-:Y:S01]  /*1db00*/  @!P1 LOP3.LUT R2, RZ, R4, RZ, 0x33, !PT ;  /* 0x00000004ff029212 */ /* 0x000fe200078e33ff */
[----:B------:R-:W-:-:S04]  /*1db10*/  IMAD.MOV R4, RZ, RZ, -R4 ;  /* 0x000000ffff047224 */ /* 0x000fc800078e0a04 */
[----:B------:R-:W-:-:S05]  /*1db20*/  IMAD R3, R2, R4, R5 ;  /* 0x0000000402037224 */ /* 0x000fca00078e0205 */
[----:B------:R2:W-:Y:S02]  /*1db30*/  STL [R1+0x8], R3 ;  /* 0x0000080301007387 */ /* 0x0005e40000100800 */
.L_x_1634:
[----:B0-2---:R-:W-:-:S05]  /*1db40*/  LOP3.LUT R3, RZ, R2, RZ, 0x33, !PT ;  /* 0x00000002ff037212 */ /* 0x005fca00078e33ff */
[----:B------:R-:W-:-:S05]  /*1db50*/  IMAD.IADD R0, R0, 0x1, R3 ;  /* 0x0000000100007824 */ /* 0x000fca00078e0203 */
[----:B------:R2:W-:Y:S01]  /*1db60*/  STL [R1+0x4], R0 ;  /* 0x0000040001007387 */ /* 0x0005e20000100800 */
[----:B------:R-:W-:Y:S05]  /*1db70*/  BRA `(.L_x_1635) ;  /* 0x0000000000107947 */ /* 0x000fea0003800000 */
.L_x_1630:
[----:B------:R0:W-:Y:S01]  /*1db80*/  STL [R1], R6 ;  /* 0x0000000601007387 */ /* 0x0001e20000100800 */
[----:B------:R-:W-:-:S03]  /*1db90*/  ULDC UR40, c[0x0][0xc3c] ;  /* 0x00030f0000287ab9 */ /* 0x000fc60000000800 */
[----:B------:R0:W-:Y:S04]  /*1dba0*/  STL [R1+0x4], RZ ;  /* 0x000004ff01007387 */ /* 0x0001e80000100800 */
[----:B------:R0:W-:Y:S02]  /*1dbb0*/  STL [R1+0x8], RZ ;  /* 0x000008ff01007387 */ /* 0x0001e40000100800 */
.L_x_1635:
[----:B------:R-:W3:Y:S04]  /*1dbc0*/  LDL R3, [R1+0x4] ;  /* 0x0000040001037983 */ /* 0x000ee80000100800 */
[----:B------:R-:W0:Y:S04]  /*1dbd0*/  LDL R2, [R1+0x8] ;  /* 0x0000080001027983 */ /* 0x000e280000100800 */
[----:B------:R-:W4:Y:S01]  /*1dbe0*/  LDL R4, [R1] ;  /* 0x0000000001047983 */ /* 0x000f220000100800 */
[----:B--2---:R-:W2:Y:S02]  /*1dbf0*/  S2R R0, SR_TID.X ;  /* 0x0000000000007919 */ /* 0x004ea40000002100 */
[----:B--2---:R-:W-:Y:S01]  /*1dc00*/  LOP3.LUT R0, R0, 0x1f, RZ, 0xc0, !PT ;  /* 0x0000001f00007812 */ /* 0x004fe200078ec0ff */
[----:B------:R-:W-:Y:S03]  /*1dc10*/  BAR.SYNC.DEFER_BLOCKING 0x4, 0x180 ;  /* 0x0106000000007b1d */ /* 0x000fe60000010000 */
[----:B------:R-:W-:-:S13]  /*1dc20*/  ISETP.NE.AND P0, PT, R0, RZ, PT ;  /* 0x000000ff0000720c */ /* 0x000fda0003f05270 */
[----:B------:R-:W2:Y:S01]  /*1dc30*/  @!P0 S2R R36, SR_CgaCtaId ;  /* 0x0000000000248919 */ /* 0x000ea20000008800 */
[----:B------:R-:W-:-:S04]  /*1dc40*/  IMAD.U32 R0, RZ, RZ, UR40 ;  /* 0x00000028ff007e24 */ /* 0x000fc8000f8e00ff */
[----:B------:R-:W-:Y:S02]  /*1dc50*/  @!P0 IMAD.MOV.U32 R7, RZ, RZ, R0 ;  /* 0x000000ffff078224 */ /* 0x000fe400078e0000 */
[----:B---3--:R-:W-:Y:S01]  /*1dc60*/  IMAD.MOV.U32 R5, RZ, RZ, R3 ;  /* 0x000000ffff057224 */ /* 0x008fe200078e0003 */
[----:B------:R-:W-:Y:S01]  /*1dc70*/  @!P0 MOV R3, 0x400 ;  /* 0x0000040000038802 */ /* 0x000fe20000000f00 */
[----:B0-----:R-:W-:-:S03]  /*1dc80*/  IMAD.MOV.U32 R6, RZ, RZ, R2 ;  /* 0x000000ffff067224 */ /* 0x001fc600078e0002 */
[----:B--2---:R-:W-:-:S05]  /*1dc90*/  @!P0 LEA R17, R36, R3, 0x18 ;  /* 0x0000000324118211 */ /* 0x004fca00078ec0ff */
[----:B----4-:R0:W-:Y:S01]  /*1dca0*/  @!P0 STS.128 [R17+0x228d0], R4 ;  /* 0x0228d00411008388 */ /* 0x0101e20000000c00 */
[----:B------:R-:W-:Y:S06]  /*1dcb0*/  BAR.ARV 0x5, 0x180 ;  /* 0x0146000000007b1d */ /* 0x000fec0000002000 */
.L_x_1628:
[----:B------:R-:W-:Y:S02]  /*1dcc0*/  ULDC UR4, c[0x0][0xc3c] ;  /* 0x00030f0000047ab9 */ /* 0x000fe40000000800 */
[----:B------:R-:W-:-:S06]  /*1dcd0*/  UISETP.GE.AND UP0, UPT, UR40, UR4, UPT ;  /* 0x000000042800728c */ /* 0x000fcc000bf06270 */
[----:B------:R-:W-:-:S13]  /*1dce0*/  PLOP3.LUT P0, PT, PT, PT, UP0, 0x80, 0x0 ;  /* 0x000000000000781c */ /* 0x000fda0003f0f008 */
[----:B------:R-:W-:Y:S05]  /*1dcf0*/  @!P0 BRA `(.L_x_1636) ;  /* 0xffffff9800548947 */ /* 0x000fea000383ffff */
.L_x_1556:
[----:B--2---:R-:W2:Y:S01]  /*1dd00*/  LDL.LU R0, [R1+0x1c] ;  /* 0x00001c0001007983 */ /* 0x004ea20000300800 */
[----:B------:R-:W-:Y:S01]  /*1dd10*/  BSSY B0, `(.L_x_1637) ;  /* 0x000000b000007945 */ /* 0x000fe20003800000 */
[----:B0--3--:R-:W0:Y:S01]  /*1dd20*/  S2R R5, SR_CgaCtaId ;  /* 0x0000000000057919 */ /* 0x009e220000008800 */
        /* <DEDUP_REMOVED lines=9> */
.L_x_1771:
[----:B------:R-:W-:Y:S05]  /*1ddc0*/  BSYNC B0 ;  /* 0x0000000000007941 */ /* 0x000fea0003800000 */
.L_x_1637:
[----:B------:R-:W-:-:S03]  /*1ddd0*/  UMOV UR4, 0xffffffff ;  /* 0xffffffff00047882 */ /* 0x000fc60000000000 */
[----:B------:R-:W-:Y:S05]  /*1dde0*/  BRA.DIV UR4, `(.L_x_1639) ;  /* 0x0000004204347947 */ /* 0x000fea000b800000 */
[----:B0-----:R-:W0:Y:S02]  /*1ddf0*/  S2R R0, SR_TID.X ;  /* 0x0000000000007919 */ /* 0x001e240000002100 */
[----:B0-----:R-:W-:-:S04]  /*1de00*/  SHF.R.U32.HI R0, RZ, 0x5, R0 ;  /* 0x00000005ff007819 */ /* 0x001fc80000011600 */
[----:B------:R-:W-:-:S05]  /*1de10*/  LOP3.LUT R0, R0, 0x3, RZ, 0xc0, !PT ;  /* 0x0000000300007812 */ /* 0x000fca00078ec0ff */
[----:B------:R0:W2:Y:S02]  /*1de20*/  SHFL.IDX PT, R14, R0, RZ, 0x1f ;  /* 0x00001fff000e7589 */ /* 0x0000a400000e0000 */
.L_x_1774:
[----:B--2---:R-:W-:Y:S01]  /*1de30*/  ISETP.NE.AND P0, PT, R14, RZ, PT ;  /* 0x000000ff0e00720c */ /* 0x004fe20003f05270 */
[----:B------:R-:W-:-:S12]  /*1de40*/  BSSY B0, `(.L_x_1640) ;  /* 0x000002c000007945 */ /* 0x000fd80003800000 */
[----:B------:R-:W-:Y:S05]  /*1de50*/  @P0 BRA `(.L_x_1641) ;  /* 0x0000000000a80947 */ /* 0x000fea0003800000 */
[----:B------:R-:W-:-:S03]  /*1de60*/  UMOV UR4, 0xffffffff ;  /* 0xffffffff00047882 */ /* 0x000fc60000000000 */
[----:B------:R-:W-:Y:S05]  /*1de70*/  BRA.DIV UR4, `(.L_x_1642) ;  /* 0x0000004204447947 */ /* 0x000fea000b800000 */
[----:B------:R-:W-:-:S13]  /*1de80*/  ELECT P6, URZ, PT ;  /* 0x00000000003f782f */ /* 0x000fda00038c0000 */
.L_x_1777:
[----:B------:R-:W-:Y:S05]  /*1de90*/  @!P6 BRA `(.L_x_1641) ;  /* 0x000000000098e947 */ /* 0x000fea0003800000 */
[----:B------:R-:W-:-:S06]  /*1dea0*/  ULOP3.LUT UR4, UR44, 0x2, URZ, 0xfc, !UPT ;  /* 0x000000022c047892 */ /* 0x000fcc000f8efc3f */
[----:B0-----:R-:W-:-:S05]  /*1deb0*/  IMAD.U32 R0, RZ, RZ, UR4 ;  /* 0x00000004ff007e24 */ /* 0x001fca000f8e00ff */
[----:B------:R-:W-:-:S13]  /*1dec0*/  ISETP.NE.AND P0, PT, R0, 0x3, PT ;  /* 0x000000030000780c */ /* 0x000fda0003f05270 */
[----:B------:R-:W-:Y:S05]  /*1ded0*/  @!P0 BRA `(.L_x_1643) ;  /* 0x0000000000048947 */ /* 0x000fea0003800000 */
[----:B------:R-:W-:Y:S01]  /*1dee0*/  BPT.TRAP 0x1 ;  /* 0x000000040000795c */ /* 0x000fe20000300000 */
.L_x_1643:
[----:B------:R-:W-:Y:S01]  /*1def0*/  IMAD R5, R30, 0x8, R7 ;  /* 0x000000081e057824 */ /* 0x000fe200078e0207 */
[----:B------:R-:W-:Y:S01]  /*1df00*/  SHF.L.U32 R0, R34, 0x1f, RZ ;  /* 0x0000001f22007819 */ /* 0x000fe200000006ff */
[----:B------:R-:W-:-:S03]  /*1df10*/  VIADD R30, R30, 0x1 ;  /* 0x000000011e1e7836 */ /* 0x000fc60000000000 */
[----:B------:R-:W0:Y:S02]  /*1df20*/  SYNCS.PHASECHK.TRANS64.TRYWAIT P1, [R5+URZ+0x22840], R0 ;  /* 0x02284000050075a7 */ /* 0x000e24000802017f */
[----:B------:R-:W-:-:S04]  /*1df30*/  ISETP.NE.AND P2, PT, R30, 0x2, PT ;  /* 0x000000021e00780c */ /* 0x000fc80003f45270 */
[----:B------:R-:W-:Y:S01]  /*1df40*/  SEL R3, RZ, 0x1, P2 ;  /* 0x00000001ff037807 */ /* 0x000fe20001000000 */
[----:B0-----:R-:W-:Y:S08]  /*1df50*/  @!P1 BRA `(.L_x_1644) ;  /* 0x00000040002c9947 */ /* 0x001ff00003800000 */
.L_x_1778:
[----:B------:R-:W-:Y:S02]  /*1df60*/  SEL R30, R30, RZ, P2 ;  /* 0x000000ff1e1e7207 */ /* 0x000fe40001000000 */
[----:B------:R-:W-:Y:S01]  /*1df70*/  LOP3.LUT R2, R34, R3, RZ, 0x3c, !PT ;  /* 0x0000000322027212 */ /* 0x000fe200078e3cff */
[----:B------:R-:W-:Y:S06]  /*1df80*/  @!P0 BRA `(.L_x_1645) ;  /* 0x0000000000048947 */ /* 0x000fec0003800000 */
[----:B------:R-:W-:Y:S01]  /*1df90*/  BPT.TRAP 0x1 ;  /* 0x000000040000795c */ /* 0x000fe20000300000 */
.L_x_1645:
[----:B------:R-:W-:Y:S01]  /*1dfa0*/  IMAD R3, R30, 0x8, R7 ;  /* 0x000000081e037824 */ /* 0x000fe200078e0207 */
[----:B------:R-:W-:-:S04]  /*1dfb0*/  SHF.L.U32 R2, R2, 0x1f, RZ ;  /* 0x0000001f02027819 */ /* 0x000fc800000006ff */
[----:B------:R-:W2:Y:S02]  /*1dfc0*/  SYNCS.PHASECHK.TRANS64.TRYWAIT P1, [R3+URZ+0x22840], R2 ;  /* 0x02284002030075a7 */ /* 0x000ea4000802017f */
[----:B--2---:R-:W-:Y:S05]  /*1dfd0*/  @!P1 BRA `(.L_x_1646) ;  /* 0x0000004000209947 */ /* 0x004fea0003800000 */
.L_x_1779:
[----:B------:R-:W-:Y:S05]  /*1dfe0*/  @!P0 BRA `(.L_x_1647) ;  /* 0x0000000000048947 */ /* 0x000fea0003800000 */
[----:B------:R-:W-:Y:S01]  /*1dff0*/  BPT.TRAP 0x1 ;  /* 0x000000040000795c */ /* 0x000fe20000300000 */
.L_x_1647:
[----:B------:R-:W3:Y:S02]  /*1e000*/  SYNCS.PHASECHK.TRANS64.TRYWAIT P1, [R5+URZ+0x22860], R0 ;  /* 0x02286000050075a7 */ /* 0x000ee4000802017f */
[----:B---3--:R-:W-:Y:S05]  /*1e010*/  @!P1 BRA `(.L_x_1648) ;  /* 0x0000004000249947 */ /* 0x008fea0003800000 */
.L_x_1780:
[----:B------:R-:W-:Y:S05]  /*1e020*/  @!P0 BRA `(.L_x_1649) ;  /* 0x0000000000048947 */ /* 0x000fea0003800000 */
[----:B------:R-:W-:Y:S01]  /*1e030*/  BPT.TRAP 0x1 ;  /* 0x000000040000795c */ /* 0x000fe20000300000 */
.L_x_1649:
[----:B------:R-:W4:Y:S02]  /*1e040*/  SYNCS.PHASECHK.TRANS64.TRYWAIT P1, [R3+URZ+0x22860], R2 ;  /* 0x02286002030075a7 */ /* 0x000f24000802017f */
[----:B----4-:R-:W-:Y:S05]  /*1e050*/  @!P1 BRA `(.L_x_1650) ;  /* 0x0000004000289947 */ /* 0x010fea0003800000 */
.L_x_1781:
[----:B------:R-:W-:Y:S05]  /*1e060*/  @!P0 BRA `(.L_x_1651) ;  /* 0x0000000000048947 */ /* 0x000fea0003800000 */
[----:B------:R-:W-:Y:S01]  /*1e070*/  BPT.TRAP 0x1 ;  /* 0x000000040000795c */ /* 0x000fe20000300000 */
.L_x_1651:
[----:B------:R-:W5:Y:S02]  /*1e080*/  SYNCS.PHASECHK.TRANS64.TRYWAIT P1, [R5+URZ+0x22880], R0 ;  /* 0x02288000050075a7 */ /* 0x000f64000802017f */
[----:B-----5:R-:W-:Y:S05]  /*1e090*/  @!P1 BRA `(.L_x_1652) ;  /* 0x00000040002c9947 */ /* 0x020fea0003800000 */
.L_x_1782:
[----:B------:R-:W-:Y:S05]  /*1e0a0*/  @!P0 BRA `(.L_x_1653) ;  /* 0x0000000000048947 */ /* 0x000fea0003800000 */
[----:B------:R-:W-:Y:S01]  /*1e0b0*/  BPT.TRAP 0x1 ;  /* 0x000000040000795c */ /* 0x000fe20000300000 */
.L_x_1653:
[----:B------:R0:W0:Y:S02]  /*1e0c0*/  SYNCS.PHASECHK.TRANS64.TRYWAIT P0, [R3+URZ+0x22880], R2 ;  /* 0x02288002030075a7 */ /* 0x000024000800017f */
[----:B0-----:R-:W-:Y:S05]  /*1e0d0*/  @!P0 NANOSLEEP.SYNCS 0x989680 ;  /* 0x009896800000895d */ /* 0x001fea0003900000 */
[----:B------:R-:W0:Y:S02]  /*1e0e0*/  @!P0 SYNCS.PHASECHK.TRANS64 P0, [R3+URZ+0x22880], R2 ;  /* 0x02288002030085a7 */ /* 0x000e24000800007f */
[----:B0-----:R-:W-:Y:S05]  /*1e0f0*/  @!P0 BRA `(.L_x_1653) ;  /* 0xfffffffc00f08947 */ /* 0x001fea000383ffff */
.L_x_1641:
[----:B------:R-:W-:Y:S05]  /*1e100*/  BSYNC B0 ;  /* 0x0000000000007941 */ /* 0x000fea0003800000 */
.L_x_1640:
[----:B------:R-:W-:Y:S05]  /*1e110*/  EXIT ;  /* 0x000000000000794d */ /* 0x000fea0003800000 */
.L_x_1448:
[----:B0-----:R-:W-:-:S04]  /*1e120*/  IMAD.U32 R3, RZ, RZ, UR43 ;  /* 0x0000002bff037e24 */ /* 0x001fc8000f8e00ff */
[----:B------:R0:W1:Y:S03]  /*1e130*/  SYNCS.PHASECHK.TRANS64.TRYWAIT P1, [R3+URZ+0x22800], R0 ;  /* 0x02280000030075a7 */ /* 0x000066000802017f */
[----:B-1----:R-:W-:Y:S05]  /*1e140*/  @!P1 NANOSLEEP.SYNCS 0x989680 ;  /* 0x009896800000995d */ /* 0x002fea0003900000 */
[----:B------:R-:W1:Y:S02]  /*1e150*/  @!P1 SYNCS.PHASECHK.TRANS64 P1, [R3+URZ+0x22800], R0 ;  /* 0x02280000030095a7 */ /* 0x000e64000802007f */
[----:B-1----:R-:W-:Y:S05]  /*1e160*/  @!P1 BRA `(.L_x_1448) ;  /* 0xfffffffc00ec9947 */ /* 0x002fea000383ffff */
[----:B------:R-:W-:Y:S05]  /*1e170*/  BRA `(.L_x_1654) ;  /* 0xfffffe4000107947 */ /* 0x000fea000383ffff */
.L_x_1452:
[----:B-1----:R1:W2:Y:S02]  /*1e180*/  SYNCS.PHASECHK.TRANS64.TRYWAIT P1, [R3+URZ+0x22830], R0 ;  /* 0x02283000030075a7 */ /* 0x0022a4000802017f */
[----:B--2---:R-:W-:Y:S05]  /*1e190*/  @!P1 NANOSLEEP.SYNCS 0x989680 ;  /* 0x009896800000995d */ /* 0x004fea0003900000 */
[----:B------:R-:W2:Y:S02]  /*1e1a0*/  @!P1 SYNCS.PHASECHK.TRANS64 P1, [R3+URZ+0x22830], R0 ;  /* 0x02283000030095a7 */ /* 0x000ea4000802007f */
[----:B--2---:R-:W-:Y:S05]  /*1e1b0*/  @!P1 BRA `(.L_x_1452) ;  /* 0xfffffffc00f09947 */ /* 0x004fea000383ffff */
[----:B------:R-:W-:Y:S05]  /*1e1c0*/  BRA `(.L_x_1451) ;  /* 0xfffffe40002c7947 */ /* 0x000fea000383ffff */
.L_x_1469:
[----:B-1----:R-:W-:-:S04]  /*1e1d0*/  IMAD.U32 R6, RZ, RZ, UR6 ;  /* 0x00000006ff067e24 */ /* 0x002fc8000f8e00ff */
[----:B------:R1:W2:Y:S03]  /*1e1e0*/  SYNCS.PHASECHK.TRANS64.TRYWAIT P1, [R6+URZ+0x22830], R5 ;  /* 0x02283005060075a7 */ /* 0x0002a6000802017f */
[----:B--2---:R-:W-:Y:S05]  /*1e1f0*/  @!P1 NANOSLEEP.SYNCS 0x989680 ;  /* 0x009896800000995d */ /* 0x004fea0003900000 */
[----:B------:R-:W2:Y:S02]  /*1e200*/  @!P1 SYNCS.PHASECHK.TRANS64 P1, [R6+URZ+0x22830], R5 ;  /* 0x02283005060095a7 */ /* 0x000ea4000802007f */
[----:B--2---:R-:W-:Y:S05]  /*1e210*/  @!P1 BRA `(.L_x_1469) ;  /* 0xfffffffc00ec9947 */ /* 0x004fea000383ffff */
[----:B------:R-:W-:Y:S05]  /*1e220*/  BRA `(.L_x_1466) ;  /* 0xfffffe8000c87947 */ /* 0x000fea000383ffff */
.L_x_1473:
[----:B-1----:R-:W-:-:S04]  /*1e230*/  IMAD.U32 R6, RZ, RZ, UR6 ;  /* 0x00000006ff067e24 */ /* 0x002fc8000f8e00ff */
[----:B------:R1:W2:Y:S03]  /*1e240*/  SYNCS.PHASECHK.TRANS64.TRYWAIT P1, [R6+URZ+0x22850], R5 ;  /* 0x02285005060075a7 */ /* 0x0002a6000802017f */
[----:B--2---:R-:W-:Y:S05]  /*1e250*/  @!P1 NANOSLEEP.SYNCS 0x989680 ;  /* 0x009896800000995d */ /* 0x004fea0003900000 */
[----:B------:R-:W2:Y:S02]  /*1e260*/  @!P1 SYNCS.PHASECHK.TRANS64 P1, [R6+URZ+0x22850], R5 ;  /* 0x02285005060095a7 */ /* 0x000ea4000802007f */
[----:B--2---:R-:W-:Y:S05]  /*1e270*/  @!P1 BRA `(.L_x_1473) ;  /* 0xfffffffc00ec9947 */ /* 0x004fea000383ffff */
[----:B------:R-:W-:Y:S05]  /*1e280*/  BRA `(.L_x_1470) ;  /* 0xfffffe8800e47947 */ /* 0x000fea000383ffff */
.L_x_1492:
[----:B-1----:R-:W-:-:S04]  /*1e290*/  IMAD.U32 R6, RZ, RZ, UR6 ;  /* 0x00000006ff067e24 */ /* 0x002fc8000f8e00ff */
[----:B------:R1:W2:Y:S03]  /*1e2a0*/  SYNCS.PHASECHK.TRANS64.TRYWAIT P1, [R6+URZ+0x22830], R5 ;  /* 0x02283005060075a7 */ /* 0x0002a6000802017f */
[----:B--2---:R-:W-:Y:S05]  /*1e2b0*/  @!P1 NANOSLEEP.SYNCS 0x989680 ;  /* 0x009896800000995d */ /* 0x004fea0003900000 */
[----:B------:R-:W2:Y:S02]  /*1e2c0*/  @!P1 SYNCS.PHASECHK.TRANS64 P1, [R6+URZ+0x22830], R5 ;  /* 0x02283005060095a7 */ /* 0x000ea4000802007f */
[----:B--2---:R-:W-:Y:S05]  /*1e2d0*/  @!P1 BRA `(.L_x_1492) ;  /* 0xfffffffc00ec9947 */ /* 0x004fea000383ffff */
[----:B------:R-:W-:Y:S05]  /*1e2e0*/  BRA `(.L_x_1489) ;  /* 0xfffffec800b47947 */ /* 0x000fea000383ffff */
.L_x_1496:
[----:B-1----:R-:W-:-:S04]  /*1e2f0*/  IMAD.U32 R6, RZ, RZ, UR6 ;  /* 0x00000006ff067e24 */ /* 0x002fc8000f8e00ff */
[----:B------:R1:W2:Y:S03]  /*1e300*/  SYNCS.PHASECHK.TRANS64.TRYWAIT P1, [R6+URZ+0x22850], R5 ;  /* 0x02285005060075a7 */ /* 0x0002a6000802017f */
[----:B--2---:R-:W-:Y:S05]  /*1e310*/  @!P1 NANOSLEEP.SYNCS 0x989680 ;  /* 0x009896800000995d */ /* 0x004fea0003900000 */
[----:B------:R-:W2:Y:S02]  /*1e320*/  @!P1 SYNCS.PHASECHK.TRANS64 P1, [R6+URZ+0x22850], R5 ;  /* 0x02285005060095a7 */ /* 0x000ea4000802007f */
[----:B--2---:R-:W-:Y:S05]  /*1e330*/  @!P1 BRA `(.L_x_1496) ;  /* 0xfffffffc00ec9947 */ /* 0x004fea000383ffff */
[----:B------:R-:W-:Y:S05]  /*1e340*/  BRA `(.L_x_1493) ;  /* 0xfffffed000d07947 */ /* 0x000fea000383ffff */
.L_x_1504:
[----:B-1----:R-:W-:-:S04]  /*1e350*/  IMAD.U32 R6, RZ, RZ, UR6 ;  /* 0x00000006ff067e24 */ /* 0x002fc8000f8e00ff */
[----:B------:R1:W2:Y:S03]  /*1e360*/  SYNCS.PHASECHK.TRANS64.TRYWAIT P1, [R6+URZ+0x22830], R5 ;  /* 0x02283005060075a7 */ /* 0x0002a6000802017f */
[----:B--2---:R-:W-:Y:S05]  /*1e370*/  @!P1 NANOSLEEP.SYNCS 0x989680 ;  /* 0x009896800000995d */ /* 0x004fea0003900000 */
[----:B------:R-:W2:Y:S02]  /*1e380*/  @!P1 SYNCS.PHASECHK.TRANS64 P1, [R6+URZ+0x22830], R5 ;  /* 0x02283005060095a7 */ /* 0x000ea4000802007f */
[----:B--2---:R-:W-:Y:S05]  /*1e390*/  @!P1 BRA `(.L_x_1504) ;  /* 0xfffffffc00ec9947 */ /* 0x004fea000383ffff */
[----:B------:R-:W-:Y:S05]  /*1e3a0*/  BRA `(.L_x_1501) ;  /* 0xfffffef000e47947 */ /* 0x000fea000383ffff */
.L_x_1508:
[----:B-1----:R-:W-:-:S04]  /*1e3b0*/  IMAD.U32 R6, RZ, RZ, UR6 ;  /* 0x00000006ff067e24 */ /* 0x002fc8000f8e00ff */
[----:B------:R1:W2:Y:S03]  /*1e3c0*/  SYNCS.PHASECHK.TRANS64.TRYWAIT P1, [R6+URZ+0x22850], R5 ;  /* 0x02285005060075a7 */ /* 0x0002a6000802017f */
[----:B--2---:R-:W-:Y:S05]  /*1e3d0*/  @!P1 NANOSLEEP.SYNCS 0x989680 ;  /* 0x009896800000995d */ /* 0x004fea0003900000 */
[----:B------:R-:W2:Y:S02]  /*1e3e0*/  @!P1 SYNCS.PHASECHK.TRANS64 P1, [R6+URZ+0x22850], R5 ;  /* 0x02285005060095a7 */ /* 0x000ea4000802007f */
[----:B--2---:R-:W-:Y:S05]  /*1e3f0*/  @!P1 BRA `(.L_x_1508) ;  /* 0xfffffffc00ec9947 */ /* 0x004fea000383ffff */
[----:B------:R-:W-:Y:S05]  /*1e400*/  BRA `(.L_x_1505) ;  /* 0xfffffefc00007947 */ /* 0x000fea000383ffff */
.L_x_1523:
[----:B-1----:R-:W-:-:S04]  /*1e410*/  IMAD.U32 R7, RZ, RZ, UR9 ;  /* 0x00000009ff077e24 */ /* 0x002fc8000f8e00ff */
[----:B------:R1:W2:Y:S03]  /*1e420*/  SYNCS.PHASECHK.TRANS64.TRYWAIT P1, [R7+URZ+0x22850], R4 ;  /* 0x02285004070075a7 */ /* 0x0002a6000802017f */
[----:B--2---:R-:W-:Y:S05]  /*1e430*/  @!P1 NANOSLEEP.SYNCS 0x989680 ;  /* 0x009896800000995d */ /* 0x004fea0003900000 */
[----:B------:R-:W2:Y:S02]  /*1e440*/  @!P1 SYNCS.PHASECHK.TRANS64 P1, [R7+URZ+0x22850], R4 ;  /* 0x02285004070095a7 */ /* 0x000ea4000802007f */
[----:B--2---:R-:W-:Y:S05]  /*1e450*/  @!P1 BRA `(.L_x_1523) ;  /* 0xfffffffc00ec9947 */ /* 0x004fea000383ffff */
[----:B------:R-:W-:Y:S05]  /*1e460*/  BRA `(.L_x_1522) ;  /* 0xffffff3800047947 */ /* 0x000fea000383ffff */
.L_x_1578:
[----:B------:R-:W2:Y:S01]  /*1e470*/  S2R R21, SR_TID.X ;  /* 0x0000000000157919 */ /* 0x000ea20000002100 */
[----:B------:R-:W-:Y:S02]  /*1e480*/  IMAD.MOV.U32 R12, RZ, RZ, RZ ;  /* 0x000000ffff0c7224 */ /* 0x000fe400078e00ff */
[----:B------:R-:W-:Y:S02]  /*1e490*/  IMAD.MOV.U32 R11, RZ, RZ, 0x1f ;  /* 0x0000001fff0b7424 */ /* 0x000fe400078e00ff */
[----:B------:R-:W-:Y:S01]  /*1e4a0*/  IMAD.MOV.U32 R15, RZ, RZ, -0x1 ;  /* 0xffffffffff0f7424 */ /* 0x000fe200078e00ff */
[----:B--2---:R-:W-:-:S04]  /*1e4b0*/  SHF.R.U32.HI R21, RZ, 0x5, R21 ;  /* 0x00000005ff157819 */ /* 0x004fc80000011615 */
[----:B------:R-:W-:-:S05]  /*1e4c0*/  LOP3.LUT R21, R21, 0x3, RZ, 0xc0, !PT ;  /* 0x0000000315157812 */ /* 0x000fca00078ec0ff */
[----:B------:R-:W-:-:S07]  /*1e4d0*/  IMAD.MOV.U32 R13, RZ, RZ, R21 ;  /* 0x000000ffff0d7224 */ /* 0x000fce00078e0015 */
[----:B01---5:R-:W-:Y:S05]  /*1e4e0*/  WARPSYNC.COLLECTIVE R15, `(.L_x_1655) ;  /* 0x000000000f087348 */ /* 0x023fea0003c00000 */
[----:B------:R2:W3:Y:S02]  /*1e4f0*/  SHFL.IDX P6, R14, R13, R12, R11 ;  /* 0x0000000c0d0e7389 */ /* 0x0004e400000c000b */
[----:B0123-5:R-:W-:Y:S01]  /*1e500*/  ENDCOLLECTIVE ;  /* 0x000000000000791b */ /* 0x02ffe20003800000 */
.L_x_1655:
[----:B------:R-:W-:Y:S05]  /*1e510*/  BRA `(.L_x_1656) ;  /* 0xffffffa400647947 */ /* 0x000fea000383ffff */
.L_x_1581:
[----:B0-----:R0:W1:Y:S02]  /*1e520*/  SYNCS.PHASECHK.TRANS64.TRYWAIT P0, [R0+URZ+0x22880], R25 ;  /* 0x02288019000075a7 */ /* 0x001064000800017f */
[----:B-1----:R-:W-:Y:S05]  /*1e530*/  @!P0 NANOSLEEP.SYNCS 0x989680 ;  /* 0x009896800000895d */ /* 0x002fea0003900000 */
[----:B------:R-:W1:Y:S02]  /*1e540*/  @!P0 SYNCS.PHASECHK.TRANS64 P0, [R0+URZ+0x22880], R25 ;  /* 0x02288019000085a7 */ /* 0x000e64000800007f */
[----:B-1----:R-:W-:Y:S05]  /*1e550*/  @!P0 BRA `(.L_x_1581) ;  /* 0xfffffffc00f08947 */ /* 0x002fea000383ffff */
[----:B------:R-:W-:Y:S05]  /*1e560*/  BRA `(.L_x_1657) ;  /* 0xffffffa800947947 */ /* 0x000fea000383ffff */
.L_x_1582:
        /* <DEDUP_REMOVED lines=8> */
.L_x_1659:
[----:B------:R-:W-:Y:S05]  /*1e5f0*/  BSYNC B0 ;  /* 0x0000000000007941 */ /* 0x000fea0003800000 */
.L_x_1658:
[----:B------:R-:W-:Y:S01]  /*1e600*/  IMAD.MOV.U32 R13, RZ, RZ, R21 ;  /* 0x000000ffff0d7224 */ /* 0x000fe200078e0015 */
[----:B------:R-:W-:Y:S01]  /*1e610*/  ISETP.GE.AND P3, PT, R10, 0x41, PT ;  /* 0x000000410a00780c */ /* 0x000fe20003f66270 */
        /* <DEDUP_REMOVED lines=12> */
.L_x_1660:
[----:B------:R-:W-:Y:S02]  /*1e6e0*/  IMAD.MOV.U32 R13, RZ, RZ, R22 ;  /* 0x000000ffff0d7224 */ /* 0x000fe400078e0016 */
[----:B------:R-:W-:Y:S02]  /*1e6f0*/  IMAD.MOV.U32 R12, RZ, RZ, 0x1 ;  /* 0x00000001ff0c7424 */ /* 0x000fe400078e00ff */
[----:B------:R-:W-:-:S07]  /*1e700*/  IMAD.MOV.U32 R2, RZ, RZ, R14 ;  /* 0x000000ffff027224 */ /* 0x000fce00078e000e */
[----:B------:R-:W-:Y:S05]  /*1e710*/  WARPSYNC.COLLECTIVE R15, `(.L_x_1661) ;  /* 0x000000000f087348 */ /* 0x000fea0003c00000 */
[----:B------:R0:W1:Y:S02]  /*1e720*/  SHFL.IDX P6, R14, R13, R12, R11 ;  /* 0x0000000c0d0e7389 */ /* 0x00006400000c000b */
[----:B01----:R-:W-:Y:S01]  /*1e730*/  ENDCOLLECTIVE ;  /* 0x000000000000791b */ /* 0x003fe20003800000 */
.L_x_1661:
        /* <DEDUP_REMOVED lines=12> */
.L_x_1662:
[----:B------:R-:W-:Y:S02]  /*1e800*/  IMAD.MOV.U32 R13, RZ, RZ, R22 ;  /* 0x000000ffff0d7224 */ /* 0x000fe400078e0016 */
[----:B------:R-:W-:Y:S02]  /*1e810*/  IMAD.MOV.U32 R12, RZ, RZ, 0x2 ;  /* 0x00000002ff0c7424 */ /* 0x000fe400078e00ff */
[----:B------:R-:W-:-:S07]  /*1e820*/  IMAD.MOV.U32 R2, RZ, RZ, R14 ;  /* 0x000000ffff027224 */ /* 0x000fce00078e000e */
[----:B------:R-:W-:Y:S05]  /*1e830*/  WARPSYNC.COLLECTIVE R15, `(.L_x_1663) ;  /* 0x000000000f087348 */ /* 0x000fea0003c00000 */
[----:B------:R0:W1:Y:S02]  /*1e840*/  SHFL.IDX P6, R14, R13, R12, R11 ;  /* 0x0000000c0d0e7389 */ /* 0x00006400000c000b */
[----:B01----:R-:W-:Y:S01]  /*1e850*/  ENDCOLLECTIVE ;  /* 0x000000000000791b */ /* 0x003fe20003800000 */
.L_x_1663:
        /* <DEDUP_REMOVED lines=12> */
.L_x_1664:
[----:B------:R-:W-:Y:S02]  /*1e920*/  IMAD.MOV.U32 R13, RZ, RZ, R22 ;  /* 0x000000ffff0d7224 */ /* 0x000fe400078e0016 */
[----:B------:R-:W-:Y:S02]  /*1e930*/  IMAD.MOV.U32 R12, RZ, RZ, 0x3 ;  /* 0x00000003ff0c7424 */ /* 0x000fe400078e00ff */
[----:B------:R-:W-:-:S07]  /*1e940*/  IMAD.MOV.U32 R2, RZ, RZ, R14 ;  /* 0x000000ffff027224 */ /* 0x000fce00078e000e */
[----:B------:R-:W-:Y:S05]  /*1e950*/  WARPSYNC.COLLECTIVE R15, `(.L_x_1665) ;  /* 0x000000000f087348 */ /* 0x000fea0003c00000 */
[----:B------:R0:W1:Y:S02]  /*1e960*/  SHFL.IDX P6, R14, R13, R12, R11 ;  /* 0x0000000c0d0e7389 */ /* 0x00006400000c000b */
[----:B01----:R-:W-:Y:S01]  /*1e970*/  ENDCOLLECTIVE ;  /* 0x000000000000791b */ /* 0x003fe20003800000 */
.L_x_1665:
        /* <DEDUP_REMOVED lines=12> */
.L_x_1666:
[----:B------:R-:W-:Y:S02]  /*1ea40*/  IMAD.MOV.U32 R13, RZ, RZ, R22 ;  /* 0x000000ffff0d7224 */ /* 0x000fe400078e0016 */
[----:B------:R-:W-:Y:S02]  /*1ea50*/  IMAD.MOV.U32 R12, RZ, RZ, 0x4 ;  /* 0x00000004ff0c7424 */ /* 0x000fe400078e00ff */
[----:B------:R-:W-:-:S07]  /*1ea60*/  IMAD.MOV.U32 R2, RZ, RZ, R14 ;  /* 0x000000ffff027224 */ /* 0x000fce00078e000e */
[----:B------:R-:W-:Y:S05]  /*1ea70*/  WARPSYNC.COLLECTIVE R15, `(.L_x_1667) ;  /* 0x000000000f087348 */ /* 0x000fea0003c00000 */
[----:B------:R0:W1:Y:S02]  /*1ea80*/  SHFL.IDX P6, R14, R13, R12, R11 ;  /* 0x0000000c0d0e7389 */ /* 0x00006400000c000b */
[----:B01----:R-:W-:Y:S01]  /*1ea90*/  ENDCOLLECTIVE ;  /* 0x000000000000791b */ /* 0x003fe20003800000 */
.L_x_1667:
        /* <DEDUP_REMOVED lines=12> */
.L_x_1668:
[----:B------:R-:W-:Y:S02]  /*1eb60*/  IMAD.MOV.U32 R13, RZ, RZ, R22 ;  /* 0x000000ffff0d7224 */ /* 0x000fe400078e0016 */
[----:B------:R-:W-:Y:S02]  /*1eb70*/  IMAD.MOV.U32 R12, RZ, RZ, 0x5 ;  /* 0x00000005ff0c7424 */ /* 0x000fe400078e00ff */
[----:B------:R-:W-:-:S07]  /*1eb80*/  IMAD.MOV.U32 R2, RZ, RZ, R14 ;  /* 0x000000ffff027224 */ /* 0x000fce00078e000e */
[----:B------:R-:W-:Y:S05]  /*1eb90*/  WARPSYNC.COLLECTIVE R15, `(.L_x_1669) ;  /* 0x000000000f087348 */ /* 0x000fea0003c00000 */
[----:B------:R0:W1:Y:S02]  /*1eba0*/  SHFL.IDX P6, R14, R13, R12, R11 ;  /* 0x0000000c0d0e7389 */ /* 0x00006400000c000b */
[----:B01----:R-:W-:Y:S01]  /*1ebb0*/  ENDCOLLECTIVE ;  /* 0x000000000000791b */ /* 0x003fe20003800000 */
.L_x_1669:
        /* <DEDUP_REMOVED lines=12> */
.L_x_1670:
[----:B------:R-:W-:Y:S02]  /*1ec80*/  IMAD.MOV.U32 R13, RZ, RZ, R22 ;  /* 0x000000ffff0d7224 */ /* 0x000fe400078e0016 */
[----:B------:R-:W-:Y:S02]  /*1ec90*/  IMAD.MOV.U32 R12, RZ, RZ, 0x6 ;  /* 0x00000006ff0c7424 */ /* 0x000fe400078e00ff */
[----:B------:R-:W-:-:S07]  /*1eca0*/  IMAD.MOV.U32 R2, RZ, RZ, R14 ;  /* 0x000000ffff027224 */ /* 0x000fce00078e000e */
[----:B------:R-:W-:Y:S05]  /*1ecb0*/  WARPSYNC.COLLECTIVE R15, `(.L_x_1671) ;  /* 0x000000000f087348 */ /* 0x000fea0003c00000 */
[----:B------:R0:W1:Y:S02]  /*1ecc0*/  SHFL.IDX P6, R14, R13, R12, R11 ;  /* 0x0000000c0d0e7389 */ /* 0x00006400000c000b */
[----:B01----:R-:W-:Y:S01]  /*1ecd0*/  ENDCOLLECTIVE ;  /* 0x000000000000791b */ /* 0x003fe20003800000 */
.L_x_1671:
        /* <DEDUP_REMOVED lines=12> */
.L_x_1672:
[----:B------:R-:W-:Y:S02]  /*1eda0*/  IMAD.MOV.U32 R13, RZ, RZ, R22 ;  /* 0x000000ffff0d7224 */ /* 0x000fe400078e0016 */
[----:B------:R-:W-:Y:S02]  /*1edb0*/  IMAD.MOV.U32 R12, RZ, RZ, 0x7 ;  /* 0x00000007ff0c7424 */ /* 0x000fe400078e00ff */
[----:B------:R-:W-:-:S07]  /*1edc0*/  IMAD.MOV.U32 R2, RZ, RZ, R14 ;  /* 0x000000ffff027224 */ /* 0x000fce00078e000e */
[----:B------:R-:W-:Y:S05]  /*1edd0*/  WARPSYNC.COLLECTIVE R15, `(.L_x_1673) ;  /* 0x000000000f087348 */ /* 0x000fea0003c00000 */
[----:B------:R0:W1:Y:S02]  /*1ede0*/  SHFL.IDX P6, R14, R13, R12, R11 ;  /* 0x0000000c0d0e7389 */ /* 0x00006400000c000b */
[----:B01----:R-:W-:Y:S01]  /*1edf0*/  ENDCOLLECTIVE ;  /* 0x000000000000791b */ /* 0x003fe20003800000 */
.L_x_1673:
        /* <DEDUP_REMOVED lines=12> */
.L_x_1674:
[----:B------:R-:W-:Y:S02]  /*1eec0*/  IMAD.MOV.U32 R13, RZ, RZ, R20 ;  /* 0x000000ffff0d7224 */ /* 0x000fe400078e0014 */
[----:B------:R-:W-:Y:S02]  /*1eed0*/  IMAD.MOV.U32 R12, RZ, RZ, RZ ;  /* 0x000000ffff0c7224 */ /* 0x000fe400078e00ff */
[----:B------:R-:W-:-:S07]  /*1eee0*/  IMAD.MOV.U32 R2, RZ, RZ, R14 ;  /* 0x000000ffff027224 */ /* 0x000fce00078e000e */
[----:B------:R-:W-:Y:S05]  /*1eef0*/  WARPSYNC.COLLECTIVE R15, `(.L_x_1675) ;  /* 0x000000000f087348 */ /* 0x000fea0003c00000 */
[----:B------:R0:W1:Y:S02]  /*1ef00*/  SHFL.IDX P6, R14, R13, R12, R11 ;  /* 0x0000000c0d0e7389 */ /* 0x00006400000c000b */
[----:B01----:R-:W-:Y:S01]  /*1ef10*/  ENDCOLLECTIVE ;  /* 0x000000000000791b */ /* 0x003fe20003800000 */
.L_x_1675:
        /* <DEDUP_REMOVED lines=12> */
.L_x_1676:
[----:B------:R-:W-:Y:S02]  /*1efe0*/  IMAD.MOV.U32 R13, RZ, RZ, R20 ;  /* 0x000000ffff0d7224 */ /* 0x000fe400078e0014 */
[----:B------:R-:W-:Y:S02]  /*1eff0*/  IMAD.MOV.U32 R12, RZ, RZ, 0x1 ;  /* 0x00000001ff0c7424 */ /* 0x000fe400078e00ff */
[----:B------:R-:W-:-:S07]  /*1f000*/  IMAD.MOV.U32 R2, RZ, RZ, R14 ;  /* 0x000000ffff027224 */ /* 0x000fce00078e000e */
[----:B------:R-:W-:Y:S05]  /*1f010*/  WARPSYNC.COLLECTIVE R15, `(.L_x_1677) ;  /* 0x000000000f087348 */ /* 0x000fea0003c00000 */
[----:B------:R0:W1:Y:S02]  /*1f020*/  SHFL.IDX P6, R14, R13, R12, R11 ;  /* 0x0000000c0d0e7389 */ /* 0x00006400000c000b */
[----:B01----:R-:W-:Y:S01]  /*1f030*/  ENDCOLLECTIVE ;  /* 0x000000000000791b */ /* 0x003fe20003800000 */
.L_x_1677:
        /* <DEDUP_REMOVED lines=13> */
.L_x_1678:
        /* <DEDUP_REMOVED lines=15> */
.L_x_1587:
[----:B--2---:R2:W3:Y:S02]  /*1f200*/  SYNCS.PHASECHK.TRANS64.TRYWAIT P0, [R0+URZ+0x22840], R25 ;  /* 0x02284019000075a7 */ /* 0x0044e4000800017f */
[----:B---3--:R-:W-:Y:S05]  /*1f210*/  @!P0 NANOSLEEP.SYNCS 0x989680 ;  /* 0x009896800000895d */ /* 0x008fea0003900000 */
[----:B------:R-:W3:Y:S02]  /*1f220*/  @!P0 SYNCS.PHASECHK.TRANS64 P0, [R0+URZ+0x22840], R25 ;  /* 0x02284019000085a7 */ /* 0x000ee4000800007f */
[----:B---3--:R-:W-:Y:S05]  /*1f230*/  @!P0 BRA `(.L_x_1587) ;  /* 0xfffffffc00f08947 */ /* 0x008fea000383ffff */
[----:B------:R-:W-:Y:S05]  /*1f240*/  BRA `(.L_x_1680) ;  /* 0xffffffa400bc7947 */ /* 0x000fea000383ffff */
.L_x_1588:
        /* <DEDUP_REMOVED lines=8> */
.L_x_1682:
[----:B------:R-:W-:Y:S05]  /*1f2d0*/  BSYNC B0 ;  /* 0x0000000000007941 */ /* 0x000fea0003800000 */
.L_x_1681:
        /* <DEDUP_REMOVED lines=8> */
.L_x_1683:
        /* <DEDUP_REMOVED lines=13> */
.L_x_1684:
[----:B------:R-:W-:Y:S02]  /*1f430*/  IMAD.MOV.U32 R13, RZ, RZ, R8 ;  /* 0x000000ffff0d7224 */ /* 0x000fe400078e0008 */
[----:B------:R-:W-:-:S07]  /*1f440*/  IMAD.MOV.U32 R2, RZ, RZ, R14 ;  /* 0x000000ffff027224 */ /* 0x000fce00078e000e */
[----:B------:R-:W-:Y:S05]  /*1f450*/  WARPSYNC.COLLECTIVE R15, `(.L_x_1685) ;  /* 0x000000000f087348 */ /* 0x000fea0003c00000 */
[----:B------:R0:W1:Y:S02]  /*1f460*/  SHFL.IDX P6, R14, R13, R12, R11 ;  /* 0x0000000c0d0e7389 */ /* 0x00006400000c000b */
[----:B01----:R-:W-:Y:S01]  /*1f470*/  ENDCOLLECTIVE ;  /* 0x000000000000791b */ /* 0x003fe20003800000 */
.L_x_1685:
        /* <DEDUP_REMOVED lines=13> */
.L_x_1686:
[----:B------:R-:W-:Y:S02]  /*1f550*/  IMAD.MOV.U32 R13, RZ, RZ, R8 ;  /* 0x000000ffff0d7224 */ /* 0x000fe400078e0008 */
[----:B------:R-:W-:-:S07]  /*1f560*/  IMAD.MOV.U32 R2, RZ, RZ, R14 ;  /* 0x000000ffff027224 */ /* 0x000fce00078e000e */
[----:B------:R-:W-:Y:S05]  /*1f570*/  WARPSYNC.COLLECTIVE R15, `(.L_x_1687) ;  /* 0x000000000f087348 */ /* 0x000fea0003c00000 */
[----:B------:R0:W1:Y:S02]  /*1f580*/  SHFL.IDX P6, R14, R13, R12, R11 ;  /* 0x0000000c0d0e7389 */ /* 0x00006400000c000b */
[----:B01----:R-:W-:Y:S01]  /*1f590*/  ENDCOLLECTIVE ;  /* 0x000000000000791b */ /* 0x003fe20003800000 */
.L_x_1687:
        /* <DEDUP_REMOVED lines=8> */
.L_x_1688:
        /* <DEDUP_REMOVED lines=11> */
.L_x_1689:
        /* <DEDUP_REMOVED lines=8> */
.L_x_1690:
        /* <DEDUP_REMOVED lines=11> */
.L_x_1691:
        /* <DEDUP_REMOVED lines=8> */
.L_x_1692:
        /* <DEDUP_REMOVED lines=11> */
.L_x_1693:
        /* <DEDUP_REMOVED lines=8> */
.L_x_1694:
        /* <DEDUP_REMOVED lines=10> */
.L_x_1695:
        /* <DEDUP_REMOVED lines=8> */
.L_x_1696:
        /* <DEDUP_REMOVED lines=10> */
.L_x_1697:
[----:B------:R-:W-:Y:S02]  /*1fb70*/  IMAD.MOV.U32 R13, RZ, RZ, R5 ;  /* 0x000000ffff0d7224 */ /* 0x000fe400078e0005 */
[----:B------:R-:W-:Y:S01]  /*1fb80*/  IMAD.MOV.U32 R12, RZ, RZ, RZ ;  /* 0x000000ffff0c7224 */ /* 0x000fe200078e00ff */
[----:B------:R-:W-:-:S05]  /*1fb90*/  @P3 IADD3 R14, P0, R29, R14, RZ ;  /* 0x0000000e1d0e3210 */ /* 0x000fca0007f1e0ff */
[----:B------:R-:W-:-:S08]  /*1fba0*/  @P3 IMAD.MOV.U32 R2, RZ, RZ, R14 ;  /* 0x000000ffff023224 */ /* 0x000fd000078e000e */
[----:B------:R-:W-:Y:S05]  /*1fbb0*/  WARPSYNC.COLLECTIVE R15, `(.L_x_1698) ;  /* 0x000000000f087348 */ /* 0x000fea0003c00000 */
[----:B------:R0:W1:Y:S02]  /*1fbc0*/  SHFL.IDX P6, R14, R13, R12, R11 ;  /* 0x0000000c0d0e7389 */ /* 0x00006400000c000b */
[----:B01----:R-:W-:Y:S01]  /*1fbd0*/  ENDCOLLECTIVE ;  /* 0x000000000000791b */ /* 0x003fe20003800000 */
.L_x_1698:
        /* <DEDUP_REMOVED lines=11> */
.L_x_1699:
[----:B------:R-:W-:Y:S02]  /*1fc90*/  IMAD.MOV.U32 R13, RZ, RZ, R5 ;  /* 0x000000ffff0d7224 */ /* 0x000fe400078e0005 */
[----:B------:R-:W-:Y:S01]  /*1fca0*/  IMAD.MOV.U32 R12, RZ, RZ, 0x1 ;  /* 0x00000001ff0c7424 */ /* 0x000fe200078e00ff */
[----:B------:R-:W-:-:S05]  /*1fcb0*/  @P1 IADD3 R14, P0, R29, R14, RZ ;  /* 0x0000000e1d0e1210 */ /* 0x000fca0007f1e0ff */
[----:B------:R-:W-:-:S08]  /*1fcc0*/  @P1 IMAD.MOV.U32 R2, RZ, RZ, R14 ;  /* 0x000000ffff021224 */ /* 0x000fd000078e000e */
[----:B------:R-:W-:Y:S05]  /*1fcd0*/  WARPSYNC.COLLECTIVE R15, `(.L_x_1700) ;  /* 0x000000000f087348 */ /* 0x000fea0003c00000 */
[----:B------:R0:W1:Y:S02]  /*1fce0*/  SHFL.IDX P6, R14, R13, R12, R11 ;  /* 0x0000000c0d0e7389 */ /* 0x00006400000c000b */
[----:B01----:R-:W-:Y:S01]  /*1fcf0*/  ENDCOLLECTIVE ;  /* 0x000000000000791b */ /* 0x003fe20003800000 */
.L_x_1700:
        /* <DEDUP_REMOVED lines=11> */
.L_x_1701:
[----:B------:R-:W-:Y:S05]  /*1fdb0*/  BRA `(.L_x_1702) ;  /* 0xffffffa000787947 */ /* 0x000fea000383ffff */
.L_x_1593:
        /* <DEDUP_REMOVED lines=9> */
.L_x_1703:
[C---:B------:R-:W-:Y:S01]  /*1fe50*/  VIADD R7, R19.reuse, 0x10 ;  /* 0x0000001013077836 */ /* 0x040fe20000000000 */
[----:B------:R-:W-:Y:S01]  /*1fe60*/  ISETP.GE.AND P2, PT, R19, R4, PT ;  /* 0x000000041300720c */ /* 0x000fe20003f46270 */
[----:B------:R-:W-:Y:S02]  /*1fe70*/  IMAD.MOV.U32 R13, RZ, RZ, R0 ;  /* 0x000000ffff0d7224 */ /* 0x000fe400078e0000 */
[----:B------:R-:W-:-:S10]  /*1fe80*/  IMAD.MOV.U32 R2, RZ, RZ, R14 ;  /* 0x000000ffff027224 */ /* 0x000fd400078e000e */
[----:B------:R-:W-:Y:S05]  /*1fe90*/  WARPSYNC.COLLECTIVE R15, `(.L_x_1704) ;  /* 0x000000000f087348 */ /* 0x000fea0003c00000 */
[----:B------:R0:W1:Y:S02]  /*1fea0*/  SHFL.IDX P6, R14, R13, R12, R11 ;  /* 0x0000000c0d0e7389 */ /* 0x00006400000c000b */
[----:B01----:R-:W-:Y:S01]  /*1feb0*/  ENDCOLLECTIVE ;  /* 0x000000000000791b */ /* 0x003fe20003800000 */
.L_x_1704:
        /* <DEDUP_REMOVED lines=8> */
.L_x_1705:
        /* <DEDUP_REMOVED lines=11> */
.L_x_1706:
[----:B------:R-:W-:Y:S02]  /*1fff0*/  IMAD.MOV.U32 R13, RZ, RZ, R5 ;  /* 0x000000ffff0d7224 */ /* 0x000fe400078e0005 */
[----:B------:R-:W-:Y:S01]  /*20000*/  IMAD.MOV.U32 R12, RZ, RZ, 0x2 ;  /* 0x00000002ff0c7424 */ /* 0x000fe200078e00ff */
[----:B------:R-:W-:-:S13]  /*20010*/  @!P2 IADD3 R2, P1, R29, R14, RZ ;  /* 0x0000000e1d02a210 */ /* 0x000fda0007f3e0ff */
[----:B------:R-:W-:Y:S05]  /*20020*/  WARPSYNC.COLLECTIVE R15, `(.L_x_1707) ;  /* 0x000000000f087348 */ /* 0x000fea0003c00000 */
[----:B------:R0:W1:Y:S02]  /*20030*/  SHFL.IDX P6, R14, R13, R12, R11 ;  /* 0x0000000c0d0e7389 */ /* 0x00006400000c000b */
[----:B01----:R-:W-:Y:S01]  /*20040*/  ENDCOLLECTIVE ;  /* 0x000000000000791b */ /* 0x003fe20003800000 */
.L_x_1707:
        /* <DEDUP_REMOVED lines=12> */
.L_x_1708:
[----:B------:R-:W-:Y:S02]  /*20110*/  IMAD.MOV.U32 R13, RZ, RZ, R5 ;  /* 0x000000ffff0d7224 */ /* 0x000fe400078e0005 */
[----:B------:R-:W-:Y:S01]  /*20120*/  IMAD.MOV.U32 R12, RZ, RZ, 0x3 ;  /* 0x00000003ff0c7424 */ /* 0x000fe200078e00ff */
[----:B------:R-:W-:-:S13]  /*20130*/  @!P2 IADD3 R2, P1, R29, R14, RZ ;  /* 0x0000000e1d02a210 */ /* 0x000fda0007f3e0ff */
[----:B------:R-:W-:Y:S05]  /*20140*/  WARPSYNC.COLLECTIVE R15, `(.L_x_1709) ;  /* 0x000000000f087348 */ /* 0x000fea0003c00000 */
[----:B------:R0:W1:Y:S02]  /*20150*/  SHFL.IDX P6, R14, R13, R12, R11 ;  /* 0x0000000c0d0e7389 */ /* 0x00006400000c000b */
[----:B01----:R-:W-:Y:S01]  /*20160*/  ENDCOLLECTIVE ;  /* 0x000000000000791b */ /* 0x003fe20003800000 */
.L_x_1709:
        /* <DEDUP_REMOVED lines=12> */
.L_x_1710:
[----:B------:R-:W-:Y:S02]  /*20230*/  IMAD.MOV.U32 R13, RZ, RZ, R5 ;  /* 0x000000ffff0d7224 */ /* 0x000fe400078e0005 */
[----:B------:R-:W-:Y:S01]  /*20240*/  IMAD.MOV.U32 R12, RZ, RZ, 0x4 ;  /* 0x00000004ff0c7424 */ /* 0x000fe200078e00ff */
[----:B------:R-:W-:-:S13]  /*20250*/  @!P2 IADD3 R2, P1, R29, R14, RZ ;  /* 0x0000000e1d02a210 */ /* 0x000fda0007f3e0ff */
[----:B------:R-:W-:Y:S05]  /*20260*/  WARPSYNC.COLLECTIVE R15, `(.L_x_1711) ;  /* 0x000000000f087348 */ /* 0x000fea0003c00000 */
[----:B------:R0:W1:Y:S02]  /*20270*/  SHFL.IDX P6, R14, R13, R12, R11 ;  /* 0x0000000c0d0e7389 */ /* 0x00006400000c000b */
[----:B01----:R-:W-:Y:S01]  /*20280*/  ENDCOLLECTIVE ;  /* 0x000000000000791b */ /* 0x003fe20003800000 */
.L_x_1711:
        /* <DEDUP_REMOVED lines=12> */
.L_x_1712:
[----:B------:R-:W-:Y:S02]  /*20350*/  IMAD.MOV.U32 R13, RZ, RZ, R5 ;  /* 0x000000ffff0d7224 */ /* 0x000fe400078e0005 */
[----:B------:R-:W-:Y:S01]  /*20360*/  IMAD.MOV.U32 R12, RZ, RZ, 0x5 ;  /* 0x00000005ff0c7424 */ /* 0x000fe200078e00ff */
[----:B------:R-:W-:-:S13]  /*20370*/  @!P2 IADD3 R2, P1, R29, R14, RZ ;  /* 0x0000000e1d02a210 */ /* 0x000fda0007f3e0ff */
[----:B------:R-:W-:Y:S05]  /*20380*/  WARPSYNC.COLLECTIVE R15, `(.L_x_1713) ;  /* 0x000000000f087348 */ /* 0x000fea0003c00000 */
[----:B------:R0:W1:Y:S02]  /*20390*/  SHFL.IDX P6, R14, R13, R12, R11 ;  /* 0x0000000c0d0e7389 */ /* 0x00006400000c000b */
[----:B01----:R-:W-:Y:S01]  /*203a0*/  ENDCOLLECTIVE ;  /* 0x000000000000791b */ /* 0x003fe20003800000 */
.L_x_1713:
        /* <DEDUP_REMOVED lines=11> */
.L_x_1714:
[----:B------:R-:W-:Y:S02]  /*20460*/  IMAD.MOV.U32 R13, RZ, RZ, R5 ;  /* 0x000000ffff0d7224 */ /* 0x000fe400078e0005 */
[----:B------:R-:W-:Y:S01]  /*20470*/  IMAD.MOV.U32 R12, RZ, RZ, 0x6 ;  /* 0x00000006ff0c7424 */ /* 0x000fe200078e00ff */
[----:B------:R-:W-:-:S13]  /*20480*/  @!P2 IADD3 R2, P1, R29, R14, RZ ;  /* 0x0000000e1d02a210 */ /* 0x000fda0007f3e0ff */
[----:B------:R-:W-:Y:S05]  /*20490*/  WARPSYNC.COLLECTIVE R15, `(.L_x_1715) ;  /* 0x000000000f087348 */ /* 0x000fea0003c00000 */
[----:B------:R0:W1:Y:S02]  /*204a0*/  SHFL.IDX P6, R14, R13, R12, R11 ;  /* 0x0000000c0d0e7389 */ /* 0x00006400000c000b */
[----:B01----:R-:W-:Y:S01]  /*204b0*/  ENDCOLLECTIVE ;  /* 0x000000000000791b */ /* 0x003fe20003800000 */
.L_x_1715:
        /* <DEDUP_REMOVED lines=12> */
.L_x_1716:
[----:B------:R-:W-:Y:S02]  /*20580*/  IMAD.MOV.U32 R13, RZ, RZ, R5 ;  /* 0x000000ffff0d7224 */ /* 0x000fe400078e0005 */
[----:B------:R-:W-:Y:S01]  /*20590*/  IMAD.MOV.U32 R12, RZ, RZ, 0x7 ;  /* 0x00000007ff0c7424 */ /* 0x000fe200078e00ff */
[----:B------:R-:W-:-:S13]  /*205a0*/  @!P2 IADD3 R2, P1, R29, R14, RZ ;  /* 0x0000000e1d02a210 */ /* 0x000fda0007f3e0ff */
[----:B------:R-:W-:Y:S05]  /*205b0*/  WARPSYNC.COLLECTIVE R15, `(.L_x_1717) ;  /* 0x000000000f087348 */ /* 0x000fea0003c00000 */
[----:B------:R0:W1:Y:S02]  /*205c0*/  SHFL.IDX P6, R14, R13, R12, R11 ;  /* 0x0000000c0d0e7389 */ /* 0x00006400000c000b */
[----:B01----:R-:W-:Y:S01]  /*205d0*/  ENDCOLLECTIVE ;  /* 0x000000000000791b */ /* 0x003fe20003800000 */
.L_x_1717:
        /* <DEDUP_REMOVED lines=10> */
.L_x_1718:
[----:B------:R-:W-:Y:S05]  /*20680*/  BRA `(.L_x_1719) ;  /* 0xffffffa000cc7947 */ /* 0x000fea000383ffff */
.L_x_1596:
[----:B0-----:R0:W1:Y:S02]  /*20690*/  SYNCS.PHASECHK.TRANS64.TRYWAIT P0, [R17+URZ+0x22820], R0 ;  /* 0x02282000110075a7 */ /* 0x001064000800017f */
[----:B-1----:R-:W-:Y:S05]  /*206a0*/  @!P0 NANOSLEEP.SYNCS 0x989680 ;  /* 0x009896800000895d */ /* 0x002fea0003900000 */
[----:B------:R-:W1:Y:S02]  /*206b0*/  @!P0 SYNCS.PHASECHK.TRANS64 P0, [R17+URZ+0x22820], R0 ;  /* 0x02282000110085a7 */ /* 0x000e64000800007f */
[----:B-1----:R-:W-:Y:S05]  /*206c0*/  @!P0 BRA `(.L_x_1596) ;  /* 0xfffffffc00f08947 */ /* 0x002fea000383ffff */
[----:B------:R-:W-:Y:S05]  /*206d0*/  BRA `(.L_x_1720) ;  /* 0xffffffa400287947 */ /* 0x000fea000383ffff */
.L_x_1600:
[----:B0-----:R0:W1:Y:S02]  /*206e0*/  SYNCS.PHASECHK.TRANS64.TRYWAIT P0, [R0+URZ+0x22880], R28 ;  /* 0x0228801c000075a7 */ /* 0x001064000800017f */
[----:B-1----:R-:W-:Y:S05]  /*206f0*/  @!P0 NANOSLEEP.SYNCS 0x989680 ;  /* 0x009896800000895d */ /* 0x002fea0003900000 */
[----:B------:R-:W1:Y:S02]  /*20700*/  @!P0 SYNCS.PHASECHK.TRANS64 P0, [R0+URZ+0x22880], R28 ;  /* 0x0228801c000085a7 */ /* 0x000e64000800007f */
[----:B-1----:R-:W-:Y:S05]  /*20710*/  @!P0 BRA `(.L_x_1600) ;  /* 0xfffffffc00f08947 */ /* 0x002fea000383ffff */
[----:B------:R-:W-:Y:S05]  /*20720*/  BRA `(.L_x_1721) ;  /* 0xffffffa800547947 */ /* 0x000fea000383ffff */
.L_x_1601:
        /* <DEDUP_REMOVED lines=8> */
.L_x_1723:
[----:B------:R-:W-:Y:S05]  /*207b0*/  BSYNC B0 ;  /* 0x0000000000007941 */ /* 0x000fea0003800000 */
.L_x_1722:
        /* <DEDUP_REMOVED lines=9> */
.L_x_1724:
[----:B------:R-:W-:Y:S02]  /*20850*/  IMAD.MOV.U32 R13, RZ, RZ, R4 ;  /* 0x000000ffff0d7224 */ /* 0x000fe400078e0004 */
[----:B------:R-:W-:Y:S02]  /*20860*/  IMAD.MOV.U32 R12, RZ, RZ, 0x1 ;  /* 0x00000001ff0c7424 */ /* 0x000fe400078e00ff */
[----:B------:R-:W-:-:S07]  /*20870*/  IMAD.MOV.U32 R2, RZ, RZ, R14 ;  /* 0x000000ffff027224 */ /* 0x000fce00078e000e */
[----:B------:R-:W-:Y:S05]  /*20880*/  WARPSYNC.COLLECTIVE R15, `(.L_x_1725) ;  /* 0x000000000f087348 */ /* 0x000fea0003c00000 */
[----:B------:R0:W1:Y:S02]  /*20890*/  SHFL.IDX P6, R14, R13, R12, R11 ;  /* 0x0000000c0d0e7389 */ /* 0x00006400000c000b */
[----:B01----:R-:W-:Y:S01]  /*208a0*/  ENDCOLLECTIVE ;  /* 0x000000000000791b */ /* 0x003fe20003800000 */
.L_x_1725:
        /* <DEDUP_REMOVED lines=11> */
.L_x_1726:
        /* <DEDUP_REMOVED lines=8> */
.L_x_1727:
        /* <DEDUP_REMOVED lines=9> */
.L_x_1728:
        /* <DEDUP_REMOVED lines=9> */
.L_x_1729:
        /* <DEDUP_REMOVED lines=9> */
.L_x_1730:
[----:B------:R-:W-:Y:S02]  /*20b90*/  IMAD.MOV.U32 R13, RZ, RZ, R4 ;  /* 0x000000ffff0d7224 */ /* 0x000fe400078e0004 */
[----:B------:R-:W-:Y:S02]  /*20ba0*/  IMAD.MOV.U32 R12, RZ, RZ, 0x4 ;  /* 0x00000004ff0c7424 */ /* 0x000fe400078e00ff */
[----:B------:R-:W-:-:S07]  /*20bb0*/  IMAD.MOV.U32 R2, RZ, RZ, R14 ;  /* 0x000000ffff027224 */ /* 0x000fce00078e000e */
[----:B------:R-:W-:Y:S05]  /*20bc0*/  WARPSYNC.COLLECTIVE R15, `(.L_x_1731) ;  /* 0x000000000f087348 */ /* 0x000fea0003c00000 */
[----:B------:R0:W1:Y:S02]  /*20bd0*/  SHFL.IDX P6, R14, R13, R12, R11 ;  /* 0x0000000c0d0e7389 */ /* 0x00006400000c000b */
[----:B01----:R-:W-:Y:S01]  /*20be0*/  ENDCOLLECTIVE ;  /* 0x000000000000791b */ /* 0x003fe20003800000 */
.L_x_1731:
        /* <DEDUP_REMOVED lines=11> */
.L_x_1732:
[----:B------:R-:W-:Y:S02]  /*20ca0*/  IMAD.MOV.U32 R13, RZ, RZ, R4 ;  /* 0x000000ffff0d7224 */ /* 0x000fe400078e0004 */
[----:B------:R-:W-:Y:S02]  /*20cb0*/  IMAD.MOV.U32 R12, RZ, RZ, 0x5 ;  /* 0x00000005ff0c7424 */ /* 0x000fe400078e00ff */
[----:B------:R-:W-:-:S07]  /*20cc0*/  IMAD.MOV.U32 R2, RZ, RZ, R14 ;  /* 0x000000ffff027224 */ /* 0x000fce00078e000e */
[----:B------:R-:W-:Y:S05]  /*20cd0*/  WARPSYNC.COLLECTIVE R15, `(.L_x_1733) ;  /* 0x000000000f087348 */ /* 0x000fea0003c00000 */
[----:B------:R0:W1:Y:S02]  /*20ce0*/  SHFL.IDX P6, R14, R13, R12, R11 ;  /* 0x0000000c0d0e7389 */ /* 0x00006400000c000b */
[----:B01----:R-:W-:Y:S01]  /*20cf0*/  ENDCOLLECTIVE ;  /* 0x000000000000791b */ /* 0x003fe20003800000 */
.L_x_1733:
        /* <DEDUP_REMOVED lines=11> */
.L_x_1734:
[----:B------:R-:W-:Y:S02]  /*20db0*/  IMAD.MOV.U32 R13, RZ, RZ, R4 ;  /* 0x000000ffff0d7224 */ /* 0x000fe400078e0004 */
[----:B------:R-:W-:Y:S02]  /*20dc0*/  IMAD.MOV.U32 R12, RZ, RZ, 0x6 ;  /* 0x00000006ff0c7424 */ /* 0x000fe400078e00ff */
[----:B------:R-:W-:-:S07]  /*20dd0*/  IMAD.MOV.U32 R2, RZ, RZ, R14 ;  /* 0x000000ffff027224 */ /* 0x000fce00078e000e */
[----:B------:R-:W-:Y:S05]  /*20de0*/  WARPSYNC.COLLECTIVE R15, `(.L_x_1735) ;  /* 0x000000000f087348 */ /* 0x000fea0003c00000 */
[----:B------:R0:W1:Y:S02]  /*20df0*/  SHFL.IDX P6, R14, R13, R12, R11 ;  /* 0x0000000c0d0e7389 */ /* 0x00006400000c000b */
[----:B01----:R-:W-:Y:S01]  /*20e00*/  ENDCOLLECTIVE ;  /* 0x000000000000791b */ /* 0x003fe20003800000 */
.L_x_1735:
        /* <DEDUP_REMOVED lines=11> */
.L_x_1736:
[----:B------:R-:W-:Y:S02]  /*20ec0*/  IMAD.MOV.U32 R13, RZ, RZ, R4 ;  /* 0x000000ffff0d7224 */ /* 0x000fe400078e0004 */
[----:B------:R-:W-:Y:S02]  /*20ed0*/  IMAD.MOV.U32 R12, RZ, RZ, 0x7 ;  /* 0x00000007ff0c7424 */ /* 0x000fe400078e00ff */
[----:B------:R-:W-:-:S07]  /*20ee0*/  IMAD.MOV.U32 R2, RZ, RZ, R14 ;  /* 0x000000ffff027224 */ /* 0x000fce00078e000e */
[----:B------:R-:W-:Y:S05]  /*20ef0*/  WARPSYNC.COLLECTIVE R15, `(.L_x_1737) ;  /* 0x000000000f087348 */ /* 0x000fea0003c00000 */
[----:B------:R0:W1:Y:S02]  /*20f00*/  SHFL.IDX P6, R14, R13, R12, R11 ;  /* 0x0000000c0d0e7389 */ /* 0x00006400000c000b */
[----:B01----:R-:W-:Y:S01]  /*20f10*/  ENDCOLLECTIVE ;  /* 0x000000000000791b */ /* 0x003fe20003800000 */
.L_x_1737:
        /* <DEDUP_REMOVED lines=11> */
.L_x_1738:
[----:B------:R-:W-:Y:S02]  /*20fd0*/  IMAD.MOV.U32 R13, RZ, RZ, R20 ;  /* 0x000000ffff0d7224 */ /* 0x000fe400078e0014 */
[----:B------:R-:W-:Y:S02]  /*20fe0*/  IMAD.MOV.U32 R12, RZ, RZ, RZ ;  /* 0x000000ffff0c7224 */ /* 0x000fe400078e00ff */
[----:B------:R-:W-:-:S07]  /*20ff0*/  IMAD.MOV.U32 R21, RZ, RZ, R14 ;  /* 0x000000ffff157224 */ /* 0x000fce00078e000e */
[----:B------:R-:W-:Y:S05]  /*21000*/  WARPSYNC.COLLECTIVE R15, `(.L_x_1739) ;  /* 0x000000000f087348 */ /* 0x000fea0003c00000 */
[----:B------:R0:W1:Y:S02]  /*21010*/  SHFL.IDX P6, R14, R13, R12, R11 ;  /* 0x0000000c0d0e7389 */ /* 0x00006400000c000b */
[----:B01----:R-:W-:Y:S01]  /*21020*/  ENDCOLLECTIVE ;  /* 0x000000000000791b */ /* 0x003fe20003800000 */
.L_x_1739:
        /* <DEDUP_REMOVED lines=11> */
.L_x_1740:
[----:B------:R-:W-:Y:S02]  /*210e0*/  IMAD.MOV.U32 R13, RZ, RZ, R20 ;  /* 0x000000ffff0d7224 */ /* 0x000fe400078e0014 */
[----:B------:R-:W-:Y:S02]  /*210f0*/  IMAD.MOV.U32 R12, RZ, RZ, 0x1 ;  /* 0x00000001ff0c7424 */ /* 0x000fe400078e00ff */
[----:B------:R-:W-:-:S07]  /*21100*/  IMAD.MOV.U32 R5, RZ, RZ, R14 ;  /* 0x000000ffff057224 */ /* 0x000fce00078e000e */
[----:B------:R-:W-:Y:S05]  /*21110*/  WARPSYNC.COLLECTIVE R15, `(.L_x_1741) ;  /* 0x000000000f087348 */ /* 0x000fea0003c00000 */
[----:B------:R0:W1:Y:S02]  /*21120*/  SHFL.IDX P6, R14, R13, R12, R11 ;  /* 0x0000000c0d0e7389 */ /* 0x00006400000c000b */
[----:B01----:R-:W-:Y:S01]  /*21130*/  ENDCOLLECTIVE ;  /* 0x000000000000791b */ /* 0x003fe20003800000 */
.L_x_1741:
        /* <DEDUP_REMOVED lines=11> */
.L_x_1742:
[----:B------:R-:W-:Y:S01]  /*211f0*/  IMAD.MOV.U32 R2, RZ, RZ, R14 ;  /* 0x000000ffff027224 */ /* 0x000fe200078e000e */
[----:B------:R-:W-:Y:S06]  /*21200*/  BRA `(.L_x_1743) ;  /* 0xffffffa000ec7947 */ /* 0x000fec000383ffff */
.L_x_1606:
[----:B--2---:R2:W3:Y:S02]  /*21210*/  SYNCS.PHASECHK.TRANS64.TRYWAIT P0, [R0+URZ+0x22840], R28 ;  /* 0x0228401c000075a7 */ /* 0x0044e4000800017f */
[----:B---3--:R-:W-:Y:S05]  /*21220*/  @!P0 NANOSLEEP.SYNCS 0x989680 ;  /* 0x009896800000895d */ /* 0x008fea0003900000 */
[----:B------:R-:W3:Y:S02]  /*21230*/  @!P0 SYNCS.PHASECHK.TRANS64 P0, [R0+URZ+0x22840], R28 ;  /* 0x0228401c000085a7 */ /* 0x000ee4000800007f */
[----:B---3--:R-:W-:Y:S05]  /*21240*/  @!P0 BRA `(.L_x_1606) ;  /* 0xfffffffc00f08947 */ /* 0x008fea000383ffff */
[----:B------:R-:W-:Y:S05]  /*21250*/  BRA `(.L_x_1744) ;  /* 0xffffffa4003c7947 */ /* 0x000fea000383ffff */
.L_x_1607:
        /* <DEDUP_REMOVED lines=8> */
.L_x_1746:
[----:B------:R-:W-:Y:S05]  /*212e0*/  BSYNC B0 ;  /* 0x0000000000007941 */ /* 0x000fea0003800000 */
.L_x_1745:
        /* <DEDUP_REMOVED lines=8> */
.L_x_1747:
[----:B------:R-:W-:Y:S02]  /*21370*/  IMAD.MOV.U32 R13, RZ, RZ, R5 ;  /* 0x000000ffff0d7224 */ /* 0x000fe400078e0005 */
[----:B------:R-:W-:Y:S01]  /*21380*/  IMAD.MOV.U32 R12, RZ, RZ, 0x1 ;  /* 0x00000001ff0c7424 */ /* 0x000fe200078e00ff */
[----:B------:R-:W-:-:S13]  /*21390*/  IADD3 R2, P0, R29, R14, RZ ;  /* 0x0000000e1d027210 */ /* 0x000fda0007f1e0ff */
[----:B------:R-:W-:Y:S05]  /*213a0*/  WARPSYNC.COLLECTIVE R15, `(.L_x_1748) ;  /* 0x000000000f087348 */ /* 0x000fea0003c00000 */
[----:B------:R0:W1:Y:S02]  /*213b0*/  SHFL.IDX P6, R14, R13, R12, R11 ;  /* 0x0000000c0d0e7389 */ /* 0x00006400000c000b */
[----:B01----:R-:W-:Y:S01]  /*213c0*/  ENDCOLLECTIVE ;  /* 0x000000000000791b */ /* 0x003fe20003800000 */
.L_x_1748:
        /* <DEDUP_REMOVED lines=10> */
.L_x_1749:
        /* <DEDUP_REMOVED lines=9> */
.L_x_1750:
        /* <DEDUP_REMOVED lines=9> */
.L_x_1751:
        /* <DEDUP_REMOVED lines=8> */
.L_x_1752:
        /* <DEDUP_REMOVED lines=9> */
.L_x_1753:
        /* <DEDUP_REMOVED lines=9> */
.L_x_1754:
        /* <DEDUP_REMOVED lines=9> */
.L_x_1755:
[----:B------:R-:W-:Y:S02]  /*217c0*/  IMAD.MOV.U32 R12, RZ, RZ, 0x5 ;  /* 0x00000005ff0c7424 */ /* 0x000fe400078e00ff */
[----:B------:R-:W-:-:S05]  /*217d0*/  IMAD.MOV.U32 R13, RZ, RZ, R14 ;  /* 0x000000ffff0d7224 */ /* 0x000fca00078e000e */
[----:B------:R-:W-:Y:S01]  /*217e0*/  IADD3 R2, P0, R29, R13, RZ ;  /* 0x0000000d1d027210 */ /* 0x000fe20007f1e0ff */
[----:B------:R-:W-:-:S04]  /*217f0*/  IMAD.MOV.U32 R13, RZ, RZ, R5 ;  /* 0x000000ffff0d7224 */ /* 0x000fc800078e0005 */
[----:B------:R-:W-:-:S08]  /*21800*/  IMAD.X R3, RZ, RZ, R9, P0 ;  /* 0x000000ffff037224 */ /* 0x000fd000000e0609 */
[----:B------:R-:W-:Y:S05]  /*21810*/  WARPSYNC.COLLECTIVE R15, `(.L_x_1756) ;  /* 0x000000000f087348 */ /* 0x000fea0003c00000 */
[----:B------:R0:W1:Y:S02]  /*21820*/  SHFL.IDX P6, R14, R13, R12, R11 ;  /* 0x0000000c0d0e7389 */ /* 0x00006400000c000b */
[----:B01----:R-:W-:Y:S01]  /*21830*/  ENDCOLLECTIVE ;  /* 0x000000000000791b */ /* 0x003fe20003800000 */
.L_x_1756:
        /* <DEDUP_REMOVED lines=9> */
.L_x_1757:
        /* <DEDUP_REMOVED lines=8> */
.L_x_1758:
        /* <DEDUP_REMOVED lines=9> */
.L_x_1759:
[----:B------:R-:W-:Y:S02]  /*219e0*/  IMAD.MOV.U32 R13, RZ, RZ, R5 ;  /* 0x000000ffff0d7224 */ /* 0x000fe400078e0005 */
[----:B------:R-:W-:Y:S02]  /*219f0*/  IMAD.MOV.U32 R12, RZ, RZ, 0x7 ;  /* 0x00000007ff0c7424 */ /* 0x000fe400078e00ff */
[----:B------:R-:W-:-:S07]  /*21a00*/  IMAD.MOV.U32 R20, RZ, RZ, R14 ;  /* 0x000000ffff147224 */ /* 0x000fce00078e000e */
[----:B------:R-:W-:Y:S05]  /*21a10*/  WARPSYNC.COLLECTIVE R15, `(.L_x_1760) ;  /* 0x000000000f087348 */ /* 0x000fea0003c00000 */
[----:B------:R0:W1:Y:S02]  /*21a20*/  SHFL.IDX P6, R14, R13, R12, R11 ;  /* 0x0000000c0d0e7389 */ /* 0x00006400000c000b */
[----:B01----:R-:W-:Y:S01]  /*21a30*/  ENDCOLLECTIVE ;  /* 0x000000000000791b */ /* 0x003fe20003800000 */
.L_x_1760:
        /* <DEDUP_REMOVED lines=11> */
.L_x_1761:
        /* <DEDUP_REMOVED lines=9> */
.L_x_1762:
        /* <DEDUP_REMOVED lines=9> */
.L_x_1763:
[----:B------:R-:W-:Y:S02]  /*21c10*/  IMAD.MOV.U32 R13, RZ, RZ, R8 ;  /* 0x000000ffff0d7224 */ /* 0x000fe400078e0008 */
[----:B------:R-:W-:Y:S02]  /*21c20*/  IMAD.MOV.U32 R12, RZ, RZ, 0x1 ;  /* 0x00000001ff0c7424 */ /* 0x000fe400078e00ff */
[----:B------:R-:W-:-:S07]  /*21c30*/  IMAD.MOV.U32 R5, RZ, RZ, R14 ;  /* 0x000000ffff057224 */ /* 0x000fce00078e000e */
[----:B------:R-:W-:Y:S05]  /*21c40*/  WARPSYNC.COLLECTIVE R15, `(.L_x_1764) ;  /* 0x000000000f087348 */ /* 0x000fea0003c00000 */
[----:B------:R0:W1:Y:S02]  /*21c50*/  SHFL.IDX P6, R14, R13, R12, R11 ;  /* 0x0000000c0d0e7389 */ /* 0x00006400000c000b */
[----:B01----:R-:W-:Y:S01]  /*21c60*/  ENDCOLLECTIVE ;  /* 0x000000000000791b */ /* 0x003fe20003800000 */
.L_x_1764:
        /* <DEDUP_REMOVED lines=11> */
.L_x_1765:
[----:B------:R-:W-:Y:S05]  /*21d20*/  BRA `(.L_x_1766) ;  /* 0xffffff9c00c47947 */ /* 0x000fea000383ffff */
.L_x_1612:
[----:B0-----:R0:W1:Y:S02]  /*21d30*/  SYNCS.PHASECHK.TRANS64.TRYWAIT P2, [R19+URZ+0x22870], R0 ;  /* 0x02287000130075a7 */ /* 0x001064000804017f */
[----:B-1----:R-:W-:Y:S05]  /*21d40*/  @!P2 NANOSLEEP.SYNCS 0x989680 ;  /* 0x009896800000a95d */ /* 0x002fea0003900000 */
[----:B------:R-:W1:Y:S02]  /*21d50*/  @!P2 SYNCS.PHASECHK.TRANS64 P2, [R19+URZ+0x22870], R0 ;  /* 0x022870001300a5a7 */ /* 0x000e64000804007f */
[----:B-1----:R-:W-:Y:S05]  /*21d60*/  @!P2 BRA `(.L_x_1612) ;  /* 0xfffffffc00f0a947 */ /* 0x002fea000383ffff */
[----:B------:R-:W-:Y:S05]  /*21d70*/  BRA `(.L_x_1767) ;  /* 0xffffffa000287947 */ /* 0x000fea000383ffff */
.L_x_1614:
[----:B0-----:R0:W1:Y:S02]  /*21d80*/  SYNCS.PHASECHK.TRANS64.TRYWAIT P2, [R19+URZ+0x22860], R2 ;  /* 0x02286002130075a7 */ /* 0x001064000804017f */
[----:B-1----:R-:W-:Y:S05]  /*21d90*/  @!P2 NANOSLEEP.SYNCS 0x989680 ;  /* 0x009896800000a95d */ /* 0x002fea0003900000 */
[----:B------:R-:W1:Y:S02]  /*21da0*/  @!P2 SYNCS.PHASECHK.TRANS64 P2, [R19+URZ+0x22860], R2 ;  /* 0x022860021300a5a7 */ /* 0x000e64000804007f */
[----:B-1----:R-:W-:Y:S05]  /*21db0*/  @!P2 BRA `(.L_x_1614) ;  /* 0xfffffffc00f0a947 */ /* 0x002fea000383ffff */
[----:B------:R-:W-:Y:S05]  /*21dc0*/  BRA `(.L_x_1768) ;  /* 0xffffffa000387947 */ /* 0x000fea000383ffff */
.L_x_1622:
[----:B--2---:R2:W3:Y:S02]  /*21dd0*/  SYNCS.PHASECHK.TRANS64.TRYWAIT P1, [R18+URZ+0x22870], R3 ;  /* 0x02287003120075a7 */ /* 0x0044e4000802017f */
[----:B---3--:R-:W-:Y:S05]  /*21de0*/  @!P1 NANOSLEEP.SYNCS 0x989680 ;  /* 0x009896800000995d */ /* 0x008fea0003900000 */
[----:B------:R-:W3:Y:S02]  /*21df0*/  @!P1 SYNCS.PHASECHK.TRANS64 P1, [R18+URZ+0x22870], R3 ;  /* 0x02287003120095a7 */ /* 0x000ee4000802007f */
[----:B---3--:R-:W-:Y:S05]  /*21e00*/  @!P1 BRA `(.L_x_1622) ;  /* 0xfffffffc00f09947 */ /* 0x008fea000383ffff */
[----:B------:R-:W-:Y:S05]  /*21e10*/  BRA `(.L_x_1769) ;  /* 0xffffffa400f87947 */ /* 0x000fea000383ffff */
.L_x_1624:
[----:B0-----:R0:W2:Y:S02]  /*21e20*/  SYNCS.PHASECHK.TRANS64.TRYWAIT P1, [R18+URZ+0x22860], R3 ;  /* 0x02286003120075a7 */ /* 0x0010a4000802017f */
[----:B--2---:R-:W-:Y:S05]  /*21e30*/  @!P1 NANOSLEEP.SYNCS 0x989680 ;  /* 0x009896800000995d */ /* 0x004fea0003900000 */
[----:B------:R-:W2:Y:S02]  /*21e40*/  @!P1 SYNCS.PHASECHK.TRANS64 P1, [R18+URZ+0x22860], R3 ;  /* 0x02286003120095a7 */ /* 0x000ea4000802007f */
[----:B--2---:R-:W-:Y:S05]  /*21e50*/  @!P1 BRA `(.L_x_1624) ;  /* 0xfffffffc00f09947 */ /* 0x004fea000383ffff */
[----:B------:R-:W-:Y:S05]  /*21e60*/  BRA `(.L_x_1770) ;  /* 0xffffffa800087947 */ /* 0x000fea000383ffff */
.L_x_1638:
[----:B0-----:R0:W2:Y:S02]  /*21e70*/  SYNCS.PHASECHK.TRANS64.TRYWAIT P0, [R7+URZ+0x22820], R0 ;  /* 0x02282000070075a7 */ /* 0x0010a4000800017f */
[----:B--2---:R-:W-:Y:S05]  /*21e80*/  @!P0 NANOSLEEP.SYNCS 0x989680 ;  /* 0x009896800000895d */ /* 0x004fea0003900000 */
[----:B------:R-:W2:Y:S02]  /*21e90*/  @!P0 SYNCS.PHASECHK.TRANS64 P0, [R7+URZ+0x22820], R0 ;  /* 0x02282000070085a7 */ /* 0x000ea4000800007f */
[----:B--2---:R-:W-:Y:S05]  /*21ea0*/  @!P0 BRA `(.L_x_1638) ;  /* 0xfffffffc00f08947 */ /* 0x004fea000383ffff */
[----:B------:R-:W-:Y:S05]  /*21eb0*/  BRA `(.L_x_1771) ;  /* 0xffffffbc00c07947 */ /* 0x000fea000383ffff */
.L_x_1639:
        /* <DEDUP_REMOVED lines=11> */
.L_x_1773:
[----:B------:R-:W-:Y:S05]  /*21f70*/  BSYNC B0 ;  /* 0x0000000000007941 */ /* 0x000fea0003800000 */
.L_x_1772:
[----:B------:R-:W-:Y:S05]  /*21f80*/  BRA `(.L_x_1774) ;  /* 0xffffffbc00a87947 */ /* 0x000fea000383ffff */
.L_x_1642:
[----:B------:R-:W-:Y:S01]  /*21f90*/  BSSY B1, `(.L_x_1775) ;  /* 0x0000006000017945 */ /* 0x000fe20003800000 */
[----:B------:R-:W-:-:S07]  /*21fa0*/  IMAD.MOV.U32 R15, RZ, RZ, -0x1 ;  /* 0xffffffffff0f7424 */ /* 0x000fce00078e00ff */
[----:B01----:R-:W-:Y:S05]  /*21fb0*/  WARPSYNC.COLLECTIVE R15, `(.L_x_1776) ;  /* 0x000000000f0c7348 */ /* 0x003fea0003c00000 */
[----:B------:R-:W-:Y:S02]  /*21fc0*/  ELECT P6, UR62, PT ;  /* 0x00000000003e782f */ /* 0x000fe400038c0000 */
[----:B------:R-:W-:Y:S01]  /*21fd0*/  MOV R14, UR62 ;  /* 0x0000003e000e7c02 */ /* 0x000fe20008000f00 */
[----:B01----:R-:W-:Y:S10]  /*21fe0*/  ENDCOLLECTIVE ;  /* 0x000000000000791b */ /* 0x003ff40003800000 */
.L_x_1776:
[----:B------:R-:W-:Y:S05]  /*21ff0*/  BSYNC B1 ;  /* 0x0000000000017941 */ /* 0x000fea0003800000 */
.L_x_1775:
[----:B------:R-:W-:Y:S05]  /*22000*/  BRA `(.L_x_1777) ;  /* 0xffffffbc00a07947 */ /* 0x000fea000383ffff */
.L_x_1644:
[----:B0-----:R0:W2:Y:S02]  /*22010*/  SYNCS.PHASECHK.TRANS64.TRYWAIT P1, [R5+URZ+0x22840], R0 ;  /* 0x02284000050075a7 */ /* 0x0010a4000802017f */
[----:B--2---:R-:W-:Y:S05]  /*22020*/  @!P1 NANOSLEEP.SYNCS 0x989680 ;  /* 0x009896800000995d */ /* 0x004fea0003900000 */
[----:B------:R-:W2:Y:S02]  /*22030*/  @!P1 SYNCS.PHASECHK.TRANS64 P1, [R5+URZ+0x22840], R0 ;  /* 0x02284000050095a7 */ /* 0x000ea4000802007f */
[----:B--2---:R-:W-:Y:S05]  /*22040*/  @!P1 BRA `(.L_x_1644) ;  /* 0xfffffffc00f09947 */ /* 0x004fea000383ffff */
[----:B------:R-:W-:Y:S05]  /*22050*/  BRA `(.L_x_1778) ;  /* 0xffffffbc00c07947 */ /* 0x000fea000383ffff */
.L_x_1646:
[----:B--2---:R2:W3:Y:S02]  /*22060*/  SYNCS.PHASECHK.TRANS64.TRYWAIT P1, [R3+URZ+0x22840], R2 ;  /* 0x02284002030075a7 */ /* 0x0044e4000802017f */
[----:B---3--:R-:W-:Y:S05]  /*22070*/  @!P1 NANOSLEEP.SYNCS 0x989680 ;  /* 0x009896800000995d */ /* 0x008fea0003900000 */
[----:B------:R-:W3:Y:S02]  /*22080*/  @!P1 SYNCS.PHASECHK.TRANS64 P1, [R3+URZ+0x22840], R2 ;  /* 0x02284002030095a7 */ /* 0x000ee4000802007f */
[----:B---3--:R-:W-:Y:S05]  /*22090*/  @!P1 BRA `(.L_x_1646) ;  /* 0xfffffffc00f09947 */ /* 0x008fea000383ffff */
[----:B------:R-:W-:Y:S05]  /*220a0*/  BRA `(.L_x_1779) ;  /* 0xffffffbc00cc7947 */ /* 0x000fea000383ffff */
.L_x_1648:
[----:B---3--:R3:W4:Y:S02]  /*220b0*/  SYNCS.PHASECHK.TRANS64.TRYWAIT P1, [R5+URZ+0x22860], R0 ;  /* 0x02286000050075a7 */ /* 0x008724000802017f */
[----:B----4-:R-:W-:Y:S05]  /*220c0*/  @!P1 NANOSLEEP.SYNCS 0x989680 ;  /* 0x009896800000995d */ /* 0x010fea0003900000 */
[----:B------:R-:W4:Y:S02]  /*220d0*/  @!P1 SYNCS.PHASECHK.TRANS64 P1, [R5+URZ+0x22860], R0 ;  /* 0x02286000050095a7 */ /* 0x000f24000802007f */
[----:B----4-:R-:W-:Y:S05]  /*220e0*/  @!P1 BRA `(.L_x_1648) ;  /* 0xfffffffc00f09947 */ /* 0x010fea000383ffff */
[----:B------:R-:W-:Y:S05]  /*220f0*/  BRA `(.L_x_1780) ;  /* 0xffffffbc00c87947 */ /* 0x000fea000383ffff */
.L_x_1650:
[----:B----4-:R4:W0:Y:S02]  /*22100*/  SYNCS.PHASECHK.TRANS64.TRYWAIT P1, [R3+URZ+0x22860], R2 ;  /* 0x02286002030075a7 */ /* 0x010824000802017f */
[----:B0-----:R-:W-:Y:S05]  /*22110*/  @!P1 NANOSLEEP.SYNCS 0x989680 ;  /* 0x009896800000995d */ /* 0x001fea0003900000 */
[----:B------:R-:W0:Y:S02]  /*22120*/  @!P1 SYNCS.PHASECHK.TRANS64 P1, [R3+URZ+0x22860], R2 ;  /* 0x02286002030095a7 */ /* 0x000e24000802007f */
[----:B0-----:R-:W-:Y:S05]  /*22130*/  @!P1 BRA `(.L_x_1650) ;  /* 0xfffffffc00f09947 */ /* 0x001fea000383ffff */
[----:B------:R-:W-:Y:S05]  /*22140*/  BRA `(.L_x_1781) ;  /* 0xffffffbc00c47947 */ /* 0x000fea000383ffff */
.L_x_1652:
[----:B------:R0:W0:Y:S02]  /*22150*/  SYNCS.PHASECHK.TRANS64.TRYWAIT P1, [R5+URZ+0x22880], R0 ;  /* 0x02288000050075a7 */ /* 0x000024000802017f */
[----:B0-----:R-:W-:Y:S05]  /*22160*/  @!P1 NANOSLEEP.SYNCS 0x989680 ;  /* 0x009896800000995d */ /* 0x001fea0003900000 */
[----:B------:R-:W0:Y:S02]  /*22170*/  @!P1 SYNCS.PHASECHK.TRANS64 P1, [R5+URZ+0x22880], R0 ;  /* 0x02288000050095a7 */ /* 0x000e24000802007f */
[----:B0-----:R-:W-:Y:S05]  /*22180*/  @!P1 BRA `(.L_x_1652) ;  /* 0xfffffffc00f09947 */ /* 0x001fea000383ffff */
[----:B------:R-:W-:Y:S05]  /*22190*/  BRA `(.L_x_1782) ;  /* 0xffffffbc00c07947 */ /* 0x000fea000383ffff */
.L_x_1783:
        /* <DEDUP_REMOVED lines=14> */
.L_x_3744:


//--------------------- .text._ZN7cutlass13device_kernelIN5flash11enable_sm90INS1_16FlashAttnFwdSm90INS1_25CollectiveMainloopFwdSm90ILi2EN4cute5tupleIJNS5_1CILi1EEES8_S8_EEENS6_IJNS7_ILi128EEENS7_ILi160EEESA_EEELi128ENS_12float_e4m3_tEfNS_4arch4Sm90ELb0ELb1ELb0ELb1ELb1ELb1ELb0ELb1ELb1ELb1ELb1ELb0EEENS1_21CollectiveEpilogueFwdINS6_IJSA_SA_SB_EEES9_NS_10bfloat16_tESF_Li256ELb1ELb1ELb1ELb1EEENS1_36VarlenDynamicPersistentTileSchedulerILi128ELi160ELi256ELi128ELb1ELb1ELb1ELb1ELb0ELb1EEEEEEEEEvNT_6ParamsE --------------------------
	.section	.text._ZN7cutlass13device_kernelIN5flash11enable_sm90INS1_16FlashAttnFwdSm90INS1_25CollectiveMainloopFwdSm90ILi2EN4cute5tupleIJNS5_1CILi1EEES8_S8_EEENS6_IJNS7_ILi128EEENS7_ILi160EEESA_EEELi128ENS_12float_e4m3_tEfNS_4arch4Sm90ELb0ELb1ELb0ELb1ELb1ELb1ELb0ELb1ELb1ELb1ELb1ELb0EEENS1_21CollectiveEpilogueFwdINS6_IJSA_SA_SB_EEES9_NS_10bfloat16_tESF_Li256ELb1ELb1ELb1ELb1EEENS1_36VarlenDynamicPersistentTileSchedulerILi128ELi160ELi256ELi128ELb1ELb1ELb1ELb1ELb0ELb1EEEEEEEEEvNT_6ParamsE,"ax",@progbits
	.align	128
.text._ZN7cutlass13device_kernelIN5flash11enable_sm90INS1_16FlashAttnFwdSm90INS1_25CollectiveMainloopFwdSm90ILi2EN4cute5tupleIJNS5_1CILi1EEES8_S8_EEENS6_IJNS7_ILi128EEENS7_ILi160EEESA_EEELi128ENS_12float_e4m3_tEfNS_4arch4Sm90ELb0ELb1ELb0ELb1ELb1ELb1ELb0ELb1ELb1ELb1ELb1ELb0EEENS1_21CollectiveEpilogueFwdINS6_IJSA_SA_SB_EEES9_NS_10bfloat16_tESF_Li256ELb1ELb1ELb1ELb1EEENS1_36VarlenDynamicPersistentTileSchedulerILi128ELi160ELi256ELi128ELb1ELb1ELb1ELb1ELb0ELb1EEEEEEEEEvNT_6ParamsE:
        .type           _ZN7cutlass13device_kernelIN5flash11enable_sm90INS1_16FlashAttnFwdSm90INS1_25CollectiveMainloopFwdSm90ILi2EN4cute5tupleIJNS5_1CILi1EEES8_S8_EEENS6_IJNS7_ILi128EEENS7_ILi160EEESA_EEELi128ENS_12float_e4m3_tEfNS_4arch4Sm90ELb0ELb1ELb0ELb1ELb1ELb1ELb0ELb1ELb1ELb1ELb1ELb0EEENS1_21CollectiveEpilogueFwdINS6_IJSA_SA_SB_EEES9_NS_10bfloat16_tESF_Li256ELb1ELb1ELb1ELb1EEENS1_36VarlenDynamicPersistentTileSchedulerILi128ELi160ELi256ELi128ELb1ELb1ELb1ELb1ELb0ELb1EEEEEEEEEvNT_6ParamsE,@function
        .size           _ZN7cutlass13device_kernelIN5flash11enable_sm90INS1_16FlashAttnFwdSm90INS1_25CollectiveMainloopFwdSm90ILi2EN4cute5tupleIJNS5_1CILi1EEES8_S8_EEENS6_IJNS7_ILi128EEENS7_ILi160EEESA_EEELi128ENS_12float_e4m3_tEfNS_4arch4Sm90ELb0ELb1ELb0ELb1ELb1ELb1ELb0ELb1ELb1ELb1ELb1ELb0EEENS1_21CollectiveEpilogueFwdINS6_IJSA_SA_SB_EEES9_NS_10bfloat16_tESF_Li256ELb1ELb1ELb1ELb1EEENS1_36VarlenDynamicPersistentTileSchedulerILi128ELi160ELi256ELi128ELb1ELb1ELb1ELb1ELb0ELb1EEEEEEEEEvNT_6ParamsE,(.L_x_3745 - _ZN7cutlass13device_kernelIN5flash11enable_sm90INS1_16FlashAttnFwdSm90INS1_25CollectiveMainloopFwdSm90ILi2EN4cute5tupleIJNS5_1CILi1EEES8_S8_EEENS6_IJNS7_ILi128EEENS7_ILi160EEESA_EEELi128ENS_12float_e4m3_tEfNS_4arch4Sm90ELb0ELb1ELb0ELb1ELb1ELb1ELb0ELb1ELb1ELb1ELb1ELb0EEENS1_21CollectiveEpilogueFwdINS6_IJSA_SA_SB_EEES9_NS_10bfloat16_tESF_Li256ELb1ELb1ELb1ELb1EEENS1_36VarlenDynamicPersistentTileSchedulerILi128ELi160ELi256ELi128ELb1ELb1ELb1ELb1ELb0ELb1EEEEEEEEEvNT_6ParamsE)
        .other          _ZN7cutlass13device_kernelIN5flash11enable_sm90INS1_16FlashAttnFwdSm90INS1_25CollectiveMainloopFwdSm90ILi2EN4cute5tupleIJNS5_1CILi1EEES8_S8_EEENS6_IJNS7_ILi128EEENS7_ILi160EEESA_EEELi128ENS_12float_e4m3_tEfNS_4arch4Sm90ELb0ELb1ELb0ELb1ELb1ELb1ELb0ELb1ELb1ELb1ELb1ELb0EEENS1_21CollectiveEpilogueFwdINS6_IJSA_SA_SB_EEES9_NS_10bfloat16_tESF_Li256ELb1ELb1ELb1ELb1EEENS1_36VarlenDynamicPersistentTileSchedulerILi128ELi160ELi256ELi128ELb1ELb1ELb1ELb1ELb0ELb1EEEEEEEEEvNT_6ParamsE,@"STO_CUDA_ENTRY STV_DEFAULT"
_ZN7cutlass13device_kernelIN5flash11enable_sm90INS1_16FlashAttnFwdSm90INS1_25CollectiveMainloopFwdSm90ILi2EN4cute5tupleIJNS5_1CILi1EEES8_S8_EEENS6_IJNS7_ILi128EEENS7_ILi160EEESA_EEELi128ENS_12float_e4m3_tEfNS_4arch4Sm90ELb0ELb1ELb0ELb1ELb1ELb1ELb0ELb1ELb1ELb1ELb1ELb0EEENS1_21CollectiveEpilogueFwdINS6_IJSA_SA_SB_EEES9_NS_10bfloat16_tESF_Li256ELb1ELb1ELb1ELb1EEENS1_36VarlenDynamicPersistentTileSchedulerILi128ELi160ELi256ELi128ELb1ELb1ELb1ELb1ELb0ELb1EEEEEEEEEvNT_6ParamsE:
        /* <DEDUP_REMOVED lines=18> */
.L_x_1785:
[----:B------:R-:W-:Y:S05]  /*0120*/  BSYNC B0 ;  /* 0x0000000000007941 */ /* 0x000fea0003800000 */
.L_x_1784:
        /* <DEDUP_REMOVED lines=41> */
.L_x_1786:
        /* <DEDUP_REMOVED lines=22> */
.L_x_1787:
        /* <DEDUP_REMOVED lines=18> */
.L_x_1788:
        /* <DEDUP_REMOVED lines=22> */
.L_x_1789:
        /* <DEDUP_REMOVED lines=23> */
.L_x_1790:
        /* <DEDUP_REMOVED lines=10> */
.L_x_1793:
[----:B------:R-:W-:-:S08]  /*09b0*/  NOP ;  /* 0x0000000000007918 */ /* 0x000fd00000000000 */
[----:B------:R-:W1:Y:S02]  /*09c0*/  USETMAXREG.TRY_ALLOC.CTAPOOL UP0, 0xe8 ;  /* 0x000000e8000079c8 */ /* 0x000e640008000600 */
[----:B-1----:R-:W-:-:S13]  /*09d0*/  PLOP3.LUT P0, PT, PT, PT, UP0, 0x80, 0x0 ;  /* 0x000000000000781c */ /* 0x002fda0003f0f008 */
[----:B------:R-:W-:Y:S05]  /*09e0*/  @!P0 BRA `(.L_x_1793) ;  /* 0xfffffffc00f08947 */ /* 0x000fea000383ffff */
[----:B------:R-:W1:Y:S01]  /*09f0*/  S2R R0, SR_TID.X ;  /* 0x0000000000007919 */ /* 0x000e620000002100 */
[----:B------:R-:W2:Y:S01]  /*0a00*/  S2UR UR5, SR_CgaCtaId ;  /* 0x00000000000579c3 */ /* 0x000ea20000008800 */
[----:B------:R-:W-:Y:S01]  /*0a10*/  UMOV UR4, 0x400 ;  /* 0x0000040000047882 */ /* 0x000fe20000000000 */
[----:B------:R-:W-:-:S06]  /*0a20*/  LOP3.LUT R22, R22, 0xffffffdf, RZ, 0xc0, !PT ;  /* 0xffffffdf16167812 */ /* 0x000fcc00078ec0ff */
[----:B------:R-:W-:Y:S06]  /*0a30*/  BAR.ARV 0x8, 0x180 ;  /* 0x0206000000007b1d */ /* 0x000fec0000002000 */
[----:B--2---:R-:W-:-:S06]  /*0a40*/  ULEA UR4, UR5, UR4, 0x18 ;  /* 0x0000000405047291 */ /* 0x004fcc000f8ec03f */
[----:B------:R-:W-:Y:S01]  /*0a50*/  IMAD.U32 R17, RZ, RZ, UR4 ;  /* 0x00000004ff117e24 */ /* 0x000fe2000f8e00ff */
[----:B-1----:R-:W-:Y:S01]  /*0a60*/  SHF.R.U32.HI R0, RZ, 0x7, R0 ;  /* 0x00000007ff007819 */ /* 0x002fe20000011600 */
[----:B------:R-:W-:-:S03]  /*0a70*/  ULDC UR4, c[0x0][0xc3c] ;  /* 0x00030f0000047ab9 */ /* 0x000fc60000000800 */
[----:B------:R-:W-:Y:S01]  /*0a80*/  ISETP.NE.AND P0, PT, R0, 0x1, PT ;  /* 0x000000010000780c */ /* 0x000fe20003f05270 */
[----:B------:R-:W-:-:S05]  /*0a90*/  IMAD.U32 R0, RZ, RZ, UR5 ;  /* 0x00000005ff007e24 */ /* 0x000fca000f8e00ff */
[----:B------:R-:W-:Y:S07]  /*0aa0*/  STL [R1], R0 ;  /* 0x0000000001007387 */ /* 0x000fee0000100800 */
[----:B------:R-:W-:Y:S01]  /*0ab0*/  @P0 LOP3.LUT R22, R22, 0x20, RZ, 0xfc, !PT ;  /* 0x0000002016160812 */ /* 0x000fe200078efcff */
[----:B------:R-:W-:Y:S08]  /*0ac0*/  @!P0 BAR.ARV 0x9, 0x100 ;  /* 0x0244000000008b1d */ /* 0x000ff00000002000 */
[----:B------:R-:W-:Y:S06]  /*0ad0*/  BAR.SYNC.DEFER_BLOCKING 0x5, 0x180 ;  /* 0x0146000000007b1d */ /* 0x000fec0000010000 */
[----:B------:R-:W1:Y:S02]  /*0ae0*/  LDS.128 R204, [R17+0x228d0] ;  /* 0x0228d00011cc7984 */ /* 0x000e640000000c00 */
[----:B------:R-:W-:Y:S06]  /*0af0*/  BAR.ARV 0x4, 0x180 ;  /* 0x0106000000007b1d */ /* 0x000fec0000002000 */
[----:B-1----:R-:W-:-:S13]  /*0b00*/  ISETP.GE.AND P0, PT, R207, UR4, PT ;  /* 0x00000004cf007c0c */ /* 0x002fda000bf06270 */
[----:B------:R-:W-:Y:S05]  /*0b10*/  @P0 BRA `(.L_x_1794) ;  /* 0x000002d400580947 */ /* 0x000fea0003800000 */
[----:B------:R-:W2:Y:S01]  /*0b20*/  LDL R2, [R1+0x34] ;  /* 0x0000340001027983 */ /* 0x000ea20000100800 */
[----:B------:R-:W-:Y:S01]  /*0b30*/  CS2R R190, SRZ ;  /* 0x0000000000be7805 */ /* 0x000fe2000001ff00 */
[----:B------:R-:W-:Y:S01]  /*0b40*/  IMAD.MOV.U32 R200, RZ, RZ, RZ ;  /* 0x000000ffffc87224 */ /* 0x000fe200078e00ff */
[----:B------:R-:W1:Y:S01]  /*0b50*/  S2R R0, SR_TID.X ;  /* 0x0000000000007919 */ /* 0x000e620000002100 */
[----:B------:R-:W-:Y:S02]  /*0b60*/  IMAD.MOV.U32 R192, RZ, RZ, RZ ;  /* 0x000000ffffc07224 */ /* 0x000fe400078e00ff */
[----:B-1----:R-:W-:-:S05]  /*0b70*/  VIADD R11, R0, 0xffffff80 ;  /* 0xffffff80000b7836 */ /* 0x002fca0000000000 */
[----:B------:R-:W-:Y:S02]  /*0b80*/  SHF.R.S32.HI R0, RZ, 0x1f, R11 ;  /* 0x0000001fff007819 */ /* 0x000fe4000001140b */
[----:B--2---:R-:W-:Y:S02]  /*0b90*/  R2UR UR4, R2 ;  /* 0x00000000020472ca */ /* 0x004fe400000e0000 */
[----:B------:R-:W-:-:S04]  /*0ba0*/  LEA.HI R2, R0, R11, RZ, 0x7 ;  /* 0x0000000b00027211 */ /* 0x000fc800078f38ff */
[----:B------:R-:W-:Y:S02]  /*0bb0*/  LOP3.LUT R229, R2, 0xffffff80, RZ, 0xc0, !PT ;  /* 0xffffff8002e57812 */ /* 0x000fe400078ec0ff */
[----:B------:R-:W-:-:S03]  /*0bc0*/  SHF.R.S32.HI R12, RZ, 0x7, R2 ;  /* 0x00000007ff0c7819 */ /* 0x000fc60000011402 */
[----:B------:R-:W-:Y:S01]  /*0bd0*/  IMAD.IADD R229, R11, 0x1, -R229 ;  /* 0x000000010be57824 */ /* 0x000fe200078e0ae5 */
[----:B------:R-:W-:Y:S01]  /*0be0*/  LEA.HI R2, R2, R12, RZ, 0x1 ;  /* 0x0000000c02027211 */ /* 0x000fe200078f08ff */
[----:B------:R-:W-:-:S03]  /*0bf0*/  ULOP3.LUT UR4, UR4, 0x1, URZ, 0xfc, !UPT ;  /* 0x0000000104047892 */ /* 0x000fc6000f8efc3f */
[----:B------:R-:W-:Y:S02]  /*0c00*/  SHF.R.S32.HI R6, RZ, 0x1f, R229 ;  /* 0x0000001fff067819 */ /* 0x000fe400000114e5 */
[----:B------:R-:W-:Y:S02]  /*0c10*/  LOP3.LUT R2, R2, 0x3fffffe, RZ, 0xc0, !PT ;  /* 0x03fffffe02027812 */ /* 0x000fe400078ec0ff */
[CC--:B------:R-:W-:Y:S02]  /*0c20*/  LEA.HI R8, R6.reuse, R229.reuse, RZ, 0x2 ;  /* 0x000000e506087211 */ /* 0x0c0fe400078f10ff */
[----:B------:R-:W-:Y:S01]  /*0c30*/  LEA.HI R6, R6, R229, RZ, 0x5 ;  /* 0x000000e506067211 */ /* 0x000fe200078f28ff */
[----:B------:R-:W-:Y:S01]  /*0c40*/  IMAD.IADD R2, R12, 0x1, -R2 ;  /* 0x000000010c027824 */ /* 0x000fe200078e0a02 */
[--C-:B------:R-:W-:Y:S02]  /*0c50*/  SHF.R.S32.HI R5, RZ, 0x2, R8.reuse ;  /* 0x00000002ff057819 */ /* 0x100fe40000011408 */
[----:B------:R-:W-:-:S02]  /*0c60*/  SHF.R.S32.HI R4, RZ, 0x1f, R8 ;  /* 0x0000001fff047819 */ /* 0x000fc40000011408 */
[----:B------:R-:W-:Y:S02]  /*0c70*/  SHF.R.S32.HI R6, RZ, 0x5, R6 ;  /* 0x00000005ff067819 */ /* 0x000fe40000011406 */
[----:B0-----:R-:W-:Y:S02]  /*0c80*/  LEA.HI R3, R4, R5, RZ, 0x3 ;  /* 0x0000000504037211 */ /* 0x001fe400078f18ff */
[CC--:B------:R-:W-:Y:S02]  /*0c90*/  LEA.HI R4, R0.reuse, R11.reuse, RZ, 0x4 ;  /* 0x0000000b00047211 */ /* 0x0c0fe400078f20ff */
[----:B------:R-:W-:Y:S02]  /*0ca0*/  LOP3.LUT R10, R3, 0xfffffff8, RZ, 0xc0, !PT ;  /* 0xfffffff8030a7812 */ /* 0x000fe400078ec0ff */
[----:B------:R-:W-:Y:S02]  /*0cb0*/  LEA.HI R3, R0, R11, RZ, 0x5 ;  /* 0x0000000b00037211 */ /* 0x000fe400078f28ff */
[----:B------:R-:W-:Y:S01]  /*0cc0*/  SHF.R.S32.HI R7, RZ, 0x4, R4 ;  /* 0x00000004ff077819 */ /* 0x000fe20000011404 */
[----:B------:R-:W-:Y:S01]  /*0cd0*/  IMAD.IADD R9, R5, 0x1, -R10 ;  /* 0x0000000105097824 */ /* 0x000fe200078e0a0a */
[C---:B------:R-:W-:Y:S01]  /*0ce0*/  LOP3.LUT R5, R4.reuse, 0x3fffff0, RZ, 0xc0, !PT ;  /* 0x03fffff004057812 */ /* 0x040fe200078ec0ff */
[----:B------:R-:W-:Y:S01]  /*0cf0*/  IMAD.SHL.U32 R3, R3, 0x20, RZ ;  /* 0x0000002003037824 */ /* 0x000fe200078e00ff */
[----:B------:R-:W-:Y:S01]  /*0d00*/  LEA.HI R4, R4, R7, RZ, 0x1 ;  /* 0x0000000704047211 */ /* 0x000fe200078f08ff */
[----:B------:R-:W-:Y:S01]  /*0d10*/  IMAD R9, R6, 0x10, R9 ;  /* 0x0000001006097824 */ /* 0x000fe200078e0209 */
[----:B------:R-:W-:Y:S01]  /*0d20*/  LOP3.LUT R8, R8, 0x7ffffffc, RZ, 0xc0, !PT ;  /* 0x7ffffffc08087812 */ /* 0x000fe200078ec0ff */
[----:B------:R-:W-:Y:S01]  /*0d30*/  IMAD.IADD R5, R11, 0x1, -R5 ;  /* 0x000000010b057824 */ /* 0x000fe200078e0a05 */
[----:B------:R-:W-:Y:S01]  /*0d40*/  LOP3.LUT R4, R4, 0x1ffffffe, RZ, 0xc0, !PT ;  /* 0x1ffffffe04047812 */ /* 0x000fe200078ec0ff */
[----:B------:R-:W-:Y:S01]  /*0d50*/  IMAD R6, R2, 0x40, R9 ;  /* 0x0000004002067824 */ /* 0x000fe200078e0209 */
[----:B------:R-:W-:Y:S01]  /*0d60*/  LOP3.LUT R212, R3, 0xfffffc00, RZ, 0xc0, !PT ;  /* 0xfffffc0003d47812 */ /* 0x000fe200078ec0ff */
[----:B------:R-:W-:Y:S01]  /*0d70*/  IMAD.IADD R8, R229, 0x1, -R8 ;  /* 0x00000001e5087824 */ /* 0x000fe200078e0a08 */
[CC--:B------:R-:W-:Y:S01]  /*0d80*/  LEA.HI R2, R0.reuse, R11.reuse, RZ, 0x2 ;  /* 0x0000000b00027211 */ /* 0x0c0fe200078f10ff */
[----:B------:R-:W-:Y:S01]  /*0d90*/  IMAD.IADD R4, R7, 0x1, -R4 ;  /* 0x0000000107047824 */ /* 0x000fe200078e0a04 */
[----:B------:R-:W-:Y:S01]  /*0da0*/  LEA.HI R0, R0, R11, RZ, 0x3 ;  /* 0x0000000b00007211 */ /* 0x000fe200078f18ff */
[----:B------:R-:W-:Y:S01]  /*0db0*/  IMAD R5, R5, 0x40, R212 ;  /* 0x0000004005057824 */ /* 0x000fe200078e02d4 */
[----:B------:R-:W-:Y:S01]  /*0dc0*/  SHF.R.S32.HI R194, RZ, 0x2, R2 ;  /* 0x00000002ffc27819 */ /* 0x000fe20000011402 */
[----:B------:R-:W-:Y:S01]  /*0dd0*/  IMAD.SHL.U32 R199, R8, 0x2, RZ ;  /* 0x0000000208c77824 */ /* 0x000fe200078e00ff */
[----:B------:R-:W-:Y:S01]  /*0de0*/  LOP3.LUT R228, R2, 0xfffffffc, RZ, 0xc0, !PT ;  /* 0xfffffffc02e47812 */ /* 0x000fe200078ec0ff */
[----:B------:R-:W-:Y:S01]  /*0df0*/  IMAD R3, R4, 0x8, R5 ;  /* 0x0000000804037824 */ /* 0x000fe200078e0205 */
[----:B------:R-:W-:Y:S01]  /*0e00*/  LOP3.LUT R223, R0, 0xfffffff8, RZ, 0xc0, !PT ;  /* 0xfffffff800df7812 */ /* 0x000fe200078ec0ff */
[C---:B------:R-:W-:Y:S01]  /*0e10*/  VIADD R7, R194.reuse, 0x40 ;  /* 0x00000040c2077836 */ /* 0x040fe20000000000 */
[----:B------:R-:W-:Y:S01]  /*0e20*/  SHF.R.S32.HI R227, RZ, 0x3, R0 ;  /* 0x00000003ffe37819 */ /* 0x000fe20000011400 */
[----:B------:R-:W-:Y:S01]  /*0e30*/  IMAD.IADD R228, R11, 0x1, -R228 ;  /* 0x000000010be47824 */ /* 0x000fe200078e0ae4 */
[----:B------:R0:W-:Y:S01]  /*0e40*/  STL [R1+0x28], R3 ;  /* 0x0000280301007387 */ /* 0x0001e20000100800 */
[----:B------:R-:W-:-:S02]  /*0e50*/  VIADD R5, R194, 0x80 ;  /* 0x00000080c2057836 */ /* 0x000fc40000000000 */
[----:B------:R-:W-:Y:S01]  /*0e60*/  IMAD.SHL.U32 R210, R7, 0x80, RZ ;  /* 0x0000008007d27824 */ /* 0x000fe200078e00ff */
[----:B------:R-:W-:Y:S01]  /*0e70*/  STL [R1+0x24], R6 ;  /* 0x0000240601007387 */ /* 0x000fe20000100800 */
[C---:B------:R-:W-:Y:S01]  /*0e80*/  LEA.HI R0, R228.reuse, R228, RZ, 0x1 ;  /* 0x000000e4e4007211 */ /* 0x040fe200078f08ff */
[----:B------:R-:W-:Y:S01]  /*0e90*/  IMAD.SHL.U32 R18, R228, 0x10, RZ ;  /* 0x00000010e4127824 */ /* 0x000fe200078e00ff */
[----:B------:R-:W-:Y:S01]  /*0ea0*/  SHF.R.S32.HI R4, RZ, 0x1f, R5 ;  /* 0x0000001fff047819 */ /* 0x000fe20000011405 */
[----:B------:R-:W-:Y:S01]  /*0eb0*/  IMAD.SHL.U32 R211, R5, 0x80, RZ ;  /* 0x0000008005d37824 */ /* 0x000fe200078e00ff */
[----:B------:R-:W-:Y:S01]  /*0ec0*/  LOP3.LUT R210, R210, 0x380, RZ, 0xc0, !PT ;  /* 0x00000380d2d27812 */ /* 0x000fe200078ec0ff */
[----:B0-----:R-:W-:Y:S01]  /*0ed0*/  IMAD.U32 R3, RZ, RZ, UR4 ;  /* 0x00000004ff037e24 */ /* 0x001fe2000f8e00ff */
[----:B------:R-:W-:Y:S01]  /*0ee0*/  LEA.HI R4, R4, R5, RZ, 0x3 ;  /* 0x0000000504047211 */ /* 0x000fe200078f18ff */
[----:B------:R-:W-:Y:S01]  /*0ef0*/  UMOV UR4, URZ ;  /* 0x0000003f00047c82 */ /* 0x000fe20008000000 */
[--C-:B------:R-:W-:Y:S01]  /*0f00*/  LOP3.LUT R5, R210, 0x70, R18.reuse, 0xf8, !PT ;  /* 0x00000070d2057812 */ /* 0x100fe200078ef812 */
[----:B------:R-:W-:Y:S01]  /*0f10*/  IMAD.IADD R223, R11, 0x1, -R223 ;  /* 0x000000010bdf7824 */ /* 0x000fe200078e0adf */
[----:B------:R0:W-:Y:S01]  /*0f20*/  STL [R1+0x4], R3 ;  /* 0x0000040301007387 */ /* 0x0001e20000100800 */
[----:B------:R-:W-:Y:S01]  /*0f30*/  VIADD R23, R18, 0x40 ;  /* 0x0000004012177836 */ /* 0x000fe20000000000 */
[----:B------:R-:W-:Y:S01]  /*0f40*/  LOP3.LUT R211, R211, 0x380, RZ, 0xc0, !PT ;  /* 0x00000380d3d37812 */ /* 0x000fe200078ec0ff */
[----:B------:R-:W-:Y:S01]  /*0f50*/  IMAD.SHL.U32 R4, R4, 0x80, RZ ;  /* 0x0000008004047824 */ /* 0x000fe200078e00ff */
[----:B------:R-:W-:Y:S01]  /*0f60*/  SHF.R.S32.HI R19, RZ, 0x1f, R18 ;  /* 0x0000001fff137819 */ /* 0x000fe20000011412 */
[----:B------:R-:W-:Y:S01]  /*0f70*/  IMAD.SHL.U32 R209, R223, 0x8, RZ ;  /* 0x00000008dfd17824 */ /* 0x000fe200078e00ff */
[----:B------:R-:W-:Y:S01]  /*0f80*/  SHF.R.S32.HI R193, RZ, 0x1f, R23 ;  /* 0x0000001fffc17819 */ /* 0x000fe20000011417 */
[----:B------:R-:W-:Y:S01]  /*0f90*/  IMAD.SHL.U32 R188, R228, 0x8, RZ ;  /* 0x00000008e4bc7824 */ /* 0x000fe200078e00ff */
[----:B------:R-:W-:Y:S01]  /*0fa0*/  LOP3.LUT R217, R4, 0xfffffc00, RZ, 0xc0, !PT ;  /* 0xfffffc0004d97812 */ /* 0x000fe200078ec0ff */
[----:B------:R-:W-:Y:S01]  /*0fb0*/  VIADD R218, R209, 0x40 ;  /* 0x00000040d1da7836 */ /* 0x000fe20000000000 */
[----:B0-----:R-:W-:Y:S01]  /*0fc0*/  SHF.R.S32.HI R3, RZ, 0x1f, R2 ;  /* 0x0000001fff037819 */ /* 0x001fe20000011402 */
[----:B------:R-:W-:Y:S01]  /*0fd0*/  VIADD R196, R188, 0x20 ;  /* 0x00000020bcc47836 */ /* 0x000fe20000000000 */
[----:B------:R-:W-:-:S02]  /*0fe0*/  SHF.R.S32.HI R2, RZ, 0x1f, R7 ;  /* 0x0000001fff027819 */ /* 0x000fc40000011407 */
[----:B------:R-:W-:Y:S02]  /*0ff0*/  LEA.HI R3, R3, R194, RZ, 0x3 ;  /* 0x000000c203037211 */ /* 0x000fe400078f18ff */
[----:B------:R-:W-:Y:S02]  /*1000*/  LEA.HI R2, R2, R7, RZ, 0x3 ;  /* 0x0000000702027211 */ /* 0x000fe400078f18ff */
[----:B------:R-:W-:-:S03]  /*1010*/  LOP3.LUT R3, R3, 0xfffffff8, RZ, 0xc0, !PT ;  /* 0xfffffff803037812 */ /* 0x000fc600078ec0ff */
[----:B------:R-:W-:Y:S02]  /*1020*/  IMAD.SHL.U32 R2, R2, 0x80, RZ ;  /* 0x0000008002027824 */ /* 0x000fe400078e00ff */
[----:B------:R-:W-:Y:S01]  /*1030*/  IMAD.IADD R213, R194, 0x1, -R3 ;  /* 0x00000001c2d57824 */ /* 0x000fe200078e0a03 */
[----:B------:R-:W-:Y:S02]  /*1040*/  LOP3.LUT R3, R0, 0x1ffffffe, RZ, 0xc0, !PT ;  /* 0x1ffffffe00037812 */ /* 0x000fe400078ec0ff */
[----:B------:R-:W-:Y:S02]  /*1050*/  SHF.R.U32.HI R0, RZ, 0x3, R210 ;  /* 0x00000003ff007819 */ /* 0x000fe400000116d2 */
[----:B------:R-:W-:Y:S01]  /*1060*/  LOP3.LUT R216, R2, 0xfffffc00, RZ, 0xc0, !PT ;  /* 0xfffffc0002d87812 */ /* 0x000fe200078ec0ff */
[----:B------:R-:W-:-:S03]  /*1070*/  IMAD.IADD R3, R228, 0x1, -R3 ;  /* 0x00000001e4037824 */ /* 0x000fc600078e0a03 */
[----:B------:R-:W-:Y:S01]  /*1080*/  LOP3.LUT R0, R216, R5, R0, 0xf6, !PT ;  /* 0x00000005d8007212 */ /* 0x000fe200078ef600 */
[----:B------:R-:W-:-:S04]  /*1090*/  IMAD R208, R3, 0x8, R6 ;  /* 0x0000000803d07824 */ /* 0x000fc800078e0206 */
[----:B------:R-:W-:-:S05]  /*10a0*/  IMAD.IADD R0, R17, 0x1, R0 ;  /* 0x0000000111007824 */ /* 0x000fca00078e0200 */
[----:B------:R0:W-:Y:S02]  /*10b0*/  STL [R1+0x10], R0 ;  /* 0x0000100001007387 */ /* 0x0001e40000100800 */
[----:B0-----:R-:W-:-:S05]  /*10c0*/  IMAD.U32 R0, RZ, RZ, UR4 ;  /* 0x00000004ff007e24 */ /* 0x001fca000f8e00ff */
[----:B------:R0:W-:Y:S02]  /*10d0*/  STL [R1+0xc], R0 ;  /* 0x00000c0001007387 */ /* 0x0001e40000100800 */
.L_x_2048:
[----:B------:R-:W-:Y:S05]  /*10e0*/  YIELD ;  /* 0x0000000000007946 */ /* 0x000fea0003800000 */
[----:B------:R-:W-:Y:S01]  /*10f0*/  ULDC.64 UR4, c[0x0][0xa28] ;  /* 0x00028a0000047ab9 */ /* 0x000fe20000000a00 */
[----:B01-3-5:R-:W1:Y:S01]  /*1100*/  LDC.64 R4, c[0x0][0xa08] ;  /* 0x00028200ff047b82 */ /* 0x02be620000000a00 */
[----:B------:R-:W-:Y:S01]  /*1110*/  ISETP.NE.U32.AND P1, PT, RZ, UR4, PT ;  /* 0x00000004ff007c0c */ /* 0x000fe2000bf25070 */
[----:B------:R-:W-:Y:S02]  /*1120*/  IMAD.MOV.U32 R29, RZ, RZ, RZ ;  /* 0x000000ffff1d7224 */ /* 0x000fe400078e00ff */
[----:B------:R-:W-:Y:S01]  /*1130*/  IMAD.MOV.U32 R11, RZ, RZ, RZ ;  /* 0x000000ffff0b7224 */ /* 0x000fe200078e00ff */
[----:B------:R-:W-:Y:S01]  /*1140*/  ISETP.NE.AND.EX P1, PT, RZ, UR5, PT, P1 ;  /* 0x00000005ff007c0c */ /* 0x000fe2000bf25310 */
[----:B------:R-:W-:-:S02]  /*1150*/  ULDC.64 UR4, c[0x0][0xa18] ;  /* 0x0002860000047ab9 */ /* 0x000fc40000000a00 */
[----:B------:R-:W-:-:S04]  /*1160*/  ISETP.NE.U32.AND P2, PT, RZ, UR4, PT ;  /* 0x00000004ff007c0c */ /* 0x000fc8000bf45070 */
[----:B------:R-:W-:Y:S01]  /*1170*/  ISETP.NE.AND.EX P2, PT, RZ, UR5, PT, P2 ;  /* 0x00000005ff007c0c */ /* 0x000fe2000bf45320 */
[----:B------:R-:W-:Y:S02]  /*1180*/  ULDC.64 UR4, c[0x0][0xa08] ;  /* 0x0002820000047ab9 */ /* 0x000fe40000000a00 */
[----:B------:R-:W-:-:S03]  /*1190*/  ISETP.NE.U32.AND P0, PT, RZ, UR4, PT ;  /* 0x00000004ff007c0c */ /* 0x000fc6000bf05070 */
[----:B----4-:R-:W2:Y:S01]  /*11a0*/  @P1 LDC.64 R2, c[0x0][0xa28] ;  /* 0x00028a00ff021b82 */ /* 0x010ea20000000a00 */
[----:B------:R-:W-:Y:S01]  /*11b0*/  ISETP.NE.AND.EX P0, PT, RZ, UR5, PT, P0 ;  /* 0x00000005ff007c0c */ /* 0x000fe2000bf05300 */
[----:B-1----:R-:W-:-:S06]  /*11c0*/  IMAD.WIDE R8, R207, 0x4, R4 ;  /* 0x00000004cf087825 */ /* 0x002fcc00078e0204 */
[----:B------:R-:W1:Y:S01]  /*11d0*/  @P2 LDC.64 R6, c[0x0][0xa18] ;  /* 0x00028600ff062b82 */ /* 0x000e620000000a00 */
[----:B------:R-:W-:Y:S02]  /*11e0*/  ULDC UR4, c[0x0][0x288] ;  /* 0x0000a20000047ab9 */ /* 0x000fe40000000800 */
[----:B------:R-:W-:Y:S01]  /*11f0*/  IMAD.U32 R197, RZ, RZ, UR4 ;  /* 0x00000004ffc57e24 */ /* 0x000fe2000f8e00ff */
[----:B------:R-:W-:Y:S02]  /*1200*/  ULDC.64 UR4, c[0x0][0x418] ;  /* 0x0001060000047ab9 */ /* 0x000fe40000000a00 */
[----:B------:R-:W5:Y:S01]  /*1210*/  @P0 LDG.E R29, desc[UR60][R8.64] ;  /* 0x0000003c081d0981 */ /* 0x000f62000c1e1900 */
[----:B--2---:R-:W-:-:S04]  /*1220*/  @P1 IMAD.WIDE R2, R207, 0x4, R2 ;  /* 0x00000004cf021825 */ /* 0x004fc800078e0202 */
[----:B-1----:R-:W-:Y:S01]  /*1230*/  @P2 IMAD.WIDE R4, R207, 0x4, R6 ;  /* 0x00000004cf042825 */ /* 0x002fe200078e0206 */
[----:B------:R-:W-:Y:S01]  /*1240*/  UISETP.NE.U32.AND UP0, UPT, UR4, URZ, UPT ;  /* 0x0000003f0400728c */ /* 0x000fe2000bf05070 */
[----:B------:R1:W5:Y:S02]  /*1250*/  @P1 LDG.E R11, desc[UR60][R2.64] ;  /* 0x0000003c020b1981 */ /* 0x000364000c1e1900 */
[----:B------:R-:W-:Y:S02]  /*1260*/  ULDC UR4, c[0x0][0x424] ;  /* 0x0001090000047ab9 */ /* 0x000fe40000000800 */
[----:B------:R2:W5:Y:S01]  /*1270*/  @P2 LDG.E R197, desc[UR60][R4.64] ;  /* 0x0000003c04c52981 */ /* 0x000562000c1e1900 */
[----:B------:R-:W-:-:S03]  /*1280*/  UISETP.NE.AND.EX UP0, UPT, UR5, URZ, UPT, UP0 ;  /* 0x0000003f0500728c */ /* 0x000fc6000bf05300 */
[----:B------:R-:W-:Y:S01]  /*1290*/  ULDC UR5, c[0x0][0x2f0] ;  /* 0x0000bc0000057ab9 */ /* 0x000fe20000000800 */
[----:B------:R-:W-:-:S04]  /*12a0*/  USEL UR4, UR4, 0x1, UP0 ;  /* 0x0000000104047887 */ /* 0x000fc80008000000 */
[----:B------:R-:W-:-:S03]  /*12b0*/  UIMAD UR4, UR4, UR5, URZ ;  /* 0x00000005040472a4 */ /* 0x000fc6000f8e023f */
[----:B------:R-:W-:Y:S02]  /*12c0*/  ULDC UR5, c[0x0][0x348] ;  /* 0x0000d20000057ab9 */ /* 0x000fe40000000800 */
[----:B-1----:R-:W-:Y:S02]  /*12d0*/  IMAD.U32 R2, RZ, RZ, UR5 ;  /* 0x00000005ff027e24 */ /* 0x002fe4000f8e00ff */
[----:B------:R-:W-:Y:S01]  /*12e0*/  IMAD.U32 R28, RZ, RZ, UR4 ;  /* 0x00000004ff1c7e24 */ /* 0x000fe2000f8e00ff */
[----:B--2---:R-:W-:Y:S06]  /*12f0*/  @P2 BRA `(.L_x_1795) ;  /* 0x0000000000242947 */ /* 0x004fec0003800000 */
[----:B------:R-:W-:Y:S02]  /*1300*/  ULDC.64 UR4, c[0x0][0xa00] ;  /* 0x0002800000047ab9 */ /* 0x000fe40000000a00 */
[----:B------:R-:W-:-:S04]  /*1310*/  ISETP.NE.U32.AND P1, PT, RZ, UR4, PT ;  /* 0x00000004ff007c0c */ /* 0x000fc8000bf25070 */
[----:B------:R-:W-:-:S13]  /*1320*/  ISETP.NE.AND.EX P1, PT, RZ, UR5, PT, P1 ;  /* 0x00000005ff007c0c */ /* 0x000fda000bf25310 */
[----:B------:R-:W-:Y:S05]  /*1330*/  @!P1 BRA `(.L_x_1795) ;  /* 0x0000000000149947 */ /* 0x000fea0003800000 */
[----:B------:R-:W1:Y:S02]  /*1340*/  LDC.64 R4, c[0x0][0xa00] ;  /* 0x00028000ff047b82 */ /* 0x000e640000000a00 */
[----:B-1----:R-:W-:-:S05]  /*1350*/  IMAD.WIDE R4, R207, 0x4, R4 ;  /* 0x00000004cf047825 */ /* 0x002fca00078e0204 */
[----:B-----5:R-:W2:Y:S04]  /*1360*/  LDG.E R197, desc[UR60][R4.64] ;  /* 0x0000003c04c57981 */ /* 0x020ea8000c1e1900 */
[----:B0-----:R-:W2:Y:S02]  /*1370*/  LDG.E R0, desc[UR60][R4.64+0x4] ;  /* 0x0000043c04007981 */ /* 0x001ea4000c1e1900 */
[----:B--2---:R-:W-:-:S07]  /*1380*/  IMAD.IADD R197, R0, 0x1, -R197 ;  /* 0x0000000100c57824 */ /* 0x004fce00078e0ac5 */
.L_x_1795:
[----:B------:R-:W-:Y:S01]  /*1390*/  ULDC.64 UR4, c[0x0][0xa20] ;  /* 0x0002880000047ab9 */ /* 0x000fe20000000a00 */
[C---:B------:R-:W-:Y:S01]  /*13a0*/  LOP3.LUT R3, R206.reuse, 0xff000000, RZ, 0xc0, !PT ;  /* 0xff000000ce037812 */ /* 0x040fe200078ec0ff */
[----:B------:R-:W-:Y:S01]  /*13b0*/  IMAD.MOV.U32 R225, RZ, RZ, R207 ;  /* 0x000000ffffe17224 */ /* 0x000fe200078e00cf */
[----:B------:R-:W-:Y:S02]  /*13c0*/  ISETP.NE.U32.AND P1, PT, RZ, UR4, PT ;  /* 0x00000004ff007c0c */ /* 0x000fe4000bf25070 */
[C---:B0-----:R-:W-:Y:S02]  /*13d0*/  LOP3.LUT R0, R206.reuse, 0xff0000, RZ, 0xc0, !PT ;  /* 0x00ff0000ce007812 */ /* 0x041fe400078ec0ff */
[----:B------:R-:W-:Y:S02]  /*13e0*/  ISETP.NE.AND.EX P1, PT, RZ, UR5, PT, P1 ;  /* 0x00000005ff007c0c */ /* 0x000fe4000bf25310 */
[----:B------:R-:W-:Y:S02]  /*13f0*/  SHF.R.U32.HI R3, RZ, 0x8, R3 ;  /* 0x00000008ff037819 */ /* 0x000fe40000011603 */
[----:B------:R-:W-:-:S02]  /*1400*/  LOP3.LUT R195, R206, 0xffff, RZ, 0xc0, !PT ;  /* 0x0000ffffcec37812 */ /* 0x000fc400078ec0ff */
[----:B------:R-:W-:-:S07]  /*1410*/  LEA.HI R224, R0, R3, RZ, 0x10 ;  /* 0x0000000300e07211 */ /* 0x000fce00078f80ff */
[----:B------:R-:W-:Y:S05]  /*1420*/  @!P1 BRA `(.L_x_1796) ;  /* 0x0000000000109947 */ /* 0x000fea0003800000 */
[----:B------:R-:W0:Y:S02]  /*1430*/  LDC.64 R4, c[0x0][0xa20] ;  /* 0x00028800ff047b82 */ /* 0x000e240000000a00 */
[----:B0-----:R-:W-:-:S05]  /*1440*/  IMAD.WIDE R4, R207, 0x4, R4 ;  /* 0x00000004cf047825 */ /* 0x001fca00078e0204 */
[----:B------:R0:W5:Y:S01]  /*1450*/  LDG.E R28, desc[UR60][R4.64] ;  /* 0x0000003c041c7981 */ /* 0x000162000c1e1900 */
[----:B------:R-:W-:Y:S05]  /*1460*/  BRA `(.L_x_1797) ;  /* 0x0000000000107947 */ /* 0x000fea0003800000 */
.L_x_1796:
[----:B------:R-:W-:Y:S05]  /*1470*/  @!P0 BRA `(.L_x_1797) ;  /* 0x00000000000c8947 */ /* 0x000fea0003800000 */
[----:B------:R-:W2:Y:S04]  /*1480*/  LDG.E R3, desc[UR60][R8.64] ;  /* 0x0000003c08037981 */ /* 0x000ea8000c1e1900 */
[----:B------:R-:W2:Y:S02]  /*1490*/  LDG.E R28, desc[UR60][R8.64+0x4] ;  /* 0x0000043c081c7981 */ /* 0x000ea4000c1e1900 */
[----:B--2---:R-:W-:-:S07]  /*14a0*/  IMAD.IADD R28, R28, 0x1, -R3 ;  /* 0x000000011c1c7824 */ /* 0x004fce00078e0a03 */
.L_x_1797:
[----:B------:R-:W-:Y:S01]  /*14b0*/  ULDC.64 UR4, c[0x0][0xa10] ;  /* 0x0002840000047ab9 */ /* 0x000fe20000000a00 */
[----:B------:R-:W1:Y:S01]  /*14c0*/  LDC R8, c[0x0][0x448] ;  /* 0x00011200ff087b82 */ /* 0x000e620000000800 */
[----:B------:R-:W-:-:S04]  /*14d0*/  ISETP.NE.U32.AND P0, PT, RZ, UR4, PT ;  /* 0x00000004ff007c0c */ /* 0x000fc8000bf05070 */
[----:B------:R-:W-:Y:S01]  /*14e0*/  ISETP.NE.AND.EX P0, PT, RZ, UR5, PT, P0 ;  /* 0x00000005ff007c0c */ /* 0x000fe2000bf05300 */
[----:B------:R-:W-:Y:S02]  /*14f0*/  ULDC.64 UR4, c[0x0][0xa30] ;  /* 0x00028c0000047ab9 */ /* 0x000fe40000000a00 */
[----:B------:R-:W-:Y:S01]  /*1500*/  ISETP.NE.U32.AND P1, PT, RZ, UR4, PT ;  /* 0x00000004ff007c0c */ /* 0x000fe2000bf25070 */
[----:B-----5:R-:W-:Y:S01]  /*1510*/  IMAD.MOV.U32 R24, RZ, RZ, R28 ;  /* 0x000000ffff187224 */ /* 0x020fe200078e001c */
[----:B------:R-:W2:Y:S02]  /*1520*/  LDC.64 R12, c[0x0][0x9e0] ;  /* 0x00027800ff0c7b82 */ /* 0x000ea40000000a00 */
[----:B------:R-:W-:-:S06]  /*1530*/  ISETP.NE.AND.EX P1, PT, RZ, UR5, PT, P1 ;  /* 0x00000005ff007c0c */ /* 0x000fcc000bf25310 */
[----:B0-----:R-:W0:Y:S08]  /*1540*/  @P0 LDC.64 R4, c[0x0][0xa10] ;  /* 0x00028400ff040b82 */ /* 0x001e300000000a00 */
[----:B------:R-:W3:Y:S01]  /*1550*/  @P1 LDC.64 R6, c[0x0][0xa30] ;  /* 0x00028c00ff061b82 */ /* 0x000ee20000000a00 */
[----:B0-----:R-:W-:-:S05]  /*1560*/  @P0 IMAD.WIDE R4, R207, 0x4, R4 ;  /* 0x00000004cf040825 */ /* 0x001fca00078e0204 */
[----:B------:R-:W4:Y:S04]  /*1570*/  @P0 LDG.E R0, desc[UR60][R4.64] ;  /* 0x0000003c04000981 */ /* 0x000f28000c1e1900 */
[----:B------:R-:W4:Y:S01]  /*1580*/  @P0 LDG.E R3, desc[UR60][R4.64+0x4] ;  /* 0x0000043c04030981 */ /* 0x000f22000c1e1900 */
[----:B---3--:R-:W-:-:S05]  /*1590*/  @P1 IMAD.WIDE R6, R207, 0x4, R6 ;  /* 0x00000004cf061825 */ /* 0x008fca00078e0206 */
[----:B------:R0:W5:Y:S01]  /*15a0*/  @P1 LDG.E R24, desc[UR60][R6.64] ;  /* 0x0000003c06181981 */ /* 0x000162000c1e1900 */
[----:B-1----:R-:W-:Y:S01]  /*15b0*/  ISETP.NE.AND P1, PT, R8, 0x1, PT ;  /* 0x000000010800780c */ /* 0x002fe20003f25270 */
[----:B------:R-:W-:Y:S01]  /*15c0*/  IMAD.SHL.U32 R201, R205, 0x80, RZ ;  /* 0x00000080cdc97824 */ /* 0x000fe200078e00ff */
[----:B--2---:R-:W-:Y:S01]  /*15d0*/  ISETP.GE.AND P2, PT, R13, 0x1, PT ;  /* 0x000000010d00780c */ /* 0x004fe20003f46270 */
[----:B------:R-:W-:-:S10]  /*15e0*/  IMAD.IADD R11, R28, 0x1, -R11 ;  /* 0x000000011c0b7824 */ /* 0x000fd400078e0a0b */
[----:B------:R-:W1:Y:S08]  /*15f0*/  @P1 LDC R8, c[0x0][0x44c] ;  /* 0x00011300ff081b82 */ /* 0x000e700000000800 */
[----:B------:R-:W2:Y:S01]  /*1600*/  @P1 LDC R9, c[0x0][0x450] ;  /* 0x00011400ff091b82 */ /* 0x000ea20000000800 */
[----:B----4-:R-:W-:Y:S02]  /*1610*/  @P0 IMAD.IADD R2, R3, 0x1, -R0 ;  /* 0x0000000103020824 */ /* 0x010fe400078e0a00 */
[----:B------:R-:W-:-:S02]  /*1620*/  VIADD R3, R201, 0x7f ;  /* 0x0000007fc9037836 */ /* 0x000fc40000000000 */
[----:B------:R-:W-:Y:S02]  /*1630*/  IMAD.IADD R198, R11, 0x1, R2 ;  /* 0x000000010bc67824 */ /* 0x000fe400078e0202 */
[----:B-1----:R-:W-:-:S04]  /*1640*/  @P1 IMAD.HI.U32 R4, R3, R8, RZ ;  /* 0x0000000803041227 */ /* 0x002fc800078e00ff */
[C---:B------:R-:W-:Y:S01]  /*1650*/  VIADD R0, R198.reuse, 0x9f ;  /* 0x0000009fc6007836 */ /* 0x040fe20000000000 */
[----:B--2---:R-:W-:Y:S02]  /*1660*/  @P1 SHF.R.U32.HI R3, RZ, R9, R4 ;  /* 0x00000009ff031219 */ /* 0x004fe40000011604 */
[----:B------:R-:W-:Y:S01]  /*1670*/  IADD3 R4, R198, 0x1, -R197 ;  /* 0x00000001c6047810 */ /* 0x000fe20007ffe8c5 */
[----:B------:R-:W-:-:S04]  /*1680*/  IMAD.HI R0, R0, 0x66666667, RZ ;  /* 0x6666666700007827 */ /* 0x000fc800078e02ff */
[----:B0-----:R-:W-:Y:S01]  /*1690*/  IMAD.IADD R7, R4, 0x1, R3 ;  /* 0x0000000104077824 */ /* 0x001fe200078e0203 */
[----:B------:R-:W-:-:S04]  /*16a0*/  SHF.R.U32.HI R25, RZ, 0x1f, R0 ;  /* 0x0000001fff197819 */ /* 0x000fc80000011600 */
[----:B------:R-:W-:Y:S01]  /*16b0*/  LEA.HI.SX32 R25, R0, R25, 0x1a ;  /* 0x0000001900197211 */ /* 0x000fe200078fd2ff */
[----:B------:R-:W-:Y:S01]  /*16c0*/  IMAD.IADD R0, R7, 0x1, R12 ;  /* 0x0000000107007824 */ /* 0x000fe200078e020c */
[----:B------:R-:W-:Y:S06]  /*16d0*/  @!P2 BRA `(.L_x_1798) ;  /* 0x000000000048a947 */ /* 0x000fec0003800000 */
[C---:B------:R-:W-:Y:S01]  /*16e0*/  ISETP.GT.AND P0, PT, R7.reuse, RZ, PT ;  /* 0x000000ff0700720c */ /* 0x040fe20003f04270 */
[----:B------:R-:W-:Y:S01]  /*16f0*/  BSSY B0, `(.L_x_1799) ;  /* 0x000000e000007945 */ /* 0x000fe20003800000 */
[----:B------:R-:W-:-:S11]  /*1700*/  VIADD R3, R7, 0xffffffff ;  /* 0xffffffff07037836 */ /* 0x000fd60000000000 */
[----:B------:R-:W-:Y:S05]  /*1710*/  @P0 BRA `(.L_x_1800) ;  /* 0x00000000001c0947 */ /* 0x000fea0003800000 */
[----:B------:R-:W-:Y:S01]  /*1720*/  ISETP.NE.AND P0, PT, R13, 0x1, PT ;  /* 0x000000010d00780c */ /* 0x000fe20003f05270 */
[----:B------:R-:W-:-:S12]  /*1730*/  IMAD.MOV R3, RZ, RZ, -R7 ;  /* 0x000000ffff037224 */ /* 0x000fd800078e0a07 */
[----:B------:R-:W0:Y:S02]  /*1740*/  @P0 LDC.64 R4, c[0x0][0x9e8] ;  /* 0x00027a00ff040b82 */ /* 0x000e240000000a00 */
[----:B0-----:R-:W-:-:S05]  /*1750*/  @P0 IMAD.HI.U32 R4, R3, R4, RZ ;  /* 0x0000000403040227 */ /* 0x001fca00078e00ff */
[----:B------:R-:W-:-:S04]  /*1760*/  @P0 SHF.R.U32.HI R3, RZ, R5, R4 ;  /* 0x00000005ff030219 */ /* 0x000fc80000011604 */
[----:B------:R-:W-:Y:S01]  /*1770*/  LOP3.LUT R3, RZ, R3, RZ, 0x33, !PT ;  /* 0x00000003ff037212 */ /* 0x000fe200078e33ff */
[----:B------:R-:W-:Y:S06]  /*1780*/  BRA `(.L_x_1801) ;  /* 0x0000000000107947 */ /* 0x000fec0003800000 */
.L_x_1800:
[----:B------:R-:W-:-:S13]  /*1790*/  ISETP.NE.AND P0, PT, R13, 0x1, PT ;  /* 0x000000010d00780c */ /* 0x000fda0003f05270 */
[----:B------:R-:W0:Y:S02]  /*17a0*/  @P0 LDC.64 R4, c[0x0][0x9e8] ;  /* 0x00027a00ff040b82 */ /* 0x000e240000000a00 */
[----:B0-----:R-:W-:-:S05]  /*17b0*/  @P0 IMAD.HI.U32 R4, R3, R4, RZ ;  /* 0x0000000403040227 */ /* 0x001fca00078e00ff */
[----:B------:R-:W-:-:S07]  /*17c0*/  @P0 SHF.R.U32.HI R3, RZ, R5, R4 ;  /* 0x00000005ff030219 */ /* 0x000fce0000011604 */
.L_x_1801:
[----:B------:R-:W-:Y:S05]  /*17d0*/  BSYNC B0 ;  /* 0x0000000000007941 */ /* 0x000fea0003800000 */
.L_x_1799:
[----:B------:R-:W-:-:S05]  /*17e0*/  IMAD R3, R3, R13, R13 ;  /* 0x0000000d03037224 */ /* 0x000fca00078e020d */
[----:B------:R-:W-:-:S07]  /*17f0*/  VIMNMX R0, R0, R3, PT ;  /* 0x0000000300007248 */ /* 0x000fce0003fe0100 */
.L_x_1798:
[----:B------:R-:W0:Y:S01]  /*1800*/  @P1 LDC R4, c[0x0][0x44c] ;  /* 0x00011300ff041b82 */ /* 0x000e220000000800 */
[----:B------:R-:W-:Y:S01]  /*1810*/  VIADD R0, R0, 0x9f ;  /* 0x0000009f00007836 */ /* 0x000fe20000000000 */
[----:B------:R-:W-:Y:S01]  /*1820*/  ULDC UR4, c[0x0][0x9dc] ;  /* 0x0002770000047ab9 */ /* 0x000fe20000000800 */
[----:B------:R-:W-:Y:S02]  /*1830*/  IMAD.MOV.U32 R5, RZ, RZ, R201 ;  /* 0x000000ffff057224 */ /* 0x000fe400078e00c9 */
[----:B------:R-:W-:-:S03]  /*1840*/  IMAD.HI R0, R0, 0x66666667, RZ ;  /* 0x6666666700007827 */ /* 0x000fc600078e02ff */
[----:B------:R-:W1:Y:S01]  /*1850*/  @P1 LDC R7, c[0x0][0x450] ;  /* 0x00011400ff071b82 */ /* 0x000e620000000800 */
[----:B------:R-:W-:Y:S01]  /*1860*/  IMAD.IADD R104, R198, 0x1, -R197 ;  /* 0x00000001c6687824 */ /* 0x000fe200078e0ac5 */
[----:B------:R-:W-:-:S04]  /*1870*/  SHF.R.U32.HI R3, RZ, 0x1f, R0 ;  /* 0x0000001fff037819 */ /* 0x000fc80000011600 */
[----:B------:R-:W-:-:S04]  /*1880*/  LEA.HI.SX32 R0, R0, R3, 0x1a ;  /* 0x0000000300007211 */ /* 0x000fc800078fd2ff */
[----:B------:R-:W-:Y:S01]  /*1890*/  VIMNMX R8, R25, R0, PT ;  /* 0x0000000019087248 */ /* 0x000fe20003fe0100 */
[----:B0-----:R-:W-:-:S05]  /*18a0*/  @P1 IMAD.HI.U32 R4, R201, R4, RZ ;  /* 0x00000004c9041227 */ /* 0x001fca00078e00ff */
[----:B-1----:R-:W-:-:S05]  /*18b0*/  @P1 SHF.R.U32.HI R5, RZ, R7, R4 ;  /* 0x00000007ff051219 */ /* 0x002fca0000011604 */
[----:B------:R-:W-:-:S04]  /*18c0*/  IMAD.IADD R3, R104, 0x1, R5 ;  /* 0x0000000168037824 */ /* 0x000fc800078e0205 */
[----:B------:R-:W-:Y:S01]  /*18d0*/  VIADD R0, R3, -UR4 ;  /* 0x8000000403007c36 */ /* 0x000fe20008000000 */
[----:B------:R-:W-:Y:S06]  /*18e0*/  @!P2 BRA `(.L_x_1802) ;  /* 0x000000000044a947 */ /* 0x000fec0003800000 */
[----:B------:R-:W-:Y:S01]  /*18f0*/  ISETP.GT.AND P0, PT, R3, -0x1, PT ;  /* 0xffffffff0300780c */ /* 0x000fe20003f04270 */
[----:B------:R-:W-:-:S12]  /*1900*/  BSSY B0, `(.L_x_1803) ;  /* 0x000000d000007945 */ /* 0x000fd80003800000 */
[----:B------:R-:W-:Y:S05]  /*1910*/  @P0 BRA `(.L_x_1804) ;  /* 0x00000000001c0947 */ /* 0x000fea0003800000 */
[----:B------:R-:W-:Y:S02]  /*1920*/  ISETP.NE.AND P0, PT, R13, 0x1, PT ;  /* 0x000000010d00780c */ /* 0x000fe40003f05270 */
[----:B------:R-:W-:-:S11]  /*1930*/  LOP3.LUT R3, RZ, R3, RZ, 0x33, !PT ;  /* 0x00000003ff037212 */ /* 0x000fd600078e33ff */
[----:B------:R-:W0:Y:S02]  /*1940*/  @P0 LDC.64 R4, c[0x0][0x9e8] ;  /* 0x00027a00ff040b82 */ /* 0x000e240000000a00 */
[----:B0-----:R-:W-:-:S05]  /*1950*/  @P0 IMAD.HI.U32 R4, R3, R4, RZ ;  /* 0x0000000403040227 */ /* 0x001fca00078e00ff */
[----:B------:R-:W-:-:S04]  /*1960*/  @P0 SHF.R.U32.HI R3, RZ, R5, R4 ;  /* 0x00000005ff030219 */ /* 0x000fc80000011604 */
[----:B------:R-:W-:Y:S01]  /*1970*/  LOP3.LUT R3, RZ, R3, RZ, 0x33, !PT ;  /* 0x00000003ff037212 */ /* 0x000fe200078e33ff */
[----:B------:R-:W-:Y:S06]  /*1980*/  BRA `(.L_x_1805) ;  /* 0x0000000000107947 */ /* 0x000fec0003800000 */
.L_x_1804:
[----:B------:R-:W-:-:S13]  /*1990*/  ISETP.NE.AND P0, PT, R13, 0x1, PT ;  /* 0x000000010d00780c */ /* 0x000fda0003f05270 */
[----:B------:R-:W0:Y:S02]  /*19a0*/  @P0 LDC.64 R4, c[0x0][0x9e8] ;  /* 0x00027a00ff040b82 */ /* 0x000e240000000a00 */
[----:B0-----:R-:W-:-:S05]  /*19b0*/  @P0 IMAD.HI.U32 R4, R3, R4, RZ ;  /* 0x0000000403040227 */ /* 0x001fca00078e00ff */
[----:B------:R-:W-:-:S07]  /*19c0*/  @P0 SHF.R.U32.HI R3, RZ, R5, R4 ;  /* 0x00000005ff030219 */ /* 0x000fce0000011604 */
.L_x_1805:
[----:B------:R-:W-:Y:S05]  /*19d0*/  BSYNC B0 ;  /* 0x0000000000007941 */ /* 0x000fea0003800000 */
.L_x_1803:
[----:B------:R-:W-:-:S05]  /*19e0*/  IMAD R3, R3, R13, RZ ;  /* 0x0000000d03037224 */ /* 0x000fca00078e02ff */
[----:B------:R-:W-:-:S07]  /*19f0*/  VIMNMX R0, R0, R3, !PT ;  /* 0x0000000300007248 */ /* 0x000fce0007fe0100 */
.L_x_1802:
[----:B------:R-:W-:Y:S01]  /*1a00*/  IMAD.HI R0, R0, 0x66666667, RZ ;  /* 0x6666666700007827 */ /* 0x000fe200078e02ff */
[----:B------:R-:W-:Y:S01]  /*1a10*/  BSSY B0, `(.L_x_1806) ;  /* 0x0000028000007945 */ /* 0x000fe20003800000 */
[----:B------:R-:W-:Y:S02]  /*1a20*/  LOP3.LUT R226, R224, 0xff, RZ, 0xc0, !PT ;  /* 0x000000ffe0e27812 */ /* 0x000fe400078ec0ff */
[----:B------:R-:W-:Y:S02]  /*1a30*/  SHF.R.U32.HI R224, RZ, 0x10, R224 ;  /* 0x00000010ffe07819 */ /* 0x000fe400000116e0 */
[----:B------:R-:W-:-:S04]  /*1a40*/  SHF.R.U32.HI R3, RZ, 0x1f, R0 ;  /* 0x0000001fff037819 */ /* 0x000fc80000011600 */
[----:B------:R-:W-:-:S04]  /*1a50*/  LEA.HI.SX32 R3, R0, R3, 0x1a ;  /* 0x0000000300037211 */ /* 0x000fc800078fd2ff */
[----:B------:R-:W-:Y:S01]  /*1a60*/  VIMNMX R9, RZ, R3, !PT ;  /* 0x00000003ff097248 */ /* 0x000fe20007fe0100 */
[----:B------:R-:W-:-:S03]  /*1a70*/  IMAD.MOV.U32 R3, RZ, RZ, RZ ;  /* 0x000000ffff037224 */ /* 0x000fc600078e00ff */
[----:B------:R-:W-:-:S13]  /*1a80*/  ISETP.GT.AND P0, PT, R8, R9, PT ;  /* 0x000000090800720c */ /* 0x000fda0003f04270 */
[----:B------:R-:W-:Y:S05]  /*1a90*/  @!P0 BRA `(.L_x_1807) ;  /* 0x00000000007c8947 */ /* 0x000fea0003800000 */
[----:B------:R-:W-:Y:S01]  /*1aa0*/  ISETP.NE.AND P0, PT, R224, RZ, PT ;  /* 0x000000ffe000720c */ /* 0x000fe20003f05270 */
[----:B------:R-:W-:-:S03]  /*1ab0*/  ULDC UR4, c[0x0][0x9f0] ;  /* 0x00027c0000047ab9 */ /* 0x000fc60000000800 */
[----:B------:R-:W-:-:S04]  /*1ac0*/  SEL R13, R224, UR4, P0 ;  /* 0x00000004e00d7c07 */ /* 0x000fc80008000000 */
[-C--:B------:R-:W-:Y:S02]  /*1ad0*/  IABS R6, R13.reuse ;  /* 0x0000000d00067213 */ /* 0x080fe40000000000 */
[----:B------:R-:W-:Y:S02]  /*1ae0*/  IADD3 R0, R13, -0x1, R8 ;  /* 0xffffffff0d007810 */ /* 0x000fe40007ffe008 */
[----:B------:R-:W0:Y:S01]  /*1af0*/  I2F.RP R3, R6 ;  /* 0x0000000600037306 */ /* 0x000e220000209400 */
[----:B------:R-:W-:Y:S02]  /*1b00*/  IABS R12, R13 ;  /* 0x0000000d000c7213 */ /* 0x000fe40000000000 */
[----:B------:R-:W-:-:S05]  /*1b10*/  IMAD.IADD R0, R0, 0x1, -R9 ;  /* 0x0000000100007824 */ /* 0x000fca00078e0a09 */
        /* <DEDUP_REMOVED lines=10> */
[----:B------:R-:W-:-:S04]  /*1bc0*/  IMAD.HI.U32 R5, R5, R7, R4 ;  /* 0x0000000705057227 */ /* 0x000fc800078e0004 */
[----:B------:R-:W-:-:S04]  /*1bd0*/  IMAD.MOV.U32 R4, RZ, RZ, R10 ;  /* 0x000000ffff047224 */ /* 0x000fc800078e000a */
        /* <DEDUP_REMOVED lines=11> */
.L_x_1807:
[----:B------:R-:W-:Y:S05]  /*1c90*/  BSYNC B0 ;  /* 0x0000000000007941 */ /* 0x000fea0003800000 */
.L_x_1806:
[----:B------:R-:W-:-:S05]  /*1ca0*/  IMAD R0, R226, R3, R9 ;  /* 0x00000003e2007224 */ /* 0x000fca00078e0209 */
        /* <DEDUP_REMOVED lines=36> */
.L_x_1810:
[----:B------:R-:W-:Y:S05]  /*1ef0*/  BSYNC B6 ;  /* 0x0000000000067941 */ /* 0x000fea0003800000 */
.L_x_1809:
        /* <DEDUP_REMOVED lines=20> */
.L_x_1812:
[----:B------:R-:W-:Y:S05]  /*2040*/  BSYNC B6 ;  /* 0x0000000000067941 */ /* 0x000fea0003800000 */
.L_x_1811:
[----:B------:R-:W-:Y:S01]  /*2050*/  ULDC.64 UR4, c[0x0][0x9f8] ;  /* 0x00027e0000047ab9 */ /* 0x000fe20000000a00 */
[----:B------:R-:W-:Y:S01]  /*2060*/  IMAD.MOV.U32 R85, RZ, RZ, R207 ;  /* 0x000000ffff557224 */ /* 0x000fe200078e00cf */
[----:B------:R-:W-:Y:S01]  /*2070*/  ISETP.NE.U32.AND P0, PT, RZ, UR4, PT ;  /* 0x00000004ff007c0c */ /* 0x000fe2000bf05070 */
[----:B------:R-:W0:Y:S03]  /*2080*/  LDC.64 R50, c[0x0][0x3f8] ;  /* 0x0000fe00ff327b82 */ /* 0x000e260000000a00 */
[----:B------:R-:W-:-:S05]  /*2090*/  ISETP.NE.AND.EX P0, PT, RZ, UR5, PT, P0 ;  /* 0x00000005ff007c0c */ /* 0x000fca000bf05300 */
[----:B------:R-:W1:Y:S08]  /*20a0*/  LDC.64 R56, c[0x0][0x408] ;  /* 0x00010200ff387b82 */ /* 0x000e700000000a00 */
[----:B------:R-:W2:Y:S08]  /*20b0*/  @P0 LDC.64 R4, c[0x0][0x9f8] ;  /* 0x00027e00ff040b82 */ /* 0x000eb00000000a00 */
[----:B------:R-:W3:Y:S01]  /*20c0*/  LDC R31, c[0x0][0x3f4] ;  /* 0x0000fd00ff1f7b82 */ /* 0x000ee20000000800 */
[----:B--2---:R-:W-:-:S05]  /*20d0*/  @P0 IMAD.WIDE R4, R207, 0x4, R4 ;  /* 0x00000004cf040825 */ /* 0x004fca00078e0204 */
[----:B------:R2:W4:Y:S01]  /*20e0*/  @P0 LDG.E R85, desc[UR60][R4.64] ;  /* 0x0000003c04550981 */ /* 0x000522000c1e1900 */
[----:B------:R-:W-:Y:S01]  /*20f0*/  SHF.R.S32.HI R3, RZ, 0x1f, R194 ;  /* 0x0000001fff037819 */ /* 0x000fe200000114c2 */
[-C--:B0-----:R-:W-:Y:S01]  /*2100*/  IMAD.WIDE.U32 R8, R194, R50.reuse, R18 ;  /* 0x00000032c2087225 */ /* 0x081fe200078e0012 */
[----:B------:R-:W-:Y:S01]  /*2110*/  SHF.R.S32.HI R189, RZ, 0x1f, R188 ;  /* 0x0000001fffbd7819 */ /* 0x000fe200000114bc */
[----:B------:R-:W0:Y:S01]  /*2120*/  S2R R30, SR_TID.X ;  /* 0x00000000001e7919 */ /* 0x000e220000002100 */
[----:B---3--:R-:W-:Y:S01]  /*2130*/  ISETP.GE.AND P0, PT, R18, R31, PT ;  /* 0x0000001f1200720c */ /* 0x008fe20003f06270 */
[C---:B------:R-:W-:Y:S01]  /*2140*/  IMAD R0, R3.reuse, R50, RZ ;  /* 0x0000003203007224 */ /* 0x040fe200078e02ff */
[C-C-:B-1----:R-:W-:Y:S01]  /*2150*/  SHF.L.U64.HI R79, R56.reuse, 0x6, R57.reuse ;  /* 0x00000006384f7819 */ /* 0x142fe20000010239 */
[----:B------:R-:W-:Y:S01]  /*2160*/  IMAD R3, R3, R56, RZ ;  /* 0x0000003803037224 */ /* 0x000fe200078e02ff */
[----:B------:R-:W-:Y:S01]  /*2170*/  SHF.L.U64.HI R78, R56, 0x7, R57 ;  /* 0x00000007384e7819 */ /* 0x000fe20000010239 */
[C---:B------:R-:W-:Y:S01]  /*2180*/  IMAD R13, R194.reuse, R51, R0 ;  /* 0x00000033c20d7224 */ /* 0x040fe200078e0200 */
[----:B------:R-:W-:Y:S01]  /*2190*/  SHF.R.U32.HI R74, RZ, 0x3, R211 ;  /* 0x00000003ff4a7819 */ /* 0x000fe200000116d3 */
[----:B------:R-:W-:Y:S01]  /*21a0*/  IMAD.WIDE.U32 R6, R194, R50, R188 ;  /* 0x00000032c2067225 */ /* 0x000fe200078e00bc */
[----:B------:R-:W-:-:S02]  /*21b0*/  SHF.L.U64.HI R83, R50, 0x6, R51 ;  /* 0x0000000632537819 */ /* 0x000fc40000010233 */
[----:B------:R-:W-:Y:S01]  /*21c0*/  SHF.L.U64.HI R82, R50, 0x7, R51 ;  /* 0x0000000732527819 */ /* 0x000fe20000010233 */
[C---:B------:R-:W-:Y:S01]  /*21d0*/  IMAD R15, R194.reuse, R57, R3 ;  /* 0x00000039c20f7224 */ /* 0x040fe200078e0203 */
[----:B------:R-:W-:Y:S01]  /*21e0*/  SEL R3, R31, RZ, P0 ;  /* 0x000000ff1f037207 */ /* 0x000fe20000000000 */
[----:B------:R-:W-:Y:S01]  /*21f0*/  IMAD.IADD R7, R7, 0x1, R13 ;  /* 0x0000000107077824 */ /* 0x000fe200078e020d */
[----:B------:R-:W-:Y:S01]  /*2200*/  LOP3.LUT P1, RZ, R213, 0x4, RZ, 0xc0, !PT ;  /* 0x00000004d5ff7812 */ /* 0x000fe2000782c0ff */
[----:B------:R-:W-:Y:S01]  /*2210*/  IMAD.IADD R9, R13, 0x1, R9 ;  /* 0x000000010d097824 */ /* 0x000fe200078e0209 */
[----:B-----5:R-:W-:Y:S01]  /*2220*/  SHF.R.S32.HI R13, RZ, 0x1f, R24 ;  /* 0x0000001fff0d7819 */ /* 0x020fe20000011418 */
[----:B--2---:R-:W-:-:S04]  /*2230*/  IMAD.WIDE.U32 R4, R194, R56, R188 ;  /* 0x00000038c2047225 */ /* 0x004fc800078e00bc */
[----:B------:R-:W-:Y:S02]  /*2240*/  IMAD.SHL.U32 R75, R213, 0x80, RZ ;  /* 0x00000080d54b7824 */ /* 0x000fe400078e00ff */
[----:B------:R-:W-:-:S03]  /*2250*/  IMAD.WIDE.U32 R10, R194, R56, R18 ;  /* 0x00000038c20a7225 */ /* 0x000fc600078e0012 */
[----:B------:R-:W-:Y:S01]  /*2260*/  LOP3.LUT R75, R75, 0x380, RZ, 0xc0, !PT ;  /* 0x000003804b4b7812 */ /* 0x000fe200078ec0ff */
[----:B------:R-:W-:Y:S02]  /*2270*/  IMAD.IADD R3, R18, 0x1, R3 ;  /* 0x0000000112037824 */ /* 0x000fe400078e0203 */
[----:B------:R-:W-:Y:S01]  /*2280*/  IMAD.IADD R5, R5, 0x1, R15 ;  /* 0x0000000105057824 */ /* 0x000fe200078e020f */
[----:B------:R-:W-:Y:S01]  /*2290*/  SHF.R.U32.HI R71, RZ, 0x3, R75 ;  /* 0x00000003ff477819 */ /* 0x000fe2000001164b */
[----:B------:R-:W-:Y:S01]  /*22a0*/  IMAD R12, R13, R50, RZ ;  /* 0x000000320d0c7224 */ /* 0x000fe200078e02ff */
[----:B0-----:R-:W-:Y:S01]  /*22b0*/  SHF.R.U32.HI R30, RZ, 0x7, R30 ;  /* 0x00000007ff1e7819 */ /* 0x001fe2000001161e */
[----:B------:R-:W-:Y:S01]  /*22c0*/  IMAD.IADD R11, R15, 0x1, R11 ;  /* 0x000000010f0b7824 */ /* 0x000fe200078e020b */
[----:B------:R-:W-:Y:S01]  /*22d0*/  SHF.R.S32.HI R0, RZ, 0x1f, R3 ;  /* 0x0000001fff007819 */ /* 0x000fe20000011403 */
[----:B------:R-:W-:Y:S01]  /*22e0*/  IMAD R13, R13, R56, RZ ;  /* 0x000000380d0d7224 */ /* 0x000fe200078e02ff */
[----:B------:R-:W-:Y:S01]  /*22f0*/  ISETP.NE.AND P6, PT, R30, 0x1, PT ;  /* 0x000000011e00780c */ /* 0x000fe20003fc5270 */
[----:B------:R-:W-:Y:S01]  /*2300*/  IMAD.WIDE.U32 R20, R24, R50, R6 ;  /* 0x0000003218147225 */ /* 0x000fe200078e0006 */
[----:B------:R-:W-:-:S03]  /*2310*/  LEA.HI R0, R0, R3, RZ, 0x4 ;  /* 0x0000000300007211 */ /* 0x000fc600078f20ff */
[-C--:B------:R-:W-:Y:S01]  /*2320*/  IMAD.WIDE.U32 R52, R24, R56.reuse, R4 ;  /* 0x0000003818347225 */ /* 0x080fe200078e0004 */
[----:B------:R-:W-:Y:S02]  /*2330*/  LOP3.LUT R4, R75, 0x30, R18, 0xf8, !PT ;  /* 0x000000304b047812 */ /* 0x000fe400078ef812 */
[--C-:B------:R-:W-:Y:S01]  /*2340*/  LOP3.LUT R5, R210, 0x70, R0.reuse, 0xf8, !PT ;  /* 0x00000070d2057812 */ /* 0x100fe200078ef800 */
[----:B------:R-:W-:Y:S01]  /*2350*/  IMAD R13, R24, R57, R13 ;  /* 0x00000039180d7224 */ /* 0x000fe200078e020d */
[----:B------:R-:W-:Y:S01]  /*2360*/  LOP3.LUT R67, R4, R71, RZ, 0x3c, !PT ;  /* 0x0000004704437212 */ /* 0x000fe200078e3cff */
[----:B------:R-:W-:Y:S01]  /*2370*/  IMAD R7, R57, 0xa0, RZ ;  /* 0x000000a039077824 */ /* 0x000fe200078e02ff */
[--C-:B------:R-:W-:Y:S01]  /*2380*/  LOP3.LUT R4, R75, 0x70, R0.reuse, 0xf8, !PT ;  /* 0x000000704b047812 */ /* 0x100fe200078ef800 */
[----:B------:R-:W-:Y:S05]  /*2390*/  @!P6 WARPSYNC.ALL ;  /* 0x000000000000e948 */ /* 0x000fea0003800000 */
[C---:B------:R-:W-:Y:S01]  /*23a0*/  IMAD.SHL.U32 R77, R56.reuse, 0x40, RZ ;  /* 0x00000040384d7824 */ /* 0x040fe200078e00ff */
[----:B------:R-:W-:Y:S01]  /*23b0*/  ULDC UR4, c[0x0][0x2f4] ;  /* 0x0000bd0000047ab9 */ /* 0x000fe20000000800 */
[----:B------:R-:W-:Y:S01]  /*23c0*/  IMAD.SHL.U32 R76, R56, 0x80, RZ ;  /* 0x00000080384c7824 */ /* 0x000fe200078e00ff */
[----:B------:R-:W-:Y:S01]  /*23d0*/  SHF.R.S32.HI R61, RZ, 0x4, R0 ;  /* 0x00000004ff3d7819 */ /* 0x000fe20000011400 */
[----:B------:R-:W-:Y:S01]  /*23e0*/  IMAD.WIDE.U32 R54, R24, R56, R10 ;  /* 0x0000003818367225 */ /* 0x000fe200078e000a */
[----:B------:R-:W-:-:S02]  /*23f0*/  LOP3.LUT R60, R0, 0xfffffff0, RZ, 0xc0, !PT ;  /* 0xfffffff0003c7812 */ /* 0x000fc400078ec0ff */
[----:B------:R-:W-:Y:S01]  /*2400*/  ISETP.GE.AND P2, PT, R23, UR4, PT ;  /* 0x0000000417007c0c */ /* 0x000fe2000bf46270 */
[----:B------:R-:W-:Y:S01]  /*2410*/  IMAD.WIDE.U32 R56, R56, 0xa0, RZ ;  /* 0x000000a038387825 */ /* 0x000fe200078e00ff */
[----:B------:R-:W-:Y:S02]  /*2420*/  ISETP.GE.AND P1, PT, R18, UR4, PT ;  /* 0x0000000412007c0c */ /* 0x000fe4000bf26270 */
[----:B------:R-:W-:Y:S01]  /*2430*/  P2R R87, PR, RZ, 0x4 ;  /* 0x00000004ff577803 */ /* 0x000fe20000000000 */
[C---:B------:R-:W-:Y:S01]  /*2440*/  IMAD R3, R24.reuse, R51, R12 ;  /* 0x0000003318037224 */ /* 0x040fe200078e020c */
[----:B------:R-:W-:Y:S01]  /*2450*/  SHF.R.S32.HI R59, RZ, 0x1f, R60 ;  /* 0x0000001fff3b7819 */ /* 0x000fe2000001143c */
[----:B------:R-:W-:-:S04]  /*2460*/  IMAD.WIDE.U32 R48, R24, R50, R8 ;  /* 0x0000003218307225 */ /* 0x000fc800078e0008 */
[----:B------:R-:W-:Y:S01]  /*2470*/  VIADD R73, R30, 0x8 ;  /* 0x000000081e497836 */ /* 0x000fe20000000000 */
[----:B------:R-:W-:Y:S01]  /*2480*/  SHF.R.U32.HI R30, RZ, 0x3, R210 ;  /* 0x00000003ff1e7819 */ /* 0x000fe200000116d2 */
[----:B------:R-:W-:Y:S01]  /*2490*/  IMAD.IADD R68, R57, 0x1, R7 ;  /* 0x0000000139447824 */ /* 0x000fe200078e0207 */
[----:B------:R-:W-:Y:S01]  /*24a0*/  LOP3.LUT R7, R211, 0x70, R0, 0xf8, !PT ;  /* 0x00000070d3077812 */ /* 0x000fe200078ef800 */
[----:B------:R-:W-:Y:S01]  /*24b0*/  IMAD.IADD R65, R21, 0x1, R3 ;  /* 0x0000000115417824 */ /* 0x000fe200078e0203 */
[----:B------:R-:W-:Y:S01]  /*24c0*/  LOP3.LUT R5, R5, R30, RZ, 0x3c, !PT ;  /* 0x0000001e05057212 */ /* 0x000fe200078e3cff */
[----:B------:R-:W-:Y:S01]  /*24d0*/  IMAD.IADD R64, R3, 0x1, R49 ;  /* 0x0000000103407824 */ /* 0x000fe200078e0231 */
[----:B------:R-:W-:Y:S01]  /*24e0*/  LOP3.LUT R3, R4, R71, RZ, 0x3c, !PT ;  /* 0x0000004704037212 */ /* 0x000fe200078e3cff */
[----:B------:R-:W-:Y:S01]  /*24f0*/  IMAD R69, R51, 0xa0, RZ ;  /* 0x000000a033457824 */ /* 0x000fe200078e02ff */
[----:B------:R-:W-:Y:S01]  /*2500*/  LOP3.LUT R0, R7, R74, RZ, 0x3c, !PT ;  /* 0x0000004a07007212 */ /* 0x000fe200078e3cff */
[----:B------:R-:W-:-:S02]  /*2510*/  IMAD.SHL.U32 R81, R50, 0x40, RZ ;  /* 0x0000004032517824 */ /* 0x000fc400078e00ff */
[C---:B------:R-:W-:Y:S02]  /*2520*/  IMAD.SHL.U32 R80, R50.reuse, 0x80, RZ ;  /* 0x0000008032507824 */ /* 0x040fe400078e00ff */
[----:B------:R-:W-:-:S04]  /*2530*/  IMAD.WIDE.U32 R50, R50, 0xa0, RZ ;  /* 0x000000a032327825 */ /* 0x000fc800078e00ff */
[----:B------:R-:W-:Y:S02]  /*2540*/  IMAD.IADD R58, R212, 0x1, R3 ;  /* 0x00000001d43a7824 */ /* 0x000fe400078e0203 */
[----:B------:R-:W-:Y:S02]  /*2550*/  IMAD.IADD R84, R29, 0x1, R28 ;  /* 0x000000011d547824 */ /* 0x000fe400078e021c */
[----:B------:R-:W-:Y:S02]  /*2560*/  IMAD R72, R228, 0x40, R194 ;  /* 0x00000040e4487824 */ /* 0x000fe400078e02c2 */
[----:B------:R-:W-:Y:S02]  /*2570*/  IMAD.SHL.U32 R70, R31, 0x2, RZ ;  /* 0x000000021f467824 */ /* 0x000fe400078e00ff */
[----:B------:R-:W-:Y:S02]  /*2580*/  IMAD.IADD R69, R51, 0x1, R69 ;  /* 0x0000000133457824 */ /* 0x000fe400078e0245 */
[----:B------:R-:W-:-:S02]  /*2590*/  IMAD.IADD R67, R212, 0x1, R67 ;  /* 0x00000001d4437824 */ /* 0x000fc400078e0243 */
[----:B------:R-:W-:Y:S02]  /*25a0*/  IMAD.IADD R63, R53, 0x1, R13 ;  /* 0x00000001353f7824 */ /* 0x000fe400078e020d */
[----:B------:R-:W-:Y:S02]  /*25b0*/  IMAD.IADD R62, R13, 0x1, R55 ;  /* 0x000000010d3e7824 */ /* 0x000fe400078e0237 */
[----:B------:R-:W-:Y:S02]  /*25c0*/  IMAD.IADD R3, R216, 0x1, R5 ;  /* 0x00000001d8037824 */ /* 0x000fe400078e0205 */
[----:B------:R-:W-:Y:S01]  /*25d0*/  IMAD.IADD R0, R217, 0x1, R0 ;  /* 0x00000001d9007824 */ /* 0x000fe200078e0200 */
[----:B----4-:R-:W-:Y:S01]  /*25e0*/  SHF.R.S32.HI R66, RZ, 0x1f, R85 ;  /* 0x0000001fff427819 */ /* 0x010fe20000011455 */
[----:B------:R-:W-:Y:S06]  /*25f0*/  @!P6 BAR.SYNC.DEFER_BLOCKING 0x9, 0x100 ;  /* 0x024400000000eb1d */ /* 0x000fec0000010000 */
.L_x_1887:
[----:B0-----:R-:W0:Y:S01]  /*2600*/  LDC R92, c[0x0][0x430] ;  /* 0x00010c00ff5c7b82 */ /* 0x001e220000000800 */
[----:B------:R-:W-:Y:S02]  /*2610*/  VIADD R26, R26, 0xffffffff ;  /* 0xffffffff1a1a7836 */ /* 0x000fe40000000000 */
[----:B------:R-:W-:Y:S02]  /*2620*/  IMAD.MOV.U32 R91, RZ, RZ, RZ ;  /* 0x000000ffff5b7224 */ /* 0x000fe400078e00ff */
[----:B--23--:R-:W-:-:S03]  /*2630*/  IMAD R9, R26, 0xa0, R72 ;  /* 0x000000a01a097824 */ /* 0x00cfc600078e0248 */
[----:B------:R-:W1:Y:S01]  /*2640*/  LDC R103, c[0x0][0x3f4] ;  /* 0x0000fd00ff677b82 */ /* 0x000e620000000800 */
[----:B------:R-:W-:Y:S01]  /*2650*/  IMAD.IADD R11, R84, 0x1, R9 ;  /* 0x00000001540b7824 */ /* 0x000fe200078e0209 */
[----:B------:R-:W-:-:S03]  /*2660*/  ISETP.GE.AND P2, PT, R9, R2, PT ;  /* 0x000000020900720c */ /* 0x000fc60003f46270 */
[----:B------:R-:W-:Y:S01]  /*2670*/  IMAD.MOV.U32 R9, RZ, RZ, R11 ;  /* 0x000000ffff097224 */ /* 0x000fe200078e000b */
[----:B------:R-:W-:Y:S02]  /*2680*/  ISETP.GT.OR P2, PT, R72, 0x9f, P2 ;  /* 0x0000009f4800780c */ /* 0x000fe40001744670 */
[----:B0-----:R-:W-:-:S11]  /*2690*/  ISETP.NE.AND P3, PT, R92, 0x1, PT ;  /* 0x000000015c00780c */ /* 0x001fd60003f65270 */
[----:B------:R-:W0:Y:S08]  /*26a0*/  @!P2 LDC.64 R6, c[0x0][0x428] ;  /* 0x00010a00ff06ab82 */ /* 0x000e300000000a00 */
[----:B------:R-:W2:Y:S08]  /*26b0*/  @!P2 LDC.64 R12, c[0x0][0x418] ;  /* 0x00010600ff0cab82 */ /* 0x000eb00000000a00 */
[----:B------:R-:W3:Y:S08]  /*26c0*/  @P3 LDC R4, c[0x0][0x434] ;  /* 0x00010d00ff043b82 */ /* 0x000ef00000000800 */
[----:B------:R-:W4:Y:S01]  /*26d0*/  @P3 LDC R5, c[0x0][0x438] ;  /* 0x00010e00ff053b82 */ /* 0x000f220000000800 */
[----:B---3--:R-:W-:-:S05]  /*26e0*/  @P3 IMAD.HI.U32 R4, R11, R4, RZ ;  /* 0x000000040b043227 */ /* 0x008fca00078e00ff */
[----:B----4-:R-:W-:Y:S01]  /*26f0*/  @P3 SHF.R.U32.HI R9, RZ, R5, R4 ;  /* 0x00000005ff093219 */ /* 0x010fe20000011604 */
[----:B0-----:R-:W-:-:S03]  /*2700*/  @!P2 IMAD R4, R66, R6, RZ ;  /* 0x000000064204a224 */ /* 0x001fc600078e02ff */
[--C-:B------:R-:W-:Y:S01]  /*2710*/  @!P2 SHF.R.S32.HI R5, RZ, 0x1f, R9.reuse ;  /* 0x0000001fff05a819 */ /* 0x100fe20000011409 */
[----:B------:R-:W-:Y:S02]  /*2720*/  @!P2 IMAD R7, R85, R7, R4 ;  /* 0x000000075507a224 */ /* 0x000fe400078e0204 */
[----:B------:R-:W-:-:S04]  /*2730*/  @!P2 IMAD.MOV.U32 R4, RZ, RZ, R9 ;  /* 0x000000ffff04a224 */ /* 0x000fc800078e0009 */
        /* <DEDUP_REMOVED lines=18> */
[----:B0-----:R-:W-:Y:S06]  /*2860*/  @!P2 BRA `(.L_x_1814) ;  /* 0x0000006400d4a947 */ /* 0x001fec0003800000 */
[----:B------:R-:W-:Y:S01]  /*2870*/  SHF.R.S32.HI R93, RZ, 0x1f, R92 ;  /* 0x0000001fff5d7819 */ /* 0x000fe2000001145c */
[----:B------:R-:W-:Y:S01]  /*2880*/  ULDC.64 UR4, c[0x0][0x300] ;  /* 0x0000c00000047ab9 */ /* 0x000fe20000000a00 */
[----:B-----5:R-:W-:Y:S01]  /*2890*/  SHF.R.S32.HI R94, RZ, 0x1f, R91 ;  /* 0x0000001fff5e7819 */ /* 0x020fe2000001145b */
[----:B------:R-:W-:-:S04]  /*28a0*/  IMAD.WIDE.U32 R4, R92, UR4, RZ ;  /* 0x000000045c047c25 */ /* 0x000fc8000f8e00ff */
[----:B------:R-:W-:Y:S02]  /*28b0*/  IMAD R7, R93, UR4, RZ ;  /* 0x000000045d077c24 */ /* 0x000fe4000f8e02ff */
[----:B------:R-:W-:Y:S02]  /*28c0*/  IMAD R95, R26, -0xa0, R2 ;  /* 0xffffff601a5f7824 */ /* 0x000fe400078e0202 */
[----:B------:R-:W-:Y:S01]  /*28d0*/  IMAD R7, R92, UR5, R7 ;  /* 0x000000055c077c24 */ /* 0x000fe2000f8e0207 */
[----:B------:R-:W-:Y:S02]  /*28e0*/  ULDC.64 UR4, c[0x0][0x310] ;  /* 0x0000c40000047ab9 */ /* 0x000fe40000000a00 */
[----:B------:R-:W-:Y:S01]  /*28f0*/  IMAD R6, R94, UR4, RZ ;  /* 0x000000045e067c24 */ /* 0x000fe2000f8e02ff */
[----:B------:R-:W-:Y:S01]  /*2900*/  VIMNMX R95, R95, 0xa0, PT ;  /* 0x000000a05f5f7848 */ /* 0x000fe20003fe0100 */
[----:B------:R-:W-:Y:S02]  /*2910*/  IMAD.IADD R5, R5, 0x1, R7 ;  /* 0x0000000105057824 */ /* 0x000fe400078e0207 */
[----:B------:R-:W-:-:S02]  /*2920*/  IMAD R7, R91, UR5, R6 ;  /* 0x000000055b077c24 */ /* 0x000fc4000f8e0206 */
[----:B------:R-:W-:Y:S01]  /*2930*/  IMAD.WIDE.U32 R4, R91, UR4, R4 ;  /* 0x000000045b047c25 */ /* 0x000fe2000f8e0004 */
[----:B------:R-:W-:-:S03]  /*2940*/  ULDC.64 UR4, c[0x0][0x308] ;  /* 0x0000c20000047ab9 */ /* 0x000fc60000000a00 */
[----:B------:R-:W-:Y:S02]  /*2950*/  IMAD.IADD R5, R5, 0x1, R7 ;  /* 0x0000000105057824 */ /* 0x000fe400078e0207 */
[----:B------:R-:W-:Y:S02]  /*2960*/  IMAD R6, R68, R26, RZ ;  /* 0x0000001a44067224 */ /* 0x000fe400078e02ff */
[----:B------:R-:W-:Y:S01]  /*2970*/  IMAD.WIDE.U32 R100, R195, UR4, R4 ;  /* 0x00000004c3647c25 */ /* 0x000fe2000f8e0004 */
[----:B------:R-:W-:-:S03]  /*2980*/  SHF.R.S32.HI R5, RZ, 0x1f, R26 ;  /* 0x0000001fff057819 */ /* 0x000fc6000001141a */
[----:B------:R-:W-:Y:S01]  /*2990*/  IMAD R99, R195, UR5, R101 ;  /* 0x00000005c3637c24 */ /* 0x000fe2000f8e0265 */
[----:B------:R-:W-:Y:S01]  /*29a0*/  ULDC.64 UR4, c[0x0][0x2e8] ;  /* 0x0000ba0000047ab9 */ /* 0x000fe20000000a00 */
[----:B------:R-:W-:Y:S01]  /*29b0*/  IMAD R4, R69, R26, RZ ;  /* 0x0000001a45047224 */ /* 0x000fe200078e02ff */
[----:B------:R-:W-:Y:S01]  /*29c0*/  IADD3 R100, P2, R100, UR4, RZ ;  /* 0x0000000464647c10 */ /* 0x000fe2000ff5e0ff */
[----:B------:R-:W-:Y:S01]  /*29d0*/  ULDC.U8 UR4, c[0x0][0x410] ;  /* 0x0001040000047ab9 */ /* 0x000fe20000000000 */
[----:B------:R-:W-:Y:S02]  /*29e0*/  IMAD R11, R5, R56, R6 ;  /* 0x00000038050b7224 */ /* 0x000fe400078e0206 */
[----:B------:R-:W-:Y:S01]  /*29f0*/  IADD3.X R99, R99, UR5, RZ, P2, !PT ;  /* 0x0000000563637c10 */ /* 0x000fe200097fe4ff */
[----:B------:R-:W-:Y:S01]  /*2a00*/  IMAD R9, R5, R50, R4 ;  /* 0x0000003205097224 */ /* 0x000fe200078e0204 */
[----:B------:R-:W-:Y:S01]  /*2a10*/  ISETP.NE.AND P2, PT, RZ, UR4, PT ;  /* 0x00000004ff007c0c */ /* 0x000fe2000bf45270 */
[----:B------:R-:W-:-:S04]  /*2a20*/  IMAD.WIDE.U32 R4, R50, R26, RZ ;  /* 0x0000001a32047225 */ /* 0x000fc800078e00ff */
[----:B------:R-:W-:-:S04]  /*2a30*/  IMAD.WIDE.U32 R6, R56, R26, RZ ;  /* 0x0000001a38067225 */ /* 0x000fc800078e00ff */
[----:B------:R-:W-:Y:S02]  /*2a40*/  IMAD.IADD R86, R5, 0x1, R9 ;  /* 0x0000000105567824 */ /* 0x000fe400078e0209 */
[----:B------:R-:W-:Y:S02]  /*2a50*/  IMAD.IADD R98, R7, 0x1, R11 ;  /* 0x0000000107627824 */ /* 0x000fe400078e020b */
[----:B------:R-:W-:Y:S05]  /*2a60*/  @!P2 BRA `(.L_x_1815) ;  /* 0x0000003000b4a947 */ /* 0x000fea0003800000 */
        /* <DEDUP_REMOVED lines=31> */
.L_x_1817:
[----:B------:R-:W-:Y:S05]  /*2c60*/  BSYNC B1 ;  /* 0x0000000000017941 */ /* 0x000fea0003800000 */
.L_x_1816:
[----:B0-----:R-:W-:Y:S01]  /*2c70*/  VIADD R10, R194, 0x40 ;  /* 0x00000040c20a7836 */ /* 0x001fe20000000000 */
[----:B------:R-:W-:Y:S01]  /*2c80*/  BSSY B1, `(.L_x_1818) ;  /* 0x0000019000017945 */ /* 0x000fe20003800000 */
[----:B-----5:R-:W-:Y:S02]  /*2c90*/  IMAD.MOV.U32 R110, RZ, RZ, R44 ;  /* 0x000000ffff6e7224 */ /* 0x020fe400078e002c */
[----:B------:R-:W-:Y:S01]  /*2ca0*/  IMAD.MOV.U32 R122, RZ, RZ, R96 ;  /* 0x000000ffff7a7224 */ /* 0x000fe200078e0060 */
        /* <DEDUP_REMOVED lines=22> */
.L_x_1819:
[----:B------:R-:W-:Y:S05]  /*2e10*/  BSYNC B1 ;  /* 0x0000000000017941 */ /* 0x000fea0003800000 */
.L_x_1818:
        /* <DEDUP_REMOVED lines=22> */
.L_x_1821:
[----:B------:R-:W-:Y:S05]  /*2f80*/  BSYNC B1 ;  /* 0x0000000000017941 */ /* 0x000fea0003800000 */
.L_x_1820:
[----:B0-----:R-:W2:Y:S01]  /*2f90*/  LDL R4, [R1+0x4] ;  /* 0x0000040001047983 */ /* 0x001ea20000100800 */
[----:B------:R-:W-:Y:S02]  /*2fa0*/  IMAD.MOV.U32 R113, RZ, RZ, R42 ;  /* 0x000000ffff717224 */ /* 0x000fe400078e002a */
[----:B------:R-:W-:Y:S02]  /*2fb0*/  IMAD.MOV.U32 R119, RZ, RZ, R46 ;  /* 0x000000ffff777224 */ /* 0x000fe400078e002e */
[----:B-----5:R-:W-:Y:S02]  /*2fc0*/  IMAD.MOV.U32 R108, RZ, RZ, R34 ;  /* 0x000000ffff6c7224 */ /* 0x020fe400078e0022 */
[----:B------:R-:W-:Y:S02]  /*2fd0*/  IMAD.MOV.U32 R111, RZ, RZ, R38 ;  /* 0x000000ffff6f7224 */ /* 0x000fe400078e0026 */
[----:B------:R-:W-:Y:S02]  /*2fe0*/  IMAD.MOV.U32 R109, RZ, RZ, R36 ;  /* 0x000000ffff6d7224 */ /* 0x000fe400078e0024 */
[----:B------:R-:W-:-:S02]  /*2ff0*/  IMAD.MOV.U32 R112, RZ, RZ, R40 ;  /* 0x000000ffff707224 */ /* 0x000fc400078e0028 */
[----:B------:R-:W-:Y:S02]  /*3000*/  IMAD.MOV.U32 R102, RZ, RZ, R8 ;  /* 0x000000ffff667224 */ /* 0x000fe400078e0008 */
[----:B------:R-:W-:Y:S02]  /*3010*/  IMAD.MOV.U32 R106, RZ, RZ, R30 ;  /* 0x000000ffff6a7224 */ /* 0x000fe400078e001e */
[----:B------:R-:W-:Y:S02]  /*3020*/  IMAD.MOV.U32 R105, RZ, RZ, R28 ;  /* 0x000000ffff697224 */ /* 0x000fe400078e001c */
[----:B------:R-:W-:Y:S01]  /*3030*/  IMAD.MOV.U32 R107, RZ, RZ, R32 ;  /* 0x000000ffff6b7224 */ /* 0x000fe200078e0020 */
[----:B--2---:R-:W-:-:S13]  /*3040*/  R2UR UR4, R4 ;  /* 0x00000000040472ca */ /* 0x004fda00000e0000 */
[----:B------:R-:W-:-:S06]  /*3050*/  UISETP.NE.AND UP0, UPT, UR4, 0x3, UPT ;  /* 0x000000030400788c */ /* 0x000fcc000bf05270 */
[----:B------:R-:W-:-:S13]  /*3060*/  PLOP3.LUT P5, PT, PT, PT, UP0, 0x80, 0x0 ;  /* 0x000000000000781c */ /* 0x000fda0003faf008 */
[----:B------:R-:W-:Y:S05]  /*3070*/  @!P5 BRA `(.L_x_1822) ;  /* 0x000000000004d947 */ /* 0x000fea0003800000 */
[----:B------:R-:W-:Y:S01]  /*3080*/  BPT.TRAP 0x1 ;  /* 0x000000040000795c */ /* 0x000fe20000300000 */
.L_x_1822:
[----:B------:R-:W-:Y:S01]  /*3090*/  IMAD R86, R191, 0x8, R17 ;  /* 0x00000008bf567824 */ /* 0x000fe200078e0211 */
[----:B------:R-:W-:Y:S01]  /*30a0*/  SHF.L.U32 R98, R200, 0x1f, RZ ;  /* 0x0000001fc8627819 */ /* 0x000fe200000006ff */
[----:B------:R-:W-:Y:S03]  /*30b0*/  BSSY B1, `(.L_x_1823) ;  /* 0x0000003000017945 */ /* 0x000fe60003800000 */
[----:B------:R-:W0:Y:S02]  /*30c0*/  SYNCS.PHASECHK.TRANS64.TRYWAIT P6, [R86+URZ+0x22890], R98 ;  /* 0x02289062560075a7 */ /* 0x000e2400080c017f */
[----:B0-----:R-:W-:Y:S05]  /*30d0*/  @!P6 BRA `(.L_x_1824) ;  /* 0x000002ac00f0e947 */ /* 0x001fea0003800000 */
.L_x_2201:
[----:B------:R-:W-:Y:S05]  /*30e0*/  BSYNC B1 ;  /* 0x0000000000017941 */ /* 0x000fea0003800000 */
.L_x_1823:
[----:B------:R-:W-:-:S03]  /*30f0*/  UMOV UR4, 0xffffffff ;  /* 0xffffffff00047882 */ /* 0x000fc60000000000 */
[----:B------:R-:W-:Y:S05]  /*3100*/  BRA.DIV UR4, `(.L_x_1825) ;  /* 0x000002ae04f87947 */ /* 0x000fea000b800000 */
[----:B------:R1:W2:Y:S04]  /*3110*/  SHFL.IDX PT, R101, R99, RZ, 0x1c1f ;  /* 0x001c1fff63657589 */ /* 0x0002a800000e0000 */
[----:B------:R1:W3:Y:S02]  /*3120*/  SHFL.IDX PT, R14, R100, RZ, 0x1c1f ;  /* 0x001c1fff640e7589 */ /* 0x0002e400000e0000 */
.L_x_2205:
[----:B------:R-:W-:Y:S04]  /*3130*/  BSSY B1, `(.L_x_1826) ;  /* 0x00000e7000017945 */ /* 0x000fe80003800000 */
[----:B------:R-:W-:Y:S05]  /*3140*/  @P2 BRA `(.L_x_1827) ;  /* 0x0000000c00942947 */ /* 0x000fea0003800000 */
[----:B------:R-:W-:Y:S04]  /*3150*/  BSSY B2, `(.L_x_1828) ;  /* 0x0000071000027945 */ /* 0x000fe80003800000 */
[----:B------:R-:W-:Y:S05]  /*3160*/  @P1 BRA `(.L_x_1829) ;  /* 0x0000000400bc1947 */ /* 0x000fea0003800000 */
[----:B------:R4:W0:Y:S01]  /*3170*/  LDS.128 R4, [R90+0x18400] ;  /* 0x018400005a047984 */ /* 0x0008220000000c00 */
[----:B---3--:R-:W-:Y:S01]  /*3180*/  IADD3 R10, P2, R18, R14, RZ ;  /* 0x0000000e120a7210 */ /* 0x008fe20007f5e0ff */
[----:B------:R-:W-:Y:S04]  /*3190*/  BSSY B3, `(.L_x_1830) ;  /* 0x000006b000037945 */ /* 0x000fe80003800000 */
[----:B--2---:R-:W-:Y:S01]  /*31a0*/  IMAD.X R11, R101, 0x1, R19, P2 ;  /* 0x00000001650b7824 */ /* 0x004fe200010e0613 */
[----:B------:R-:W-:-:S13]  /*31b0*/  ISETP.GE.AND P2, PT, R188, R103, PT ;  /* 0x00000067bc00720c */ /* 0x000fda0003f46270 */
[----:B----4-:R-:W-:Y:S05]  /*31c0*/  @P2 BRA `(.L_x_1831) ;  /* 0x00000004009c2947 */ /* 0x010fea0003800000 */
[----:B------:R-:W-:Y:S01]  /*31d0*/  SHF.R.U32.HI R13, RZ, 0x8, R97 ;  /* 0x00000008ff0d7819 */ /* 0x000fe20000011661 */
[----:B0-----:R-:W-:Y:S01]  /*31e0*/  IMAD.MOV.U32 R12, RZ, RZ, R4 ;  /* 0x000000ffff0c7224 */ /* 0x001fe200078e0004 */
[----:B------:R-:W-:Y:S02]  /*31f0*/  SHF.R.U32.HI R15, RZ, 0x8, R47 ;  /* 0x00000008ff0f7819 */ /* 0x000fe4000001162f */
[----:B------:R-:W-:Y:S01]  /*3200*/  SHF.R.U32.HI R114, RZ, 0x10, R97 ;  /* 0x00000010ff727819 */ /* 0x000fe20000011661 */
[----:B------:R-:W-:Y:S01]  /*3210*/  IMAD.SHL.U32 R13, R13, 0x100, RZ ;  /* 0x000001000d0d7824 */ /* 0x000fe200078e00ff */
[----:B------:R-:W-:Y:S01]  /*3220*/  LOP3.LUT R46, R97, 0xff0000ff, RZ, 0xc0, !PT ;  /* 0xff0000ff612e7812 */ /* 0x000fe200078ec0ff */
[----:B------:R-:W-:Y:S01]  /*3230*/  IMAD.SHL.U32 R15, R15, 0x100, RZ ;  /* 0x000001000f0f7824 */ /* 0x000fe200078e00ff */
[----:B------:R-:W-:Y:S02]  /*3240*/  SHF.R.U32.HI R97, RZ, 0x10, R47 ;  /* 0x00000010ff617819 */ /* 0x000fe4000001162f */
[----:B------:R-:W-:-:S02]  /*3250*/  LOP3.LUT R96, R47, 0xff0000ff, RZ, 0xc0, !PT ;  /* 0xff0000ff2f607812 */ /* 0x000fc400078ec0ff */
[----:B------:R-:W-:Y:S01]  /*3260*/  LOP3.LUT R46, R46, 0xff00, R13, 0xf8, !PT ;  /* 0x0000ff002e2e7812 */ /* 0x000fe200078ef80d */
[----:B------:R-:W-:Y:S01]  /*3270*/  IMAD.U32 R13, R114, 0x10000, RZ ;  /* 0x00010000720d7824 */ /* 0x000fe200078e00ff */
[----:B------:R-:W-:Y:S01]  /*3280*/  LOP3.LUT R96, R96, 0xff00, R15, 0xf8, !PT ;  /* 0x0000ff0060607812 */ /* 0x000fe200078ef80f */
[----:B------:R-:W-:Y:S01]  /*3290*/  IMAD.U32 R47, R97, 0x10000, RZ ;  /* 0x00010000612f7824 */ /* 0x000fe200078e00ff */
[----:B------:R-:W-:Y:S02]  /*32a0*/  F2FP.F16.E4M3.UNPACK_B R15, R119.H1 ;  /* 0x00000077ff0f723e */ /* 0x000fe400030006ff */
[-C--:B------:R-:W-:Y:S02]  /*32b0*/  F2FP.F16.E4M3.UNPACK_B R4, R5.reuse ;  /* 0x00000005ff04723e */ /* 0x080fe400020006ff */
[----:B------:R-:W-:Y:S01]  /*32c0*/  F2FP.F16.E4M3.UNPACK_B R5, R5.H1 ;  /* 0x00000005ff05723e */ /* 0x000fe200030006ff */
[--C-:B------:R-:W-:Y:S01]  /*32d0*/  HADD2.F32 R114, -RZ, R15.reuse.H1_H1 ;  /* 0x3000000fff727230 */ /* 0x100fe20000004100 */
[----:B------:R-:W-:Y:S01]  /*32e0*/  LOP3.LUT R97, R46, 0xff0000, R13, 0xf8, !PT ;  /* 0x00ff00002e617812 */ /* 0x000fe200078ef80d */
[----:B------:R-:W-:Y:S01]  /*32f0*/  HADD2.F32 R13, -RZ, R4.H1_H1 ;  /* 0x30000004ff0d7230 */ /* 0x000fe20000004100 */
[----:B------:R-:W-:Y:S01]  /*3300*/  LOP3.LUT R115, R96, 0xff0000, R47, 0xf8, !PT ;  /* 0x00ff000060737812 */ /* 0x000fe200078ef82f */
[----:B------:R-:W-:Y:S01]  /*3310*/  HADD2.F32 R96, -RZ, R15.H0_H0 ;  /* 0x2000000fff607230 */ /* 0x000fe20000004100 */
[----:B------:R-:W-:Y:S01]  /*3320*/  F2FP.F16.E4M3.UNPACK_B R46, R122.H1 ;  /* 0x0000007aff2e723e */ /* 0x000fe200030006ff */
[----:B------:R-:W-:-:S02]  /*3330*/  HADD2.F32 R15, -RZ, R5.H1_H1 ;  /* 0x30000005ff0f7230 */ /* 0x000fc40000004100 */
[----:B------:R-:W-:Y:S02]  /*3340*/  HADD2.F32 R5, -RZ, R5.H0_H0 ;  /* 0x20000005ff057230 */ /* 0x000fe40000004100 */
[----:B------:R-:W-:Y:S01]  /*3350*/  FMUL.FTZ R117, R13, R96 ;  /* 0x000000600d757220 */ /* 0x000fe20000410000 */
[--C-:B------:R-:W-:Y:S02]  /*3360*/  HADD2.F32 R47, -RZ, R46.reuse.H0_H0 ;  /* 0x2000002eff2f7230 */ /* 0x100fe40000004100 */
[-C--:B------:R-:W-:Y:S01]  /*3370*/  FMUL.FTZ R118, R15, R114.reuse ;  /* 0x000000720f767220 */ /* 0x080fe20000410000 */
[----:B------:R-:W-:Y:S02]  /*3380*/  HADD2.F32 R46, -RZ, R46.H1_H1 ;  /* 0x3000002eff2e7230 */ /* 0x000fe40000004100 */
[C---:B------:R-:W-:Y:S01]  /*3390*/  FMUL.FTZ R114, R5.reuse, R114 ;  /* 0x0000007205727220 */ /* 0x040fe20000410000 */
[----:B------:R-:W-:Y:S02]  /*33a0*/  HADD2.F32 R4, -RZ, R4.H0_H0 ;  /* 0x20000004ff047230 */ /* 0x000fe40000004100 */
[----:B------:R-:W-:Y:S01]  /*33b0*/  FFMA.FTZ R120, R5, R46, -R118 ;  /* 0x0000002e05787223 */ /* 0x000fe20000010876 */
[----:B------:R-:W-:-:S02]  /*33c0*/  F2FP.F16.E4M3.UNPACK_B R5, R12.H1 ;  /* 0x0000000cff05723e */ /* 0x000fc400030006ff */
[C---:B------:R-:W-:Y:S01]  /*33d0*/  FMUL.FTZ R116, R4.reuse, R96 ;  /* 0x0000006004747220 */ /* 0x040fe20000410000 */
[----:B------:R-:W-:Y:S01]  /*33e0*/  F2FP.F16.E4M3.UNPACK_B R96, R119 ;  /* 0x00000077ff60723e */ /* 0x000fe200020006ff */
[----:B------:R-:W-:Y:S01]  /*33f0*/  FFMA.FTZ R121, R15, R46, R114 ;  /* 0x0000002e0f797223 */ /* 0x000fe20000010072 */
[----:B------:R-:W-:Y:S01]  /*3400*/  F2FP.F16.E4M3.UNPACK_B R12, R12 ;  /* 0x0000000cff0c723e */ /* 0x000fe200020006ff */
[-C--:B------:R-:W-:Y:S01]  /*3410*/  FFMA.FTZ R119, R13, R47.reuse, R116 ;  /* 0x0000002f0d777223 */ /* 0x080fe20000010074 */
[--C-:B------:R-:W-:Y:S02]  /*3420*/  HADD2.F32 R13, -RZ, R5.reuse.H0_H0 ;  /* 0x20000005ff0d7230 */ /* 0x100fe40000004100 */
[----:B------:R-:W-:Y:S01]  /*3430*/  FFMA.FTZ R4, R4, R47, -R117 ;  /* 0x0000002f04047223 */ /* 0x000fe20000010875 */
[----:B------:R-:W-:Y:S01]  /*3440*/  HADD2.F32 R15, -RZ, R5.H1_H1 ;  /* 0x30000005ff0f7230 */ /* 0x000fe20000004100 */
[----:B------:R-:W-:Y:S01]  /*3450*/  F2FP.F16.E4M3.UNPACK_B R46, R122 ;  /* 0x0000007aff2e723e */ /* 0x000fe200020006ff */
[----:B------:R-:W-:Y:S01]  /*3460*/  HADD2.F32 R114, -RZ, R96.H1_H1 ;  /* 0x30000060ff727230 */ /* 0x000fe20000004100 */
[----:B------:R-:W-:Y:S01]  /*3470*/  F2FP.SATFINITE.E4M3.F32.PACK_AB_MERGE_C R124, R121, R120, RZ ;  /* 0x00000078797c723e */ /* 0x000fe200048070ff */
[----:B------:R-:W-:-:S02]  /*3480*/  HADD2.F32 R5, -RZ, R12.H0_H0 ;  /* 0x2000000cff057230 */ /* 0x000fc40000004100 */
[----:B------:R-:W-:Y:S02]  /*3490*/  HADD2.F32 R47, -RZ, R96.H0_H0 ;  /* 0x20000060ff2f7230 */ /* 0x000fe40000004100 */
[-C--:B------:R-:W-:Y:S01]  /*34a0*/  FMUL.FTZ R116, R15, R114.reuse ;  /* 0x000000720f747220 */ /* 0x080fe20000410000 */
[----:B------:R-:W-:Y:S02]  /*34b0*/  HADD2.F32 R12, -RZ, R12.H1_H1 ;  /* 0x3000000cff0c7230 */ /* 0x000fe40000004100 */
[----:B------:R-:W-:Y:S01]  /*34c0*/  FMUL.FTZ R118, R13, R114 ;  /* 0x000000720d767220 */ /* 0x000fe20000410000 */
[--C-:B------:R-:W-:Y:S02]  /*34d0*/  HADD2.F32 R96, -RZ, R46.reuse.H1_H1 ;  /* 0x3000002eff607230 */ /* 0x100fe40000004100 */
[----:B------:R-:W-:Y:S02]  /*34e0*/  HADD2.F32 R46, -RZ, R46.H0_H0 ;  /* 0x2000002eff2e7230 */ /* 0x000fe40000004100 */
[CC--:B------:R-:W-:Y:S01]  /*34f0*/  FMUL.FTZ R114, R12.reuse, R47.reuse ;  /* 0x0000002f0c727220 */ /* 0x0c0fe20000410000 */
[----:B------:R-:W-:Y:S01]  /*3500*/  FMUL.FTZ R47, R5, R47 ;  /* 0x0000002f052f7220 */ /* 0x000fe20000410000 */
[-C--:B------:R-:W-:Y:S01]  /*3510*/  FFMA.FTZ R15, R15, R96.reuse, R118 ;  /* 0x000000600f0f7223 */ /* 0x080fe20000010076 */
[----:B------:R-:W-:Y:S01]  /*3520*/  FFMA.FTZ R116, R13, R96, -R116 ;  /* 0x000000600d747223 */ /* 0x000fe20000010874 */
[-C--:B------:R-:W-:Y:S01]  /*3530*/  FFMA.FTZ R117, R5, R46.reuse, -R114 ;  /* 0x0000002e05757223 */ /* 0x080fe20000010872 */
[----:B------:R-:W-:Y:S01]  /*3540*/  FFMA.FTZ R118, R12, R46, R47 ;  /* 0x0000002e0c767223 */ /* 0x000fe2000001002f */
[----:B------:R-:W-:-:S02]  /*3550*/  F2FP.F16.E4M3.UNPACK_B R12, R7.H1 ;  /* 0x00000007ff0c723e */ /* 0x000fc400030006ff */
        /* <DEDUP_REMOVED lines=18> */
[-C--:B------:R-:W-:Y:S01]  /*3680*/  FMUL.FTZ R116, R12, R114.reuse ;  /* 0x000000720c747220 */ /* 0x080fe20000410000 */
[----:B------:R-:W-:Y:S01]  /*3690*/  F2FP.F16.E4M3.UNPACK_B R7, R7 ;  /* 0x00000007ff07723e */ /* 0x000fe200020006ff */
[----:B------:R-:W-:Y:S01]  /*36a0*/  FMUL.FTZ R121, R5, R114 ;  /* 0x0000007205797220 */ /* 0x000fe20000410000 */
[----:B------:R-:W-:-:S02]  /*36b0*/  HADD2.F32 R115, -RZ, R115.H0_H0 ;  /* 0x20000073ff737230 */ /* 0x000fc40000004100 */
[-C--:B------:R-:W-:Y:S01]  /*36c0*/  FFMA.FTZ R116, R5, R13.reuse, -R116 ;  /* 0x0000000d05747223 */ /* 0x080fe20000010874 */
[--C-:B------:R-:W-:Y:S02]  /*36d0*/  HADD2.F32 R5, -RZ, R6.reuse.H0_H0 ;  /* 0x20000006ff057230 */ /* 0x100fe40000004100 */
[----:B------:R-:W-:Y:S01]  /*36e0*/  FFMA.FTZ R121, R12, R13, R121 ;  /* 0x0000000d0c797223 */ /* 0x000fe20000010079 */
[--C-:B------:R-:W-:Y:S02]  /*36f0*/  HADD2.F32 R12, -RZ, R7.reuse.H0_H0 ;  /* 0x20000007ff0c7230 */ /* 0x100fe40000004100 */
[----:B------:R-:W-:Y:S01]  /*3700*/  FFMA.FTZ R15, R15, R96, R122 ;  /* 0x000000600f0f7223 */ /* 0x000fe2000001007a */
[----:B------:R-:W-:Y:S02]  /*3710*/  HADD2.F32 R6, -RZ, R6.H1_H1 ;  /* 0x30000006ff067230 */ /* 0x000fe40000004100 */
[----:B------:R-:W-:Y:S01]  /*3720*/  HADD2.F32 R7, -RZ, R7.H1_H1 ;  /* 0x30000007ff077230 */ /* 0x000fe20000004100 */
[----:B------:R-:W-:Y:S01]  /*3730*/  F2FP.SATFINITE.E4M3.F32.PACK_AB_MERGE_C R116, R121, R116, RZ ;  /* 0x000000747974723e */ /* 0x000fe200048070ff */
[----:B------:R-:W-:-:S02]  /*3740*/  HADD2.F32 R47, -RZ, R47.H0_H0 ;  /* 0x2000002fff2f7230 */ /* 0x000fc40000004100 */
[-C--:B------:R-:W-:Y:S01]  /*3750*/  FMUL.FTZ R96, R6, R115.reuse ;  /* 0x0000007306607220 */ /* 0x080fe20000410000 */
[----:B------:R-:W-:Y:S02]  /*3760*/  HADD2.F32 R46, -RZ, R46.H0_H0 ;  /* 0x2000002eff2e7230 */ /* 0x000fe40000004100 */
[----:B------:R-:W-:Y:S01]  /*3770*/  FMUL.FTZ R115, R5, R115 ;  /* 0x0000007305737220 */ /* 0x000fe20000410000 */
[----:B------:R-:W-:Y:S02]  /*3780*/  HADD2.F32 R97, -RZ, R97.H0_H0 ;  /* 0x20000061ff617230 */ /* 0x000fe40000004100 */
[-C--:B------:R-:W-:Y:S01]  /*3790*/  FMUL.FTZ R13, R7, R47.reuse ;  /* 0x0000002f070d7220 */ /* 0x080fe20000410000 */
[C---:B------:R-:W-:Y:S01]  /*37a0*/  FMUL.FTZ R114, R12.reuse, R47 ;  /* 0x0000002f0c727220 */ /* 0x040fe20000410000 */
[----:B------:R-:W-:Y:S02]  /*37b0*/  F2FP.SATFINITE.E4M3.F32.PACK_AB_MERGE_C R15, R15, R120, RZ ;  /* 0x000000780f0f723e */ /* 0x000fe400048070ff */
[-C--:B------:R-:W-:Y:S01]  /*37c0*/  FFMA.FTZ R13, R12, R46.reuse, -R13 ;  /* 0x0000002e0c0d7223 */ /* 0x080fe2000001080d */
[----:B------:R-:W-:Y:S01]  /*37d0*/  FFMA.FTZ R114, R7, R46, R114 ;  /* 0x0000002e07727223 */ /* 0x000fe20000010072 */
[-C--:B------:R-:W-:Y:S01]  /*37e0*/  FFMA.FTZ R96, R5, R97.reuse, -R96 ;  /* 0x0000006105607223 */ /* 0x080fe20000010860 */
[----:B------:R-:W-:Y:S01]  /*37f0*/  FFMA.FTZ R115, R6, R97, R115 ;  /* 0x0000006106737223 */ /* 0x000fe20000010073 */
[----:B------:R-:W-:-:S02]  /*3800*/  F2FP.SATFINITE.E4M3.F32.PACK_AB_MERGE_C R5, R119, R4, R124 ;  /* 0x000000047705723e */ /* 0x000fc4000480707c */
[----:B------:R-:W-:Y:S02]  /*3810*/  F2FP.SATFINITE.E4M3.F32.PACK_AB_MERGE_C R4, R118, R117, R123 ;  /* 0x000000757604723e */ /* 0x000fe4000480707b */
[----:B------:R-:W-:Y:S02]  /*3820*/  F2FP.SATFINITE.E4M3.F32.PACK_AB_MERGE_C R6, R115, R96, R116 ;  /* 0x000000607306723e */ /* 0x000fe40004807074 */
[----:B------:R-:W-:-:S07]  /*3830*/  F2FP.SATFINITE.E4M3.F32.PACK_AB_MERGE_C R7, R114, R13, R15 ;  /* 0x0000000d7207723e */ /* 0x000fce000480700f */
.L_x_1831:
[----:B------:R-:W-:Y:S05]  /*3840*/  BSYNC B3 ;  /* 0x0000000000037941 */ /* 0x000fea0003800000 */
.L_x_1830:
[----:B0-----:R4:W-:Y:S02]  /*3850*/  ST.E.128 desc[UR60][R10.64], R4 ;  /* 0x000000040a007985 */ /* 0x0019e4000c101d3c */
.L_x_1829:
[----:B------:R-:W-:Y:S05]  /*3860*/  BSYNC B2 ;  /* 0x0000000000027941 */ /* 0x000fea0003800000 */
.L_x_1828:
[----:B------:R-:W-:-:S13]  /*3870*/  ISETP.NE.AND P2, PT, R87, RZ, PT ;  /* 0x000000ff5700720c */ /* 0x000fda0003f45270 */
[----:B------:R-:W-:Y:S05]  /*3880*/  @P2 BRA `(.L_x_1827) ;  /* 0x0000000400c42947 */ /* 0x000fea0003800000 */
[----:B----4-:R4:W0:Y:S01]  /*3890*/  LDS.128 R4, [R89+0x18400] ;  /* 0x0184000059047984 */ /* 0x0108220000000c00 */
[----:B---3--:R-:W-:Y:S01]  /*38a0*/  IADD3 R10, P2, R23, R14, RZ ;  /* 0x0000000e170a7210 */ /* 0x008fe20007f5e0ff */
[----:B------:R-:W-:Y:S04]  /*38b0*/  BSSY B2, `(.L_x_1832) ;  /* 0x000006d000027945 */ /* 0x000fe80003800000 */
[----:B--2---:R-:W-:Y:S01]  /*38c0*/  IMAD.X R11, R101, 0x1, R193, P2 ;  /* 0x00000001650b7824 */ /* 0x004fe200010e06c1 */
[----:B------:R-:W-:-:S13]  /*38d0*/  ISETP.GE.AND P2, PT, R196, R103, PT ;  /* 0x00000067c400720c */ /* 0x000fda0003f46270 */
[----:B----4-:R-:W-:Y:S05]  /*38e0*/  @P2 BRA `(.L_x_1833) ;  /* 0x0000000400a42947 */ /* 0x010fea0003800000 */
[----:B------:R-:W-:Y:S01]  /*38f0*/  SHF.R.U32.HI R46, RZ, 0x8, R45 ;  /* 0x00000008ff2e7819 */ /* 0x000fe2000001162d */
[----:B0-----:R-:W-:Y:S01]  /*3900*/  IMAD.MOV.U32 R14, RZ, RZ, R7 ;  /* 0x000000ffff0e7224 */ /* 0x001fe200078e0007 */
[--C-:B------:R-:W-:Y:S01]  /*3910*/  SHF.R.U32.HI R42, RZ, 0x8, R43.reuse ;  /* 0x00000008ff2a7819 */ /* 0x100fe2000001162b */
[----:B------:R-:W-:Y:S01]  /*3920*/  IMAD.MOV.U32 R13, RZ, RZ, R6 ;  /* 0x000000ffff0d7224 */ /* 0x000fe200078e0006 */
[----:B------:R-:W-:Y:S01]  /*3930*/  LOP3.LUT R12, R45, 0xff0000ff, RZ, 0xc0, !PT ;  /* 0xff0000ff2d0c7812 */ /* 0x000fe200078ec0ff */
[----:B------:R-:W-:Y:S01]  /*3940*/  IMAD.SHL.U32 R7, R46, 0x100, RZ ;  /* 0x000001002e077824 */ /* 0x000fe200078e00ff */
[----:B------:R-:W-:Y:S01]  /*3950*/  SHF.R.U32.HI R44, RZ, 0x10, R43 ;  /* 0x00000010ff2c7819 */ /* 0x000fe2000001162b */
[----:B------:R-:W-:Y:S01]  /*3960*/  IMAD.SHL.U32 R6, R42, 0x100, RZ ;  /* 0x000001002a067824 */ /* 0x000fe200078e00ff */
[----:B------:R-:W-:Y:S02]  /*3970*/  SHF.R.U32.HI R45, RZ, 0x10, R45 ;  /* 0x00000010ff2d7819 */ /* 0x000fe4000001162d */
[----:B------:R-:W-:Y:S01]  /*3980*/  LOP3.LUT R15, R43, 0xff0000ff, RZ, 0xc0, !PT ;  /* 0xff0000ff2b0f7812 */ /* 0x000fe200078ec0ff */
[----:B------:R-:W-:Y:S01]  /*3990*/  IMAD.U32 R44, R44, 0x10000, RZ ;  /* 0x000100002c2c7824 */ /* 0x000fe200078e00ff */
[----:B------:R-:W-:Y:S01]  /*39a0*/  LOP3.LUT R7, R12, 0xff00, R7, 0xf8, !PT ;  /* 0x0000ff000c077812 */ /* 0x000fe200078ef807 */
[----:B------:R-:W-:Y:S01]  /*39b0*/  IMAD.U32 R12, R45, 0x10000, RZ ;  /* 0x000100002d0c7824 */ /* 0x000fe200078e00ff */
[----:B------:R-:W-:-:S02]  /*39c0*/  LOP3.LUT R15, R15, 0xff00, R6, 0xf8, !PT ;  /* 0x0000ff000f0f7812 */ /* 0x000fc400078ef806 */
[----:B------:R-:W-:Y:S02]  /*39d0*/  F2FP.F16.E4M3.UNPACK_B R42, R113.H1 ;  /* 0x00000071ff2a723e */ /* 0x000fe400030006ff */
[-C--:B------:R-:W-:Y:S02]  /*39e0*/  F2FP.F16.E4M3.UNPACK_B R6, R5.reuse ;  /* 0x00000005ff06723e */ /* 0x080fe400020006ff */
        /* <DEDUP_REMOVED lines=8> */
[CC--:B------:R-:W-:Y:S01]  /*3a70*/  FMUL.FTZ R47, R7.reuse, R44.reuse ;  /* 0x0000002c072f7220 */ /* 0x0c0fe20000410000 */
        /* <DEDUP_REMOVED lines=19> */
[--C-:B------:R-:W-:Y:S02]  /*3bb0*/  HADD2.F32 R5, -RZ, R4.reuse.H0_H0 ;  /* 0x20000004ff057230 */ /* 0x100fe40000004100 */
[-C--:B------:R-:W-:Y:S01]  /*3bc0*/  FMUL.FTZ R44, R6, R15.reuse ;  /* 0x0000000f062c7220 */ /* 0x080fe20000410000 */
[----:B------:R-:W-:Y:S02]  /*3bd0*/  HADD2.F32 R113, -RZ, R113.H0_H0 ;  /* 0x20000071ff717230 */ /* 0x000fe40000004100 */
[----:B------:R-:W-:Y:S01]  /*3be0*/  FMUL.FTZ R45, R7, R15 ;  /* 0x0000000f072d7220 */ /* 0x000fe20000410000 */
[----:B------:R-:W-:-:S02]  /*3bf0*/  HADD2.F32 R4, -RZ, R4.H1_H1 ;  /* 0x30000004ff047230 */ /* 0x000fc40000004100 */
[--C-:B------:R-:W-:Y:S02]  /*3c00*/  HADD2.F32 R12, -RZ, R110.reuse.H1_H1 ;  /* 0x3000006eff0c7230 */ /* 0x100fe40000004100 */
[----:B------:R-:W-:Y:S02]  /*3c10*/  HADD2.F32 R110, -RZ, R110.H0_H0 ;  /* 0x2000006eff6e7230 */ /* 0x000fe40000004100 */
[-C--:B------:R-:W-:Y:S01]  /*3c20*/  FMUL.FTZ R42, R4, R113.reuse ;  /* 0x00000071042a7220 */ /* 0x080fe20000410000 */
[----:B------:R-:W-:Y:S01]  /*3c30*/  FMUL.FTZ R113, R5, R113 ;  /* 0x0000007105717220 */ /* 0x000fe20000410000 */
[-C--:B------:R-:W-:Y:S01]  /*3c40*/  FFMA.FTZ R45, R6, R12.reuse, -R45 ;  /* 0x0000000c062d7223 */ /* 0x080fe2000001082d */
[----:B------:R-:W-:Y:S01]  /*3c50*/  FFMA.FTZ R44, R7, R12, R44 ;  /* 0x0000000c072c7223 */ /* 0x000fe2000001002c */
[----:B------:R-:W-:Y:S01]  /*3c60*/  FFMA.FTZ R47, R5, R110, -R42 ;  /* 0x0000006e052f7223 */ /* 0x000fe2000001082a */
        /* <DEDUP_REMOVED lines=49> */
.L_x_1833:
[----:B------:R-:W-:Y:S05]  /*3f80*/  BSYNC B2 ;  /* 0x0000000000027941 */ /* 0x000fea0003800000 */
.L_x_1832:
[----:B0-----:R0:W-:Y:S02]  /*3f90*/  ST.E.128 desc[UR60][R10.64], R4 ;  /* 0x000000040a007985 */ /* 0x0011e4000c101d3c */
.L_x_1827:
[----:B------:R-:W-:Y:S05]  /*3fa0*/  BSYNC B1 ;  /* 0x0000000000017941 */ /* 0x000fea0003800000 */
.L_x_1826:
[----:B------:R-:W-:-:S03]  /*3fb0*/  UMOV UR4, 0xffffffff ;  /* 0xffffffff00047882 */ /* 0x000fc60000000000 */
[----:B------:R-:W-:Y:S05]  /*3fc0*/  BRA.DIV UR4, `(.L_x_1834) ;  /* 0x000002a204907947 */ /* 0x000fea000b800000 */
[----:B------:R0:W0:Y:S04]  /*3fd0*/  SHFL.IDX PT, R42, R99, 0x1, 0x1c1f ;  /* 0x003c1f00632a7f89 */ /* 0x00002800000e0000 */
[----:B---3--:R3:W0:Y:S02]  /*3fe0*/  SHFL.IDX PT, R14, R100, 0x1, 0x1c1f ;  /* 0x003c1f00640e7f89 */ /* 0x00862400000e0000 */
.L_x_2209:
[----:B------:R-:W-:Y:S04]  /*3ff0*/  BSSY B1, `(.L_x_1835) ;  /* 0x00000e8000017945 */ /* 0x000fe80003800000 */
[----:B------:R-:W-:Y:S05]  /*4000*/  @P3 BRA `(.L_x_1836) ;  /* 0x0000000c00983947 */ /* 0x000fea0003800000 */
[----:B------:R-:W-:Y:S04]  /*4010*/  BSSY B2, `(.L_x_1837) ;  /* 0x0000072000027945 */ /* 0x000fe80003800000 */
[----:B------:R-:W-:Y:S05]  /*4020*/  @P1 BRA `(.L_x_1838) ;  /* 0x0000000400c01947 */ /* 0x000fea0003800000 */
[----:B0---4-:R0:W4:Y:S01]  /*4030*/  LDS.128 R4, [R90+0x1a400] ;  /* 0x01a400005a047984 */ /* 0x0111220000000c00 */
[----:B------:R-:W-:Y:S01]  /*4040*/  IADD3 R10, P2, R18, R14, RZ ;  /* 0x0000000e120a7210 */ /* 0x000fe20007f5e0ff */
[----:B------:R-:W-:Y:S04]  /*4050*/  BSSY B3, `(.L_x_1839) ;  /* 0x000006c000037945 */ /* 0x000fe80003800000 */
[----:B------:R-:W-:Y:S01]  /*4060*/  IMAD.X R11, R42, 0x1, R19, P2 ;  /* 0x000000012a0b7824 */ /* 0x000fe200010e0613 */
[----:B------:R-:W-:-:S13]  /*4070*/  ISETP.GE.AND P2, PT, R188, R103, PT ;  /* 0x00000067bc00720c */ /* 0x000fda0003f46270 */
[----:B0-----:R-:W-:Y:S05]  /*4080*/  @P2 BRA `(.L_x_1840) ;  /* 0x0000000400a02947 */ /* 0x001fea0003800000 */
[----:B------:R-:W-:Y:S01]  /*4090*/  SHF.R.U32.HI R43, RZ, 0x8, R39 ;  /* 0x00000008ff2b7819 */ /* 0x000fe20000011627 */
[----:B----4-:R-:W-:Y:S01]  /*40a0*/  IMAD.MOV.U32 R15, RZ, RZ, R7 ;  /* 0x000000ffff0f7224 */ /* 0x010fe200078e0007 */
[----:B------:R-:W-:Y:S01]  /*40b0*/  LOP3.LUT R12, R39, 0xff0000ff, RZ, 0xc0, !PT ;  /* 0xff0000ff270c7812 */ /* 0x000fe200078ec0ff */
[----:B------:R-:W-:Y:S01]  /*40c0*/  IMAD.MOV.U32 R13, RZ, RZ, R6 ;  /* 0x000000ffff0d7224 */ /* 0x000fe200078e0006 */
[----:B------:R-:W-:Y:S01]  /*40d0*/  SHF.R.U32.HI R40, RZ, 0x10, R39 ;  /* 0x00000010ff287819 */ /* 0x000fe20000011627 */
[----:B------:R-:W-:Y:S01]  /*40e0*/  IMAD.SHL.U32 R7, R43, 0x100, RZ ;  /* 0x000001002b077824 */ /* 0x000fe200078e00ff */
[--C-:B------:R-:W-:Y:S02]  /*40f0*/  SHF.R.U32.HI R39, RZ, 0x8, R41.reuse ;  /* 0x00000008ff277819 */ /* 0x100fe40000011629 */
[----:B------:R-:W-:Y:S02]  /*4100*/  LOP3.LUT R38, R41, 0xff0000ff, RZ, 0xc0, !PT ;  /* 0xff0000ff29267812 */ /* 0x000fe400078ec0ff */
[----:B------:R-:W-:Y:S01]  /*4110*/  SHF.R.U32.HI R41, RZ, 0x10, R41 ;  /* 0x00000010ff297819 */ /* 0x000fe20000011629 */
[----:B------:R-:W-:Y:S01]  /*4120*/  IMAD.SHL.U32 R39, R39, 0x100, RZ ;  /* 0x0000010027277824 */ /* 0x000fe200078e00ff */
[----:B------:R-:W-:Y:S01]  /*4130*/  LOP3.LUT R7, R12, 0xff00, R7, 0xf8, !PT ;  /* 0x0000ff000c077812 */ /* 0x000fe200078ef807 */
[----:B------:R-:W-:Y:S01]  /*4140*/  IMAD.U32 R12, R40, 0x10000, RZ ;  /* 0x00010000280c7824 */ /* 0x000fe200078e00ff */
[----:B------:R-:W-:Y:S01]  /*4150*/  F2FP.F16.E4M3.UNPACK_B R6, R5 ;  /* 0x00000005ff06723e */ /* 0x000fe200020006ff */
[----:B------:R-:W-:Y:S01]  /*4160*/  IMAD.U32 R41, R41, 0x10000, RZ ;  /* 0x0001000029297824 */ /* 0x000fe200078e00ff */
[----:B------:R-:W-:-:S02]  /*4170*/  LOP3.LUT R38, R38, 0xff00, R39, 0xf8, !PT ;  /* 0x0000ff0026267812 */ /* 0x000fc400078ef827 */
[-C--:B------:R-:W-:Y:S02]  /*4180*/  F2FP.F16.E4M3.UNPACK_B R39, R112.reuse.H1 ;  /* 0x00000070ff27723e */ /* 0x080fe400030006ff */
[----:B------:R-:W-:Y:S02]  /*4190*/  LOP3.LUT R44, R38, 0xff0000, R41, 0xf8, !PT ;  /* 0x00ff0000262c7812 */ /* 0x000fe400078ef829 */
[----:B------:R-:W-:Y:S01]  /*41a0*/  LOP3.LUT R40, R7, 0xff0000, R12, 0xf8, !PT ;  /* 0x00ff000007287812 */ /* 0x000fe200078ef80c */
[--C-:B------:R-:W-:Y:S01]  /*41b0*/  HADD2.F32 R41, -RZ, R39.reuse.H0_H0 ;  /* 0x20000027ff297230 */ /* 0x100fe20000004100 */
[----:B------:R-:W-:Y:S01]  /*41c0*/  F2FP.F16.E4M3.UNPACK_B R38, R111.H1 ;  /* 0x0000006fff26723e */ /* 0x000fe200030006ff */
[--C-:B------:R-:W-:Y:S01]  /*41d0*/  HADD2.F32 R7, -RZ, R6.reuse.H1_H1 ;  /* 0x30000006ff077230 */ /* 0x100fe20000004100 */
[----:B------:R-:W-:Y:S01]  /*41e0*/  F2FP.F16.E4M3.UNPACK_B R5, R5.H1 ;  /* 0x00000005ff05723e */ /* 0x000fe200030006ff */
[----:B------:R-:W-:Y:S01]  /*41f0*/  HADD2.F32 R43, -RZ, R39.H1_H1 ;  /* 0x30000027ff2b7230 */ /* 0x000fe20000004100 */
[----:B------:R-:W-:Y:S01]  /*4200*/  F2FP.F16.E4M3.UNPACK_B R112, R112 ;  /* 0x00000070ff70723e */ /* 0x000fe200020006ff */
[----:B------:R-:W-:-:S02]  /*4210*/  HADD2.F32 R6, -RZ, R6.H0_H0 ;  /* 0x20000006ff067230 */ /* 0x000fc40000004100 */
[C---:B------:R-:W-:Y:S01]  /*4220*/  FMUL.FTZ R45, R7.reuse, R41 ;  /* 0x00000029072d7220 */ /* 0x040fe20000410000 */
[--C-:B------:R-:W-:Y:S01]  /*4230*/  HADD2.F32 R39, -RZ, R38.reuse.H0_H0 ;  /* 0x20000026ff277230 */ /* 0x100fe20000004100 */
[----:B------:R-:W-:Y:S01]  /*4240*/  F2FP.F16.E4M3.UNPACK_B R111, R111 ;  /* 0x0000006fff6f723e */ /* 0x000fe200020006ff */
[--C-:B------:R-:W-:Y:S02]  /*4250*/  HADD2.F32 R12, -RZ, R5.reuse.H1_H1 ;  /* 0x30000005ff0c7230 */ /* 0x100fe40000004100 */
[C---:B------:R-:W-:Y:S01]  /*4260*/  FMUL.FTZ R46, R6.reuse, R41 ;  /* 0x00000029062e7220 */ /* 0x040fe20000410000 */
[----:B------:R-:W-:Y:S02]  /*4270*/  HADD2.F32 R5, -RZ, R5.H0_H0 ;  /* 0x20000005ff057230 */ /* 0x000fe40000004100 */
[----:B------:R-:W-:Y:S01]  /*4280*/  FFMA.FTZ R47, R6, R39, -R45 ;  /* 0x00000027062f7223 */ /* 0x000fe2000001082d */
[----:B------:R-:W-:Y:S02]  /*4290*/  HADD2.F32 R38, -RZ, R38.H1_H1 ;  /* 0x30000026ff267230 */ /* 0x000fe40000004100 */
[----:B------:R-:W-:Y:S01]  /*42a0*/  FMUL.FTZ R6, R12, R43 ;  /* 0x0000002b0c067220 */ /* 0x000fe20000410000 */
[----:B------:R-:W-:Y:S01]  /*42b0*/  FFMA.FTZ R96, R7, R39, R46 ;  /* 0x0000002707607223 */ /* 0x000fe2000001002e */
[----:B------:R-:W-:-:S02]  /*42c0*/  FMUL.FTZ R41, R5, R43 ;  /* 0x0000002b05297220 */ /* 0x000fc40000410000 */
[----:B------:R-:W-:Y:S01]  /*42d0*/  FFMA.FTZ R43, R5, R38, -R6 ;  /* 0x00000026052b7223 */ /* 0x000fe20000010806 */
[----:B------:R-:W-:Y:S01]  /*42e0*/  F2FP.F16.E4M3.UNPACK_B R5, R4.H1 ;  /* 0x00000004ff05723e */ /* 0x000fe200030006ff */
[----:B------:R-:W-:Y:S01]  /*42f0*/  FFMA.FTZ R110, R12, R38, R41 ;  /* 0x000000260c6e7223 */ /* 0x000fe20000010029 */
[----:B------:R-:W-:Y:S01]  /*4300*/  F2FP.F16.E4M3.UNPACK_B R4, R4 ;  /* 0x00000004ff04723e */ /* 0x000fe200020006ff */
[----:B------:R-:W-:Y:S02]  /*4310*/  HADD2.F32 R38, -RZ, R112.H1_H1 ;  /* 0x30000070ff267230 */ /* 0x000fe40000004100 */
[--C-:B------:R-:W-:Y:S02]  /*4320*/  HADD2.F32 R6, -RZ, R5.reuse.H0_H0 ;  /* 0x20000005ff067230 */ /* 0x100fe40000004100 */
[----:B------:R-:W-:Y:S02]  /*4330*/  HADD2.F32 R7, -RZ, R5.H1_H1 ;  /* 0x30000005ff077230 */ /* 0x000fe40000004100 */
[----:B------:R-:W-:-:S02]  /*4340*/  HADD2.F32 R5, -RZ, R4.H0_H0 ;  /* 0x20000004ff057230 */ /* 0x000fc40000004100 */
[-C--:B------:R-:W-:Y:S01]  /*4350*/  FMUL.FTZ R46, R6, R38.reuse ;  /* 0x00000026062e7220 */ /* 0x080fe20000410000 */
[----:B------:R-:W-:Y:S02]  /*4360*/  HADD2.F32 R112, -RZ, R112.H0_H0 ;  /* 0x20000070ff707230 */ /* 0x000fe40000004100 */
[----:B------:R-:W-:Y:S01]  /*4370*/  FMUL.FTZ R41, R7, R38 ;  /* 0x0000002607297220 */ /* 0x000fe20000410000 */
[----:B------:R-:W-:Y:S02]  /*4380*/  HADD2.F32 R4, -RZ, R4.H1_H1 ;  /* 0x30000004ff047230 */ /* 0x000fe40000004100 */
[--C-:B------:R-:W-:Y:S02]  /*4390*/  HADD2.F32 R12, -RZ, R111.reuse.H1_H1 ;  /* 0x3000006fff0c7230 */ /* 0x100fe40000004100 */
[-C--:B------:R-:W-:Y:S01]  /*43a0*/  FMUL.FTZ R39, R5, R112.reuse ;  /* 0x0000007005277220 */ /* 0x080fe20000410000 */
[----:B------:R-:W-:Y:S02]  /*43b0*/  HADD2.F32 R111, -RZ, R111.H0_H0 ;  /* 0x2000006fff6f7230 */ /* 0x000fe40000004100 */
[----:B------:R-:W-:Y:S01]  /*43c0*/  FMUL.FTZ R38, R4, R112 ;  /* 0x0000007004267220 */ /* 0x000fe20000410000 */
[-C--:B------:R-:W-:Y:S01]  /*43d0*/  FFMA.FTZ R41, R6, R12.reuse, -R41 ;  /* 0x0000000c06297223 */ /* 0x080fe20000010829 */
[----:B------:R-:W-:-:S02]  /*43e0*/  FFMA.FTZ R12, R7, R12, R46 ;  /* 0x0000000c070c7223 */ /* 0x000fc4000001002e */
[-C--:B------:R-:W-:Y:S01]  /*43f0*/  FFMA.FTZ R45, R5, R111.reuse, -R38 ;  /* 0x0000006f052d7223 */ /* 0x080fe20000010826 */
[----:B------:R-:W-:Y:S01]  /*4400*/  FFMA.FTZ R46, R4, R111, R39 ;  /* 0x0000006f042e7223 */ /* 0x000fe20000010027 */
[----:B------:R-:W-:Y:S02]  /*4410*/  F2FP.F16.E4M3.UNPACK_B R5, R15.H1 ;  /* 0x0000000fff05723e */ /* 0x000fe400030006ff */
[----:B------:R-:W-:Y:S02]  /*4420*/  F2FP.F16.E4M3.UNPACK_B R39, R44.H1 ;  /* 0x0000002cff27723e */ /* 0x000fe400030006ff */
[----:B--2---:R-:W-:Y:S01]  /*4430*/  F2FP.SATFINITE.E4M3.F32.PACK_AB_MERGE_C R101, R12, R41, RZ ;  /* 0x000000290c65723e */ /* 0x004fe200048070ff */
[----:B------:R-:W-:Y:S01]  /*4440*/  HADD2.F32 R7, -RZ, R5.H1_H1 ;  /* 0x30000005ff077230 */ /* 0x000fe20000004100 */
[----:B------:R-:W-:Y:S01]  /*4450*/  F2FP.SATFINITE.E4M3.F32.PACK_AB_MERGE_C R111, R110, R43, RZ ;  /* 0x0000002b6e6f723e */ /* 0x000fe200048070ff */
[----:B------:R-:W-:Y:S01]  /*4460*/  HADD2.F32 R43, -RZ, R39.H1_H1 ;  /* 0x30000027ff2b7230 */ /* 0x000fe20000004100 */
[----:B------:R-:W-:Y:S01]  /*4470*/  F2FP.F16.E4M3.UNPACK_B R12, R40.H1 ;  /* 0x00000028ff0c723e */ /* 0x000fe200030006ff */
[----:B------:R-:W-:Y:S01]  /*4480*/  HADD2.F32 R6, -RZ, R5.H0_H0 ;  /* 0x20000005ff067230 */ /* 0x000fe20000004100 */
[----:B------:R-:W-:-:S02]  /*4490*/  F2FP.F16.E4M3.UNPACK_B R4, R13.H1 ;  /* 0x0000000dff04723e */ /* 0x000fc400030006ff */
[----:B------:R-:W-:Y:S01]  /*44a0*/  F2FP.F16.E4M3.UNPACK_B R44, R44 ;  /* 0x0000002cff2c723e */ /* 0x000fe200020006ff */
[----:B------:R-:W-:Y:S01]  /*44b0*/  HADD2.F32 R38, -RZ, R12.H1_H1 ;  /* 0x3000000cff267230 */ /* 0x000fe20000004100 */
[----:B------:R-:W-:Y:S01]  /*44c0*/  F2FP.F16.E4M3.UNPACK_B R40, R40 ;  /* 0x00000028ff28723e */ /* 0x000fe200020006ff */
[-C--:B------:R-:W-:Y:S01]  /*44d0*/  FMUL.FTZ R97, R7, R43.reuse ;  /* 0x0000002b07617220 */ /* 0x080fe20000410000 */
[----:B------:R-:W-:Y:S02]  /*44e0*/  HADD2.F32 R5, -RZ, R4.H1_H1 ;  /* 0x30000004ff057230 */ /* 0x000fe40000004100 */
[C---:B------:R-:W-:Y:S01]  /*44f0*/  FMUL.FTZ R112, R6.reuse, R43 ;  /* 0x0000002b06707220 */ /* 0x040fe20000410000 */
[----:B------:R-:W-:Y:S02]  /*4500*/  HADD2.F32 R41, -RZ, R44.H1_H1 ;  /* 0x3000002cff297230 */ /* 0x000fe40000004100 */
[----:B------:R-:W-:Y:S01]  /*4510*/  FFMA.FTZ R97, R6, R38, -R97 ;  /* 0x0000002606617223 */ /* 0x000fe20000010861 */
[----:B------:R-:W-:Y:S01]  /*4520*/  HADD2.F32 R4, -RZ, R4.H0_H0 ;  /* 0x20000004ff047230 */ /* 0x000fe20000004100 */
[----:B------:R-:W-:Y:S01]  /*4530*/  F2FP.F16.E4M3.UNPACK_B R13, R13 ;  /* 0x0000000dff0d723e */ /* 0x000fe200020006ff */
[----:B------:R-:W-:-:S02]  /*4540*/  HADD2.F32 R6, -RZ, R40.H1_H1 ;  /* 0x30000028ff067230 */ /* 0x000fc40000004100 */
[C---:B------:R-:W-:Y:S01]  /*4550*/  FMUL.FTZ R43, R5.reuse, R41 ;  /* 0x00000029052b7220 */ /* 0x040fe20000410000 */
[----:B------:R-:W-:Y:S01]  /*4560*/  F2FP.F16.E4M3.UNPACK_B R15, R15 ;  /* 0x0000000fff0f723e */ /* 0x000fe200020006ff */
[C---:B------:R-:W-:Y:S01]  /*4570*/  FMUL.FTZ R110, R4.reuse, R41 ;  /* 0x00000029046e7220 */ /* 0x040fe20000410000 */
[----:B------:R-:W-:Y:S02]  /*4580*/  HADD2.F32 R44, -RZ, R44.H0_H0 ;  /* 0x2000002cff2c7230 */ /* 0x000fe40000004100 */
[-C--:B------:R-:W-:Y:S01]  /*4590*/  FFMA.FTZ R43, R4, R6.reuse, -R43 ;  /* 0x00000006042b7223 */ /* 0x080fe2000001082b */
[----:B------:R-:W-:Y:S02]  /*45a0*/  HADD2.F32 R4, -RZ, R13.H0_H0 ;  /* 0x2000000dff047230 */ /* 0x000fe40000004100 */
[----:B------:R-:W-:Y:S01]  /*45b0*/  FFMA.FTZ R110, R5, R6, R110 ;  /* 0x00000006056e7223 */ /* 0x000fe2000001006e */
[----:B------:R-:W-:Y:S02]  /*45c0*/  HADD2.F32 R5, -RZ, R15.H0_H0 ;  /* 0x2000000fff057230 */ /* 0x000fe40000004100 */
[----:B------:R-:W-:Y:S01]  /*45d0*/  FFMA.FTZ R112, R7, R38, R112 ;  /* 0x0000002607707223 */ /* 0x000fe20000010070 */
[----:B------:R-:W-:-:S02]  /*45e0*/  HADD2.F32 R13, -RZ, R13.H1_H1 ;  /* 0x3000000dff0d7230 */ /* 0x000fc40000004100 */
[----:B------:R-:W-:Y:S01]  /*45f0*/  HADD2.F32 R15, -RZ, R15.H1_H1 ;  /* 0x3000000fff0f7230 */ /* 0x000fe20000004100 */
[----:B------:R-:W-:Y:S01]  /*4600*/  F2FP.SATFINITE.E4M3.F32.PACK_AB_MERGE_C R43, R110, R43, RZ ;  /* 0x0000002b6e2b723e */ /* 0x000fe200048070ff */
[----:B------:R-:W-:Y:S02]  /*4610*/  HADD2.F32 R6, -RZ, R39.H0_H0 ;  /* 0x20000027ff067230 */ /* 0x000fe40000004100 */
[-C--:B------:R-:W-:Y:S01]  /*4620*/  FMUL.FTZ R7, R13, R44.reuse ;  /* 0x0000002c0d077220 */ /* 0x080fe20000410000 */
[----:B------:R-:W-:Y:S02]  /*4630*/  HADD2.F32 R40, -RZ, R40.H0_H0 ;  /* 0x20000028ff287230 */ /* 0x000fe40000004100 */
[C---:B------:R-:W-:Y:S01]  /*4640*/  FMUL.FTZ R44, R4.reuse, R44 ;  /* 0x0000002c042c7220 */ /* 0x040fe20000410000 */
        /* <DEDUP_REMOVED lines=10> */
[----:B------:R-:W-:Y:S02]  /*46f0*/  F2FP.SATFINITE.E4M3.F32.PACK_AB_MERGE_C R4, R46, R45, R101 ;  /* 0x0000002d2e04723e */ /* 0x000fe40004807065 */
[----:B------:R-:W-:-:S07]  /*4700*/  F2FP.SATFINITE.E4M3.F32.PACK_AB_MERGE_C R7, R15, R38, R97 ;  /* 0x000000260f07723e */ /* 0x000fce0004807061 */
.L_x_1840:
[----:B------:R-:W-:Y:S05]  /*4710*/  BSYNC B3 ;  /* 0x0000000000037941 */ /* 0x000fea0003800000 */
.L_x_1839:
[----:B----4-:R0:W-:Y:S02]  /*4720*/  ST.E.128 desc[UR60][R10.64], R4 ;  /* 0x000000040a007985 */ /* 0x0101e4000c101d3c */
.L_x_1838:
[----:B------:R-:W-:Y:S05]  /*4730*/  BSYNC B2 ;  /* 0x0000000000027941 */ /* 0x000fea0003800000 */
.L_x_1837:
[----:B------:R-:W-:-:S13]  /*4740*/  ISETP.NE.AND P2, PT, R87, RZ, PT ;  /* 0x000000ff5700720c */ /* 0x000fda0003f45270 */
        /* <DEDUP_REMOVED lines=9> */
[----:B------:R-:W-:Y:S01]  /*47e0*/  SHF.R.U32.HI R12, RZ, 0x8, R37 ;  /* 0x00000008ff0c7819 */ /* 0x000fe20000011625 */
[----:B------:R-:W-:Y:S01]  /*47f0*/  IMAD.MOV.U32 R14, RZ, RZ, R7 ;  /* 0x000000ffff0e7224 */ /* 0x000fe200078e0007 */
        /* <DEDUP_REMOVED lines=101> */
.L_x_1842:
[----:B------:R-:W-:Y:S05]  /*4e50*/  BSYNC B2 ;  /* 0x0000000000027941 */ /* 0x000fea0003800000 */
.L_x_1841:
[----:B----4-:R0:W-:Y:S02]  /*4e60*/  ST.E.128 desc[UR60][R10.64], R4 ;  /* 0x000000040a007985 */ /* 0x0101e4000c101d3c */
.L_x_1836:
[----:B------:R-:W-:Y:S05]  /*4e70*/  BSYNC B1 ;  /* 0x0000000000017941 */ /* 0x000fea0003800000 */
.L_x_1835:
[----:B------:R-:W-:-:S03]  /*4e80*/  UMOV UR4, 0xffffffff ;  /* 0xffffffff00047882 */ /* 0x000fc60000000000 */
[----:B------:R-:W-:Y:S05]  /*4e90*/  BRA.DIV UR4, `(.L_x_1843) ;  /* 0x0000029604247947 */ /* 0x000fea000b800000 */
[----:B01----:R-:W0:Y:S04]  /*4ea0*/  SHFL.IDX PT, R99, R99, 0x2, 0x1c1f ;  /* 0x005c1f0063637f89 */ /* 0x003e2800000e0000 */
[----:B------:R1:W0:Y:S02]  /*4eb0*/  SHFL.IDX PT, R14, R100, 0x2, 0x1c1f ;  /* 0x005c1f00640e7f89 */ /* 0x00022400000e0000 */
.L_x_2213:
[----:B------:R-:W-:Y:S05]  /*4ec0*/  @P4 BRA `(.L_x_1844) ;  /* 0x00000044009c4947 */ /* 0x000fea0003800000 */
[----:B------:R-:W-:Y:S04]  /*4ed0*/  BSSY B1, `(.L_x_1845) ;  /* 0x0000072000017945 */ /* 0x000fe80003800000 */
[----:B------:R-:W-:Y:S05]  /*4ee0*/  @P1 BRA `(.L_x_1846) ;  /* 0x0000000400c01947 */ /* 0x000fea0003800000 */
[----:B----4-:R4:W1:Y:S01]  /*4ef0*/  LDS.128 R4, [R90+0x1c400] ;  /* 0x01c400005a047984 */ /* 0x0108620000000c00 */
[----:B0-----:R-:W-:Y:S01]  /*4f00*/  IADD3 R10, P2, R18, R14, RZ ;  /* 0x0000000e120a7210 */ /* 0x001fe20007f5e0ff */
[----:B------:R-:W-:Y:S04]  /*4f10*/  BSSY B2, `(.L_x_1847) ;  /* 0x000006c000027945 */ /* 0x000fe80003800000 */
[----:B------:R-:W-:Y:S01]  /*4f20*/  IMAD.X R11, R99, 0x1, R19, P2 ;  /* 0x00000001630b7824 */ /* 0x000fe200010e0613 */
[----:B------:R-:W-:-:S13]  /*4f30*/  ISETP.GE.AND P2, PT, R188, R103, PT ;  /* 0x00000067bc00720c */ /* 0x000fda0003f46270 */
[----:B----4-:R-:W-:Y:S05]  /*4f40*/  @P2 BRA `(.L_x_1848) ;  /* 0x0000000400a02947 */ /* 0x010fea0003800000 */
[----:B------:R-:W-:Y:S01]  /*4f50*/  SHF.R.U32.HI R12, RZ, 0x8, R33 ;  /* 0x00000008ff0c7819 */ /* 0x000fe20000011621 */
[----:B-1----:R-:W-:Y:S01]  /*4f60*/  IMAD.MOV.U32 R15, RZ, RZ, R7 ;  /* 0x000000ffff0f7224 */ /* 0x002fe200078e0007 */
        /* <DEDUP_REMOVED lines=15> */
[--C-:B------:R-:W-:Y:S01]  /*5060*/  HADD2.F32 R33, -RZ, R31.reuse.H0_H0 ;  /* 0x2000001fff217230 */ /* 0x100fe20000004100 */
[----:B------:R-:W-:Y:S01]  /*5070*/  LOP3.LUT R32, R12, 0xff0000, R7, 0xf8, !PT ;  /* 0x00ff00000c207812 */ /* 0x000fe200078ef807 */
[--C-:B------:R-:W-:Y:S01]  /*5080*/  HADD2.F32 R7, -RZ, R6.reuse.H1_H1 ;  /* 0x30000006ff077230 */ /* 0x100fe20000004100 */
[----:B------:R-:W-:Y:S01]  /*5090*/  F2FP.F16.E4M3.UNPACK_B R30, R106.H1 ;  /* 0x0000006aff1e723e */ /* 0x000fe200030006ff */
[----:B------:R-:W-:Y:S01]  /*50a0*/  HADD2.F32 R34, -RZ, R31.H1_H1 ;  /* 0x3000001fff227230 */ /* 0x000fe20000004100 */
[----:B------:R-:W-:Y:S01]  /*50b0*/  F2FP.F16.E4M3.UNPACK_B R5, R5.H1 ;  /* 0x00000005ff05723e */ /* 0x000fe200030006ff */
[----:B------:R-:W-:-:S02]  /*50c0*/  HADD2.F32 R6, -RZ, R6.H0_H0 ;  /* 0x20000006ff067230 */ /* 0x000fc40000004100 */
[C---:B------:R-:W-:Y:S01]  /*50d0*/  FMUL.FTZ R37, R7.reuse, R33 ;  /* 0x0000002107257220 */ /* 0x040fe20000410000 */
[--C-:B------:R-:W-:Y:S01]  /*50e0*/  HADD2.F32 R31, -RZ, R30.reuse.H0_H0 ;  /* 0x2000001eff1f7230 */ /* 0x100fe20000004100 */
        /* <DEDUP_REMOVED lines=10> */
[----:B------:R-:W-:Y:S01]  /*5190*/  FFMA.FTZ R33, R5, R30, -R6 ;  /* 0x0000001e05217223 */ /* 0x000fe20000010806 */
[----:B------:R-:W-:Y:S01]  /*51a0*/  F2FP.F16.E4M3.UNPACK_B R5, R4.H1 ;  /* 0x00000004ff05723e */ /* 0x000fe200030006ff */
        /* <DEDUP_REMOVED lines=15> */
[-C--:B------:R-:W-:Y:S01]  /*52a0*/  F2FP.F16.E4M3.UNPACK_B R12, R32.reuse.H1 ;  /* 0x00000020ff0c723e */ /* 0x080fe200030006ff */
[-C--:B------:R-:W-:Y:S01]  /*52b0*/  FMUL.FTZ R30, R4, R107.reuse ;  /* 0x0000006b041e7220 */ /* 0x080fe20000410000 */
[C---:B------:R-:W-:Y:S01]  /*52c0*/  FMUL.FTZ R107, R5.reuse, R107 ;  /* 0x0000006b056b7220 */ /* 0x040fe20000410000 */
[----:B------:R-:W-:Y:S02]  /*52d0*/  F2FP.F16.E4M3.UNPACK_B R32, R32 ;  /* 0x00000020ff20723e */ /* 0x000fe400020006ff */
[-C--:B------:R-:W-:Y:S01]  /*52e0*/  FFMA.FTZ R36, R5, R106.reuse, -R30 ;  /* 0x0000006a05247223 */ /* 0x080fe2000001081e */
[----:B------:R-:W-:Y:S01]  /*52f0*/  F2FP.SATFINITE.E4M3.F32.PACK_AB_MERGE_C R43, R34, R31, RZ ;  /* 0x0000001f222b723e */ /* 0x000fe200048070ff */
[----:B------:R-:W-:Y:S01]  /*5300*/  FFMA.FTZ R107, R4, R106, R107 ;  /* 0x0000006a046b7223 */ /* 0x000fe2000001006b */
[----:B------:R-:W-:Y:S01]  /*5310*/  F2FP.F16.E4M3.UNPACK_B R5, R15.H1 ;  /* 0x0000000fff05723e */ /* 0x000fe200030006ff */
[--C-:B------:R-:W-:Y:S01]  /*5320*/  HADD2.F32 R30, -RZ, R12.reuse.H1_H1 ;  /* 0x3000000cff1e7230 */ /* 0x100fe20000004100 */
[----:B------:R-:W-:Y:S01]  /*5330*/  F2FP.F16.E4M3.UNPACK_B R31, R35.H1 ;  /* 0x00000023ff1f723e */ /* 0x000fe200030006ff */
[----:B------:R-:W-:Y:S01]  /*5340*/  HADD2.F32 R12, -RZ, R12.H0_H0 ;  /* 0x2000000cff0c7230 */ /* 0x000fe20000004100 */
        /* <DEDUP_REMOVED lines=15> */
[----:B------:R-:W-:-:S02]  /*5440*/  HADD2.F32 R35, -RZ, R35.H0_H0 ;  /* 0x20000023ff237230 */ /* 0x000fc40000004100 */
[C---:B------:R-:W-:Y:S01]  /*5450*/  FMUL.FTZ R34, R4.reuse, R33 ;  /* 0x0000002104227220 */ /* 0x040fe20000410000 */
[----:B------:R-:W-:Y:S01]  /*5460*/  FFMA.FTZ R42, R7, R30, R40 ;  /* 0x0000001e072a7223 */ /* 0x000fe20000010028 */
[-C--:B------:R-:W-:Y:S01]  /*5470*/  FFMA.FTZ R39, R4, R6.reuse, -R39 ;  /* 0x0000000604277223 */ /* 0x080fe20000010827 */
[----:B------:R-:W-:Y:S02]  /*5480*/  HADD2.F32 R4, -RZ, R13.H0_H0 ;  /* 0x2000000dff047230 */ /* 0x000fe40000004100 */
[----:B------:R-:W-:Y:S01]  /*5490*/  FFMA.FTZ R34, R5, R6, R34 ;  /* 0x0000000605227223 */ /* 0x000fe20000010022 */
[--C-:B------:R-:W-:Y:S01]  /*54a0*/  HADD2.F32 R5, -RZ, R15.reuse.H0_H0 ;  /* 0x2000000fff057230 */ /* 0x100fe20000004100 */
[----:B------:R-:W-:Y:S01]  /*54b0*/  F2FP.SATFINITE.E4M3.F32.PACK_AB_MERGE_C R41, R42, R41, RZ ;  /* 0x000000292a29723e */ /* 0x000fe200048070ff */
[----:B------:R-:W-:Y:S02]  /*54c0*/  HADD2.F32 R15, -RZ, R15.H1_H1 ;  /* 0x3000000fff0f7230 */ /* 0x000fe40000004100 */
[----:B------:R-:W-:Y:S01]  /*54d0*/  HADD2.F32 R6, -RZ, R31.H0_H0 ;  /* 0x2000001fff067230 */ /* 0x000fe20000004100 */
[----:B------:R-:W-:Y:S01]  /*54e0*/  F2FP.SATFINITE.E4M3.F32.PACK_AB_MERGE_C R34, R34, R39, RZ ;  /* 0x000000272222723e */ /* 0x000fe200048070ff */
[----:B------:R-:W-:-:S02]  /*54f0*/  HADD2.F32 R13, -RZ, R13.H1_H1 ;  /* 0x3000000dff0d7230 */ /* 0x000fc40000004100 */
[----:B------:R-:W-:Y:S02]  /*5500*/  HADD2.F32 R32, -RZ, R32.H0_H0 ;  /* 0x20000020ff207230 */ /* 0x000fe40000004100 */
[-C--:B------:R-:W-:Y:S01]  /*5510*/  FMUL.FTZ R30, R15, R6.reuse ;  /* 0x000000060f1e7220 */ /* 0x080fe20000410000 */
[----:B------:R-:W-:Y:S01]  /*5520*/  FMUL.FTZ R40, R5, R6 ;  /* 0x0000000605287220 */ /* 0x000fe20000410000 */
[-C--:B------:R-:W-:Y:S01]  /*5530*/  FMUL.FTZ R7, R13, R35.reuse ;  /* 0x000000230d077220 */ /* 0x080fe20000410000 */
[C---:B------:R-:W-:Y:S01]  /*5540*/  FMUL.FTZ R6, R4.reuse, R35 ;  /* 0x0000002304067220 */ /* 0x040fe20000410000 */
        /* <DEDUP_REMOVED lines=8> */
.L_x_1848:
[----:B------:R-:W-:Y:S05]  /*55d0*/  BSYNC B2 ;  /* 0x0000000000027941 */ /* 0x000fea0003800000 */
.L_x_1847:
[----:B-1----:R0:W-:Y:S02]  /*55e0*/  ST.E.128 desc[UR60][R10.64], R4 ;  /* 0x000000040a007985 */ /* 0x0021e4000c101d3c */
.L_x_1846:
[----:B------:R-:W-:Y:S05]  /*55f0*/  BSYNC B1 ;  /* 0x0000000000017941 */ /* 0x000fea0003800000 */
.L_x_1845:
        /* <DEDUP_REMOVED lines=10> */
[----:B------:R-:W-:Y:S02]  /*56a0*/  SHF.R.U32.HI R12, RZ, 0x8, R29 ;  /* 0x00000008ff0c7819 */ /* 0x000fe4000001161d */
[----:B------:R-:W-:Y:S01]  /*56b0*/  LOP3.LUT R8, R9, 0xff0000ff, RZ, 0xc0, !PT ;  /* 0xff0000ff09087812 */ /* 0x000fe200078ec0ff */
[----:B------:R-:W-:Y:S01]  /*56c0*/  IMAD.SHL.U32 R7, R30, 0x100, RZ ;  /* 0x000001001e077824 */ /* 0x000fe200078e00ff */
[----:B------:R-:W-:Y:S01]  /*56d0*/  SHF.R.U32.HI R13, RZ, 0x10, R9 ;  /* 0x00000010ff0d7819 */ /* 0x000fe20000011609 */
[----:B------:R-:W-:Y:S01]  /*56e0*/  IMAD.MOV.U32 R9, RZ, RZ, R6 ;  /* 0x000000ffff097224 */ /* 0x000fe200078e0006 */
[----:B------:R-:W-:Y:S01]  /*56f0*/  SHF.R.U32.HI R28, RZ, 0x10, R29 ;  /* 0x00000010ff1c7819 */ /* 0x000fe2000001161d */
[----:B------:R-:W-:Y:S01]  /*5700*/  IMAD.SHL.U32 R6, R12, 0x100, RZ ;  /* 0x000001000c067824 */ /* 0x000fe200078e00ff */
        /* <DEDUP_REMOVED lines=96> */
.L_x_1850:
[----:B------:R-:W-:Y:S05]  /*5d10*/  BSYNC B1 ;  /* 0x0000000000017941 */ /* 0x000fea0003800000 */
.L_x_1849:
[----:B----4-:R0:W-:Y:S01]  /*5d20*/  ST.E.128 desc[UR60][R14.64], R4 ;  /* 0x000000040e007985 */ /* 0x0101e2000c101d3c */
[----:B------:R-:W-:Y:S05]  /*5d30*/  BRA `(.L_x_1844) ;  /* 0x0000003800007947 */ /* 0x000fea0003800000 */
.L_x_1815:
[----:B------:R-:W2:Y:S01]  /*5d40*/  LDL R9, [R1+0x4] ;  /* 0x0000040001097983 */ /* 0x000ea20000100800 */
[----:B------:R-:W-:Y:S01]  /*5d50*/  VIADD R8, R194, 0x40 ;  /* 0x00000040c2087836 */ /* 0x000fe20000000000 */
[----:B------:R-:W-:-:S04]  /*5d60*/  CS2R R30, SRZ ;  /* 0x00000000001e7805 */ /* 0x000fc8000001ff00 */
[----:B------:R-:W-:Y:S01]  /*5d70*/  ISETP.GE.AND P3, PT, R8, R95, PT ;  /* 0x0000005f0800720c */ /* 0x000fe20003f66270 */
[----:B------:R-:W-:-:S03]  /*5d80*/  VIADD R8, R194, 0x80 ;  /* 0x00000080c2087836 */ /* 0x000fc60000000000 */
[----:B------:R-:W-:-:S13]  /*5d90*/  ISETP.GE.OR P3, PT, R18, R103, P3 ;  /* 0x000000671200720c */ /* 0x000fda0001f66670 */
[----:B------:R-:W0:Y:S08]  /*5da0*/  @!P3 LDC.64 R12, c[0x0][0x3e8] ;  /* 0x0000fa00ff0cbb82 */ /* 0x000e300000000a00 */
[----:B------:R-:W1:Y:S01]  /*5db0*/  @!P3 LDC.64 R28, c[0x0][0x400] ;  /* 0x00010000ff1cbb82 */ /* 0x000e620000000a00 */
[----:B------:R-:W-:Y:S02]  /*5dc0*/  CS2R R34, SRZ ;  /* 0x0000000000227805 */ /* 0x000fe4000001ff00 */
[----:B------:R-:W-:-:S02]  /*5dd0*/  CS2R R32, SRZ ;  /* 0x0000000000207805 */ /* 0x000fc4000001ff00 */
[----:B------:R-:W-:Y:S02]  /*5de0*/  CS2R R38, SRZ ;  /* 0x0000000000267805 */ /* 0x000fe4000001ff00 */
[----:B------:R-:W-:Y:S02]  /*5df0*/  CS2R R36, SRZ ;  /* 0x0000000000247805 */ /* 0x000fe4000001ff00 */
[----:B------:R-:W-:Y:S02]  /*5e00*/  CS2R R42, SRZ ;  /* 0x00000000002a7805 */ /* 0x000fe4000001ff00 */
[----:B------:R-:W-:Y:S02]  /*5e10*/  CS2R R40, SRZ ;  /* 0x0000000000287805 */ /* 0x000fe4000001ff00 */
[----:B------:R-:W-:Y:S02]  /*5e20*/  CS2R R46, SRZ ;  /* 0x00000000002e7805 */ /* 0x000fe4000001ff00 */
[----:B--2---:R-:W-:-:S02]  /*5e30*/  R2UR UR4, R9 ;  /* 0x00000000090472ca */ /* 0x004fc400000e0000 */
[----:B------:R-:W-:-:S04]  /*5e40*/  @!P3 IADD3 R9, P2, P4, R48, R4, R81 ;  /* 0x000000043009b210 */ /* 0x000fc80007c5e051 */
[----:B------:R-:W-:Y:S02]  /*5e50*/  @!P3 IADD3.X R14, R64, R86, R83, P2, P4 ;  /* 0x00000056400eb210 */ /* 0x000fe400017e8453 */
[----:B------:R-:W-:-:S04]  /*5e60*/  ISETP.GE.AND P4, PT, R194, R95, PT ;  /* 0x0000005fc200720c */ /* 0x000fc80003f86270 */
[----:B------:R-:W-:-:S13]  /*5e70*/  ISETP.GE.OR P4, PT, R18, R103, P4 ;  /* 0x000000671200720c */ /* 0x000fda0002786670 */
[----:B------:R-:W2:Y:S08]  /*5e80*/  @!P4 LDC.64 R44, c[0x0][0x3e8] ;  /* 0x0000fa00ff2ccb82 */ /* 0x000eb00000000a00 */
[----:B------:R-:W3:Y:S01]  /*5e90*/  @!P4 LDC.64 R96, c[0x0][0x400] ;  /* 0x00010000ff60cb82 */ /* 0x000ee20000000a00 */
[----:B--2---:R-:W-:-:S04]  /*5ea0*/  @!P4 IADD3 R44, P2, P5, R48, R44, R4 ;  /* 0x0000002c302cc210 */ /* 0x004fc80007d5e004 */
[----:B------:R-:W-:Y:S02]  /*5eb0*/  @!P4 IADD3.X R45, R64, R45, R86, P2, P5 ;  /* 0x0000002d402dc210 */ /* 0x000fe400017ea456 */
[----:B---3--:R-:W-:-:S04]  /*5ec0*/  @!P4 IADD3 R96, P2, P5, R54, R96, R6 ;  /* 0x000000603660c210 */ /* 0x008fc80007d5e006 */
[----:B------:R-:W-:Y:S02]  /*5ed0*/  @!P4 IADD3.X R97, R62, R97, R98, P2, P5 ;  /* 0x000000613e61c210 */ /* 0x000fe400017ea462 */
[----:B------:R-:W-:-:S04]  /*5ee0*/  ISETP.GE.AND P2, PT, R8, R95, PT ;  /* 0x0000005f0800720c */ /* 0x000fc80003f46270 */
[----:B------:R-:W-:-:S13]  /*5ef0*/  ISETP.GE.OR P2, PT, R18, R103, P2 ;  /* 0x000000671200720c */ /* 0x000fda0001746670 */
[----:B------:R-:W-:-:S04]  /*5f00*/  @!P2 IADD3 R5, P5, P6, R48, R80, R4 ;  /* 0x000000503005a210 */ /* 0x000fc80007ebe004 */
[----:B------:R-:W-:Y:S02]  /*5f10*/  @!P2 IADD3.X R10, R64, R82, R86, P5, P6 ;  /* 0x00000052400aa210 */ /* 0x000fe40002fec456 */
[----:B------:R-:W-:-:S04]  /*5f20*/  @!P3 IADD3 R15, P5, P6, R54, R6, R77 ;  /* 0x00000006360fb210 */ /* 0x000fc80007ebe04d */
[----:B------:R-:W-:Y:S02]  /*5f30*/  @!P3 IADD3.X R8, R62, R98, R79, P5, P6 ;  /* 0x000000623e08b210 */ /* 0x000fe40002fec44f */
[----:B------:R-:W-:-:S04]  /*5f40*/  @!P2 IADD3 R7, P5, P6, R54, R76, R6 ;  /* 0x0000004c3607a210 */ /* 0x000fc80007ebe006 */
[----:B------:R-:W-:Y:S02]  /*5f50*/  @!P2 IADD3.X R4, R62, R78, R98, P5, P6 ;  /* 0x0000004e3e04a210 */ /* 0x000fe40002fec462 */
[----:B0-----:R-:W-:-:S05]  /*5f60*/  @!P3 IADD3 R12, P5, R9, R12, RZ ;  /* 0x0000000c090cb210 */ /* 0x001fca0007fbe0ff */
[----:B------:R-:W-:Y:S01]  /*5f70*/  @!P3 IMAD.X R13, R14, 0x1, R13, P5 ;  /* 0x000000010e0db824 */ /* 0x000fe200028e060d */
[----:B-1----:R-:W-:-:S04]  /*5f80*/  @!P3 IADD3 R14, P5, R15, R28, RZ ;  /* 0x0000001c0f0eb210 */ /* 0x002fc80007fbe0ff */
[----:B------:R-:W2:Y:S01]  /*5f90*/  @!P3 LDG.E.128 R32, desc[UR60][R12.64] ;  /* 0x0000003c0c20b981 */ /* 0x000ea2000c1e1d00 */
[----:B------:R-:W-:Y:S01]  /*5fa0*/  @!P3 IMAD.X R15, R8, 0x1, R29, P5 ;  /* 0x00000001080fb824 */ /* 0x000fe200028e061d */
[----:B------:R-:W-:Y:S01]  /*5fb0*/  CS2R R28, SRZ ;  /* 0x00000000001c7805 */ /* 0x000fe2000001ff00 */
[----:B------:R-:W0:Y:S03]  /*5fc0*/  @!P2 LDC.64 R8, c[0x0][0x3e8] ;  /* 0x0000fa00ff08ab82 */ /* 0x000e260000000a00 */
[----:B------:R-:W3:Y:S04]  /*5fd0*/  @!P3 LDG.E.128 R36, desc[UR60][R14.64] ;  /* 0x0000003c0e24b981 */ /* 0x000ee8000c1e1d00 */
[----:B------:R-:W4:Y:S01]  /*5fe0*/  @!P4 LDG.E.128 R28, desc[UR60][R96.64] ;  /* 0x0000003c601cc981 */ /* 0x000f22000c1e1d00 */
[----:B0-----:R-:W-:-:S05]  /*5ff0*/  @!P2 IADD3 R8, P5, R5, R8, RZ ;  /* 0x000000080508a210 */ /* 0x001fca0007fbe0ff */
[----:B------:R-:W-:Y:S02]  /*6000*/  @!P2 IMAD.X R9, R10, 0x1, R9, P5 ;  /* 0x000000010a09a824 */ /* 0x000fe400028e0609 */
[----:B------:R-:W0:Y:S03]  /*6010*/  @!P2 LDC.64 R10, c[0x0][0x400] ;  /* 0x00010000ff0aab82 */ /* 0x000e260000000a00 */
[----:B------:R-:W5:Y:S01]  /*6020*/  @!P2 LDG.E.128 R40, desc[UR60][R8.64] ;  /* 0x0000003c0828a981 */ /* 0x000f62000c1e1d00 */
[----:B0-----:R-:W-:Y:S02]  /*6030*/  @!P2 IADD3 R10, P5, R7, R10, RZ ;  /* 0x0000000a070aa210 */ /* 0x001fe40007fbe0ff */
[----:B------:R-:W-:-:S03]  /*6040*/  CS2R R6, SRZ ;  /* 0x0000000000067805 */ /* 0x000fc6000001ff00 */
[----:B------:R-:W-:Y:S01]  /*6050*/  @!P2 IMAD.X R11, R4, 0x1, R11, P5 ;  /* 0x00000001040ba824 */ /* 0x000fe200028e060b */
[----:B------:R-:W-:-:S06]  /*6060*/  CS2R R4, SRZ ;  /* 0x0000000000047805 */ /* 0x000fcc000001ff00 */
[----:B------:R0:W5:Y:S02]  /*6070*/  @!P4 LDG.E.128 R4, desc[UR60][R44.64] ;  /* 0x0000003c2c04c981 */ /* 0x000164000c1e1d00 */
[----:B0-----:R-:W-:-:S06]  /*6080*/  CS2R R44, SRZ ;  /* 0x00000000002c7805 */ /* 0x001fcc000001ff00 */
[----:B------:R-:W5:Y:S01]  /*6090*/  @!P2 LDG.E.128 R44, desc[UR60][R10.64] ;  /* 0x0000003c0a2ca981 */ /* 0x000f62000c1e1d00 */
[----:B------:R-:W-:-:S06]  /*60a0*/  UISETP.NE.AND UP0, UPT, UR4, 0x3, UPT ;  /* 0x000000030400788c */ /* 0x000fcc000bf05270 */
[----:B------:R-:W-:Y:S02]  /*60b0*/  PLOP3.LUT P5, PT, PT, PT, UP0, 0x80, 0x0 ;  /* 0x000000000000781c */ /* 0x000fe40003faf008 */
[----:B------:R-:W-:Y:S01]  /*60c0*/  ISETP.GE.AND P2, PT, R18, R103, PT ;  /* 0x000000671200720c */ /* 0x000fe20003f46270 */
[----:B--2---:R-:W-:Y:S02]  /*60d0*/  IMAD.MOV.U32 R110, RZ, RZ, R34 ;  /* 0x000000ffff6e7224 */ /* 0x004fe400078e0022 */
[----:B------:R-:W-:Y:S02]  /*60e0*/  IMAD.MOV.U32 R111, RZ, RZ, R32 ;  /* 0x000000ffff6f7224 */ /* 0x000fe400078e0020 */
[----:B---3--:R-:W-:Y:S02]  /*60f0*/  IMAD.MOV.U32 R112, RZ, RZ, R38 ;  /* 0x000000ffff707224 */ /* 0x008fe400078e0026 */
[----:B------:R-:W-:Y:S02]  /*6100*/  IMAD.MOV.U32 R113, RZ, RZ, R36 ;  /* 0x000000ffff717224 */ /* 0x000fe400078e0024 */
[----:B----4-:R-:W-:-:S02]  /*6110*/  IMAD.MOV.U32 R116, RZ, RZ, R30 ;  /* 0x000000ffff747224 */ /* 0x010fc400078e001e */
[----:B------:R-:W-:Y:S02]  /*6120*/  IMAD.MOV.U32 R118, RZ, RZ, R28 ;  /* 0x000000ffff767224 */ /* 0x000fe400078e001c */
[----:B-----5:R-:W-:Y:S02]  /*6130*/  IMAD.MOV.U32 R107, RZ, RZ, R42 ;  /* 0x000000ffff6b7224 */ /* 0x020fe400078e002a */
[----:B------:R-:W-:Y:S02]  /*6140*/  IMAD.MOV.U32 R108, RZ, RZ, R40 ;  /* 0x000000ffff6c7224 */ /* 0x000fe400078e0028 */
[----:B------:R-:W-:Y:S02]  /*6150*/  IMAD.MOV.U32 R115, RZ, RZ, R6 ;  /* 0x000000ffff737224 */ /* 0x000fe400078e0006 */
[----:B------:R-:W-:Y:S02]  /*6160*/  IMAD.MOV.U32 R117, RZ, RZ, R4 ;  /* 0x000000ffff757224 */ /* 0x000fe400078e0004 */
[----:B------:R-:W-:-:S02]  /*6170*/  IMAD.MOV.U32 R106, RZ, RZ, R46 ;  /* 0x000000ffff6a7224 */ /* 0x000fc400078e002e */
[----:B------:R-:W-:Y:S01]  /*6180*/  IMAD.MOV.U32 R105, RZ, RZ, R44 ;  /* 0x000000ffff697224 */ /* 0x000fe200078e002c */
[----:B------:R-:W-:Y:S06]  /*6190*/  @!P5 BRA `(.L_x_1851) ;  /* 0x000000000004d947 */ /* 0x000fec0003800000 */
[----:B------:R-:W-:Y:S01]  /*61a0*/  BPT.TRAP 0x1 ;  /* 0x000000040000795c */ /* 0x000fe20000300000 */
.L_x_1851:
[----:B------:R-:W-:Y:S01]  /*61b0*/  IMAD R86, R191, 0x8, R17 ;  /* 0x00000008bf567824 */ /* 0x000fe200078e0211 */
[----:B------:R-:W-:Y:S01]  /*61c0*/  SHF.L.U32 R98, R200, 0x1f, RZ ;  /* 0x0000001fc8627819 */ /* 0x000fe200000006ff */
[----:B------:R-:W0:Y:S01]  /*61d0*/  LDC R103, c[0x0][0x2f4] ;  /* 0x0000bd00ff677b82 */ /* 0x000e220000000800 */
[----:B------:R-:W-:Y:S02]  /*61e0*/  BSSY B1, `(.L_x_1852) ;  /* 0x0000003000017945 */ /* 0x000fe40003800000 */
[----:B------:R-:W1:Y:S02]  /*61f0*/  SYNCS.PHASECHK.TRANS64.TRYWAIT P3, [R86+URZ+0x22890], R98 ;  /* 0x02289062560075a7 */ /* 0x000e64000806017f */
[----:B-1----:R-:W-:Y:S05]  /*6200*/  @!P3 BRA `(.L_x_1853) ;  /* 0x000002800090b947 */ /* 0x002fea0003800000 */
.L_x_2214:
[----:B------:R-:W-:Y:S05]  /*6210*/  BSYNC B1 ;  /* 0x0000000000017941 */ /* 0x000fea0003800000 */
.L_x_1852:
[----:B------:R-:W-:Y:S01]  /*6220*/  UMOV UR4, 0xffffffff ;  /* 0xffffffff00047882 */ /* 0x000fe20000000000 */
[----:B0-----:R-:W-:Y:S02]  /*6230*/  IMAD.IADD R109, R103, 0x1, -R70 ;  /* 0x00000001676d7824 */ /* 0x001fe400078e0a46 */
[----:B------:R-:W-:Y:S05]  /*6240*/  BRA.DIV UR4, `(.L_x_1854) ;  /* 0x0000028204947947 */ /* 0x000fea000b800000 */
[----:B------:R0:W2:Y:S04]  /*6250*/  SHFL.IDX PT, R102, R99, RZ, 0x1c1f ;  /* 0x001c1fff63667589 */ /* 0x0000a800000e0000 */
[----:B------:R0:W3:Y:S02]  /*6260*/  SHFL.IDX PT, R101, R100, RZ, 0x1c1f ;  /* 0x001c1fff64657589 */ /* 0x0000e400000e0000 */
.L_x_2218:
[----:B------:R-:W-:Y:S01]  /*6270*/  ISETP.GE.OR P3, PT, R194, R95, P1 ;  /* 0x0000005fc200720c */ /* 0x000fe20000f66670 */
[----:B------:R-:W-:-:S12]  /*6280*/  BSSY B1, `(.L_x_1855) ;  /* 0x00000e8000017945 */ /* 0x000fd80003800000 */
[----:B------:R-:W-:Y:S05]  /*6290*/  @P3 BRA `(.L_x_1856) ;  /* 0x0000000c00983947 */ /* 0x000fea0003800000 */
[----:B------:R-:W-:Y:S01]  /*62a0*/  SEL R8, R70, R109, !P0 ;  /* 0x0000006d46087207 */ /* 0x000fe20004000000 */
[----:B------:R-:W-:Y:S01]  /*62b0*/  BSSY B2, `(.L_x_1857) ;  /* 0x00000df000027945 */ /* 0x000fe20003800000 */
[----:B---3--:R-:W-:Y:S02]  /*62c0*/  IADD3 R96, P3, R60, R101, RZ ;  /* 0x000000653c607210 */ /* 0x008fe40007f7e0ff */
[----:B------:R-:W-:-:S03]  /*62d0*/  SHF.R.S32.HI R9, RZ, 0x1f, R8 ;  /* 0x0000001fff097819 */ /* 0x000fc60000011408 */
[----:B--2---:R-:W-:Y:S01]  /*62e0*/  IMAD.X R97, R102, 0x1, R59, P3 ;  /* 0x0000000166617824 */ /* 0x004fe200018e063b */
        /* <DEDUP_REMOVED lines=20> */
[----:B------:R-:W-:-:S02]  /*6430*/  SHF.R.U32.HI R123, RZ, 0x8, R7 ;  /* 0x00000008ff7b7819 */ /* 0x000fc40000011607 */
[----:B------:R-:W-:Y:S01]  /*6440*/  LOP3.LUT R30, R29, 0xff0000ff, RZ, 0xc0, !PT ;  /* 0xff0000ff1d1e7812 */ /* 0x000fe200078ec0ff */
[----:B------:R-:W-:Y:S01]  /*6450*/  IMAD.SHL.U32 R8, R120, 0x100, RZ ;  /* 0x0000010078087824 */ /* 0x000fe200078e00ff */
[----:B------:R-:W-:Y:S01]  /*6460*/  SHF.R.U32.HI R121, RZ, 0x10, R29 ;  /* 0x00000010ff797819 */ /* 0x000fe2000001161d */
[----:B------:R-:W-:Y:S01]  /*6470*/  IMAD.SHL.U32 R29, R122, 0x100, RZ ;  /* 0x000001007a1d7824 */ /* 0x000fe200078e00ff */
[----:B------:R-:W-:Y:S02]  /*6480*/  LOP3.LUT R6, R7, 0xff0000ff, RZ, 0xc0, !PT ;  /* 0xff0000ff07067812 */ /* 0x000fe400078ec0ff */
[----:B------:R-:W-:Y:S01]  /*6490*/  SHF.R.U32.HI R125, RZ, 0x10, R7 ;  /* 0x00000010ff7d7819 */ /* 0x000fe20000011607 */
[----:B------:R-:W-:Y:S01]  /*64a0*/  IMAD.SHL.U32 R7, R123, 0x100, RZ ;  /* 0x000001007b077824 */ /* 0x000fe200078e00ff */
[----:B------:R-:W-:Y:S02]  /*64b0*/  LOP3.LUT R119, R31, 0xff0000ff, RZ, 0xc0, !PT ;  /* 0xff0000ff1f777812 */ /* 0x000fe400078ec0ff */
[----:B------:R-:W-:Y:S01]  /*64c0*/  SHF.R.U32.HI R124, RZ, 0x10, R31 ;  /* 0x00000010ff7c7819 */ /* 0x000fe2000001161f */
[----:B---3--:R-:W-:Y:S01]  /*64d0*/  IMAD.MOV.U32 R31, RZ, RZ, R12 ;  /* 0x000000ffff1f7224 */ /* 0x008fe200078e000c */
[----:B------:R-:W-:Y:S01]  /*64e0*/  LOP3.LUT R4, R4, 0xff00, R5, 0xf8, !PT ;  /* 0x0000ff0004047812 */ /* 0x000fe200078ef805 */
[----:B------:R-:W-:Y:S01]  /*64f0*/  IMAD.U32 R5, R126, 0x10000, RZ ;  /* 0x000100007e057824 */ /* 0x000fe200078e00ff */
[----:B------:R-:W-:Y:S01]  /*6500*/  LOP3.LUT R120, R30, 0xff00, R29, 0xf8, !PT ;  /* 0x0000ff001e787812 */ /* 0x000fe200078ef81d */
[----:B------:R-:W-:Y:S01]  /*6510*/  IMAD.U32 R124, R124, 0x10000, RZ ;  /* 0x000100007c7c7824 */ /* 0x000fe200078e00ff */
[----:B------:R-:W-:-:S02]  /*6520*/  LOP3.LUT R123, R119, 0xff00, R8, 0xf8, !PT ;  /* 0x0000ff00777b7812 */ /* 0x000fc400078ef808 */
[----:B------:R-:W-:Y:S02]  /*6530*/  LOP3.LUT R7, R6, 0xff00, R7, 0xf8, !PT ;  /* 0x0000ff0006077812 */ /* 0x000fe400078ef807 */
[----:B------:R-:W-:Y:S02]  /*6540*/  F2FP.F16.E4M3.UNPACK_B R122, R118.H1 ;  /* 0x00000076ff7a723e */ /* 0x000fe400030006ff */
[----:B------:R-:W-:Y:S02]  /*6550*/  F2FP.F16.E4M3.UNPACK_B R119, R31.H1 ;  /* 0x0000001fff77723e */ /* 0x000fe400030006ff */
[-C--:B------:R-:W-:Y:S02]  /*6560*/  F2FP.F16.E4M3.UNPACK_B R29, R28.reuse.H1 ;  /* 0x0000001cff1d723e */ /* 0x080fe400030006ff */
[----:B------:R-:W-:Y:S01]  /*6570*/  LOP3.LUT R6, R4, 0xff0000, R5, 0xf8, !PT ;  /* 0x00ff000004067812 */ /* 0x000fe200078ef805 */
[----:B------:R-:W-:Y:S01]  /*6580*/  IMAD.U32 R4, R125, 0x10000, RZ ;  /* 0x000100007d047824 */ /* 0x000fe200078e00ff */
[----:B------:R-:W-:Y:S01]  /*6590*/  F2FP.F16.E4M3.UNPACK_B R30, R117.H1 ;  /* 0x00000075ff1e723e */ /* 0x000fe200030006ff */
[----:B------:R-:W-:Y:S01]  /*65a0*/  HADD2.F32 R5, -RZ, R122.H0_H0 ;  /* 0x2000007aff057230 */ /* 0x000fe20000004100 */
[----:B------:R-:W-:Y:S01]  /*65b0*/  F2FP.F16.E4M3.UNPACK_B R28, R28 ;  /* 0x0000001cff1c723e */ /* 0x000fe200020006ff */
[----:B------:R-:W-:Y:S01]  /*65c0*/  HADD2.F32 R12, -RZ, R119.H0_H0 ;  /* 0x20000077ff0c7230 */ /* 0x000fe20000004100 */
[----:B------:R-:W-:Y:S01]  /*65d0*/  LOP3.LUT R4, R7, 0xff0000, R4, 0xf8, !PT ;  /* 0x00ff000007047812 */ /* 0x000fe200078ef804 */
[----:B------:R-:W-:Y:S01]  /*65e0*/  HADD2.F32 R8, -RZ, R29.H0_H0 ;  /* 0x2000001dff087230 */ /* 0x000fe20000004100 */
[----:B------:R-:W-:Y:S01]  /*65f0*/  F2FP.F16.E4M3.UNPACK_B R31, R31 ;  /* 0x0000001fff1f723e */ /* 0x000fe200020006ff */
[----:B------:R-:W-:-:S02]  /*6600*/  IMAD.U32 R7, R121, 0x10000, RZ ;  /* 0x0001000079077824 */ /* 0x000fc400078e00ff */
[-C--:B------:R-:W-:Y:S01]  /*6610*/  FMUL.FTZ R125, R12, R5.reuse ;  /* 0x000000050c7d7220 */ /* 0x080fe20000410000 */
[----:B------:R-:W-:Y:S02]  /*6620*/  HADD2.F32 R121, -RZ, R30.H0_H0 ;  /* 0x2000001eff797230 */ /* 0x000fe40000004100 */
[----:B------:R-:W-:Y:S01]  /*6630*/  FMUL.FTZ R127, R8, R5 ;  /* 0x00000005087f7220 */ /* 0x000fe20000410000 */
[----:B------:R-:W-:Y:S01]  /*6640*/  LOP3.LUT R5, R123, 0xff0000, R124, 0xf8, !PT ;  /* 0x00ff00007b057812 */ /* 0x000fe200078ef87c */
[----:B------:R-:W-:Y:S01]  /*6650*/  HADD2.F32 R123, -RZ, R122.H1_H1 ;  /* 0x3000007aff7b7230 */ /* 0x000fe20000004100 */
[----:B------:R-:W-:Y:S01]  /*6660*/  LOP3.LUT R7, R120, 0xff0000, R7, 0xf8, !PT ;  /* 0x00ff000078077812 */ /* 0x000fe200078ef807 */
[-C--:B------:R-:W-:Y:S01]  /*6670*/  FFMA.FTZ R8, R8, R121.reuse, -R125 ;  /* 0x0000007908087223 */ /* 0x080fe2000001087d */
[----:B------:R-:W-:Y:S01]  /*6680*/  FFMA.FTZ R12, R12, R121, R127 ;  /* 0x000000790c0c7223 */ /* 0x000fe2000001007f */
[----:B------:R-:W-:Y:S01]  /*6690*/  HADD2.F32 R120, -RZ, R30.H1_H1 ;  /* 0x3000001eff787230 */ /* 0x000fe20000004100 */
[----:B------:R-:W-:Y:S01]  /*66a0*/  F2FP.F16.E4M3.UNPACK_B R121, R118 ;  /* 0x00000076ff79723e */ /* 0x000fe200020006ff */
[----:B------:R-:W-:Y:S01]  /*66b0*/  HADD2.F32 R119, -RZ, R119.H1_H1 ;  /* 0x30000077ff777230 */ /* 0x000fe20000004100 */
[----:B------:R-:W-:Y:S01]  /*66c0*/  F2FP.F16.E4M3.UNPACK_B R118, R117 ;  /* 0x00000075ff76723e */ /* 0x000fe200020006ff */
[----:B------:R-:W-:-:S02]  /*66d0*/  HADD2.F32 R30, -RZ, R29.H1_H1 ;  /* 0x3000001dff1e7230 */ /* 0x000fc40000004100 */
[----:B------:R-:W-:Y:S02]  /*66e0*/  HADD2.F32 R122, -RZ, R121.H0_H0 ;  /* 0x20000079ff7a7230 */ /* 0x000fe40000004100 */
[CC--:B------:R-:W-:Y:S01]  /*66f0*/  FMUL.FTZ R125, R119.reuse, R123.reuse ;  /* 0x0000007b777d7220 */ /* 0x0c0fe20000410000 */
[----:B------:R-:W-:Y:S02]  /*6700*/  HADD2.F32 R29, -RZ, R28.H0_H0 ;  /* 0x2000001cff1d7230 */ /* 0x000fe40000004100 */
[C---:B------:R-:W-:Y:S01]  /*6710*/  FMUL.FTZ R124, R30.reuse, R123 ;  /* 0x0000007b1e7c7220 */ /* 0x040fe20000410000 */
[----:B------:R-:W-:Y:S02]  /*6720*/  HADD2.F32 R117, -RZ, R31.H0_H0 ;  /* 0x2000001fff757230 */ /* 0x000fe40000004100 */
[-C--:B------:R-:W-:Y:S01]  /*6730*/  FFMA.FTZ R125, R30, R120.reuse, -R125 ;  /* 0x000000781e7d7223 */ /* 0x080fe2000001087d */
[----:B------:R-:W-:Y:S02]  /*6740*/  HADD2.F32 R30, -RZ, R118.H0_H0 ;  /* 0x20000076ff1e7230 */ /* 0x000fe40000004100 */
[----:B------:R-:W-:Y:S01]  /*6750*/  FFMA.FTZ R127, R119, R120, R124 ;  /* 0x00000078777f7223 */ /* 0x000fe2000001007c */
[----:B------:R-:W-:Y:S01]  /*6760*/  FMUL.FTZ R124, R29, R122 ;  /* 0x0000007a1d7c7220 */ /* 0x000fe20000410000 */
[----:B------:R-:W-:-:S02]  /*6770*/  HADD2.F32 R121, -RZ, R121.H1_H1 ;  /* 0x30000079ff797230 */ /* 0x000fc40000004100 */
[C---:B------:R-:W-:Y:S01]  /*6780*/  FMUL.FTZ R120, R117.reuse, R122 ;  /* 0x0000007a75787220 */ /* 0x040fe20000410000 */
[----:B------:R-:W-:Y:S02]  /*6790*/  HADD2.F32 R31, -RZ, R31.H1_H1 ;  /* 0x3000001fff1f7230 */ /* 0x000fe40000004100 */
[-C--:B------:R-:W-:Y:S01]  /*67a0*/  FFMA.FTZ R124, R117, R30.reuse, R124 ;  /* 0x0000001e757c7223 */ /* 0x080fe2000001007c */
[----:B------:R-:W-:Y:S02]  /*67b0*/  HADD2.F32 R28, -RZ, R28.H1_H1 ;  /* 0x3000001cff1c7230 */ /* 0x000fe40000004100 */
[----:B------:R-:W-:Y:S01]  /*67c0*/  FFMA.FTZ R122, R29, R30, -R120 ;  /* 0x0000001e1d7a7223 */ /* 0x000fe20000010878 */
[----:B------:R-:W-:Y:S02]  /*67d0*/  HADD2.F32 R118, -RZ, R118.H1_H1 ;  /* 0x30000076ff767230 */ /* 0x000fe40000004100 */
[-C--:B------:R-:W-:Y:S01]  /*67e0*/  FMUL.FTZ R117, R31, R121.reuse ;  /* 0x000000791f757220 */ /* 0x080fe20000410000 */
[----:B------:R-:W-:Y:S01]  /*67f0*/  F2FP.F16.E4M3.UNPACK_B R29, R116.H1 ;  /* 0x00000074ff1d723e */ /* 0x000fe200030006ff */
[C---:B------:R-:W-:Y:S01]  /*6800*/  FMUL.FTZ R126, R28.reuse, R121 ;  /* 0x000000791c7e7220 */ /* 0x040fe20000410000 */
[----:B------:R-:W-:Y:S01]  /*6810*/  F2FP.F16.E4M3.UNPACK_B R30, R14.H1 ;  /* 0x0000000eff1e723e */ /* 0x000fe200030006ff */
[----:B------:R-:W-:Y:S01]  /*6820*/  FFMA.FTZ R121, R28, R118, -R117 ;  /* 0x000000761c797223 */ /* 0x000fe20000010875 */
[----:B------:R-:W-:Y:S01]  /*6830*/  F2FP.F16.E4M3.UNPACK_B R119, R115.H1 ;  /* 0x00000073ff77723e */ /* 0x000fe200030006ff */
[----:B------:R-:W-:Y:S01]  /*6840*/  HADD2.F32 R120, -RZ, R29.H0_H0 ;  /* 0x2000001dff787230 */ /* 0x000fe20000004100 */
[----:B------:R-:W-:Y:S01]  /*6850*/  F2FP.F16.E4M3.UNPACK_B R28, R10.H1 ;  /* 0x0000000aff1c723e */ /* 0x000fe200030006ff */
[----:B------:R-:W-:-:S02]  /*6860*/  HADD2.F32 R117, -RZ, R30.H0_H0 ;  /* 0x2000001eff757230 */ /* 0x000fc40000004100 */
[----:B------:R-:W-:Y:S01]  /*6870*/  FFMA.FTZ R123, R31, R118, R126 ;  /* 0x000000761f7b7223 */ /* 0x000fe2000001007e */
[----:B------:R-:W-:Y:S01]  /*6880*/  HADD2.F32 R31, -RZ, R29.H1_H1 ;  /* 0x3000001dff1f7230 */ /* 0x000fe20000004100 */
[----:B------:R-:W-:Y:S01]  /*6890*/  F2FP.F16.E4M3.UNPACK_B R116, R116 ;  /* 0x00000074ff74723e */ /* 0x000fe200020006ff */
[----:B------:R-:W-:Y:S02]  /*68a0*/  HADD2.F32 R29, -RZ, R28.H0_H0 ;  /* 0x2000001cff1d7230 */ /* 0x000fe40000004100 */
[----:B------:R-:W-:Y:S01]  /*68b0*/  FMUL.FTZ R126, R117, R120 ;  /* 0x00000078757e7220 */ /* 0x000fe20000410000 */
[----:B------:R-:W-:Y:S01]  /*68c0*/  HADD2.F32 R118, -RZ, R119.H0_H0 ;  /* 0x20000077ff767230 */ /* 0x000fe20000004100 */
[----:B------:R-:W-:Y:S01]  /*68d0*/  F2FP.F16.E4M3.UNPACK_B R10, R10 ;  /* 0x0000000aff0a723e */ /* 0x000fe200020006ff */
[----:B------:R-:W-:Y:S02]  /*68e0*/  HADD2.F32 R30, -RZ, R30.H1_H1 ;  /* 0x3000001eff1e7230 */ /* 0x000fe40000004100 */
[----:B------:R-:W-:Y:S01]  /*68f0*/  FMUL.FTZ R120, R29, R120 ;  /* 0x000000781d787220 */ /* 0x000fe20000410000 */
[----:B------:R-:W-:-:S02]  /*6900*/  HADD2.F32 R28, -RZ, R28.H1_H1 ;  /* 0x3000001cff1c7230 */ /* 0x000fc40000004100 */
[-C--:B------:R-:W-:Y:S01]  /*6910*/  FFMA.FTZ R126, R29, R118.reuse, -R126 ;  /* 0x000000761d7e7223 */ /* 0x080fe2000001087e */
[----:B------:R-:W-:Y:S02]  /*6920*/  HADD2.F32 R119, -RZ, R119.H1_H1 ;  /* 0x30000077ff777230 */ /* 0x000fe40000004100 */
[----:B------:R-:W-:Y:S01]  /*6930*/  FMUL.FTZ R29, R30, R31 ;  /* 0x0000001f1e1d7220 */ /* 0x000fe20000410000 */
[----:B------:R-:W-:Y:S01]  /*6940*/  F2FP.F16.E4M3.UNPACK_B R115, R115 ;  /* 0x00000073ff73723e */ /* 0x000fe200020006ff */
[C---:B------:R-:W-:Y:S01]  /*6950*/  FMUL.FTZ R31, R28.reuse, R31 ;  /* 0x0000001f1c1f7220 */ /* 0x040fe20000410000 */
[----:B------:R-:W-:Y:S01]  /*6960*/  FFMA.FTZ R118, R117, R118, R120 ;  /* 0x0000007675767223 */ /* 0x000fe20000010078 */
[-C--:B------:R-:W-:Y:S01]  /*6970*/  FFMA.FTZ R133, R28, R119.reuse, -R29 ;  /* 0x000000771c857223 */ /* 0x080fe2000001081d */
[----:B------:R-:W-:Y:S01]  /*6980*/  F2FP.F16.E4M3.UNPACK_B R28, R14 ;  /* 0x0000000eff1c723e */ /* 0x000fe200020006ff */
[----:B------:R-:W-:Y:S01]  /*6990*/  FFMA.FTZ R135, R30, R119, R31 ;  /* 0x000000771e877223 */ /* 0x000fe2000001001f */
[----:B------:R-:W-:Y:S01]  /*69a0*/  HADD2.F32 R31, -RZ, R116.H0_H0 ;  /* 0x20000074ff1f7230 */ /* 0x000fe20000004100 */
[----:B------:R-:W-:Y:S01]  /*69b0*/  F2FP.SATFINITE.E4M3.F32.PACK_AB_MERGE_C R8, R125, R8, RZ ;  /* 0x000000087d08723e */ /* 0x000fe200048070ff */
[----:B------:R-:W-:Y:S01]  /*69c0*/  HADD2.F32 R14, -RZ, R10.H0_H0 ;  /* 0x2000000aff0e7230 */ /* 0x000fe20000004100 */
[----:B------:R-:W-:Y:S01]  /*69d0*/  F2FP.SATFINITE.E4M3.F32.PACK_AB_MERGE_C R12, R127, R12, RZ ;  /* 0x0000000c7f0c723e */ /* 0x000fe200048070ff */
[----:B------:R-:W-:Y:S01]  /*69e0*/  HADD2.F32 R29, -RZ, R28.H0_H0 ;  /* 0x2000001cff1d7230 */ /* 0x000fe20000004100 */
[----:B------:R-:W-:Y:S01]  /*69f0*/  F2FP.SATFINITE.E4M3.F32.PACK_AB_MERGE_C R135, R135, R118, RZ ;  /* 0x000000768787723e */ /* 0x000fe200048070ff */
[----:B------:R-:W-:-:S02]  /*6a00*/  HADD2.F32 R117, -RZ, R116.H1_H1 ;  /* 0x30000074ff757230 */ /* 0x000fc40000004100 */
[-C--:B------:R-:W-:Y:S01]  /*6a10*/  FMUL.FTZ R116, R14, R31.reuse ;  /* 0x0000001f0e747220 */ /* 0x080fe20000410000 */
[----:B------:R-:W-:Y:S02]  /*6a20*/  HADD2.F32 R10, -RZ, R10.H1_H1 ;  /* 0x3000000aff0a7230 */ /* 0x000fe40000004100 */
[----:B------:R-:W-:Y:S01]  /*6a30*/  FMUL.FTZ R119, R29, R31 ;  /* 0x0000001f1d777220 */ /* 0x000fe20000410000 */
[----:B------:R-:W-:Y:S01]  /*6a40*/  HADD2.F32 R28, -RZ, R28.H1_H1 ;  /* 0x3000001cff1c7230 */ /* 0x000fe20000004100 */
[----:B------:R-:W-:Y:S01]  /*6a50*/  F2FP.F16.E4M3.UNPACK_B R118, R7 ;  /* 0x00000007ff76723e */ /* 0x000fe200020006ff */
[--C-:B------:R-:W-:Y:S02]  /*6a60*/  HADD2.F32 R30, -RZ, R115.reuse.H0_H0 ;  /* 0x20000073ff1e7230 */ /* 0x100fe40000004100 */
[-C--:B------:R-:W-:Y:S01]  /*6a70*/  FMUL.FTZ R131, R10, R117.reuse ;  /* 0x000000750a837220 */ /* 0x080fe20000410000 */
[----:B------:R-:W-:Y:S02]  /*6a80*/  HADD2.F32 R115, -RZ, R115.H1_H1 ;  /* 0x30000073ff737230 */ /* 0x000fe40000004100 */
[----:B------:R-:W-:Y:S01]  /*6a90*/  FMUL.FTZ R31, R28, R117 ;  /* 0x000000751c1f7220 */ /* 0x000fe20000410000 */
[----:B------:R-:W-:Y:S01]  /*6aa0*/  F2FP.SATFINITE.E4M3.F32.PACK_AB_MERGE_C R8, R121, R122, R8 ;  /* 0x0000007a7908723e */ /* 0x000fe20004807008 */
[-C--:B------:R-:W-:Y:S01]  /*6ab0*/  FFMA.FTZ R117, R29, R30.reuse, R116 ;  /* 0x0000001e1d757223 */ /* 0x080fe20000010074 */
[----:B------:R-:W-:Y:S01]  /*6ac0*/  F2FP.F16.E4M3.UNPACK_B R29, R9 ;  /* 0x00000009ff1d723e */ /* 0x000fe200020006ff */
[----:B------:R-:W-:Y:S01]  /*6ad0*/  FFMA.FTZ R14, R14, R30, -R119 ;  /* 0x0000001e0e0e7223 */ /* 0x000fe20000010877 */
[-C--:B------:R-:W-:Y:S01]  /*6ae0*/  FFMA.FTZ R129, R10, R115.reuse, -R31 ;  /* 0x000000730a817223 */ /* 0x080fe2000001081f */
[----:B------:R-:W-:Y:S01]  /*6af0*/  FFMA.FTZ R120, R28, R115, R131 ;  /* 0x000000731c787223 */ /* 0x000fe20000010083 */
[----:B------:R-:W-:Y:S01]  /*6b00*/  F2FP.SATFINITE.E4M3.F32.PACK_AB_MERGE_C R10, R133, R126, RZ ;  /* 0x0000007e850a723e */ /* 0x000fe200048070ff */
[--C-:B------:R-:W-:Y:S01]  /*6b10*/  HADD2.F32 R119, -RZ, R118.reuse.H0_H0 ;  /* 0x20000076ff777230 */ /* 0x100fe20000004100 */
[----:B------:R-:W-:Y:S01]  /*6b20*/  F2FP.F16.E4M3.UNPACK_B R30, R13 ;  /* 0x0000000dff1e723e */ /* 0x000fe200020006ff */
[----:B------:R-:W-:Y:S01]  /*6b30*/  HADD2.F32 R28, -RZ, R29.H0_H0 ;  /* 0x2000001dff1c7230 */ /* 0x000fe20000004100 */
[----:B------:R-:W-:Y:S01]  /*6b40*/  F2FP.F16.E4M3.UNPACK_B R116, R6 ;  /* 0x00000006ff74723e */ /* 0x000fe200020006ff */
[----:B------:R-:W-:Y:S01]  /*6b50*/  HADD2.F32 R118, -RZ, R118.H1_H1 ;  /* 0x30000076ff767230 */ /* 0x000fe20000004100 */
[----:B------:R-:W-:Y:S01]  /*6b60*/  F2FP.SATFINITE.E4M3.F32.PACK_AB_MERGE_C R10, R129, R14, R10 ;  /* 0x0000000e810a723e */ /* 0x000fe2000480700a */
[----:B------:R-:W-:Y:S01]  /*6b70*/  HADD2.F32 R31, -RZ, R30.H0_H0 ;  /* 0x2000001eff1f7230 */ /* 0x000fe20000004100 */
[----:B------:R-:W-:Y:S01]  /*6b80*/  F2FP.SATFINITE.E4M3.F32.PACK_AB_MERGE_C R14, R120, R117, R135 ;  /* 0x00000075780e723e */ /* 0x000fe20004807087 */
[----:B------:R-:W-:-:S02]  /*6b90*/  HADD2.F32 R117, -RZ, R116.H0_H0 ;  /* 0x20000074ff757230 */ /* 0x000fc40000004100 */
[CC--:B------:R-:W-:Y:S01]  /*6ba0*/  FMUL.FTZ R120, R28.reuse, R119.reuse ;  /* 0x000000771c787220 */ /* 0x0c0fe20000410000 */
[----:B------:R-:W-:Y:S02]  /*6bb0*/  HADD2.F32 R115, -RZ, R30.H1_H1 ;  /* 0x3000001eff737230 */ /* 0x000fe40000004100 */
[C---:B------:R-:W-:Y:S01]  /*6bc0*/  FMUL.FTZ R121, R31.reuse, R119 ;  /* 0x000000771f797220 */ /* 0x040fe20000410000 */
[----:B------:R-:W-:Y:S02]  /*6bd0*/  HADD2.F32 R30, -RZ, R29.H1_H1 ;  /* 0x3000001dff1e7230 */ /* 0x000fe40000004100 */
[-C--:B------:R-:W-:Y:S01]  /*6be0*/  FFMA.FTZ R29, R31, R117.reuse, R120 ;  /* 0x000000751f1d7223 */ /* 0x080fe20000010078 */
[----:B------:R-:W-:Y:S02]  /*6bf0*/  HADD2.F32 R116, -RZ, R116.H1_H1 ;  /* 0x30000074ff747230 */ /* 0x000fe40000004100 */
[CC--:B------:R-:W-:Y:S01]  /*6c00*/  FMUL.FTZ R31, R115.reuse, R118.reuse ;  /* 0x00000076731f7220 */ /* 0x0c0fe20000410000 */
[----:B------:R-:W-:Y:S01]  /*6c10*/  FFMA.FTZ R28, R28, R117, -R121 ;  /* 0x000000751c1c7223 */ /* 0x000fe20000010879 */
[C---:B------:R-:W-:Y:S01]  /*6c20*/  FMUL.FTZ R118, R30.reuse, R118 ;  /* 0x000000761e767220 */ /* 0x040fe20000410000 */
[----:B------:R-:W-:Y:S01]  /*6c30*/  F2FP.F16.E4M3.UNPACK_B R13, R13.H1 ;  /* 0x0000000dff0d723e */ /* 0x000fe200030006ff */
[-C--:B------:R-:W-:Y:S01]  /*6c40*/  FFMA.FTZ R121, R30, R116.reuse, -R31 ;  /* 0x000000741e797223 */ /* 0x080fe2000001081f */
[----:B------:R-:W-:Y:S01]  /*6c50*/  F2FP.F16.E4M3.UNPACK_B R31, R7.H1 ;  /* 0x00000007ff1f723e */ /* 0x000fe200030006ff */
[----:B------:R-:W-:Y:S01]  /*6c60*/  FFMA.FTZ R122, R115, R116, R118 ;  /* 0x00000074737a7223 */ /* 0x000fe20000010076 */
[----:B------:R-:W-:Y:S01]  /*6c70*/  F2FP.F16.E4M3.UNPACK_B R9, R9.H1 ;  /* 0x00000009ff09723e */ /* 0x000fe200030006ff */
[----:B------:R-:W-:Y:S01]  /*6c80*/  HADD2.F32 R30, -RZ, R13.H0_H0 ;  /* 0x2000000dff1e7230 */ /* 0x000fe20000004100 */
[----:B------:R-:W-:Y:S01]  /*6c90*/  F2FP.F16.E4M3.UNPACK_B R6, R6.H1 ;  /* 0x00000006ff06723e */ /* 0x000fe200030006ff */
[----:B------:R-:W-:Y:S01]  /*6ca0*/  HADD2.F32 R115, -RZ, R31.H0_H0 ;  /* 0x2000001fff737230 */ /* 0x000fe20000004100 */
[----:B------:R-:W-:Y:S01]  /*6cb0*/  F2FP.SATFINITE.E4M3.F32.PACK_AB_MERGE_C R12, R123, R124, R12 ;  /* 0x0000007c7b0c723e */ /* 0x000fe2000480700c */
[----:B------:R-:W-:Y:S01]  /*6cc0*/  HADD2.F32 R7, -RZ, R9.H0_H0 ;  /* 0x20000009ff077230 */ /* 0x000fe20000004100 */
[----:B------:R-:W-:Y:S01]  /*6cd0*/  F2FP.F16.E4M3.UNPACK_B R117, R5 ;  /* 0x00000005ff75723e */ /* 0x000fe200020006ff */
[----:B------:R-:W-:-:S02]  /*6ce0*/  HADD2.F32 R13, -RZ, R13.H1_H1 ;  /* 0x3000000dff0d7230 */ /* 0x000fc40000004100 */
[CC--:B------:R-:W-:Y:S01]  /*6cf0*/  FMUL.FTZ R120, R30.reuse, R115.reuse ;  /* 0x000000731e787220 */ /* 0x0c0fe20000410000 */
        /* <DEDUP_REMOVED lines=10> */
[----:B------:R-:W-:Y:S01]  /*6da0*/  FFMA.FTZ R125, R13, R116, R118 ;  /* 0x000000740d7d7223 */ /* 0x000fe20000010076 */
[----:B------:R-:W-:Y:S01]  /*6db0*/  F2FP.F16.E4M3.UNPACK_B R6, R11 ;  /* 0x0000000bff06723e */ /* 0x000fe200020006ff */
[----:B------:R-:W-:Y:S01]  /*6dc0*/  FFMA.FTZ R123, R7, R31, -R120 ;  /* 0x0000001f077b7223 */ /* 0x000fe20000010878 */
[----:B------:R-:W-:Y:S01]  /*6dd0*/  F2FP.F16.E4M3.UNPACK_B R15, R15.H1 ;  /* 0x0000000fff0f723e */ /* 0x000fe200030006ff */
[----:B------:R-:W-:Y:S01]  /*6de0*/  HADD2.F32 R13, -RZ, R30.H0_H0 ;  /* 0x2000001eff0d7230 */ /* 0x000fe20000004100 */
[----:B------:R-:W-:Y:S01]  /*6df0*/  F2FP.F16.E4M3.UNPACK_B R118, R5.H1 ;  /* 0x00000005ff76723e */ /* 0x000fe200030006ff */
[----:B------:R-:W-:Y:S01]  /*6e00*/  HADD2.F32 R120, -RZ, R117.H0_H0 ;  /* 0x20000075ff787230 */ /* 0x000fe20000004100 */
[----:B------:R-:W-:Y:S01]  /*6e10*/  F2FP.F16.E4M3.UNPACK_B R11, R11.H1 ;  /* 0x0000000bff0b723e */ /* 0x000fe200030006ff */
[----:B------:R-:W-:Y:S01]  /*6e20*/  HADD2.F32 R7, -RZ, R6.H0_H0 ;  /* 0x20000006ff077230 */ /* 0x000fe20000004100 */
[-C--:B------:R-:W-:Y:S01]  /*6e30*/  F2FP.F16.E4M3.UNPACK_B R5, R4.reuse ;  /* 0x00000004ff05723e */ /* 0x080fe200020006ff */
[----:B------:R-:W-:Y:S01]  /*6e40*/  HADD2.F32 R119, -RZ, R118.H0_H0 ;  /* 0x20000076ff777230 */ /* 0x000fe20000004100 */
[----:B------:R-:W-:Y:S01]  /*6e50*/  F2FP.F16.E4M3.UNPACK_B R31, R4.H1 ;  /* 0x00000004ff1f723e */ /* 0x000fe200030006ff */
[----:B------:R-:W-:-:S02]  /*6e60*/  HADD2.F32 R4, -RZ, R15.H0_H0 ;  /* 0x2000000fff047230 */ /* 0x000fc40000004100 */
[-C--:B------:R-:W-:Y:S01]  /*6e70*/  FMUL.FTZ R128, R13, R120.reuse ;  /* 0x000000780d807220 */ /* 0x080fe20000410000 */
[----:B------:R-:W-:Y:S02]  /*6e80*/  HADD2.F32 R9, -RZ, R11.H0_H0 ;  /* 0x2000000bff097230 */ /* 0x000fe40000004100 */
[----:B------:R-:W-:Y:S01]  /*6e90*/  FMUL.FTZ R120, R7, R120 ;  /* 0x0000007807787220 */ /* 0x000fe20000410000 */
[----:B------:R-:W-:Y:S02]  /*6ea0*/  HADD2.F32 R116, -RZ, R5.H0_H0 ;  /* 0x20000005ff747230 */ /* 0x000fe40000004100 */
[-C--:B------:R-:W-:Y:S01]  /*6eb0*/  FMUL.FTZ R130, R4, R119.reuse ;  /* 0x0000007704827220 */ /* 0x080fe20000410000 */
[----:B------:R-:W-:Y:S02]  /*6ec0*/  HADD2.F32 R115, -RZ, R31.H0_H0 ;  /* 0x2000001fff737230 */ /* 0x000fe40000004100 */
[----:B------:R-:W-:Y:S01]  /*6ed0*/  FMUL.FTZ R119, R9, R119 ;  /* 0x0000007709777220 */ /* 0x000fe20000410000 */
[----:B------:R-:W-:-:S02]  /*6ee0*/  HADD2.F32 R15, -RZ, R15.H1_H1 ;  /* 0x3000000fff0f7230 */ /* 0x000fc40000004100 */
[-C--:B------:R-:W-:Y:S01]  /*6ef0*/  FFMA.FTZ R128, R7, R116.reuse, -R128 ;  /* 0x0000007407807223 */ /* 0x080fe20000010880 */
[----:B------:R-:W-:Y:S02]  /*6f00*/  HADD2.F32 R118, -RZ, R118.H1_H1 ;  /* 0x30000076ff767230 */ /* 0x000fe40000004100 */
[----:B------:R-:W-:Y:S01]  /*6f10*/  FFMA.FTZ R120, R13, R116, R120 ;  /* 0x000000740d787223 */ /* 0x000fe20000010078 */
[----:B------:R-:W-:Y:S02]  /*6f20*/  HADD2.F32 R11, -RZ, R11.H1_H1 ;  /* 0x3000000bff0b7230 */ /* 0x000fe40000004100 */
[----:B------:R-:W-:Y:S01]  /*6f30*/  FFMA.FTZ R119, R4, R115, R119 ;  /* 0x0000007304777223 */ /* 0x000fe20000010077 */
[----:B------:R-:W-:Y:S02]  /*6f40*/  HADD2.F32 R30, -RZ, R30.H1_H1 ;  /* 0x3000001eff1e7230 */ /* 0x000fe40000004100 */
[----:B------:R-:W-:Y:S01]  /*6f50*/  FMUL.FTZ R116, R15, R118 ;  /* 0x000000760f747220 */ /* 0x000fe20000410000 */
[----:B------:R-:W-:-:S02]  /*6f60*/  HADD2.F32 R117, -RZ, R117.H1_H1 ;  /* 0x30000075ff757230 */ /* 0x000fc40000004100 */
[----:B------:R-:W-:Y:S01]  /*6f70*/  FMUL.FTZ R118, R11, R118 ;  /* 0x000000760b767220 */ /* 0x000fe20000410000 */
[----:B------:R-:W-:Y:S02]  /*6f80*/  HADD2.F32 R6, -RZ, R6.H1_H1 ;  /* 0x30000006ff067230 */ /* 0x000fe40000004100 */
[----:B------:R-:W-:Y:S01]  /*6f90*/  FFMA.FTZ R130, R9, R115, -R130 ;  /* 0x0000007309827223 */ /* 0x000fe20000010882 */
[----:B------:R-:W-:Y:S02]  /*6fa0*/  HADD2.F32 R4, -RZ, R31.H1_H1 ;  /* 0x3000001fff047230 */ /* 0x000fe40000004100 */
[-C--:B------:R-:W-:Y:S01]  /*6fb0*/  FMUL.FTZ R7, R30, R117.reuse ;  /* 0x000000751e077220 */ /* 0x080fe20000410000 */
[----:B------:R-:W-:Y:S02]  /*6fc0*/  HADD2.F32 R5, -RZ, R5.H1_H1 ;  /* 0x30000005ff057230 */ /* 0x000fe40000004100 */
[----:B------:R-:W-:Y:S01]  /*6fd0*/  FMUL.FTZ R117, R6, R117 ;  /* 0x0000007506757220 */ /* 0x000fe20000410000 */
[----:B------:R-:W-:Y:S01]  /*6fe0*/  F2FP.SATFINITE.E4M3.F32.PACK_AB_MERGE_C R123, R126, R123, RZ ;  /* 0x0000007b7e7b723e */ /* 0x000fe200048070ff */
[-C--:B------:R-:W-:Y:S01]  /*6ff0*/  FFMA.FTZ R11, R11, R4.reuse, -R116 ;  /* 0x000000040b0b7223 */ /* 0x080fe20000010874 */
[----:B------:R-:W-:Y:S01]  /*7000*/  FFMA.FTZ R118, R15, R4, R118 ;  /* 0x000000040f767223 */ /* 0x000fe20000010076 */
[-C--:B------:R-:W-:Y:S01]  /*7010*/  FFMA.FTZ R7, R6, R5.reuse, -R7 ;  /* 0x0000000506077223 */ /* 0x080fe20000010807 */
[----:B------:R-:W-:Y:S01]  /*7020*/  FFMA.FTZ R117, R30, R5, R117 ;  /* 0x000000051e757223 */ /* 0x000fe20000010075 */
[----:B------:R-:W-:-:S02]  /*7030*/  F2FP.SATFINITE.E4M3.F32.PACK_AB_MERGE_C R124, R125, R124, RZ ;  /* 0x0000007c7d7c723e */ /* 0x000fc400048070ff */
[----:B------:R-:W-:Y:S02]  /*7040*/  F2FP.SATFINITE.E4M3.F32.PACK_AB_MERGE_C R11, R11, R130, RZ ;  /* 0x000000820b0b723e */ /* 0x000fe400048070ff */
[----:B------:R-:W-:Y:S02]  /*7050*/  F2FP.SATFINITE.E4M3.F32.PACK_AB_MERGE_C R118, R118, R119, RZ ;  /* 0x000000777676723e */ /* 0x000fe400048070ff */
[----:B------:R-:W-:Y:S02]  /*7060*/  F2FP.SATFINITE.E4M3.F32.PACK_AB_MERGE_C R9, R121, R28, R123 ;  /* 0x0000001c7909723e */ /* 0x000fe4000480707b */
[----:B------:R-:W-:Y:S02]  /*7070*/  F2FP.SATFINITE.E4M3.F32.PACK_AB_MERGE_C R11, R7, R128, R11 ;  /* 0x00000080070b723e */ /* 0x000fe4000480700b */
[----:B------:R-:W-:Y:S02]  /*7080*/  F2FP.SATFINITE.E4M3.F32.PACK_AB_MERGE_C R13, R122, R29, R124 ;  /* 0x0000001d7a0d723e */ /* 0x000fe4000480707c */
[----:B------:R-:W-:-:S07]  /*7090*/  F2FP.SATFINITE.E4M3.F32.PACK_AB_MERGE_C R15, R117, R120, R118 ;  /* 0x00000078750f723e */ /* 0x000fce0004807076 */
.L_x_1858:
[----:B------:R-:W-:Y:S05]  /*70a0*/  BSYNC B2 ;  /* 0x0000000000027941 */ /* 0x000fea0003800000 */
.L_x_1857:
[----:B------:R-:W-:Y:S01]  /*70b0*/  ISETP.GE.AND P3, PT, R114, R103, PT ;  /* 0x000000677200720c */ /* 0x000fe20003f66270 */
[----:B--2---:R4:W-:-:S12]  /*70c0*/  ST.E.128 desc[UR60][R96.64], R8 ;  /* 0x0000000860007985 */ /* 0x0049d8000c101d3c */
[----:B------:R-:W-:-:S04]  /*70d0*/  @!P3 IADD3 R4, P4, R101, R114, RZ ;  /* 0x000000726504b210 */ /* 0x000fc80007f9e0ff */
[----:B------:R-:W-:-:S05]  /*70e0*/  @!P3 LEA.HI.X.SX32 R5, R114, R102, 0x1, P4 ;  /* 0x000000667205b211 */ /* 0x000fca00020f0eff */
[----:B---3--:R4:W-:Y:S04]  /*70f0*/  @!P3 ST.E.128 desc[UR60][R4.64], R12 ;  /* 0x0000000c0400b985 */ /* 0x0089e8000c101d3c */
.L_x_1856:
[----:B------:R-:W-:Y:S05]  /*7100*/  BSYNC B1 ;  /* 0x0000000000017941 */ /* 0x000fea0003800000 */
.L_x_1855:
[----:B------:R-:W-:-:S03]  /*7110*/  UMOV UR4, 0xffffffff ;  /* 0xffffffff00047882 */ /* 0x000fc60000000000 */
[----:B------:R-:W-:Y:S05]  /*7120*/  BRA.DIV UR4, `(.L_x_1859) ;  /* 0x0000027604287947 */ /* 0x000fea000b800000 */
[----:B------:R0:W0:Y:S04]  /*7130*/  SHFL.IDX PT, R28, R99, 0x1, 0x1c1f ;  /* 0x003c1f00631c7f89 */ /* 0x00002800000e0000 */
[----:B----4-:R4:W0:Y:S02]  /*7140*/  SHFL.IDX PT, R14, R100, 0x1, 0x1c1f ;  /* 0x003c1f00640e7f89 */ /* 0x01082400000e0000 */
.L_x_2222:
        /* <DEDUP_REMOVED lines=9> */
[----:B------:R-:W-:-:S03]  /*71e0*/  LEA.HI R4, R5, R4, RZ, 0x5 ;  /* 0x0000000405047211 */ /* 0x000fc600078f28ff */
[----:B------:R-:W-:Y:S01]  /*71f0*/  IMAD.X R13, R28, 0x1, R59, P3 ;  /* 0x000000011c0d7824 */ /* 0x000fe200018e063b */
        /* <DEDUP_REMOVED lines=9> */
[----:B------:R-:W0:Y:S04]  /*7290*/  LDS.128 R4, [R4+0x18400] ;  /* 0x0184000004047984 */ /* 0x000e280000000c00 */
[----:B------:R-:W0:Y:S01]  /*72a0*/  LDS.128 R8, [R8+0x18400] ;  /* 0x0184000008087984 */ /* 0x000e220000000c00 */
[----:B------:R-:W-:Y:S05]  /*72b0*/  @P2 BRA `(.L_x_1863) ;  /* 0x0000000c00502947 */ /* 0x000fea0003800000 */
[--C-:B------:R-:W-:Y:S01]  /*72c0*/  SHF.R.U32.HI R29, RZ, 0x8, R33.reuse ;  /* 0x00000008ff1d7819 */ /* 0x100fe20000011621 */
[----:B0-----:R-:W-:Y:S01]  /*72d0*/  IMAD.MOV.U32 R31, RZ, RZ, R4 ;  /* 0x000000ffff1f7224 */ /* 0x001fe200078e0004 */
[----:B------:R-:W-:Y:S01]  /*72e0*/  SHF.R.U32.HI R114, RZ, 0x10, R33 ;  /* 0x00000010ff727819 */ /* 0x000fe20000011621 */
[----:B------:R-:W-:Y:S01]  /*72f0*/  IMAD.MOV.U32 R30, RZ, RZ, R10 ;  /* 0x000000ffff1e7224 */ /* 0x000fe200078e000a */
[----:B------:R-:W-:Y:S01]  /*7300*/  LOP3.LUT R33, R33, 0xff0000ff, RZ, 0xc0, !PT ;  /* 0xff0000ff21217812 */ /* 0x000fe200078ec0ff */
[----:B------:R-:W-:Y:S01]  /*7310*/  IMAD.SHL.U32 R4, R29, 0x100, RZ ;  /* 0x000001001d047824 */ /* 0x000fe200078e00ff */
[----:B---3--:R-:W-:Y:S01]  /*7320*/  SHF.R.U32.HI R101, RZ, 0x8, R35 ;  /* 0x00000008ff657819 */ /* 0x008fe20000011623 */
[----:B------:R-:W-:Y:S01]  /*7330*/  IMAD.MOV.U32 R34, RZ, RZ, R8 ;  /* 0x000000ffff227224 */ /* 0x000fe200078e0008 */
[----:B------:R-:W-:Y:S01]  /*7340*/  SHF.R.U32.HI R32, RZ, 0x8, R39 ;  /* 0x00000008ff207819 */ /* 0x000fe20000011627 */
[----:B------:R-:W-:Y:S01]  /*7350*/  IMAD.MOV.U32 R29, RZ, RZ, R6 ;  /* 0x000000ffff1d7224 */ /* 0x000fe200078e0006 */
[----:B------:R-:W-:Y:S01]  /*7360*/  LOP3.LUT R33, R33, 0xff00, R4, 0xf8, !PT ;  /* 0x0000ff0021217812 */ /* 0x000fe200078ef804 */
[----:B------:R-:W-:Y:S01]  /*7370*/  IMAD.SHL.U32 R4, R101, 0x100, RZ ;  /* 0x0000010065047824 */ /* 0x000fe200078e00ff */
[----:B--2---:R-:W-:Y:S01]  /*7380*/  SHF.R.U32.HI R102, RZ, 0x10, R35 ;  /* 0x00000010ff667819 */ /* 0x004fe20000011623 */
[----:B------:R-:W-:Y:S01]  /*7390*/  IMAD.SHL.U32 R10, R32, 0x100, RZ ;  /* 0x00000100200a7824 */ /* 0x000fe200078e00ff */
[----:B------:R-:W-:Y:S01]  /*73a0*/  LOP3.LUT R35, R35, 0xff0000ff, RZ, 0xc0, !PT ;  /* 0xff0000ff23237812 */ /* 0x000fe200078ec0ff */
[----:B------:R-:W-:Y:S01]  /*73b0*/  IMAD.U32 R8, R114, 0x10000, RZ ;  /* 0x0001000072087824 */ /* 0x000fe200078e00ff */
[----:B------:R-:W-:-:S02]  /*73c0*/  SHF.R.U32.HI R36, RZ, 0x8, R37 ;  /* 0x00000008ff247819 */ /* 0x000fc40000011625 */
[----:B------:R-:W-:Y:S02]  /*73d0*/  SHF.R.U32.HI R96, RZ, 0x10, R39 ;  /* 0x00000010ff607819 */ /* 0x000fe40000011627 */
[----:B------:R-:W-:Y:S01]  /*73e0*/  LOP3.LUT R39, R39, 0xff0000ff, RZ, 0xc0, !PT ;  /* 0xff0000ff27277812 */ /* 0x000fe200078ec0ff */
[----:B------:R-:W-:Y:S01]  /*73f0*/  IMAD.SHL.U32 R6, R36, 0x100, RZ ;  /* 0x0000010024067824 */ /* 0x000fe200078e00ff */
[----:B------:R-:W-:Y:S01]  /*7400*/  SHF.R.U32.HI R38, RZ, 0x10, R37 ;  /* 0x00000010ff267819 */ /* 0x000fe20000011625 */
[----:B------:R-:W-:Y:S01]  /*7410*/  IMAD.U32 R96, R96, 0x10000, RZ ;  /* 0x0001000060607824 */ /* 0x000fe200078e00ff */
[----:B------:R-:W-:Y:S02]  /*7420*/  LOP3.LUT R97, R37, 0xff0000ff, RZ, 0xc0, !PT ;  /* 0xff0000ff25617812 */ /* 0x000fe400078ec0ff */
[----:B------:R-:W-:Y:S01]  /*7430*/  LOP3.LUT R37, R35, 0xff00, R4, 0xf8, !PT ;  /* 0x0000ff0023257812 */ /* 0x000fe200078ef804 */
[----:B------:R-:W-:Y:S01]  /*7440*/  IMAD.U32 R4, R102, 0x10000, RZ ;  /* 0x0001000066047824 */ /* 0x000fe200078e00ff */
[----:B------:R-:W-:Y:S01]  /*7450*/  LOP3.LUT R101, R39, 0xff00, R10, 0xf8, !PT ;  /* 0x0000ff0027657812 */ /* 0x000fe200078ef80a */
[----:B------:R-:W-:Y:S01]  /*7460*/  IMAD.U32 R10, R38, 0x10000, RZ ;  /* 0x00010000260a7824 */ /* 0x000fe200078e00ff */
[----:B------:R-:W-:-:S02]  /*7470*/  F2FP.F16.E4M3.UNPACK_B R39, R113.H1 ;  /* 0x00000071ff27723e */ /* 0x000fc400030006ff */
[----:B------:R-:W-:Y:S02]  /*7480*/  F2FP.F16.E4M3.UNPACK_B R32, R31.H1 ;  /* 0x0000001fff20723e */ /* 0x000fe400030006ff */
[----:B------:R-:W-:Y:S02]  /*7490*/  F2FP.F16.E4M3.UNPACK_B R35, R34.H1 ;  /* 0x00000022ff23723e */ /* 0x000fe400030006ff */
[----:B------:R-:W-:Y:S02]  /*74a0*/  LOP3.LUT R4, R37, 0xff0000, R4, 0xf8, !PT ;  /* 0x00ff000025047812 */ /* 0x000fe400078ef804 */
[----:B------:R-:W-:Y:S01]  /*74b0*/  LOP3.LUT R97, R97, 0xff00, R6, 0xf8, !PT ;  /* 0x0000ff0061617812 */ /* 0x000fe200078ef806 */
[----:B------:R-:W-:Y:S01]  /*74c0*/  HADD2.F32 R6, -RZ, R39.H0_H0 ;  /* 0x20000027ff067230 */ /* 0x000fe20000004100 */
[----:B------:R-:W-:Y:S01]  /*74d0*/  LOP3.LUT R8, R33, 0xff0000, R8, 0xf8, !PT ;  /* 0x00ff000021087812 */ /* 0x000fe200078ef808 */
[----:B------:R-:W-:Y:S01]  /*74e0*/  HADD2.F32 R33, -RZ, R32.H0_H0 ;  /* 0x20000020ff217230 */ /* 0x000fe20000004100 */
[----:B------:R-:W-:Y:S01]  /*74f0*/  F2FP.F16.E4M3.UNPACK_B R37, R111.H1 ;  /* 0x0000006fff25723e */ /* 0x000fe200030006ff */
[----:B------:R-:W-:Y:S01]  /*7500*/  HADD2.F32 R36, -RZ, R35.H0_H0 ;  /* 0x20000023ff247230 */ /* 0x000fe20000004100 */
[----:B------:R-:W-:Y:S01]  /*7510*/  LOP3.LUT R10, R97, 0xff0000, R10, 0xf8, !PT ;  /* 0x00ff0000610a7812 */ /* 0x000fe200078ef80a */
[----:B------:R-:W-:-:S02]  /*7520*/  HADD2.F32 R39, -RZ, R39.H1_H1 ;  /* 0x30000027ff277230 */ /* 0x000fc40000004100 */
[CC--:B------:R-:W-:Y:S01]  /*7530*/  FMUL.FTZ R115, R33.reuse, R6.reuse ;  /* 0x0000000621737220 */ /* 0x0c0fe20000410000 */
[--C-:B------:R-:W-:Y:S02]  /*7540*/  HADD2.F32 R38, -RZ, R37.reuse.H0_H0 ;  /* 0x20000025ff267230 */ /* 0x100fe40000004100 */
[C---:B------:R-:W-:Y:S01]  /*7550*/  FMUL.FTZ R102, R36.reuse, R6 ;  /* 0x0000000624667220 */ /* 0x040fe20000410000 */
[----:B------:R-:W-:Y:S01]  /*7560*/  F2FP.F16.E4M3.UNPACK_B R113, R113 ;  /* 0x00000071ff71723e */ /* 0x000fe200020006ff */
[----:B------:R-:W-:Y:S01]  /*7570*/  HADD2.F32 R37, -RZ, R37.H1_H1 ;  /* 0x30000025ff257230 */ /* 0x000fe20000004100 */
[----:B------:R-:W-:Y:S01]  /*7580*/  F2FP.F16.E4M3.UNPACK_B R34, R34 ;  /* 0x00000022ff22723e */ /* 0x000fe200020006ff */
[-C--:B------:R-:W-:Y:S01]  /*7590*/  FFMA.FTZ R115, R36, R38.reuse, R115 ;  /* 0x0000002624737223 */ /* 0x080fe20000010073 */
[----:B------:R-:W-:Y:S01]  /*75a0*/  FFMA.FTZ R97, R33, R38, -R102 ;  /* 0x0000002621617223 */ /* 0x000fe20000010866 */
[----:B------:R-:W-:Y:S01]  /*75b0*/  HADD2.F32 R36, -RZ, R35.H1_H1 ;  /* 0x30000023ff247230 */ /* 0x000fe20000004100 */
[----:B------:R-:W-:Y:S01]  /*75c0*/  F2FP.F16.E4M3.UNPACK_B R31, R31 ;  /* 0x0000001fff1f723e */ /* 0x000fe200020006ff */
[----:B------:R-:W-:Y:S01]  /*75d0*/  HADD2.F32 R33, -RZ, R32.H1_H1 ;  /* 0x30000020ff217230 */ /* 0x000fe20000004100 */
[----:B------:R-:W-:Y:S01]  /*75e0*/  LOP3.LUT R6, R101, 0xff0000, R96, 0xf8, !PT ;  /* 0x00ff000065067812 */ /* 0x000fe200078ef860 */
[----:B------:R-:W-:-:S02]  /*75f0*/  HADD2.F32 R38, -RZ, R113.H0_H0 ;  /* 0x20000071ff267230 */ /* 0x000fc40000004100 */
        /* <DEDUP_REMOVED lines=35> */
[----:B------:R-:W-:Y:S01]  /*7830*/  FFMA.FTZ R111, R32, R34, -R101 ;  /* 0x00000022206f7223 */ /* 0x000fe20000010865 */
[----:B------:R-:W-:Y:S02]  /*7840*/  HADD2.F32 R36, -RZ, R36.H1_H1 ;  /* 0x30000024ff247230 */ /* 0x000fe40000004100 */
[----:B------:R-:W-:Y:S01]  /*7850*/  FMUL.FTZ R32, R33, R38 ;  /* 0x0000002621207220 */ /* 0x000fe20000410000 */
[----:B------:R-:W-:Y:S01]  /*7860*/  FFMA.FTZ R118, R35, R34, R118 ;  /* 0x0000002223767223 */ /* 0x000fe20000010076 */
[C---:B------:R-:W-:Y:S01]  /*7870*/  FMUL.FTZ R120, R31.reuse, R38 ;  /* 0x000000261f787220 */ /* 0x040fe20000410000 */
[--C-:B------:R-:W-:Y:S02]  /*7880*/  HADD2.F32 R35, -RZ, R112.reuse.H0_H0 ;  /* 0x20000070ff237230 */ /* 0x100fe40000004100 */
[----:B------:R-:W-:Y:S01]  /*7890*/  FFMA.FTZ R38, R31, R36, -R32 ;  /* 0x000000241f267223 */ /* 0x000fe20000010820 */
[----:B------:R-:W-:Y:S01]  /*78a0*/  F2FP.F16.E4M3.UNPACK_B R31, R30 ;  /* 0x0000001eff1f723e */ /* 0x000fe200020006ff */
[----:B------:R-:W-:Y:S01]  /*78b0*/  HADD2.F32 R30, -RZ, R29.H0_H0 ;  /* 0x2000001dff1e7230 */ /* 0x000fe20000004100 */
[----:B------:R-:W-:Y:S01]  /*78c0*/  F2FP.F16.E4M3.UNPACK_B R110, R110 ;  /* 0x0000006eff6e723e */ /* 0x000fe200020006ff */
[----:B------:R-:W-:Y:S01]  /*78d0*/  FFMA.FTZ R117, R33, R36, R120 ;  /* 0x0000002421757223 */ /* 0x000fe20000010078 */
        /* <DEDUP_REMOVED lines=11> */
[-C--:B------:R-:W-:Y:S01]  /*7990*/  FMUL.FTZ R34, R31, R112.reuse ;  /* 0x000000701f227220 */ /* 0x080fe20000410000 */
[-C--:B------:R-:W-:Y:S01]  /*79a0*/  FFMA.FTZ R30, R30, R33.reuse, -R37 ;  /* 0x000000211e1e7223 */ /* 0x080fe20000010825 */
[----:B------:R-:W-:Y:S01]  /*79b0*/  FFMA.FTZ R101, R32, R33, R35 ;  /* 0x0000002120657223 */ /* 0x000fe20000010023 */
[C---:B------:R-:W-:Y:S01]  /*79c0*/  FMUL.FTZ R112, R29.reuse, R112 ;  /* 0x000000701d707220 */ /* 0x040fe20000410000 */
[----:B------:R-:W-:Y:S01]  /*79d0*/  F2FP.F16.E4M3.UNPACK_B R35, R9 ;  /* 0x00000009ff23723e */ /* 0x000fe200020006ff */
[-C--:B------:R-:W-:Y:S01]  /*79e0*/  FFMA.FTZ R29, R29, R110.reuse, -R34 ;  /* 0x0000006e1d1d7223 */ /* 0x080fe20000010822 */
[----:B------:R-:W-:Y:S01]  /*79f0*/  F2FP.F16.E4M3.UNPACK_B R33, R5 ;  /* 0x00000005ff21723e */ /* 0x000fe200020006ff */
[----:B------:R-:W-:Y:S01]  /*7a00*/  FFMA.FTZ R112, R31, R110, R112 ;  /* 0x0000006e1f707223 */ /* 0x000fe20000010070 */
[----:B------:R-:W-:Y:S01]  /*7a10*/  F2FP.SATFINITE.E4M3.F32.PACK_AB_MERGE_C R32, R114, R97, RZ ;  /* 0x000000617220723e */ /* 0x000fe200048070ff */
[----:B------:R-:W-:Y:S01]  /*7a20*/  HADD2.F32 R36, -RZ, R35.H0_H0 ;  /* 0x20000023ff247230 */ /* 0x000fe20000004100 */
[----:B------:R-:W-:Y:S01]  /*7a30*/  F2FP.F16.E4M3.UNPACK_B R37, R8 ;  /* 0x00000008ff25723e */ /* 0x000fe200020006ff */
[----:B------:R-:W-:Y:S01]  /*7a40*/  HADD2.F32 R97, -RZ, R38.H0_H0 ;  /* 0x20000026ff617230 */ /* 0x000fe20000004100 */
[----:B------:R-:W-:Y:S01]  /*7a50*/  F2FP.SATFINITE.E4M3.F32.PACK_AB_MERGE_C R30, R29, R30, R111 ;  /* 0x0000001e1d1e723e */ /* 0x000fe2000480706f */
[----:B------:R-:W-:Y:S01]  /*7a60*/  HADD2.F32 R34, -RZ, R33.H0_H0 ;  /* 0x20000021ff227230 */ /* 0x000fe20000004100 */
[----:B------:R-:W-:Y:S01]  /*7a70*/  F2FP.SATFINITE.E4M3.F32.PACK_AB_MERGE_C R32, R102, R39, R32 ;  /* 0x000000276620723e */ /* 0x000fe20004807020 */
[----:B------:R-:W-:Y:S01]  /*7a80*/  HADD2.F32 R39, -RZ, R37.H0_H0 ;  /* 0x20000025ff277230 */ /* 0x000fe20000004100 */
[----:B------:R-:W-:Y:S01]  /*7a90*/  F2FP.SATFINITE.E4M3.F32.PACK_AB_MERGE_C R29, R112, R101, R117 ;  /* 0x00000065701d723e */ /* 0x000fe20004807075 */
[-C--:B------:R-:W-:Y:S01]  /*7aa0*/  FMUL.FTZ R101, R36, R97.reuse ;  /* 0x0000006124657220 */ /* 0x080fe20000410000 */
[----:B------:R-:W-:Y:S01]  /*7ab0*/  FMUL.FTZ R97, R34, R97 ;  /* 0x0000006122617220 */ /* 0x000fe20000410000 */
[----:B------:R-:W-:Y:S01]  /*7ac0*/  F2FP.SATFINITE.E4M3.F32.PACK_AB_MERGE_C R31, R116, R115, RZ ;  /* 0x00000073741f723e */ /* 0x000fe200048070ff */
[----:B------:R-:W-:-:S02]  /*7ad0*/  HADD2.F32 R35, -RZ, R35.H1_H1 ;  /* 0x30000023ff237230 */ /* 0x000fc40000004100 */
[-C--:B------:R-:W-:Y:S01]  /*7ae0*/  FFMA.FTZ R101, R34, R39.reuse, -R101 ;  /* 0x0000002722657223 */ /* 0x080fe20000010865 */
[----:B------:R-:W-:Y:S02]  /*7af0*/  HADD2.F32 R38, -RZ, R38.H1_H1 ;  /* 0x30000026ff267230 */ /* 0x000fe40000004100 */
[----:B------:R-:W-:Y:S01]  /*7b00*/  FFMA.FTZ R97, R36, R39, R97 ;  /* 0x0000002724617223 */ /* 0x000fe20000010061 */
[----:B------:R-:W-:Y:S01]  /*7b10*/  F2FP.SATFINITE.E4M3.F32.PACK_AB_MERGE_C R31, R113, R96, R31 ;  /* 0x00000060711f723e */ /* 0x000fe2000480701f */
[----:B------:R-:W-:Y:S01]  /*7b20*/  HADD2.F32 R33, -RZ, R33.H1_H1 ;  /* 0x30000021ff217230 */ /* 0x000fe20000004100 */
[----:B------:R-:W-:Y:S01]  /*7b30*/  F2FP.F16.E4M3.UNPACK_B R34, R9.H1 ;  /* 0x00000009ff22723e */ /* 0x000fe200030006ff */
[----:B------:R-:W-:Y:S02]  /*7b40*/  HADD2.F32 R36, -RZ, R37.H1_H1 ;  /* 0x30000025ff247230 */ /* 0x000fe40000004100 */
[-C--:B------:R-:W-:Y:S01]  /*7b50*/  FMUL.FTZ R96, R35, R38.reuse ;  /* 0x0000002623607220 */ /* 0x080fe20000410000 */
[----:B------:R-:W-:Y:S01]  /*7b60*/  F2FP.F16.E4M3.UNPACK_B R5, R5.H1 ;  /* 0x00000005ff05723e */ /* 0x000fe200030006ff */
[C---:B------:R-:W-:Y:S01]  /*7b70*/  FMUL.FTZ R38, R33.reuse, R38 ;  /* 0x0000002621267220 */ /* 0x040fe20000410000 */
[----:B------:R-:W-:Y:S01]  /*7b80*/  F2FP.F16.E4M3.UNPACK_B R8, R8.H1 ;  /* 0x00000008ff08723e */ /* 0x000fe200030006ff */
[----:B------:R-:W-:Y:S01]  /*7b90*/  FFMA.FTZ R102, R33, R36, -R96 ;  /* 0x0000002421667223 */ /* 0x000fe20000010860 */
[----:B------:R-:W-:Y:S01]  /*7ba0*/  F2FP.F16.E4M3.UNPACK_B R33, R10.H1 ;  /* 0x0000000aff21723e */ /* 0x000fe200030006ff */
[----:B------:R-:W-:Y:S01]  /*7bb0*/  FFMA.FTZ R110, R35, R36, R38 ;  /* 0x00000024236e7223 */ /* 0x000fe20000010026 */
[----:B------:R-:W-:Y:S01]  /*7bc0*/  HADD2.F32 R10, -RZ, R34.H0_H0 ;  /* 0x20000022ff0a7230 */ /* 0x000fe20000004100 */
[----:B------:R-:W-:Y:S01]  /*7bd0*/  F2FP.F16.E4M3.UNPACK_B R37, R6 ;  /* 0x00000006ff25723e */ /* 0x000fe200020006ff */
[----:B------:R-:W-:-:S02]  /*7be0*/  HADD2.F32 R9, -RZ, R5.H0_H0 ;  /* 0x20000005ff097230 */ /* 0x000fc40000004100 */
[--C-:B------:R-:W-:Y:S02]  /*7bf0*/  HADD2.F32 R35, -RZ, R33.reuse.H0_H0 ;  /* 0x20000021ff237230 */ /* 0x100fe40000004100 */
[----:B------:R-:W-:Y:S02]  /*7c00*/  HADD2.F32 R34, -RZ, R34.H1_H1 ;  /* 0x30000022ff227230 */ /* 0x000fe40000004100 */
[----:B------:R-:W-:Y:S02]  /*7c10*/  HADD2.F32 R36, -RZ, R33.H1_H1 ;  /* 0x30000021ff247230 */ /* 0x000fe40000004100 */
[-C--:B------:R-:W-:Y:S01]  /*7c20*/  FMUL.FTZ R38, R10, R35.reuse ;  /* 0x000000230a267220 */ /* 0x080fe20000410000 */
[----:B------:R-:W-:Y:S02]  /*7c30*/  HADD2.F32 R33, -RZ, R8.H0_H0 ;  /* 0x20000008ff217230 */ /* 0x000fe40000004100 */
[----:B------:R-:W-:Y:S01]  /*7c40*/  FMUL.FTZ R35, R9, R35 ;  /* 0x0000002309237220 */ /* 0x000fe20000410000 */
[----:B------:R-:W-:-:S02]  /*7c50*/  HADD2.F32 R5, -RZ, R5.H1_H1 ;  /* 0x30000005ff057230 */ /* 0x000fc40000004100 */
[-C--:B------:R-:W-:Y:S01]  /*7c60*/  FMUL.FTZ R96, R34, R36.reuse ;  /* 0x0000002422607220 */ /* 0x080fe20000410000 */
[----:B------:R-:W-:Y:S02]  /*7c70*/  HADD2.F32 R8, -RZ, R8.H1_H1 ;  /* 0x30000008ff087230 */ /* 0x000fe40000004100 */
[----:B------:R-:W-:Y:S01]  /*7c80*/  FFMA.FTZ R112, R10, R33, R35 ;  /* 0x000000210a707223 */ /* 0x000fe20000010023 */
[----:B------:R-:W-:Y:S01]  /*7c90*/  F2FP.F16.E4M3.UNPACK_B R10, R11 ;  /* 0x0000000bff0a723e */ /* 0x000fe200020006ff */
[----:B------:R-:W-:Y:S01]  /*7ca0*/  FFMA.FTZ R111, R9, R33, -R38 ;  /* 0x00000021096f7223 */ /* 0x000fe20000010826 */
[C---:B------:R-:W-:Y:S01]  /*7cb0*/  FMUL.FTZ R9, R5.reuse, R36 ;  /* 0x0000002405097220 */ /* 0x040fe20000410000 */
[----:B------:R-:W-:Y:S01]  /*7cc0*/  FFMA.FTZ R114, R5, R8, -R96 ;  /* 0x0000000805727223 */ /* 0x000fe20000010860 */
[-C--:B------:R-:W-:Y:S01]  /*7cd0*/  F2FP.F16.E4M3.UNPACK_B R5, R7.reuse ;  /* 0x00000007ff05723e */ /* 0x080fe200020006ff */
[----:B------:R-:W-:Y:S01]  /*7ce0*/  HADD2.F32 R33, -RZ, R10.H0_H0 ;  /* 0x2000000aff217230 */ /* 0x000fe20000004100 */
[----:B------:R-:W-:Y:S01]  /*7cf0*/  F2FP.F16.E4M3.UNPACK_B R38, R6.H1 ;  /* 0x00000006ff26723e */ /* 0x000fe200030006ff */
[----:B------:R-:W-:Y:S01]  /*7d00*/  HADD2.F32 R39, -RZ, R37.H0_H0 ;  /* 0x20000025ff277230 */ /* 0x000fe20000004100 */
[----:B------:R-:W-:Y:S01]  /*7d10*/  F2FP.F16.E4M3.UNPACK_B R7, R7.H1 ;  /* 0x00000007ff07723e */ /* 0x000fe200030006ff */
[----:B------:R-:W-:Y:S01]  /*7d20*/  FFMA.FTZ R113, R34, R8, R9 ;  /* 0x0000000822717223 */ /* 0x000fe20000010009 */
        /* <DEDUP_REMOVED lines=11> */
[----:B------:R-:W-:Y:S02]  /*7de0*/  HADD2.F32 R11, -RZ, R11.H1_H1 ;  /* 0x3000000bff0b7230 */ /* 0x000fe40000004100 */
[----:B------:R-:W-:Y:S01]  /*7df0*/  FMUL.FTZ R39, R9, R96 ;  /* 0x0000006009277220 */ /* 0x000fe20000410000 */
[----:B------:R-:W-:Y:S02]  /*7e00*/  HADD2.F32 R38, -RZ, R38.H1_H1 ;  /* 0x30000026ff267230 */ /* 0x000fe40000004100 */
[----:B------:R-:W-:Y:S01]  /*7e10*/  FFMA.FTZ R115, R8, R35, -R115 ;  /* 0x0000002308737223 */ /* 0x000fe20000010873 */
[----:B------:R-:W-:-:S02]  /*7e20*/  HADD2.F32 R7, -RZ, R7.H1_H1 ;  /* 0x30000007ff077230 */ /* 0x000fc40000004100 */
[C---:B------:R-:W-:Y:S01]  /*7e30*/  FMUL.FTZ R118, R4.reuse, R96 ;  /* 0x0000006004767220 */ /* 0x040fe20000410000 */
[----:B------:R-:W-:Y:S02]  /*7e40*/  HADD2.F32 R36, -RZ, R34.H0_H0 ;  /* 0x20000022ff247230 */ /* 0x000fe40000004100 */
[-C--:B------:R-:W-:Y:S01]  /*7e50*/  FMUL.FTZ R8, R11, R38.reuse ;  /* 0x000000260b087220 */ /* 0x080fe20000410000 */
[----:B------:R-:W-:Y:S02]  /*7e60*/  HADD2.F32 R10, -RZ, R10.H1_H1 ;  /* 0x3000000aff0a7230 */ /* 0x000fe40000004100 */
[----:B------:R-:W-:Y:S01]  /*7e70*/  FMUL.FTZ R38, R7, R38 ;  /* 0x0000002607267220 */ /* 0x000fe20000410000 */
[----:B------:R-:W-:Y:S02]  /*7e80*/  HADD2.F32 R37, -RZ, R37.H1_H1 ;  /* 0x30000025ff257230 */ /* 0x000fe40000004100 */
[----:B------:R-:W-:Y:S01]  /*7e90*/  FFMA.FTZ R39, R4, R36, R39 ;  /* 0x0000002404277223 */ /* 0x000fe20000010027 */
[----:B------:R-:W-:-:S02]  /*7ea0*/  HADD2.F32 R34, -RZ, R34.H1_H1 ;  /* 0x30000022ff227230 */ /* 0x000fc40000004100 */
[----:B------:R-:W-:Y:S01]  /*7eb0*/  FFMA.FTZ R118, R9, R36, -R118 ;  /* 0x0000002409767223 */ /* 0x000fe20000010876 */
[----:B------:R-:W-:Y:S02]  /*7ec0*/  HADD2.F32 R5, -RZ, R5.H1_H1 ;  /* 0x30000005ff057230 */ /* 0x000fe40000004100 */
[CC--:B------:R-:W-:Y:S01]  /*7ed0*/  FMUL.FTZ R4, R10.reuse, R37.reuse ;  /* 0x000000250a047220 */ /* 0x0c0fe20000410000 */
[----:B------:R-:W-:Y:S02]  /*7ee0*/  HADD2.F32 R6, -RZ, R6.H1_H1 ;  /* 0x30000006ff067230 */ /* 0x000fe40000004100 */
[-C--:B------:R-:W-:Y:S01]  /*7ef0*/  FFMA.FTZ R7, R7, R34.reuse, -R8 ;  /* 0x0000002207077223 */ /* 0x080fe20000010808 */
[----:B------:R-:W-:Y:S01]  /*7f00*/  FFMA.FTZ R38, R11, R34, R38 ;  /* 0x000000220b267223 */ /* 0x000fe20000010026 */
[----:B------:R-:W-:Y:S01]  /*7f10*/  FMUL.FTZ R37, R5, R37 ;  /* 0x0000002505257220 */ /* 0x000fe20000410000 */
        /* <DEDUP_REMOVED lines=8> */
[----:B------:R-:W-:Y:S01]  /*7fa0*/  F2FP.SATFINITE.E4M3.F32.PACK_AB_MERGE_C R7, R4, R115, R7 ;  /* 0x000000730407723e */ /* 0x000fe20004807007 */
[----:B------:R-:W-:Y:S01]  /*7fb0*/  IMAD.MOV.U32 R4, RZ, RZ, R32 ;  /* 0x000000ffff047224 */ /* 0x000fe200078e0020 */
[----:B------:R-:W-:Y:S01]  /*7fc0*/  F2FP.SATFINITE.E4M3.F32.PACK_AB_MERGE_C R5, R102, R101, R111 ;  /* 0x000000656605723e */ /* 0x000fe2000480706f */
[----:B------:R-:W-:Y:S01]  /*7fd0*/  IMAD.MOV.U32 R10, RZ, RZ, R29 ;  /* 0x000000ffff0a7224 */ /* 0x000fe200078e001d */
[----:B------:R-:W-:-:S02]  /*7fe0*/  F2FP.SATFINITE.E4M3.F32.PACK_AB_MERGE_C R9, R110, R97, R112 ;  /* 0x000000616e09723e */ /* 0x000fc40004807070 */
[----:B------:R-:W-:-:S07]  /*7ff0*/  F2FP.SATFINITE.E4M3.F32.PACK_AB_MERGE_C R11, R37, R116, R38 ;  /* 0x00000074250b723e */ /* 0x000fce0004807026 */
.L_x_1863:
[----:B------:R-:W-:Y:S05]  /*8000*/  BSYNC B2 ;  /* 0x0000000000027941 */ /* 0x000fea0003800000 */
.L_x_1862:
[----:B------:R-:W-:Y:S01]  /*8010*/  ISETP.GE.AND P3, PT, R15, R103, PT ;  /* 0x000000670f00720c */ /* 0x000fe20003f66270 */
[----:B0-----:R0:W-:-:S12]  /*8020*/  ST.E.128 desc[UR60][R12.64], R4 ;  /* 0x000000040c007985 */ /* 0x0011d8000c101d3c */
[----:B------:R-:W-:-:S04]  /*8030*/  @!P3 IADD3 R14, P4, R15, R14, RZ ;  /* 0x0000000e0f0eb210 */ /* 0x000fc80007f9e0ff */
[----:B------:R-:W-:-:S05]  /*8040*/  @!P3 LEA.HI.X.SX32 R15, R15, R28, 0x1, P4 ;  /* 0x0000001c0f0fb211 */ /* 0x000fca00020f0eff */
[----:B------:R0:W-:Y:S04]  /*8050*/  @!P3 ST.E.128 desc[UR60][R14.64], R8 ;  /* 0x000000080e00b985 */ /* 0x0001e8000c101d3c */
.L_x_1861:
[----:B------:R-:W-:Y:S05]  /*8060*/  BSYNC B1 ;  /* 0x0000000000017941 */ /* 0x000fea0003800000 */
.L_x_1860:
[----:B------:R-:W-:-:S03]  /*8070*/  UMOV UR4, 0xffffffff ;  /* 0xffffffff00047882 */ /* 0x000fc60000000000 */
[----:B------:R-:W-:Y:S05]  /*8080*/  BRA.DIV UR4, `(.L_x_1864) ;  /* 0x0000026604987947 */ /* 0x000fea000b800000 */
[----:B0-----:R0:W0:Y:S04]  /*8090*/  SHFL.IDX PT, R28, R99, 0x2, 0x1c1f ;  /* 0x005c1f00631c7f89 */ /* 0x00102800000e0000 */
[----:B------:R0:W0:Y:S02]  /*80a0*/  SHFL.IDX PT, R14, R100, 0x2, 0x1c1f ;  /* 0x005c1f00640e7f89 */ /* 0x00002400000e0000 */
.L_x_2226:
[----:B------:R-:W-:-:S05]  /*80b0*/  VIADD R4, R194, 0x80 ;  /* 0x00000080c2047836 */ /* 0x000fca0000000000 */
        /* <DEDUP_REMOVED lines=22> */
[----:B------:R-:W-:Y:S01]  /*8220*/  LOP3.LUT R30, R41, 0xff0000ff, RZ, 0xc0, !PT ;  /* 0xff0000ff291e7812 */ /* 0x000fe200078ec0ff */
[----:B------:R-:W-:Y:S01]  /*8230*/  IMAD.MOV.U32 R29, RZ, RZ, R4 ;  /* 0x000000ffff1d7224 */ /* 0x000fe200078e0004 */
[----:B------:R-:W-:Y:S01]  /*8240*/  SHF.R.U32.HI R44, RZ, 0x10, R41 ;  /* 0x00000010ff2c7819 */ /* 0x000fe20000011629 */
[----:B------:R-:W-:Y:S01]  /*8250*/  IMAD.SHL.U32 R31, R31, 0x100, RZ ;  /* 0x000001001f1f7824 */ /* 0x000fe200078e00ff */
[----:B------:R-:W-:Y:S01]  /*8260*/  SHF.R.U32.HI R39, RZ, 0x8, R47 ;  /* 0x00000008ff277819 */ /* 0x000fe2000001162f */
[----:B------:R-:W-:Y:S01]  /*8270*/  IMAD.MOV.U32 R32, RZ, RZ, R6 ;  /* 0x000000ffff207224 */ /* 0x000fe200078e0006 */
[----:B------:R-:W-:Y:S01]  /*8280*/  SHF.R.U32.HI R35, RZ, 0x8, R43 ;  /* 0x00000008ff237819 */ /* 0x000fe2000001162b */
[----:B------:R-:W-:Y:S01]  /*8290*/  IMAD.MOV.U32 R36, RZ, RZ, R10 ;  /* 0x000000ffff247224 */ /* 0x000fe200078e000a */
[----:B------:R-:W-:Y:S01]  /*82a0*/  LOP3.LUT R8, R30, 0xff00, R31, 0xf8, !PT ;  /* 0x0000ff001e087812 */ /* 0x000fe200078ef81f */
[----:B------:R-:W-:Y:S01]  /*82b0*/  IMAD.U32 R31, R44, 0x10000, RZ ;  /* 0x000100002c1f7824 */ /* 0x000fe200078e00ff */
[----:B------:R-:W-:Y:S01]  /*82c0*/  SHF.R.U32.HI R40, RZ, 0x8, R45 ;  /* 0x00000008ff287819 */ /* 0x000fe2000001162d */
[----:B------:R-:W-:Y:S01]  /*82d0*/  IMAD.SHL.U32 R39, R39, 0x100, RZ ;  /* 0x0000010027277824 */ /* 0x000fe200078e00ff */
[----:B------:R-:W-:Y:S01]  /*82e0*/  SHF.R.U32.HI R42, RZ, 0x10, R43 ;  /* 0x00000010ff2a7819 */ /* 0x000fe2000001162b */
[----:B------:R-:W-:Y:S01]  /*82f0*/  IMAD.SHL.U32 R35, R35, 0x100, RZ ;  /* 0x0000010023237824 */ /* 0x000fe200078e00ff */
[----:B------:R-:W-:Y:S01]  /*8300*/  LOP3.LUT R38, R47, 0xff0000ff, RZ, 0xc0, !PT ;  /* 0xff0000ff2f267812 */ /* 0x000fe200078ec0ff */
[----:B------:R-:W-:Y:S01]  /*8310*/  IMAD.SHL.U32 R6, R40, 0x100, RZ ;  /* 0x0000010028067824 */ /* 0x000fe200078e00ff */
[----:B------:R-:W-:-:S02]  /*8320*/  LOP3.LUT R34, R43, 0xff0000ff, RZ, 0xc0, !PT ;  /* 0xff0000ff2b227812 */ /* 0x000fc400078ec0ff */
[----:B------:R-:W-:Y:S01]  /*8330*/  LOP3.LUT R8, R8, 0xff0000, R31, 0xf8, !PT ;  /* 0x00ff000008087812 */ /* 0x000fe200078ef81f */
[----:B------:R-:W-:Y:S01]  /*8340*/  IMAD.U32 R31, R42, 0x10000, RZ ;  /* 0x000100002a1f7824 */ /* 0x000fe200078e00ff */
[----:B------:R-:W-:Y:S02]  /*8350*/  LOP3.LUT R37, R45, 0xff0000ff, RZ, 0xc0, !PT ;  /* 0xff0000ff2d257812 */ /* 0x000fe400078ec0ff */
[----:B------:R-:W-:Y:S02]  /*8360*/  LOP3.LUT R40, R38, 0xff00, R39, 0xf8, !PT ;  /* 0x0000ff0026287812 */ /* 0x000fe400078ef827 */
[----:B------:R-:W-:Y:S02]  /*8370*/  LOP3.LUT R4, R34, 0xff00, R35, 0xf8, !PT ;  /* 0x0000ff0022047812 */ /* 0x000fe400078ef823 */
[----:B------:R-:W-:Y:S02]  /*8380*/  F2FP.F16.E4M3.UNPACK_B R39, R105.H1 ;  /* 0x00000069ff27723e */ /* 0x000fe400030006ff */
[----:B------:R-:W-:-:S02]  /*8390*/  F2FP.F16.E4M3.UNPACK_B R30, R29.H1 ;  /* 0x0000001dff1e723e */ /* 0x000fc400030006ff */
[----:B------:R-:W-:Y:S02]  /*83a0*/  F2FP.F16.E4M3.UNPACK_B R34, R33.H1 ;  /* 0x00000021ff22723e */ /* 0x000fe400030006ff */
[----:B------:R-:W-:Y:S01]  /*83b0*/  LOP3.LUT R10, R37, 0xff00, R6, 0xf8, !PT ;  /* 0x0000ff00250a7812 */ /* 0x000fe200078ef806 */
[----:B------:R-:W-:Y:S01]  /*83c0*/  HADD2.F32 R6, -RZ, R39.H0_H0 ;  /* 0x20000027ff067230 */ /* 0x000fe20000004100 */
[----:B------:R-:W-:Y:S01]  /*83d0*/  SHF.R.U32.HI R43, RZ, 0x10, R47 ;  /* 0x00000010ff2b7819 */ /* 0x000fe2000001162f */
[----:B------:R-:W-:Y:S01]  /*83e0*/  HADD2.F32 R35, -RZ, R34.H0_H0 ;  /* 0x20000022ff237230 */ /* 0x000fe20000004100 */
[----:B------:R-:W-:Y:S01]  /*83f0*/  LOP3.LUT R4, R4, 0xff0000, R31, 0xf8, !PT ;  /* 0x00ff000004047812 */ /* 0x000fe200078ef81f */
[----:B------:R-:W-:Y:S01]  /*8400*/  HADD2.F32 R31, -RZ, R30.H0_H0 ;  /* 0x2000001eff1f7230 */ /* 0x000fe20000004100 */
[----:B------:R-:W-:Y:S01]  /*8410*/  F2FP.F16.E4M3.UNPACK_B R37, R108.H1 ;  /* 0x0000006cff25723e */ /* 0x000fe200030006ff */
[----:B------:R-:W-:Y:S02]  /*8420*/  IMAD.U32 R43, R43, 0x10000, RZ ;  /* 0x000100002b2b7824 */ /* 0x000fe400078e00ff */
[-C--:B------:R-:W-:Y:S01]  /*8430*/  FMUL.FTZ R42, R35, R6.reuse ;  /* 0x00000006232a7220 */ /* 0x080fe20000410000 */
[----:B------:R-:W-:Y:S01]  /*8440*/  F2FP.F16.E4M3.UNPACK_B R105, R105 ;  /* 0x00000069ff69723e */ /* 0x000fe200020006ff */
[----:B------:R-:W-:Y:S01]  /*8450*/  FMUL.FTZ R44, R31, R6 ;  /* 0x000000061f2c7220 */ /* 0x000fe20000410000 */
[----:B------:R-:W-:Y:S01]  /*8460*/  HADD2.F32 R38, -RZ, R37.H0_H0 ;  /* 0x20000025ff267230 */ /* 0x000fe20000004100 */
[----:B------:R-:W-:Y:S01]  /*8470*/  LOP3.LUT R6, R40, 0xff0000, R43, 0xf8, !PT ;  /* 0x00ff000028067812 */ /* 0x000fe200078ef82b */
[----:B------:R-:W-:Y:S01]  /*8480*/  HADD2.F32 R40, -RZ, R39.H1_H1 ;  /* 0x30000027ff287230 */ /* 0x000fe20000004100 */
[----:B------:R-:W-:-:S02]  /*8490*/  F2FP.F16.E4M3.UNPACK_B R33, R33 ;  /* 0x00000021ff21723e */ /* 0x000fc400020006ff */
[-C--:B------:R-:W-:Y:S01]  /*84a0*/  FFMA.FTZ R44, R35, R38.reuse, R44 ;  /* 0x00000026232c7223 */ /* 0x080fe2000001002c */
[----:B------:R-:W-:Y:S01]  /*84b0*/  FFMA.FTZ R43, R31, R38, -R42 ;  /* 0x000000261f2b7223 */ /* 0x000fe2000001082a */
[----:B------:R-:W-:Y:S01]  /*84c0*/  HADD2.F32 R35, -RZ, R34.H1_H1 ;  /* 0x30000022ff237230 */ /* 0x000fe20000004100 */
[----:B------:R-:W-:Y:S01]  /*84d0*/  F2FP.F16.E4M3.UNPACK_B R29, R29 ;  /* 0x0000001dff1d723e */ /* 0x000fe200020006ff */
[----:B------:R-:W-:Y:S01]  /*84e0*/  HADD2.F32 R31, -RZ, R30.H1_H1 ;  /* 0x3000001eff1f7230 */ /* 0x000fe20000004100 */
[----:B------:R-:W-:Y:S01]  /*84f0*/  F2FP.F16.E4M3.UNPACK_B R108, R108 ;  /* 0x0000006cff6c723e */ /* 0x000fe200020006ff */
[----:B------:R-:W-:Y:S02]  /*8500*/  HADD2.F32 R38, -RZ, R37.H1_H1 ;  /* 0x30000025ff267230 */ /* 0x000fe40000004100 */
[-C--:B------:R-:W-:Y:S01]  /*8510*/  FMUL.FTZ R42, R35, R40.reuse ;  /* 0x00000028232a7220 */ /* 0x080fe20000410000 */
[----:B------:R-:W-:Y:S02]  /*8520*/  HADD2.F32 R37, -RZ, R105.H0_H0 ;  /* 0x20000069ff257230 */ /* 0x000fe40000004100 */
[----:B------:R-:W-:Y:S01]  /*8530*/  FMUL.FTZ R40, R31, R40 ;  /* 0x000000281f287220 */ /* 0x000fe20000410000 */
[----:B------:R-:W-:Y:S01]  /*8540*/  HADD2.F32 R34, -RZ, R33.H0_H0 ;  /* 0x20000021ff227230 */ /* 0x000fe20000004100 */
[----:B------:R-:W-:Y:S01]  /*8550*/  SHF.R.U32.HI R41, RZ, 0x10, R45 ;  /* 0x00000010ff297819 */ /* 0x000fe2000001162d */
[----:B------:R-:W-:-:S02]  /*8560*/  HADD2.F32 R30, -RZ, R29.H0_H0 ;  /* 0x2000001dff1e7230 */ /* 0x000fc40000004100 */
[-C--:B------:R-:W-:Y:S01]  /*8570*/  FFMA.FTZ R46, R31, R38.reuse, -R42 ;  /* 0x000000261f2e7223 */ /* 0x080fe2000001082a */
[----:B------:R-:W-:Y:S01]  /*8580*/  FFMA.FTZ R45, R35, R38, R40 ;  /* 0x00000026232d7223 */ /* 0x000fe20000010028 */
[----:B------:R-:W-:Y:S02]  /*8590*/  HADD2.F32 R31, -RZ, R108.H0_H0 ;  /* 0x2000006cff1f7230 */ /* 0x000fe40000004100 */
[-C--:B------:R-:W-:Y:S01]  /*85a0*/  FMUL.FTZ R35, R34, R37.reuse ;  /* 0x0000002522237220 */ /* 0x080fe20000410000 */
[----:B------:R-:W-:Y:S01]  /*85b0*/  FMUL.FTZ R37, R30, R37 ;  /* 0x000000251e257220 */ /* 0x000fe20000410000 */
[----:B------:R-:W-:Y:S01]  /*85c0*/  HADD2.F32 R38, -RZ, R105.H1_H1 ;  /* 0x30000069ff267230 */ /* 0x000fe20000004100 */
[----:B------:R-:W-:Y:S01]  /*85d0*/  F2FP.SATFINITE.E4M3.F32.PACK_AB_MERGE_C R43, R46, R43, RZ ;  /* 0x0000002b2e2b723e */ /* 0x000fe200048070ff */
[----:B------:R-:W-:Y:S02]  /*85e0*/  HADD2.F32 R33, -RZ, R33.H1_H1 ;  /* 0x30000021ff217230 */ /* 0x000fe40000004100 */
[----:B------:R-:W-:Y:S01]  /*85f0*/  FFMA.FTZ R40, R34, R31, R37 ;  /* 0x0000001f22287223 */ /* 0x000fe20000010025 */
[----:B------:R-:W-:-:S02]  /*8600*/  HADD2.F32 R29, -RZ, R29.H1_H1 ;  /* 0x3000001dff1d7230 */ /* 0x000fc40000004100 */
[----:B------:R-:W-:Y:S01]  /*8610*/  FFMA.FTZ R39, R30, R31, -R35 ;  /* 0x0000001f1e277223 */ /* 0x000fe20000010823 */
[----:B------:R-:W-:Y:S02]  /*8620*/  HADD2.F32 R108, -RZ, R108.H1_H1 ;  /* 0x3000006cff6c7230 */ /* 0x000fe40000004100 */
[----:B------:R-:W-:Y:S01]  /*8630*/  FMUL.FTZ R34, R33, R38 ;  /* 0x0000002621227220 */ /* 0x000fe20000410000 */
[----:B------:R-:W-:Y:S01]  /*8640*/  F2FP.F16.E4M3.UNPACK_B R30, R106.H1 ;  /* 0x0000006aff1e723e */ /* 0x000fe200030006ff */
[----:B------:R-:W-:Y:S01]  /*8650*/  IMAD.U32 R41, R41, 0x10000, RZ ;  /* 0x0001000029297824 */ /* 0x000fe200078e00ff */
[----:B------:R-:W-:Y:S01]  /*8660*/  F2FP.F16.E4M3.UNPACK_B R31, R36.H1 ;  /* 0x00000024ff1f723e */ /* 0x000fe200030006ff */
[C---:B------:R-:W-:Y:S01]  /*8670*/  FMUL.FTZ R38, R29.reuse, R38 ;  /* 0x000000261d267220 */ /* 0x040fe20000410000 */
[----:B------:R-:W-:Y:S01]  /*8680*/  FFMA.FTZ R42, R29, R108, -R34 ;  /* 0x0000006c1d2a7223 */ /* 0x000fe20000010822 */
[----:B------:R-:W-:Y:S01]  /*8690*/  F2FP.F16.E4M3.UNPACK_B R35, R107.H1 ;  /* 0x0000006bff23723e */ /* 0x000fe200030006ff */
[--C-:B------:R-:W-:Y:S01]  /*86a0*/  HADD2.F32 R37, -RZ, R30.reuse.H0_H0 ;  /* 0x2000001eff257230 */ /* 0x100fe20000004100 */
[----:B------:R-:W-:Y:S01]  /*86b0*/  F2FP.F16.E4M3.UNPACK_B R29, R32.H1 ;  /* 0x00000020ff1d723e */ /* 0x000fe200030006ff */
[----:B------:R-:W-:Y:S01]  /*86c0*/  HADD2.F32 R34, -RZ, R31.H0_H0 ;  /* 0x2000001fff227230 */ /* 0x000fe20000004100 */
[----:B------:R-:W-:Y:S01]  /*86d0*/  LOP3.LUT R10, R10, 0xff0000, R41, 0xf8, !PT ;  /* 0x00ff00000a0a7812 */ /* 0x000fe200078ef829 */
[----:B------:R-:W-:Y:S01]  /*86e0*/  FFMA.FTZ R41, R33, R108, R38 ;  /* 0x0000006c21297223 */ /* 0x000fe20000010026 */
[----:B------:R-:W-:Y:S01]  /*86f0*/  HADD2.F32 R38, -RZ, R30.H1_H1 ;  /* 0x3000001eff267230 */ /* 0x000fe20000004100 */
[----:B------:R-:W-:Y:S01]  /*8700*/  F2FP.F16.E4M3.UNPACK_B R106, R106 ;  /* 0x0000006aff6a723e */ /* 0x000fe200020006ff */
[----:B------:R-:W-:-:S02]  /*8710*/  HADD2.F32 R30, -RZ, R29.H0_H0 ;  /* 0x2000001dff1e7230 */ /* 0x000fc40000004100 */
[-C--:B------:R-:W-:Y:S01]  /*8720*/  FMUL.FTZ R47, R34, R37.reuse ;  /* 0x00000025222f7220 */ /* 0x080fe20000410000 */
[----:B------:R-:W-:Y:S01]  /*8730*/  HADD2.F32 R33, -RZ, R35.H0_H0 ;  /* 0x20000023ff217230 */ /* 0x000fe20000004100 */
[----:B------:R-:W-:Y:S01]  /*8740*/  F2FP.F16.E4M3.UNPACK_B R36, R36 ;  /* 0x00000024ff24723e */ /* 0x000fe200020006ff */
[----:B------:R-:W-:Y:S02]  /*8750*/  HADD2.F32 R31, -RZ, R31.H1_H1 ;  /* 0x3000001fff1f7230 */ /* 0x000fe40000004100 */
[C---:B------:R-:W-:Y:S01]  /*8760*/  FMUL.FTZ R37, R30.reuse, R37 ;  /* 0x000000251e257220 */ /* 0x040fe20000410000 */
[----:B------:R-:W-:Y:S02]  /*8770*/  HADD2.F32 R29, -RZ, R29.H1_H1 ;  /* 0x3000001dff1d7230 */ /* 0x000fe40000004100 */
[-C--:B------:R-:W-:Y:S01]  /*8780*/  FFMA.FTZ R96, R30, R33.reuse, -R47 ;  /* 0x000000211e607223 */ /* 0x080fe2000001082f */
[----:B------:R-:W-:Y:S02]  /*8790*/  HADD2.F32 R30, -RZ, R35.H1_H1 ;  /* 0x30000023ff1e7230 */ /* 0x000fe40000004100 */
[----:B----4-:R-:W-:Y:S01]  /*87a0*/  FMUL.FTZ R100, R31, R38 ;  /* 0x000000261f647220 */ /* 0x010fe20000410000 */
[----:B------:R-:W-:Y:S01]  /*87b0*/  F2FP.F16.E4M3.UNPACK_B R32, R32 ;  /* 0x00000020ff20723e */ /* 0x000fe200020006ff */
[C---:B------:R-:W-:Y:S01]  /*87c0*/  FMUL.FTZ R38, R29.reuse, R38 ;  /* 0x000000261d267220 */ /* 0x040fe20000410000 */
[----:B------:R-:W-:Y:S01]  /*87d0*/  FFMA.FTZ R97, R34, R33, R37 ;  /* 0x0000002122617223 */ /* 0x000fe20000010025 */
[----:B------:R-:W-:Y:S01]  /*87e0*/  FFMA.FTZ R99, R29, R30, -R100 ;  /* 0x0000001e1d637223 */ /* 0x000fe20000010864 */
[----:B------:R-:W-:-:S02]  /*87f0*/  HADD2.F32 R33, -RZ, R106.H0_H0 ;  /* 0x2000006aff217230 */ /* 0x000fc40000004100 */
[----:B------:R-:W-:Y:S01]  /*8800*/  FFMA.FTZ R100, R31, R30, R38 ;  /* 0x0000001e1f647223 */ /* 0x000fe20000010026 */
[----:B------:R-:W-:Y:S01]  /*8810*/  F2FP.F16.E4M3.UNPACK_B R107, R107 ;  /* 0x0000006bff6b723e */ /* 0x000fe200020006ff */
[----:B------:R-:W-:Y:S01]  /*8820*/  HADD2.F32 R30, -RZ, R36.H0_H0 ;  /* 0x20000024ff1e7230 */ /* 0x000fe20000004100 */
[----:B------:R-:W-:Y:S01]  /*8830*/  F2FP.SATFINITE.E4M3.F32.PACK_AB_MERGE_C R96, R99, R96, RZ ;  /* 0x000000606360723e */ /* 0x000fe200048070ff */
[----:B------:R-:W-:Y:S01]  /*8840*/  HADD2.F32 R29, -RZ, R32.H0_H0 ;  /* 0x20000020ff1d7230 */ /* 0x000fe20000004100 */
[----:B------:R-:W-:Y:S01]  /*8850*/  F2FP.SATFINITE.E4M3.F32.PACK_AB_MERGE_C R44, R45, R44, RZ ;  /* 0x0000002c2d2c723e */ /* 0x000fe200048070ff */
[----:B------:R-:W-:Y:S02]  /*8860*/  HADD2.F32 R35, -RZ, R106.H1_H1 ;  /* 0x3000006aff237230 */ /* 0x000fe40000004100 */
[-C--:B------:R-:W-:Y:S01]  /*8870*/  FMUL.FTZ R34, R30, R33.reuse ;  /* 0x000000211e227220 */ /* 0x080fe20000410000 */
[----:B------:R-:W-:Y:S02]  /*8880*/  HADD2.F32 R36, -RZ, R36.H1_H1 ;  /* 0x30000024ff247230 */ /* 0x000fe40000004100 */
[----:B------:R-:W-:Y:S01]  /*8890*/  FMUL.FTZ R33, R29, R33 ;  /* 0x000000211d217220 */ /* 0x000fe20000410000 */
[----:B------:R-:W-:-:S02]  /*88a0*/  HADD2.F32 R32, -RZ, R32.H1_H1 ;  /* 0x30000020ff207230 */ /* 0x000fc40000004100 */
[--C-:B------:R-:W-:Y:S02]  /*88b0*/  HADD2.F32 R31, -RZ, R107.reuse.H0_H0 ;  /* 0x2000006bff1f7230 */ /* 0x100fe40000004100 */
[-C--:B------:R-:W-:Y:S01]  /*88c0*/  FMUL.FTZ R37, R36, R35.reuse ;  /* 0x0000002324257220 */ /* 0x080fe20000410000 */
[----:B------:R-:W-:Y:S02]  /*88d0*/  HADD2.F32 R107, -RZ, R107.H1_H1 ;  /* 0x3000006bff6b7230 */ /* 0x000fe40000004100 */
[----:B------:R-:W-:Y:S01]  /*88e0*/  FMUL.FTZ R47, R32, R35 ;  /* 0x00000023202f7220 */ /* 0x000fe20000410000 */
[-C--:B------:R-:W-:Y:S01]  /*88f0*/  FFMA.FTZ R35, R29, R31.reuse, -R34 ;  /* 0x0000001f1d237223 */ /* 0x080fe20000010822 */
[----:B------:R-:W-:Y:S01]  /*8900*/  FFMA.FTZ R38, R30, R31, R33 ;  /* 0x0000001f1e267223 */ /* 0x000fe20000010021 */
[----:B------:R-:W-:Y:S01]  /*8910*/  FFMA.FTZ R30, R32, R107, -R37 ;  /* 0x0000006b201e7223 */ /* 0x000fe20000010825 */
[----:B------:R-:W-:Y:S01]  /*8920*/  F2FP.F16.E4M3.UNPACK_B R31, R9 ;  /* 0x00000009ff1f723e */ /* 0x000fe200020006ff */
[----:B------:R-:W-:Y:S01]  /*8930*/  FFMA.FTZ R47, R36, R107, R47 ;  /* 0x0000006b242f7223 */ /* 0x000fe2000001002f */
[----:B------:R-:W-:-:S02]  /*8940*/  F2FP.F16.E4M3.UNPACK_B R34, R10 ;  /* 0x0000000aff22723e */ /* 0x000fc400020006ff */
[----:B------:R-:W-:Y:S01]  /*8950*/  F2FP.F16.E4M3.UNPACK_B R29, R5 ;  /* 0x00000005ff1d723e */ /* 0x000fe200020006ff */
[----:B------:R-:W-:Y:S01]  /*8960*/  HADD2.F32 R32, -RZ, R31.H0_H0 ;  /* 0x2000001fff207230 */ /* 0x000fe20000004100 */
[----:B------:R-:W-:Y:S01]  /*8970*/  F2FP.F16.E4M3.UNPACK_B R33, R8 ;  /* 0x00000008ff21723e */ /* 0x000fe200020006ff */
[--C-:B------:R-:W-:Y:S01]  /*8980*/  HADD2.F32 R37, -RZ, R34.reuse.H0_H0 ;  /* 0x20000022ff257230 */ /* 0x100fe20000004100 */
[----:B------:R-:W-:Y:S01]  /*8990*/  F2FP.SATFINITE.E4M3.F32.PACK_AB_MERGE_C R99, R30, R35, R96 ;  /* 0x000000231e63723e */ /* 0x000fe20004807060 */
[----:B------:R-:W-:Y:S01]  /*89a0*/  HADD2.F32 R30, -RZ, R29.H0_H0 ;  /* 0x2000001dff1e7230 */ /* 0x000fe20000004100 */
[----:B------:R-:W-:Y:S01]  /*89b0*/  F2FP.SATFINITE.E4M3.F32.PACK_AB_MERGE_C R36, R100, R97, RZ ;  /* 0x000000616424723e */ /* 0x000fe200048070ff */
[----:B------:R-:W-:Y:S01]  /*89c0*/  HADD2.F32 R35, -RZ, R33.H0_H0 ;  /* 0x20000021ff237230 */ /* 0x000fe20000004100 */
[----:B------:R-:W-:Y:S01]  /*89d0*/  F2FP.SATFINITE.E4M3.F32.PACK_AB_MERGE_C R97, R42, R39, R43 ;  /* 0x000000272a61723e */ /* 0x000fe2000480702b */
[-C--:B------:R-:W-:Y:S01]  /*89e0*/  FMUL.FTZ R39, R32, R37.reuse ;  /* 0x0000002520277220 */ /* 0x080fe20000410000 */
[----:B------:R-:W-:Y:S01]  /*89f0*/  FMUL.FTZ R37, R30, R37 ;  /* 0x000000251e257220 */ /* 0x000fe20000410000 */
[----:B------:R-:W-:Y:S01]  /*8a00*/  HADD2.F32 R31, -RZ, R31.H1_H1 ;  /* 0x3000001fff1f7230 */ /* 0x000fe20000004100 */
[----:B------:R-:W-:Y:S01]  /*8a10*/  F2FP.SATFINITE.E4M3.F32.PACK_AB_MERGE_C R47, R47, R38, R36 ;  /* 0x000000262f2f723e */ /* 0x000fe20004807024 */
[----:B------:R-:W-:-:S02]  /*8a20*/  HADD2.F32 R34, -RZ, R34.H1_H1 ;  /* 0x30000022ff227230 */ /* 0x000fc40000004100 */
        /* <DEDUP_REMOVED lines=11> */
[----:B------:R-:W-:Y:S01]  /*8ae0*/  F2FP.SATFINITE.E4M3.F32.PACK_AB_MERGE_C R100, R41, R40, R44 ;  /* 0x000000282964723e */ /* 0x000fe2000480702c */
[----:B------:R-:W-:Y:S01]  /*8af0*/  FFMA.FTZ R40, R31, R32, R34 ;  /* 0x000000201f287223 */ /* 0x000fe20000010022 */
[----:B------:R-:W-:Y:S01]  /*8b00*/  F2FP.F16.E4M3.UNPACK_B R8, R8.H1 ;  /* 0x00000008ff08723e */ /* 0x000fe200030006ff */
[----:B------:R-:W-:Y:S01]  /*8b10*/  HADD2.F32 R31, -RZ, R29.H0_H0 ;  /* 0x2000001dff1f7230 */ /* 0x000fe20000004100 */
[----:B------:R-:W-:Y:S01]  /*8b20*/  F2FP.F16.E4M3.UNPACK_B R33, R6 ;  /* 0x00000006ff21723e */ /* 0x000fe200020006ff */
[----:B------:R-:W-:-:S02]  /*8b30*/  HADD2.F32 R9, -RZ, R5.H0_H0 ;  /* 0x20000005ff097230 */ /* 0x000fc40000004100 */
[----:B------:R-:W-:Y:S02]  /*8b40*/  HADD2.F32 R30, -RZ, R30.H1_H1 ;  /* 0x3000001eff1e7230 */ /* 0x000fe40000004100 */
[-C--:B------:R-:W-:Y:S01]  /*8b50*/  FMUL.FTZ R34, R10, R31.reuse ;  /* 0x0000001f0a227220 */ /* 0x080fe20000410000 */
[----:B------:R-:W-:Y:S02]  /*8b60*/  HADD2.F32 R32, -RZ, R29.H1_H1 ;  /* 0x3000001dff207230 */ /* 0x000fe40000004100 */
[----:B------:R-:W-:Y:S01]  /*8b70*/  FMUL.FTZ R31, R9, R31 ;  /* 0x0000001f091f7220 */ /* 0x000fe20000410000 */
[--C-:B------:R-:W-:Y:S02]  /*8b80*/  HADD2.F32 R29, -RZ, R8.reuse.H0_H0 ;  /* 0x20000008ff1d7230 */ /* 0x100fe40000004100 */
[----:B------:R-:W-:Y:S02]  /*8b90*/  HADD2.F32 R5, -RZ, R5.H1_H1 ;  /* 0x30000005ff057230 */ /* 0x000fe40000004100 */
[----:B------:R-:W-:Y:S01]  /*8ba0*/  FMUL.FTZ R36, R30, R32 ;  /* 0x000000201e247220 */ /* 0x000fe20000410000 */
[----:B------:R-:W-:-:S02]  /*8bb0*/  HADD2.F32 R8, -RZ, R8.H1_H1 ;  /* 0x30000008ff087230 */ /* 0x000fc40000004100 */
        /* <DEDUP_REMOVED lines=56> */
.L_x_1866:
[----:B------:R-:W-:Y:S05]  /*8f40*/  BSYNC B1 ;  /* 0x0000000000017941 */ /* 0x000fea0003800000 */
.L_x_1865:
[----:B0-----:R0:W-:Y:S01]  /*8f50*/  ST.E.128 desc[UR60][R12.64], R4 ;  /* 0x000000040c007985 */ /* 0x0011e2000c101d3c */
[----:B------:R-:W-:-:S13]  /*8f60*/  ISETP.GE.AND P2, PT, R15, R103, PT ;  /* 0x000000670f00720c */ /* 0x000fda0003f46270 */
[----:B------:R-:W-:Y:S05]  /*8f70*/  @P2 BRA `(.L_x_1844) ;  /* 0x0000000400702947 */ /* 0x000fea0003800000 */
[----:B------:R-:W-:-:S04]  /*8f80*/  IADD3 R14, P2, R15, R14, RZ ;  /* 0x0000000e0f0e7210 */ /* 0x000fc80007f5e0ff */
[----:B------:R-:W-:-:S05]  /*8f90*/  LEA.HI.X.SX32 R15, R15, R28, 0x1, P2 ;  /* 0x0000001c0f0f7211 */ /* 0x000fca00010f0eff */
[----:B------:R0:W-:Y:S01]  /*8fa0*/  ST.E.128 desc[UR60][R14.64], R8 ;  /* 0x000000080e007985 */ /* 0x0001e2000c101d3c */
[----:B------:R-:W-:Y:S05]  /*8fb0*/  BRA `(.L_x_1844) ;  /* 0x0000000400607947 */ /* 0x000fea0003800000 */
.L_x_1814:
[----:B------:R-:W2:Y:S02]  /*8fc0*/  LDL R4, [R1+0x4] ;  /* 0x0000040001047983 */ /* 0x000ea40000100800 */
[----:B--2---:R-:W-:-:S13]  /*8fd0*/  R2UR UR4, R4 ;  /* 0x00000000040472ca */ /* 0x004fda00000e0000 */
[----:B------:R-:W-:-:S06]  /*8fe0*/  UISETP.NE.AND UP0, UPT, UR4, 0x3, UPT ;  /* 0x000000030400788c */ /* 0x000fcc000bf05270 */
[----:B------:R-:W-:-:S13]  /*8ff0*/  PLOP3.LUT P5, PT, PT, PT, UP0, 0x80, 0x0 ;  /* 0x000000000000781c */ /* 0x000fda0003faf008 */
[----:B------:R-:W-:Y:S05]  /*9000*/  @!P5 BRA `(.L_x_1867) ;  /* 0x000000000004d947 */ /* 0x000fea0003800000 */
[----:B------:R-:W-:Y:S01]  /*9010*/  BPT.TRAP 0x1 ;  /* 0x000000040000795c */ /* 0x000fe20000300000 */
.L_x_1867:
[----:B------:R-:W-:Y:S01]  /*9020*/  IMAD R86, R191, 0x8, R17 ;  /* 0x00000008bf567824 */ /* 0x000fe200078e0211 */
[----:B------:R-:W-:Y:S01]  /*9030*/  SHF.L.U32 R98, R200, 0x1f, RZ ;  /* 0x0000001fc8627819 */ /* 0x000fe200000006ff */
[----:B------:R-:W-:Y:S01]  /*9040*/  BSSY B1, `(.L_x_1868) ;  /* 0x0000004000017945 */ /* 0x000fe20003800000 */
[----:B------:R-:W-:Y:S02]  /*9050*/  SHF.R.S32.HI R93, RZ, 0x1f, R92 ;  /* 0x0000001fff5d7819 */ /* 0x000fe4000001145c */
[----:B------:R-:W0:Y:S02]  /*9060*/  SYNCS.PHASECHK.TRANS64.TRYWAIT P2, [R86+URZ+0x22890], R98 ;  /* 0x02289062560075a7 */ /* 0x000e24000804017f */
[----:B0-----:R-:W-:Y:S05]  /*9070*/  @!P2 BRA `(.L_x_1869) ;  /* 0x0000025400e4a947 */ /* 0x001fea0003800000 */
.L_x_2227:
[----:B------:R-:W-:Y:S05]  /*9080*/  BSYNC B1 ;  /* 0x0000000000017941 */ /* 0x000fea0003800000 */
.L_x_1868:
        /* <DEDUP_REMOVED lines=14> */
[----:B------:R-:W-:Y:S02]  /*9170*/  IMAD.IADD R5, R5, 0x1, R7 ;  /* 0x0000000105057824 */ /* 0x000fe400078e0207 */
[----:B------:R-:W-:Y:S02]  /*9180*/  IMAD.IADD R28, R95, 0x1, -R194 ;  /* 0x000000015f1c7824 */ /* 0x000fe400078e0ac2 */
        /* <DEDUP_REMOVED lines=9> */
.L_x_2231:
        /* <DEDUP_REMOVED lines=13> */
.L_x_1872:
[----:B------:R-:W-:Y:S05]  /*92f0*/  BSYNC B1 ;  /* 0x0000000000017941 */ /* 0x000fea0003800000 */
.L_x_1871:
[----:B------:R-:W-:-:S03]  /*9300*/  UMOV UR4, 0xffffffff ;  /* 0xffffffff00047882 */ /* 0x000fc60000000000 */
[----:B------:R-:W-:Y:S05]  /*9310*/  BRA.DIV UR4, `(.L_x_1873) ;  /* 0x0000025604987947 */ /* 0x000fea000b800000 */
[----:B--2-4-:R2:W4:Y:S04]  /*9320*/  SHFL.IDX PT, R4, R9, 0x1, 0x1c1f ;  /* 0x003c1f0009047f89 */ /* 0x01452800000e0000 */
[----:B---3--:R2:W3:Y:S02]  /*9330*/  SHFL.IDX PT, R14, R8, 0x1, 0x1c1f ;  /* 0x003c1f00080e7f89 */ /* 0x0084e400000e0000 */
.L_x_2235:
        /* <DEDUP_REMOVED lines=14> */
.L_x_1875:
[----:B------:R-:W-:Y:S05]  /*9420*/  BSYNC B1 ;  /* 0x0000000000017941 */ /* 0x000fea0003800000 */
.L_x_1874:
[----:B------:R-:W-:-:S03]  /*9430*/  UMOV UR4, 0xffffffff ;  /* 0xffffffff00047882 */ /* 0x000fc60000000000 */
[----:B------:R-:W-:Y:S05]  /*9440*/  BRA.DIV UR4, `(.L_x_1876) ;  /* 0x0000025604947947 */ /* 0x000fea000b800000 */
[----:B---34-:R3:W4:Y:S04]  /*9450*/  SHFL.IDX PT, R4, R9, 0x2, 0x1c1f ;  /* 0x005c1f0009047f89 */ /* 0x01872800000e0000 */
[----:B------:R3:W0:Y:S02]  /*9460*/  SHFL.IDX PT, R14, R8, 0x2, 0x1c1f ;  /* 0x005c1f00080e7f89 */ /* 0x00062400000e0000 */
.L_x_2239:
[----:B------:R-:W-:-:S13]  /*9470*/  ISETP.GE.AND P2, PT, R28, 0x81, PT ;  /* 0x000000811c00780c */ /* 0x000fda0003f46270 */
[----:B------:R-:W-:Y:S05]  /*9480*/  @!P2 BRA `(.L_x_1844) ;  /* 0x00000000002ca947 */ /* 0x000fea0003800000 */
[----:B------:R-:W-:Y:S02]  /*9490*/  ULDC UR4, c[0x0][0x2f4] ;  /* 0x0000bd0000047ab9 */ /* 0x000fe40000000800 */
[----:B------:R-:W-:-:S13]  /*94a0*/  ISETP.GE.AND P2, PT, R18, UR4, PT ;  /* 0x0000000412007c0c */ /* 0x000fda000bf46270 */
[----:B0123--:R-:W-:-:S05]  /*94b0*/  @!P2 IADD3 R8, P3, R18, R14, RZ ;  /* 0x0000000e1208a210 */ /* 0x00ffca0007f7e0ff */
[----:B----4-:R-:W-:Y:S01]  /*94c0*/  @!P2 IMAD.X R9, R4, 0x1, R19, P3 ;  /* 0x000000010409a824 */ /* 0x010fe200018e0613 */
[----:B------:R-:W-:-:S13]  /*94d0*/  ISETP.GE.AND P3, PT, R23, UR4, PT ;  /* 0x0000000417007c0c */ /* 0x000fda000bf66270 */
[----:B------:R-:W-:-:S05]  /*94e0*/  @!P3 IADD3 R14, P4, R23, R14, RZ ;  /* 0x0000000e170eb210 */ /* 0x000fca0007f9e0ff */
[----:B------:R-:W-:Y:S02]  /*94f0*/  @!P3 IMAD.X R15, R4, 0x1, R193, P4 ;  /* 0x00000001040fb824 */ /* 0x000fe400020e06c1 */
[----:B------:R-:W0:Y:S04]  /*9500*/  @!P2 LDS.128 R4, [R90+0x1c400] ;  /* 0x01c400005a04a984 */ /* 0x000e280000000c00 */
[----:B0-----:R-:W-:Y:S04]  /*9510*/  @!P2 ST.E.128 desc[UR60][R8.64], R4 ;  /* 0x000000040800a985 */ /* 0x001fe8000c101d3c */
[----:B------:R-:W0:Y:S04]  /*9520*/  @!P3 LDS.128 R4, [R89+0x1c400] ;  /* 0x01c400005904b984 */ /* 0x000e280000000c00 */
[----:B0-----:R0:W-:Y:S02]  /*9530*/  @!P3 ST.E.128 desc[UR60][R14.64], R4 ;  /* 0x000000040e00b985 */ /* 0x0011e4000c101d3c */
.L_x_1844:
[----:B------:R-:W-:Y:S05]  /*9540*/  BSYNC B0 ;  /* 0x0000000000007941 */ /* 0x000fea0003800000 */
.L_x_1813:
        /* <DEDUP_REMOVED lines=16> */
.L_x_1878:
[----:B------:R-:W-:Y:S05]  /*9650*/  BSYNC B0 ;  /* 0x0000000000007941 */ /* 0x000fea0003800000 */
.L_x_1877:
[----:B------:R-:W0:Y:S01]  /*9660*/  SYNCS.PHASECHK.TRANS64.TRYWAIT P3, [R86+URZ+0x228b0], R98 ;  /* 0x0228b062560075a7 */ /* 0x000e22000806017f */
[----:B------:R-:W-:Y:S04]  /*9670*/  BSSY B0, `(.L_x_1879) ;  /* 0x0000002000007945 */ /* 0x000fe80003800000 */
[----:B0-----:R-:W-:Y:S05]  /*9680*/  @!P3 BRA `(.L_x_1880) ;  /* 0x00000254004cb947 */ /* 0x001fea0003800000 */
.L_x_2240:
[----:B------:R-:W-:Y:S05]  /*9690*/  BSYNC B0 ;  /* 0x0000000000007941 */ /* 0x000fea0003800000 */
.L_x_1879:
        /* <DEDUP_REMOVED lines=22> */
[----:B------:R-:W-:Y:S02]  /*9800*/  ULDC UR4, c[0x0][0x2f4] ;  /* 0x0000bd0000047ab9 */ /* 0x000fe40000000800 */
[----:B------:R-:W-:-:S13]  /*9810*/  ISETP.GE.AND P3, PT, R18, UR4, PT ;  /* 0x0000000412007c0c */ /* 0x000fda000bf66270 */
[----:B-1234-:R-:W-:-:S05]  /*9820*/  @!P3 IADD3 R8, P4, R18, R10, RZ ;  /* 0x0000000a1208b210 */ /* 0x01efca0007f9e0ff */
[----:B0-----:R-:W-:Y:S01]  /*9830*/  @!P3 IMAD.X R9, R4, 0x1, R19, P4 ;  /* 0x000000010409b824 */ /* 0x001fe200020e0613 */
[----:B------:R-:W-:-:S13]  /*9840*/  ISETP.GE.AND P4, PT, R23, UR4, PT ;  /* 0x0000000417007c0c */ /* 0x000fda000bf86270 */
[----:B------:R-:W-:-:S05]  /*9850*/  @!P4 IADD3 R10, P5, R23, R10, RZ ;  /* 0x0000000a170ac210 */ /* 0x000fca0007fbe0ff */
[----:B------:R-:W-:Y:S02]  /*9860*/  @!P4 IMAD.X R11, R4, 0x1, R193, P5 ;  /* 0x00000001040bc824 */ /* 0x000fe400028e06c1 */
[----:B------:R-:W0:Y:S04]  /*9870*/  @!P3 LDS.128 R4, [R90+0xa400] ;  /* 0x00a400005a04b984 */ /* 0x000e280000000c00 */
[----:B0-----:R-:W-:Y:S04]  /*9880*/  @!P3 ST.E.128 desc[UR60][R8.64], R4 ;  /* 0x000000040800b985 */ /* 0x001fe8000c101d3c */
[----:B------:R-:W0:Y:S04]  /*9890*/  @!P4 LDS.128 R4, [R89+0xa400] ;  /* 0x00a400005904c984 */ /* 0x000e280000000c00 */
[----:B0-----:R0:W-:Y:S02]  /*98a0*/  @!P4 ST.E.128 desc[UR60][R10.64], R4 ;  /* 0x000000040a00c985 */ /* 0x0011e4000c101d3c */
.L_x_1882:
[----:B------:R-:W-:Y:S05]  /*98b0*/  BSYNC B0 ;  /* 0x0000000000007941 */ /* 0x000fea0003800000 */
.L_x_1881:
[----:B------:R-:W-:Y:S01]  /*98c0*/  ISETP.GE.AND P3, PT, R95, 0x41, PT ;  /* 0x000000415f00780c */ /* 0x000fe20003f66270 */
[----:B0-----:R0:W0:Y:S01]  /*98d0*/  SHFL.IDX PT, R4, R13, 0x1, 0x1c1f ;  /* 0x003c1f000d047f89 */ /* 0x00102200000e0000 */
[----:B------:R-:W-:Y:S03]  /*98e0*/  BSSY B0, `(.L_x_1883) ;  /* 0x000000e000007945 */ /* 0x000fe60003800000 */
[----:B----4-:R4:W0:Y:S08]  /*98f0*/  SHFL.IDX PT, R10, R12, 0x1, 0x1c1f ;  /* 0x003c1f000c0a7f89 */ /* 0x01083000000e0000 */
[----:B----4-:R-:W-:Y:S05]  /*9900*/  @!P3 BRA `(.L_x_1884) ;  /* 0x00000000002cb947 */ /* 0x010fea0003800000 */
[----:B------:R-:W-:Y:S02]  /*9910*/  ULDC UR4, c[0x0][0x2f4] ;  /* 0x0000bd0000047ab9 */ /* 0x000fe40000000800 */
[----:B------:R-:W-:-:S13]  /*9920*/  ISETP.GE.AND P3, PT, R18, UR4, PT ;  /* 0x0000000412007c0c */ /* 0x000fda000bf66270 */
[----:B0123--:R-:W-:-:S05]  /*9930*/  @!P3 IADD3 R8, P4, R18, R10, RZ ;  /* 0x0000000a1208b210 */ /* 0x00ffca0007f9e0ff */
        /* <DEDUP_REMOVED lines=8> */
.L_x_1884:
[----:B------:R-:W-:Y:S05]  /*99c0*/  BSYNC B0 ;  /* 0x0000000000007941 */ /* 0x000fea0003800000 */
.L_x_1883:
[----:B------:R-:W-:Y:S01]  /*99d0*/  ISETP.GE.AND P3, PT, R95, 0x81, PT ;  /* 0x000000815f00780c */ /* 0x000fe20003f66270 */
[----:B0-----:R-:W0:Y:S01]  /*99e0*/  SHFL.IDX PT, R13, R13, 0x2, 0x1c1f ;  /* 0x005c1f000d0d7f89 */ /* 0x001e2200000e0000 */
[----:B------:R-:W-:Y:S03]  /*99f0*/  BSSY B0, `(.L_x_1885) ;  /* 0x000000e000007945 */ /* 0x000fe60003800000 */
[----:B----4-:R4:W0:Y:S08]  /*9a00*/  SHFL.IDX PT, R10, R12, 0x2, 0x1c1f ;  /* 0x005c1f000c0a7f89 */ /* 0x01083000000e0000 */
[----:B----4-:R-:W-:Y:S05]  /*9a10*/  @!P3 BRA `(.L_x_1886) ;  /* 0x00000000002cb947 */ /* 0x010fea0003800000 */
[----:B------:R-:W-:Y:S02]  /*9a20*/  ULDC UR4, c[0x0][0x2f4] ;  /* 0x0000bd0000047ab9 */ /* 0x000fe40000000800 */
[----:B------:R-:W-:-:S13]  /*9a30*/  ISETP.GE.AND P3, PT, R18, UR4, PT ;  /* 0x0000000412007c0c */ /* 0x000fda000bf66270 */
[----:B------:R-:W4:Y:S01]  /*9a40*/  @!P3 LDS.128 R4, [R90+0xe400] ;  /* 0x00e400005a04b984 */ /* 0x000f220000000c00 */
[----:B0123--:R-:W-:-:S05]  /*9a50*/  @!P3 IADD3 R8, P4, R18, R10, RZ ;  /* 0x0000000a1208b210 */ /* 0x00ffca0007f9e0ff */
[----:B------:R-:W-:Y:S01]  /*9a60*/  @!P3 IMAD.X R9, R13, 0x1, R19, P4 ;  /* 0x000000010d09b824 */ /* 0x000fe200020e0613 */
[----:B------:R-:W-:-:S13]  /*9a70*/  ISETP.GE.AND P4, PT, R23, UR4, PT ;  /* 0x0000000417007c0c */ /* 0x000fda000bf86270 */
[----:B------:R-:W-:-:S05]  /*9a80*/  @!P4 IADD3 R10, P5, R23, R10, RZ ;  /* 0x0000000a170ac210 */ /* 0x000fca0007fbe0ff */
[----:B------:R-:W-:Y:S01]  /*9a90*/  @!P4 IMAD.X R11, R13, 0x1, R193, P5 ;  /* 0x000000010d0bc824 */ /* 0x000fe200028e06c1 */
[----:B----4-:R-:W-:Y:S04]  /*9aa0*/  @!P3 ST.E.128 desc[UR60][R8.64], R4 ;  /* 0x000000040800b985 */ /* 0x010fe8000c101d3c */
[----:B------:R-:W0:Y:S04]  /*9ab0*/  @!P4 LDS.128 R4, [R89+0xe400] ;  /* 0x00e400005904c984 */ /* 0x000e280000000c00 */
[----:B0-----:R4:W-:Y:S02]  /*9ac0*/  @!P4 ST.E.128 desc[UR60][R10.64], R4 ;  /* 0x000000040a00c985 */ /* 0x0019e4000c101d3c */
.L_x_1886:
[----:B------:R-:W-:Y:S05]  /*9ad0*/  BSYNC B0 ;  /* 0x0000000000007941 */ /* 0x000fea0003800000 */
.L_x_1885:
[----:B------:R-:W-:Y:S01]  /*9ae0*/  @!PT LDS RZ, [RZ] ;  /* 0x00000000fffff984 */ /* 0x000fe20000000800 */
[----:B------:R-:W-:Y:S01]  /*9af0*/  @!PT LDS RZ, [RZ] ;  /* 0x00000000fffff984 */ /* 0x000fe20000000800 */
[----:B------:R-:W-:Y:S01]  /*9b00*/  @!PT LDS RZ, [RZ] ;  /* 0x00000000fffff984 */ /* 0x000fe20000000800 */
[----:B------:R-:W-:Y:S01]  /*9b10*/  @!PT LDS RZ, [RZ] ;  /* 0x00000000fffff984 */ /* 0x000fe20000000800 */
[----:B------:R5:W-:Y:S06]  /*9b20*/  MEMBAR.ALL.CTA ;  /* 0x0000000000007992 */ /* 0x000bec0000008000 */
[----:B-----5:R-:W5:Y:S01]  /*9b30*/  FENCE.VIEW.ASYNC.S ;  /* 0x00000000000073c6 */ /* 0x020f620000000000 */
[----:B-1----:R-:W-:Y:S01]  /*9b40*/  @!P2 VIADD R86, R86, 0x228c0 ;  /* 0x000228c05656a836 */ /* 0x002fe20000000000 */
[----:B-----5:R1:W-:Y:S01]  /*9b50*/  BAR.SYNC.DEFER_BLOCKING R73, 0x80 ;  /* 0x000200490000751d */ /* 0x0203e20000010000 */
[----:B------:R-:W-:Y:S01]  /*9b60*/  ISETP.NE.AND P3, PT, R88, RZ, PT ;  /* 0x000000ff5800720c */ /* 0x000fe20003f65270 */
[----:B------:R-:W-:-:S02]  /*9b70*/  VIADD R191, R191, 0x1 ;  /* 0x00000001bfbf7836 */ /* 0x000fc40000000000 */
        /* <DEDUP_REMOVED lines=12> */
.L_x_1808:
[----:B------:R-:W-:Y:S05]  /*9c40*/  @P0 BRA `(.L_x_1888) ;  /* 0x00000000000c0947 */ /* 0x000fea0003800000 */
[----:B------:R-:W1:Y:S01]  /*9c50*/  FENCE.VIEW.ASYNC.G ;  /* 0x00000000000073c6 */ /* 0x000e620000000100 */
[----:B------:R-:W-:Y:S05]  /*9c60*/  WARPSYNC.ALL ;  /* 0x0000000000007948 */ /* 0x000fea0003800000 */
[----:B-1----:R-:W-:Y:S06]  /*9c70*/  BAR.ARV 0xc, 0x180 ;  /* 0x0306000000007b1d */ /* 0x002fec0000002000 */
.L_x_1888:
[----:B------:R-:W-:Y:S01]  /*9c80*/  ULDC.64 UR6, c[0x0][0x998] ;  /* 0x0002660000067ab9 */ /* 0x000fe20000000a00 */
[----:B------:R-:W-:Y:S01]  /*9c90*/  ULDC.64 UR4, c[0x0][0x990] ;  /* 0x0002640000047ab9 */ /* 0x000fe20000000a00 */
[----:B------:R-:W-:Y:S02]  /*9ca0*/  ISETP.NE.U32.AND P1, PT, RZ, UR6, PT ;  /* 0x00000006ff007c0c */ /* 0x000fe4000bf25070 */
[----:B------:R-:W-:Y:S02]  /*9cb0*/  ISETP.NE.U32.AND P0, PT, RZ, UR4, PT ;  /* 0x00000004ff007c0c */ /* 0x000fe4000bf05070 */
[----:B------:R-:W-:Y:S02]  /*9cc0*/  ISETP.NE.AND.EX P1, PT, RZ, UR7, PT, P1 ;  /* 0x00000007ff007c0c */ /* 0x000fe4000bf25310 */
[----:B------:R-:W-:-:S11]  /*9cd0*/  ISETP.NE.AND.EX P0, PT, RZ, UR5, PT, P0 ;  /* 0x00000005ff007c0c */ /* 0x000fd6000bf05300 */
[----:B--23--:R-:W1:Y:S01]  /*9ce0*/  @P1 LDC.64 R8, c[0x0][0x9b8] ;  /* 0x00026e00ff081b82 */ /* 0x00ce620000000a00 */
[--C-:B------:R-:W-:Y:S02]  /*9cf0*/  @P1 SHF.R.S32.HI R5, RZ, 0x1f, R207.reuse ;  /* 0x0000001fff051819 */ /* 0x100fe400000114cf */
[----:B------:R-:W-:-:S05]  /*9d00*/  @P0 SHF.R.S32.HI R3, RZ, 0x1f, R207 ;  /* 0x0000001fff030819 */ /* 0x000fca00000114cf */
[----:B------:R-:W2:Y:S08]  /*9d10*/  @P0 LDC.64 R6, c[0x0][0x9a8] ;  /* 0x00026a00ff060b82 */ /* 0x000eb00000000a00 */
[----:B0-----:R-:W0:Y:S08]  /*9d20*/  @P1 LDC.64 R12, c[0x0][0x9c0] ;  /* 0x00027000ff0c1b82 */ /* 0x001e300000000a00 */
[----:B------:R-:W3:Y:S01]  /*9d30*/  @P0 LDC.64 R10, c[0x0][0x9b0] ;  /* 0x00026c00ff0a0b82 */ /* 0x000ee20000000a00 */
[----:B-1----:R-:W-:-:S02]  /*9d40*/  @P1 IMAD R2, R5, R8, RZ ;  /* 0x0000000805021224 */ /* 0x002fc400078e02ff */
[----:B------:R-:W-:-:S04]  /*9d50*/  @P1 IMAD.WIDE.U32 R4, R207, R8, RZ ;  /* 0x00000008cf041225 */ /* 0x000fc800078e00ff */
[----:B------:R-:W-:Y:S02]  /*9d60*/  @P1 IMAD R9, R207, R9, R2 ;  /* 0x00000009cf091224 */ /* 0x000fe400078e0202 */
[-C--:B--2---:R-:W-:Y:S02]  /*9d70*/  @P0 IMAD R0, R3, R6.reuse, RZ ;  /* 0x0000000603000224 */ /* 0x084fe400078e02ff */
[----:B------:R-:W-:-:S04]  /*9d80*/  @P0 IMAD.WIDE.U32 R2, R207, R6, RZ ;  /* 0x00000006cf020225 */ /* 0x000fc800078e00ff */
[----:B------:R-:W-:Y:S02]  /*9d90*/  @P0 IMAD R7, R207, R7, R0 ;  /* 0x00000007cf070224 */ /* 0x000fe400078e0200 */
[----:B------:R-:W-:Y:S02]  /*9da0*/  @P1 IMAD.IADD R5, R5, 0x1, R9 ;  /* 0x0000000105051824 */ /* 0x000fe400078e0209 */
[----:B------:R-:W-:Y:S02]  /*9db0*/  @P0 IMAD.IADD R3, R3, 0x1, R7 ;  /* 0x0000000103030824 */ /* 0x000fe400078e0207 */
[----:B0-----:R-:W-:-:S04]  /*9dc0*/  @P1 IMAD.WIDE.U32 R6, R195, R12, R4 ;  /* 0x0000000cc3061225 */ /* 0x001fc800078e0004 */
[----:B---3--:R-:W-:Y:S01]  /*9dd0*/  @P0 IMAD.WIDE.U32 R2, R195, R10, R2 ;  /* 0x0000000ac3020225 */ /* 0x008fe200078e0002 */
[----:B------:R-:W-:-:S03]  /*9de0*/  @P1 LEA R8, P3, R6, UR6, 0x2 ;  /* 0x0000000606081c11 */ /* 0x000fc6000f8610ff */
[C---:B------:R-:W-:Y:S01]  /*9df0*/  @P1 IMAD R5, R195.reuse, R13, R7 ;  /* 0x0000000dc3051224 */ /* 0x040fe200078e0207 */
[----:B------:R-:W-:Y:S01]  /*9e00*/  @P0 LEA R4, P2, R2, UR4, 0x2 ;  /* 0x0000000402040c11 */ /* 0x000fe2000f8410ff */
[----:B------:R-:W-:Y:S01]  /*9e10*/  @P0 IMAD R3, R195, R11, R3 ;  /* 0x0000000bc3030224 */ /* 0x000fe200078e0203 */
[----:B------:R-:W-:Y:S01]  /*9e20*/  ULDC UR4, c[0x0][0x988] ;  /* 0x0002620000047ab9 */ /* 0x000fe20000000800 */
[----:B------:R-:W-:Y:S01]  /*9e30*/  IMAD.MOV.U32 R0, RZ, RZ, 0x3f800000 ;  /* 0x3f800000ff007424 */ /* 0x000fe200078e00ff */
[----:B------:R-:W-:Y:S01]  /*9e40*/  @P1 LEA.HI.X R9, R6, UR7, R5, 0x2, P3 ;  /* 0x0000000706091c11 */ /* 0x000fe200098f1405 */
[----:B------:R-:W0:Y:S01]  /*9e50*/  LDC.64 R10, c[0x0][0x9e0] ;  /* 0x00027800ff0a7b82 */ /* 0x000e220000000a00 */
[----:B------:R-:W-:Y:S01]  /*9e60*/  @P0 LEA.HI.X R5, R2, UR5, R3, 0x2, P2 ;  /* 0x0000000502050c11 */ /* 0x000fe200090f1403 */
[----:B------:R-:W-:Y:S02]  /*9e70*/  IMAD.MOV.U32 R3, RZ, RZ, 0x3f800000 ;  /* 0x3f800000ff037424 */ /* 0x000fe400078e00ff */
[----:B------:R-:W2:Y:S04]  /*9e80*/  @P1 LDG.E R0, desc[UR60][R8.64] ;  /* 0x0000003c08001981 */ /* 0x000ea8000c1e1900 */
[----:B------:R1:W2:Y:S01]  /*9e90*/  @P0 LDG.E R3, desc[UR60][R4.64] ;  /* 0x0000003c04030981 */ /* 0x0002a2000c1e1900 */
[----:B------:R-:W3:Y:S01]  /*9ea0*/  LDC R2, c[0x0][0x448] ;  /* 0x00011200ff027b82 */ /* 0x000ee20000000800 */
[----:B0-----:R-:W-:-:S02]  /*9eb0*/  ISETP.GE.AND P2, PT, R11, 0x1, PT ;  /* 0x000000010b00780c */ /* 0x001fc40003f46270 */
[----:B---3--:R-:W-:Y:S01]  /*9ec0*/  ISETP.NE.AND P1, PT, R2, 0x1, PT ;  /* 0x000000010200780c */ /* 0x008fe20003f25270 */
[----:B------:R-:W-:-:S12]  /*9ed0*/  VIADD R2, R201, 0x7f ;  /* 0x0000007fc9027836 */ /* 0x000fd80000000000 */
[----:B------:R-:W0:Y:S08]  /*9ee0*/  @P1 LDC R7, c[0x0][0x44c] ;  /* 0x00011300ff071b82 */ /* 0x000e300000000800 */
[----:B------:R-:W3:Y:S01]  /*9ef0*/  @P1 LDC R6, c[0x0][0x450] ;  /* 0x00011400ff061b82 */ /* 0x000ee20000000800 */
[----:B0-----:R-:W-:-:S05]  /*9f00*/  @P1 IMAD.HI.U32 R7, R2, R7, RZ ;  /* 0x0000000702071227 */ /* 0x001fca00078e00ff */
[----:B---3--:R-:W-:Y:S02]  /*9f10*/  @P1 SHF.R.U32.HI R2, RZ, R6, R7 ;  /* 0x00000006ff021219 */ /* 0x008fe40000011607 */
[----:B------:R-:W-:-:S05]  /*9f20*/  IADD3 R7, R198, 0x1, -R197 ;  /* 0x00000001c6077810 */ /* 0x000fca0007ffe8c5 */
[----:B-1----:R-:W-:Y:S02]  /*9f30*/  IMAD.IADD R5, R7, 0x1, R2 ;  /* 0x0000000107057824 */ /* 0x002fe400078e0202 */
[----:B--2---:R-:W-:Y:S02]  /*9f40*/  FMUL.FTZ R0, R3, R0 ;  /* 0x0000000003007220 */ /* 0x004fe40000410000 */
[----:B------:R-:W-:Y:S02]  /*9f50*/  IMAD.IADD R3, R5, 0x1, R10 ;  /* 0x0000000105037824 */ /* 0x000fe400078e020a */
[----:B------:R-:W-:Y:S01]  /*9f60*/  FMUL.FTZ R2, R0, UR4 ;  /* 0x0000000400027c20 */ /* 0x000fe20008410000 */
        /* <DEDUP_REMOVED lines=12> */
.L_x_1891:
[----:B------:R-:W-:-:S13]  /*a030*/  ISETP.NE.AND P0, PT, R11, 0x1, PT ;  /* 0x000000010b00780c */ /* 0x000fda0003f05270 */
[----:B------:R-:W0:Y:S02]  /*a040*/  @P0 LDC.64 R4, c[0x0][0x9e8] ;  /* 0x00027a00ff040b82 */ /* 0x000e240000000a00 */
[----:B0-----:R-:W-:-:S05]  /*a050*/  @P0 IMAD.HI.U32 R4, R0, R4, RZ ;  /* 0x0000000400040227 */ /* 0x001fca00078e00ff */
[----:B------:R-:W-:-:S07]  /*a060*/  @P0 SHF.R.U32.HI R0, RZ, R5, R4 ;  /* 0x00000005ff000219 */ /* 0x000fce0000011604 */
.L_x_1892:
[----:B------:R-:W-:Y:S05]  /*a070*/  BSYNC B0 ;  /* 0x0000000000007941 */ /* 0x000fea0003800000 */
.L_x_1890:
[----:B------:R-:W-:-:S05]  /*a080*/  IMAD R0, R0, R11, R11 ;  /* 0x0000000b00007224 */ /* 0x000fca00078e020b */
[----:B------:R-:W-:-:S07]  /*a090*/  VIMNMX R3, R3, R0, PT ;  /* 0x0000000003037248 */ /* 0x000fce0003fe0100 */
.L_x_1889:
[----:B------:R-:W0:Y:S01]  /*a0a0*/  @P1 LDC R0, c[0x0][0x44c] ;  /* 0x00011300ff001b82 */ /* 0x000e220000000800 */
[----:B------:R-:W-:Y:S01]  /*a0b0*/  VIADD R3, R3, 0x9f ;  /* 0x0000009f03037836 */ /* 0x000fe20000000000 */
[----:B------:R-:W-:Y:S01]  /*a0c0*/  ULDC UR4, c[0x0][0x9dc] ;  /* 0x0002770000047ab9 */ /* 0x000fe20000000800 */
[----:B------:R-:W-:Y:S02]  /*a0d0*/  IMAD.MOV.U32 R5, RZ, RZ, R201 ;  /* 0x000000ffff057224 */ /* 0x000fe400078e00c9 */
[----:B------:R-:W-:-:S03]  /*a0e0*/  IMAD.HI R3, R3, 0x66666667, RZ ;  /* 0x6666666703037827 */ /* 0x000fc600078e02ff */
[----:B------:R-:W1:Y:S01]  /*a0f0*/  @P1 LDC R7, c[0x0][0x450] ;  /* 0x00011400ff071b82 */ /* 0x000e620000000800 */
[----:B0-----:R-:W-:Y:S01]  /*a100*/  @P1 IMAD.HI.U32 R4, R201, R0, RZ ;  /* 0x00000000c9041227 */ /* 0x001fe200078e00ff */
[----:B------:R-:W-:-:S04]  /*a110*/  SHF.R.U32.HI R0, RZ, 0x1f, R3 ;  /* 0x0000001fff007819 */ /* 0x000fc80000011603 */
[----:B------:R-:W-:Y:S02]  /*a120*/  LEA.HI.SX32 R0, R3, R0, 0x1a ;  /* 0x0000000003007211 */ /* 0x000fe400078fd2ff */
[----:B-1----:R-:W-:Y:S02]  /*a130*/  @P1 SHF.R.U32.HI R5, RZ, R7, R4 ;  /* 0x00000007ff051219 */ /* 0x002fe40000011604 */
[----:B------:R-:W-:-:S03]  /*a140*/  VIMNMX R25, R25, R0, PT ;  /* 0x0000000019197248 */ /* 0x000fc60003fe0100 */
        /* <DEDUP_REMOVED lines=13> */
.L_x_1895:
[----:B------:R-:W-:-:S13]  /*a220*/  ISETP.NE.AND P0, PT, R11, 0x1, PT ;  /* 0x000000010b00780c */ /* 0x000fda0003f05270 */
[----:B------:R-:W0:Y:S02]  /*a230*/  @P0 LDC.64 R4, c[0x0][0x9e8] ;  /* 0x00027a00ff040b82 */ /* 0x000e240000000a00 */
[----:B0-----:R-:W-:-:S05]  /*a240*/  @P0 IMAD.HI.U32 R4, R3, R4, RZ ;  /* 0x0000000403040227 */ /* 0x001fca00078e00ff */
[----:B------:R-:W-:-:S07]  /*a250*/  @P0 SHF.R.U32.HI R3, RZ, R5, R4 ;  /* 0x00000005ff030219 */ /* 0x000fce0000011604 */
.L_x_1896:
[----:B------:R-:W-:Y:S05]  /*a260*/  BSYNC B0 ;  /* 0x0000000000007941 */ /* 0x000fea0003800000 */
.L_x_1894:
[----:B------:R-:W-:-:S05]  /*a270*/  IMAD R3, R3, R11, RZ ;  /* 0x0000000b03037224 */ /* 0x000fca00078e02ff */
[----:B------:R-:W-:-:S07]  /*a280*/  VIMNMX R0, R0, R3, !PT ;  /* 0x0000000300007248 */ /* 0x000fce0007fe0100 */
.L_x_1893:
[----:B------:R-:W-:Y:S01]  /*a290*/  IMAD.HI R0, R0, 0x66666667, RZ ;  /* 0x6666666700007827 */ /* 0x000fe200078e02ff */
[----:B------:R-:W-:Y:S03]  /*a2a0*/  BSSY B0, `(.L_x_1897) ;  /* 0x0000026000007945 */ /* 0x000fe60003800000 */
[----:B------:R-:W-:Y:S01]  /*a2b0*/  IMAD.MOV.U32 R105, RZ, RZ, RZ ;  /* 0x000000ffff697224 */ /* 0x000fe200078e00ff */
[----:B------:R-:W-:-:S04]  /*a2c0*/  SHF.R.U32.HI R3, RZ, 0x1f, R0 ;  /* 0x0000001fff037819 */ /* 0x000fc80000011600 */
[----:B------:R-:W-:-:S04]  /*a2d0*/  LEA.HI.SX32 R3, R0, R3, 0x1a ;  /* 0x0000000300037211 */ /* 0x000fc800078fd2ff */
[----:B------:R-:W-:-:S04]  /*a2e0*/  VIMNMX R204, RZ, R3, !PT ;  /* 0x00000003ffcc7248 */ /* 0x000fc80007fe0100 */
        /* <DEDUP_REMOVED lines=31> */
[----:B------:R-:W-:-:S05]  /*a4e0*/  @!P1 LOP3.LUT R5, RZ, R8, RZ, 0x33, !PT ;  /* 0x00000008ff059212 */ /* 0x000fca00078e33ff */
[----:B------:R-:W-:-:S07]  /*a4f0*/  IMAD.MOV.U32 R105, RZ, RZ, R5 ;  /* 0x000000ffff697224 */ /* 0x000fce00078e0005 */
.L_x_1898:
[----:B------:R-:W-:Y:S05]  /*a500*/  BSYNC B0 ;  /* 0x0000000000007941 */ /* 0x000fea0003800000 */
.L_x_1897:
[-C--:B------:R-:W-:Y:S01]  /*a510*/  IMAD R204, R226, R105.reuse, R204 ;  /* 0x00000069e2cc7224 */ /* 0x080fe200078e02cc */
[----:B------:R-:W-:Y:S02]  /*a520*/  PLOP3.LUT P0, PT, PT, PT, PT, 0x80, 0x0 ;  /* 0x000000000000781c */ /* 0x000fe40003f0f070 */
[----:B------:R-:W-:Y:S02]  /*a530*/  CS2R R4, SRZ ;  /* 0x0000000000047805 */ /* 0x000fe4000001ff00 */
[----:B------:R-:W-:Y:S01]  /*a540*/  CS2R R88, SRZ ;  /* 0x0000000000587805 */ /* 0x000fe2000001ff00 */
[----:B------:R-:W-:Y:S01]  /*a550*/  IMAD.MOV.U32 R3, RZ, RZ, RZ ;  /* 0x000000ffff037224 */ /* 0x000fe200078e00ff */
[----:B------:R-:W-:Y:S01]  /*a560*/  VIADDMNMX R105, R204, R105, R25, PT ;  /* 0x00000069cc697246 */ /* 0x000fe20003800119 */
[----:B------:R-:W-:Y:S01]  /*a570*/  IMAD.MOV.U32 R58, RZ, RZ, RZ ;  /* 0x000000ffff3a7224 */ /* 0x000fe200078e00ff */
[----:B------:R-:W-:Y:S01]  /*a580*/  CS2R R90, SRZ ;  /* 0x00000000005a7805 */ /* 0x000fe2000001ff00 */
[----:B------:R-:W-:Y:S01]  /*a590*/  IMAD.MOV.U32 R26, RZ, RZ, RZ ;  /* 0x000000ffff1a7224 */ /* 0x000fe200078e00ff */
[----:B------:R-:W-:Y:S01]  /*a5a0*/  ISETP.GT.AND P1, PT, R105, R204, PT ;  /* 0x000000cc6900720c */ /* 0x000fe20003f24270 */
[----:B------:R-:W-:Y:S01]  /*a5b0*/  IMAD.MOV.U32 R80, RZ, RZ, RZ ;  /* 0x000000ffff507224 */ /* 0x000fe200078e00ff */
[----:B------:R-:W-:Y:S01]  /*a5c0*/  CS2R R46, SRZ ;  /* 0x00000000002e7805 */ /* 0x000fe2000001ff00 */
[----:B------:R-:W-:Y:S01]  /*a5d0*/  IMAD.MOV.U32 R113, RZ, RZ, RZ ;  /* 0x000000ffff717224 */ /* 0x000fe200078e00ff */
[----:B------:R-:W-:-:S02]  /*a5e0*/  CS2R R40, SRZ ;  /* 0x0000000000287805 */ /* 0x000fc4000001ff00 */
[----:B------:R-:W-:Y:S01]  /*a5f0*/  CS2R R14, SRZ ;  /* 0x00000000000e7805 */ /* 0x000fe2000001ff00 */
[----:B------:R-:W-:Y:S01]  /*a600*/  IMAD.MOV.U32 R42, RZ, RZ, RZ ;  /* 0x000000ffff2a7224 */ /* 0x000fe200078e00ff */
[----:B------:R-:W-:Y:S01]  /*a610*/  CS2R R36, SRZ ;  /* 0x0000000000247805 */ /* 0x000fe2000001ff00 */
[----:B------:R-:W-:Y:S01]  /*a620*/  IMAD.MOV.U32 R95, RZ, RZ, RZ ;  /* 0x000000ffff5f7224 */ /* 0x000fe200078e00ff */
[----:B------:R-:W-:Y:S01]  /*a630*/  CS2R R72, SRZ ;  /* 0x0000000000487805 */ /* 0x000fe2000001ff00 */
[----:B------:R-:W-:Y:S01]  /*a640*/  IMAD.MOV.U32 R117, RZ, RZ, RZ ;  /* 0x000000ffff757224 */ /* 0x000fe200078e00ff */
[----:B------:R-:W-:Y:S02]  /*a650*/  CS2R R52, SRZ ;  /* 0x0000000000347805 */ /* 0x000fe4000001ff00 */
[----:B------:R-:W-:Y:S02]  /*a660*/  CS2R R70, SRZ ;  /* 0x0000000000467805 */ /* 0x000fe4000001ff00 */
[----:B------:R-:W-:-:S02]  /*a670*/  CS2R R56, SRZ ;  /* 0x0000000000387805 */ /* 0x000fc4000001ff00 */
[----:B------:R-:W-:Y:S02]  /*a680*/  CS2R R8, SRZ ;  /* 0x0000000000087805 */ /* 0x000fe4000001ff00 */
        /* <DEDUP_REMOVED lines=19> */
[----:B------:R-:W-:-:S02]  /*a7c0*/  IMAD.MOV.U32 R20, RZ, RZ, RZ ;  /* 0x000000ffff147224 */ /* 0x000fc400078e00ff */
[----:B------:R-:W-:Y:S02]  /*a7d0*/  IMAD.MOV.U32 R111, RZ, RZ, RZ ;  /* 0x000000ffff6f7224 */ /* 0x000fe400078e00ff */
[----:B------:R-:W-:Y:S02]  /*a7e0*/  IMAD.MOV.U32 R86, RZ, RZ, RZ ;  /* 0x000000ffff567224 */ /* 0x000fe400078e00ff */
[----:B------:R-:W-:Y:S02]  /*a7f0*/  IMAD.MOV.U32 R109, RZ, RZ, RZ ;  /* 0x000000ffff6d7224 */ /* 0x000fe400078e00ff */
[----:B------:R-:W-:Y:S01]  /*a800*/  IMAD.MOV.U32 R25, RZ, RZ, RZ ;  /* 0x000000ffff197224 */ /* 0x000fe200078e00ff */
[----:B------:R-:W-:Y:S06]  /*a810*/  @!P1 BRA `(.L_x_1899) ;  /* 0x0000016800689947 */ /* 0x000fec0003800000 */
[----:B------:R-:W-:-:S03]  /*a820*/  UMOV UR4, 0xffffffff ;  /* 0xffffffff00047882 */ /* 0x000fc60000000000 */
[----:B------:R-:W-:Y:S05]  /*a830*/  BRA.DIV UR4, `(.L_x_1900) ;  /* 0x0000024204f47947 */ /* 0x000fea000b800000 */
[----:B------:R-:W0:Y:S02]  /*a840*/  S2R R0, SR_TID.X ;  /* 0x0000000000007919 */ /* 0x000e240000002100 */
[----:B0-----:R-:W-:-:S05]  /*a850*/  VIADD R3, R0, 0xffffff80 ;  /* 0xffffff8000037836 */ /* 0x001fca0000000000 */
[----:B------:R-:W-:-:S04]  /*a860*/  SHF.R.S32.HI R0, RZ, 0x1f, R3 ;  /* 0x0000001fff007819 */ /* 0x000fc80000011403 */
[----:B------:R-:W-:-:S04]  /*a870*/  LEA.HI R0, R0, R3, RZ, 0x7 ;  /* 0x0000000300007211 */ /* 0x000fc800078f38ff */
[----:B------:R-:W-:-:S05]  /*a880*/  SHF.R.S32.HI R0, RZ, 0x7, R0 ;  /* 0x00000007ff007819 */ /* 0x000fca0000011400 */
[----:B------:R0:W1:Y:S02]  /*a890*/  SHFL.IDX PT, R202, R0, RZ, 0x1f ;  /* 0x00001fff00ca7589 */ /* 0x00006400000e0000 */
.L_x_2243:
        /* <DEDUP_REMOVED lines=26> */
.L_x_1902:
[----:B------:R-:W-:Y:S05]  /*aa40*/  BSYNC B6 ;  /* 0x0000000000067941 */ /* 0x000fea0003800000 */
.L_x_1901:
[----:B------:R-:W-:Y:S02]  /*aa50*/  ULDC UR4, c[0x0][0x3f4] ;  /* 0x0000fd0000047ab9 */ /* 0x000fe40000000800 */
[----:B------:R-:W-:-:S13]  /*aa60*/  ISETP.LT.AND P0, PT, RZ, UR4, PT ;  /* 0x00000004ff007c0c */ /* 0x000fda000bf01270 */
[----:B------:R-:W-:Y:S05]  /*aa70*/  @P0 BRA `(.L_x_1903) ;  /* 0x0000000000480947 */ /* 0x000fea0003800000 */
[----:B------:R-:W2:Y:S02]  /*aa80*/  LDL R20, [R1+0xc] ;  /* 0x00000c0001147983 */ /* 0x000ea40000100800 */
[----:B--2---:R-:W-:-:S13]  /*aa90*/  R2UR UR5, R20 ;  /* 0x00000000140572ca */ /* 0x004fda00000e0000 */
        /* <DEDUP_REMOVED lines=10> */
.L_x_1906:
[----:B-1----:R1:W2:Y:S02]  /*ab40*/  SYNCS.PHASECHK.TRANS64.TRYWAIT P0, [R17+URZ+0x22800], R0 ;  /* 0x02280000110075a7 */ /* 0x0022a4000800017f */
[----:B--2---:R-:W-:Y:S05]  /*ab50*/  @!P0 NANOSLEEP.SYNCS 0x989680 ;  /* 0x009896800000895d */ /* 0x004fea0003900000 */
[----:B------:R-:W2:Y:S02]  /*ab60*/  @!P0 SYNCS.PHASECHK.TRANS64 P0, [R17+URZ+0x22800], R0 ;  /* 0x02280000110085a7 */ /* 0x000ea4000800007f */
[----:B--2---:R-:W-:Y:S05]  /*ab70*/  @!P0 BRA `(.L_x_1906) ;  /* 0xfffffffc00f08947 */ /* 0x004fea000383ffff */
.L_x_1905:
[----:B------:R-:W-:Y:S05]  /*ab80*/  BSYNC B0 ;  /* 0x0000000000007941 */ /* 0x000fea0003800000 */
.L_x_1904:
[----:B------:R-:W-:Y:S05]  /*ab90*/  BRA `(.L_x_1907) ;  /* 0x0000004c00b47947 */ /* 0x000fea0003800000 */
.L_x_1903:
[----:B------:R-:W-:Y:S01]  /*aba0*/  LOP3.LUT P0, RZ, R26, 0x3ff, RZ, 0xc0, !PT ;  /* 0x000003ff1aff7812 */ /* 0x000fe2000780c0ff */
[----:B------:R-:W-:Y:S01]  /*abb0*/  ULDC.64 UR4, c[0x0][0x3f8] ;  /* 0x0000fe0000047ab9 */ /* 0x000fe20000000a00 */
[----:B-----5:R-:W-:Y:S01]  /*abc0*/  SHF.R.S32.HI R0, RZ, 0x1f, R24 ;  /* 0x0000001fff007819 */ /* 0x020fe20000011418 */
[----:B------:R-:W-:Y:S01]  /*abd0*/  ULDC.64 UR6, c[0x0][0x408] ;  /* 0x0001020000067ab9 */ /* 0x000fe20000000a00 */
[----:B------:R-:W-:Y:S01]  /*abe0*/  IMAD.WIDE.U32 R26, R24, UR4, RZ ;  /* 0x00000004181a7c25 */ /* 0x000fe2000f8e00ff */
[----:B------:R-:W-:Y:S03]  /*abf0*/  BSSY B6, `(.L_x_1908) ;  /* 0x0000019000067945 */ /* 0x000fe60003800000 */
[C---:B------:R-:W-:Y:S02]  /*ac00*/  IMAD R3, R0.reuse, UR4, RZ ;  /* 0x0000000400037c24 */ /* 0x040fe4000f8e02ff */
[----:B------:R-:W-:-:S02]  /*ac10*/  IMAD R5, R0, UR6, RZ ;  /* 0x0000000600057c24 */ /* 0x000fc4000f8e02ff */
[C---:B------:R-:W-:Y:S02]  /*ac20*/  IMAD R3, R24.reuse, UR5, R3 ;  /* 0x0000000518037c24 */ /* 0x040fe4000f8e0203 */
[C---:B------:R-:W-:Y:S02]  /*ac30*/  IMAD R5, R24.reuse, UR7, R5 ;  /* 0x0000000718057c24 */ /* 0x040fe4000f8e0205 */
[----:B------:R-:W-:-:S04]  /*ac40*/  IMAD.WIDE.U32 R24, R24, UR6, RZ ;  /* 0x0000000618187c25 */ /* 0x000fc8000f8e00ff */
        /* <DEDUP_REMOVED lines=19> */
.L_x_1909:
[----:B------:R-:W-:Y:S05]  /*ad80*/  BSYNC B6 ;  /* 0x0000000000067941 */ /* 0x000fea0003800000 */
.L_x_1908:
[----:B------:R-:W-:Y:S01]  /*ad90*/  ULDC.U8 UR4, c[0x0][0x410] ;  /* 0x0001040000047ab9 */ /* 0x000fe20000000000 */
[----:B------:R-:W-:Y:S01]  /*ada0*/  BSSY B0, `(.L_x_1910) ;  /* 0x00004c4000007945 */ /* 0x000fe20003800000 */
[----:B------:R-:W-:Y:S01]  /*adb0*/  ISETP.NE.AND P0, PT, RZ, UR4, PT ;  /* 0x00000004ff007c0c */ /* 0x000fe2000bf05270 */
[----:B------:R-:W-:-:S12]  /*adc0*/  IMAD.IADD R41, R194, 0x1, R201 ;  /* 0x00000001c2297824 */ /* 0x000fd800078e02c9 */
[----:B------:R-:W-:Y:S05]  /*add0*/  @!P0 BRA `(.L_x_1911) ;  /* 0x0000002400b48947 */ /* 0x000fea0003800000 */
[----:B------:R-:W0:Y:S01]  /*ade0*/  LDC R38, c[0x0][0x448] ;  /* 0x00011200ff267b82 */ /* 0x000e220000000800 */
[----:B------:R-:W-:Y:S01]  /*adf0*/  IMAD R3, R228, 0x40, R41 ;  /* 0x00000040e4037824 */ /* 0x000fe200078e0229 */
[----:B------:R-:W-:Y:S01]  /*ae00*/  ULDC.64 UR4, c[0x0][0x3f8] ;  /* 0x0000fe0000047ab9 */ /* 0x000fe20000000a00 */
[----:B------:R-:W-:Y:S01]  /*ae10*/  IMAD.MOV.U32 R8, RZ, RZ, R26 ;  /* 0x000000ffff087224 */ /* 0x000fe200078e001a */
[----:B------:R-:W-:Y:S01]  /*ae20*/  ULDC.64 UR6, c[0x0][0x408] ;  /* 0x0001020000067ab9 */ /* 0x000fe20000000a00 */
[----:B------:R-:W-:Y:S01]  /*ae30*/  IMAD.MOV.U32 R9, RZ, RZ, R29 ;  /* 0x000000ffff097224 */ /* 0x000fe200078e001d */
[----:B------:R-:W-:Y:S01]  /*ae40*/  ULDC.64 UR8, c[0x0][0x400] ;  /* 0x0001000000087ab9 */ /* 0x000fe20000000a00 */
[----:B------:R-:W-:Y:S01]  /*ae50*/  IMAD.MOV.U32 R10, RZ, RZ, R24 ;  /* 0x000000ffff0a7224 */ /* 0x000fe200078e0018 */
[----:B------:R-:W-:Y:S01]  /*ae60*/  SHF.R.S32.HI R37, RZ, 0x1f, R196 ;  /* 0x0000001fff257819 */ /* 0x000fe200000114c4 */
[----:B------:R-:W-:Y:S01]  /*ae70*/  IMAD.MOV.U32 R11, RZ, RZ, R31 ;  /* 0x000000ffff0b7224 */ /* 0x000fe200078e001f */
[----:B0-----:R-:W-:-:S13]  /*ae80*/  ISETP.NE.AND P0, PT, R38, 0x1, PT ;  /* 0x000000012600780c */ /* 0x001fda0003f05270 */
[----:B------:R-:W0:Y:S08]  /*ae90*/  @P0 LDC R0, c[0x0][0x44c] ;  /* 0x00011300ff000b82 */ /* 0x000e300000000800 */
[----:B------:R-:W1:Y:S01]  /*aea0*/  @P0 LDC R5, c[0x0][0x450] ;  /* 0x00011400ff050b82 */ /* 0x000e620000000800 */
[----:B0-----:R-:W-:-:S05]  /*aeb0*/  @P0 IMAD.HI.U32 R0, R3, R0, RZ ;  /* 0x0000000003000227 */ /* 0x001fca00078e00ff */
[----:B-1----:R-:W-:-:S04]  /*aec0*/  @P0 SHF.R.U32.HI R3, RZ, R5, R0 ;  /* 0x00000005ff030219 */ /* 0x002fc80000011600 */
[----:B------:R-:W-:Y:S01]  /*aed0*/  SHF.R.S32.HI R0, RZ, 0x1f, R3 ;  /* 0x0000001fff007819 */ /* 0x000fe20000011403 */
[----:B------:R-:W-:-:S04]  /*aee0*/  IMAD.WIDE.U32 R8, R3, UR4, R8 ;  /* 0x0000000403087c25 */ /* 0x000fc8000f8e0008 */
[----:B------:R-:W-:Y:S02]  /*aef0*/  IMAD R4, R0, UR4, RZ ;  /* 0x0000000400047c24 */ /* 0x000fe4000f8e02ff */
[----:B------:R-:W-:-:S04]  /*af00*/  IMAD.WIDE.U32 R10, R3, UR6, R10 ;  /* 0x00000006030a7c25 */ /* 0x000fc8000f8e000a */
[----:B------:R-:W-:Y:S01]  /*af10*/  IMAD R0, R0, UR6, RZ ;  /* 0x0000000600007c24 */ /* 0x000fe2000f8e02ff */
[----:B------:R-:W-:Y:S01]  /*af20*/  IADD3 R7, P1, R10, UR8, RZ ;  /* 0x000000080a077c10 */ /* 0x000fe2000ff3e0ff */
[C---:B------:R-:W-:Y:S01]  /*af30*/  IMAD R13, R3.reuse, UR5, R4 ;  /* 0x00000005030d7c24 */ /* 0x040fe2000f8e0204 */
[----:B------:R-:W-:Y:S01]  /*af40*/  ULDC.64 UR4, c[0x0][0x3e8] ;  /* 0x0000fa0000047ab9 */ /* 0x000fe20000000a00 */
[----:B------:R-:W-:Y:S01]  /*af50*/  IMAD R3, R3, UR7, R0 ;  /* 0x0000000703037c24 */ /* 0x000fe2000f8e0200 */
[----:B------:R-:W-:Y:S01]  /*af60*/  IADD3 R5, P0, R8, UR4, RZ ;  /* 0x0000000408057c10 */ /* 0x000fe2000ff1e0ff */
[----:B------:R-:W-:-:S03]  /*af70*/  UMOV UR4, 0xffffffff ;  /* 0xffffffff00047882 */ /* 0x000fc60000000000 */
[----:B------:R-:W-:Y:S02]  /*af80*/  IADD3.X R6, R9, UR5, R13, P0, !PT ;  /* 0x0000000509067c10 */ /* 0x000fe400087fe40d */
[----:B------:R-:W-:Y:S01]  /*af90*/  IADD3.X R8, R11, UR9, R3, P1, !PT ;  /* 0x000000090b087c10 */ /* 0x000fe20008ffe403 */
[----:B------:R-:W-:Y:S06]  /*afa0*/  BRA.DIV UR4, `(.L_x_1912) ;  /* 0x0000023e04587947 */ /* 0x000fec000b800000 */
[----:B------:R0:W1:Y:S04]  /*afb0*/  SHFL.IDX PT, R0, R6, RZ, 0x1c1f ;  /* 0x001c1fff06007589 */ /* 0x00006800000e0000 */
[----:B------:R0:W2:Y:S04]  /*afc0*/  SHFL.IDX PT, R3, R5, RZ, 0x1c1f ;  /* 0x001c1fff05037589 */ /* 0x0000a800000e0000 */
[----:B------:R0:W3:Y:S04]  /*afd0*/  SHFL.IDX PT, R4, R8, RZ, 0x1c1f ;  /* 0x001c1fff08047589 */ /* 0x0000e800000e0000 */
[----:B------:R0:W4:Y:S02]  /*afe0*/  SHFL.IDX PT, R14, R7, RZ, 0x1c1f ;  /* 0x001c1fff070e7589 */ /* 0x00012400000e0000 */
.L_x_2249:
[----:B------:R-:W-:Y:S01]  /*aff0*/  IMAD R38, R197, R38, RZ ;  /* 0x00000026c5267224 */ /* 0x000fe200078e02ff */
[----:B------:R-:W-:Y:S01]  /*b000*/  BSSY B1, `(.L_x_1913) ;  /* 0x000001b000017945 */ /* 0x000fe20003800000 */
[----:B------:R-:W-:Y:S02]  /*b010*/  CS2R R20, SRZ ;  /* 0x0000000000147805 */ /* 0x000fe4000001ff00 */
[----:B------:R-:W-:Y:S02]  /*b020*/  CS2R R30, SRZ ;  /* 0x00000000001e7805 */ /* 0x000fe4000001ff00 */
[----:B------:R-:W-:Y:S02]  /*b030*/  CS2R R26, SRZ ;  /* 0x00000000001a7805 */ /* 0x000fe4000001ff00 */
[----:B------:R-:W-:Y:S02]  /*b040*/  ISETP.GE.AND P0, PT, R41, R38, PT ;  /* 0x000000262900720c */ /* 0x000fe40003f06270 */
[----:B------:R-:W-:-:S11]  /*b050*/  CS2R R28, SRZ ;  /* 0x00000000001c7805 */ /* 0x000fd6000001ff00 */
[----:B------:R-:W-:Y:S05]  /*b060*/  @P0 BRA `(.L_x_1914) ;  /* 0x0000000000500947 */ /* 0x000fea0003800000 */
[----:B------:R-:W-:Y:S01]  /*b070*/  ULDC UR4, c[0x0][0x3f4] ;  /* 0x0000fd0000047ab9 */ /* 0x000fe20000000800 */
[----:B------:R-:W-:Y:S02]  /*b080*/  CS2R R20, SRZ ;  /* 0x0000000000147805 */ /* 0x000fe4000001ff00 */
[----:B------:R-:W-:Y:S02]  /*b090*/  ISETP.GE.AND P4, PT, R196, UR4, PT ;  /* 0x00000004c4007c0c */ /* 0x000fe4000bf86270 */
[----:B------:R-:W-:-:S11]  /*b0a0*/  ISETP.GE.AND P3, PT, R188, UR4, PT ;  /* 0x00000004bc007c0c */ /* 0x000fd6000bf66270 */
[----:B--2---:R-:W-:Y:S02]  /*b0b0*/  @!P4 IADD3 R24, P0, R196, R3, RZ ;  /* 0x00000003c418c210 */ /* 0x004fe40007f1e0ff */
[----:B----4-:R-:W-:-:S03]  /*b0c0*/  @!P3 IADD3 R12, P1, R188, R14, RZ ;  /* 0x0000000ebc0cb210 */ /* 0x010fc60007f3e0ff */
[----:B-1----:R-:W-:Y:S01]  /*b0d0*/  @!P4 IMAD.X R25, R0, 0x1, R37, P0 ;  /* 0x000000010019c824 */ /* 0x002fe200000e0625 */
[----:B------:R-:W-:Y:S02]  /*b0e0*/  @!P3 IADD3 R10, P0, R188, R3, RZ ;  /* 0x00000003bc0ab210 */ /* 0x000fe40007f1e0ff */
[----:B------:R-:W-:Y:S02]  /*b0f0*/  @!P3 SHF.R.S32.HI R3, RZ, 0x1f, R188 ;  /* 0x0000001fff03b819 */ /* 0x000fe400000114bc */
[----:B------:R-:W-:Y:S02]  /*b100*/  @!P4 IADD3 R14, P2, R196, R14, RZ ;  /* 0x0000000ec40ec210 */ /* 0x000fe40007f5e0ff */
[----:B------:R-:W-:Y:S02]  /*b110*/  CS2R R30, SRZ ;  /* 0x00000000001e7805 */ /* 0x000fe4000001ff00 */
[----:B------:R-:W-:Y:S02]  /*b120*/  CS2R R28, SRZ ;  /* 0x00000000001c7805 */ /* 0x000fe4000001ff00 */
[----:B------:R-:W-:Y:S01]  /*b130*/  CS2R R26, SRZ ;  /* 0x00000000001a7805 */ /* 0x000fe2000001ff00 */
[--C-:B------:R-:W-:Y:S01]  /*b140*/  @!P3 IMAD.X R11, R0, 0x1, R3.reuse, P0 ;  /* 0x00000001000bb824 */ /* 0x100fe200000e0603 */
[----:B------:R1:W5:Y:S01]  /*b150*/  @!P4 LD.E.64 R20, desc[UR60][R24.64] ;  /* 0x0000003c1814c980 */ /* 0x000362000c101b00 */
[----:B---3--:R-:W-:-:S02]  /*b160*/  @!P3 IMAD.X R13, R4, 0x1, R3, P1 ;  /* 0x00000001040db824 */ /* 0x008fc400008e0603 */
[----:B------:R-:W-:Y:S01]  /*b170*/  @!P4 IMAD.X R15, R4, 0x1, R37, P2 ;  /* 0x00000001040fc824 */ /* 0x000fe200010e0625 */
[----:B------:R1:W5:Y:S04]  /*b180*/  @!P3 LD.E.64 R30, desc[UR60][R10.64] ;  /* 0x0000003c0a1eb980 */ /* 0x000368000c101b00 */
[----:B------:R1:W5:Y:S04]  /*b190*/  @!P3 LD.E.64 R28, desc[UR60][R12.64] ;  /* 0x0000003c0c1cb980 */ /* 0x000368000c101b00 */
[----:B------:R1:W5:Y:S02]  /*b1a0*/  @!P4 LD.E.64 R26, desc[UR60][R14.64] ;  /* 0x0000003c0e1ac980 */ /* 0x000364000c101b00 */
.L_x_1914:
[----:B------:R-:W-:Y:S05]  /*b1b0*/  BSYNC B1 ;  /* 0x0000000000017941 */ /* 0x000fea0003800000 */
.L_x_1913:
[----:B------:R-:W-:Y:S01]  /*b1c0*/  UMOV UR4, 0xffffffff ;  /* 0xffffffff00047882 */ /* 0x000fe20000000000 */
[----:B-1----:R-:W-:Y:S02]  /*b1d0*/  CS2R R24, SRZ ;  /* 0x0000000000187805 */ /* 0x002fe4000001ff00 */
[----:B------:R-:W-:Y:S05]  /*b1e0*/  BRA.DIV UR4, `(.L_x_1915) ;  /* 0x0000023e04387947 */ /* 0x000fea000b800000 */
[----:B------:R1:W0:Y:S04]  /*b1f0*/  SHFL.IDX PT, R0, R6, 0x1, 0x1c1f ;  /* 0x003c1f0006007f89 */ /* 0x00022800000e0000 */
[----:B--2---:R1:W2:Y:S04]  /*b200*/  SHFL.IDX PT, R3, R5, 0x1, 0x1c1f ;  /* 0x003c1f0005037f89 */ /* 0x0042a800000e0000 */
[----:B---3--:R1:W3:Y:S04]  /*b210*/  SHFL.IDX PT, R4, R8, 0x1, 0x1c1f ;  /* 0x003c1f0008047f89 */ /* 0x0082e800000e0000 */
[----:B----4-:R1:W4:Y:S02]  /*b220*/  SHFL.IDX PT, R14, R7, 0x1, 0x1c1f ;  /* 0x003c1f00070e7f89 */ /* 0x01032400000e0000 */
.L_x_2255:
[----:B01----:R-:W-:Y:S01]  /*b230*/  VIADD R5, R41, 0x40 ;  /* 0x0000004029057836 */ /* 0x003fe20000000000 */
[----:B------:R-:W-:Y:S01]  /*b240*/  BSSY B1, `(.L_x_1916) ;  /* 0x000001a000017945 */ /* 0x000fe20003800000 */
[----:B------:R-:W-:Y:S02]  /*b250*/  CS2R R10, SRZ ;  /* 0x00000000000a7805 */ /* 0x000fe4000001ff00 */
[----:B------:R-:W-:Y:S02]  /*b260*/  CS2R R8, SRZ ;  /* 0x0000000000087805 */ /* 0x000fe4000001ff00 */
[----:B------:R-:W-:Y:S02]  /*b270*/  CS2R R12, SRZ ;  /* 0x00000000000c7805 */ /* 0x000fe4000001ff00 */
[----:B------:R-:W-:-:S13]  /*b280*/  ISETP.GE.AND P0, PT, R5, R38, PT ;  /* 0x000000260500720c */ /* 0x000fda0003f06270 */
[----:B------:R-:W-:Y:S05]  /*b290*/  @P0 BRA `(.L_x_1917) ;  /* 0x0000000000500947 */ /* 0x000fea0003800000 */
[----:B------:R-:W-:Y:S01]  /*b2a0*/  ULDC UR4, c[0x0][0x3f4] ;  /* 0x0000fd0000047ab9 */ /* 0x000fe20000000800 */
[----:B------:R-:W-:Y:S02]  /*b2b0*/  CS2R R24, SRZ ;  /* 0x0000000000187805 */ /* 0x000fe4000001ff00 */
[----:B------:R-:W-:Y:S02]  /*b2c0*/  ISETP.GE.AND P4, PT, R188, UR4, PT ;  /* 0x00000004bc007c0c */ /* 0x000fe4000bf86270 */
[----:B------:R-:W-:Y:S02]  /*b2d0*/  CS2R R10, SRZ ;  /* 0x00000000000a7805 */ /* 0x000fe4000001ff00 */
[----:B------:R-:W-:Y:S02]  /*b2e0*/  ISETP.GE.AND P5, PT, R196, UR4, PT ;  /* 0x00000004c4007c0c */ /* 0x000fe4000bfa6270 */
[----:B------:R-:W-:Y:S02]  /*b2f0*/  CS2R R12, SRZ ;  /* 0x00000000000c7805 */ /* 0x000fe4000001ff00 */
[----:B------:R-:W-:-:S05]  /*b300*/  CS2R R8, SRZ ;  /* 0x0000000000087805 */ /* 0x000fca000001ff00 */
[----:B--2---:R-:W-:-:S04]  /*b310*/  @!P4 IADD3 R6, P0, R188, R3, RZ ;  /* 0x00000003bc06c210 */ /* 0x004fc80007f1e0ff */
[----:B------:R-:W-:Y:S02]  /*b320*/  @!P5 IADD3 R34, P2, R196, R3, RZ ;  /* 0x00000003c422d210 */ /* 0x000fe40007f5e0ff */
[-C--:B----4-:R-:W-:Y:S02]  /*b330*/  @!P4 IADD3 R32, P1, R188, R14.reuse, RZ ;  /* 0x0000000ebc20c210 */ /* 0x090fe40007f3e0ff */
[----:B------:R-:W-:Y:S01]  /*b340*/  @!P4 SHF.R.S32.HI R3, RZ, 0x1f, R188 ;  /* 0x0000001fff03c819 */ /* 0x000fe200000114bc */
[----:B------:R-:W-:Y:S01]  /*b350*/  @!P5 IMAD.X R35, R0, 0x1, R37, P2 ;  /* 0x000000010023d824 */ /* 0x000fe200010e0625 */
[----:B------:R-:W-:-:S03]  /*b360*/  @!P5 IADD3 R14, P3, R196, R14, RZ ;  /* 0x0000000ec40ed210 */ /* 0x000fc60007f7e0ff */
[--C-:B------:R-:W-:Y:S01]  /*b370*/  @!P4 IMAD.X R7, R0, 0x1, R3.reuse, P0 ;  /* 0x000000010007c824 */ /* 0x100fe200000e0603 */
[----:B------:R0:W5:Y:S01]  /*b380*/  @!P5 LD.E.64 R24, desc[UR60][R34.64] ;  /* 0x0000003c2218d980 */ /* 0x000162000c101b00 */
[C---:B---3--:R-:W-:Y:S02]  /*b390*/  @!P4 IMAD.X R33, R4.reuse, 0x1, R3, P1 ;  /* 0x000000010421c824 */ /* 0x048fe400008e0603 */
[----:B------:R-:W-:Y:S01]  /*b3a0*/  @!P5 IMAD.X R15, R4, 0x1, R37, P3 ;  /* 0x00000001040fd824 */ /* 0x000fe200018e0625 */
[----:B------:R0:W5:Y:S04]  /*b3b0*/  @!P4 LD.E.64 R10, desc[UR60][R6.64] ;  /* 0x0000003c060ac980 */ /* 0x000168000c101b00 */
[----:B------:R0:W5:Y:S04]  /*b3c0*/  @!P4 LD.E.64 R12, desc[UR60][R32.64] ;  /* 0x0000003c200cc980 */ /* 0x000168000c101b00 */
[----:B------:R0:W5:Y:S02]  /*b3d0*/  @!P5 LD.E.64 R8, desc[UR60][R14.64] ;  /* 0x0000003c0e08d980 */ /* 0x000164000c101b00 */
.L_x_1917:
[----:B------:R-:W-:Y:S05]  /*b3e0*/  BSYNC B1 ;  /* 0x0000000000017941 */ /* 0x000fea0003800000 */
.L_x_1916:
[----:B------:R-:W2:Y:S01]  /*b3f0*/  LDL R0, [R1+0xc] ;  /* 0x00000c0001007983 */ /* 0x000ea20000100800 */
[----:B0-----:R-:W-:Y:S01]  /*b400*/  VIADDMNMX R15, R38, -R201, 0x80, PT ;  /* 0x00000080260f7446 */ /* 0x001fe200038009c9 */
[----:B------:R-:W-:Y:S01]  /*b410*/  BSSY B1, `(.L_x_1918) ;  /* 0x0000013000017945 */ /* 0x000fe20003800000 */
[C---:B------:R-:W-:Y:S02]  /*b420*/  LOP3.LUT P2, RZ, R213.reuse, 0x4, RZ, 0xc0, !PT ;  /* 0x00000004d5ff7812 */ /* 0x040fe4000784c0ff */
[----:B------:R-:W-:Y:S02]  /*b430*/  ISETP.GE.AND P1, PT, R194, R15, PT ;  /* 0x0000000fc200720c */ /* 0x000fe40003f26270 */
[----:B--2---:R-:W-:Y:S01]  /*b440*/  R2UR UR5, R0 ;  /* 0x00000000000572ca */ /* 0x004fe200000e0000 */
[----:B------:R-:W-:-:S05]  /*b450*/  IMAD.SHL.U32 R0, R213, 0x80, RZ ;  /* 0x00000080d5007824 */ /* 0x000fca00078e00ff */
[----:B------:R-:W-:-:S04]  /*b460*/  LOP3.LUT R3, R0, 0x380, RZ, 0xc0, !PT ;  /* 0x0000038000037812 */ /* 0x000fc800078ec0ff */
[----:B------:R-:W-:Y:S02]  /*b470*/  LOP3.LUT R0, R3, 0x30, R18, 0xf8, !PT ;  /* 0x0000003003007812 */ /* 0x000fe400078ef812 */
[----:B------:R-:W-:Y:S01]  /*b480*/  SHF.R.U32.HI R3, RZ, 0x3, R3 ;  /* 0x00000003ff037819 */ /* 0x000fe20000011603 */
[----:B------:R-:W-:-:S03]  /*b490*/  ULEA.HI UR4, UR5, UR5, URZ, 0x1 ;  /* 0x0000000505047291 */ /* 0x000fc6000f8f083f */
[----:B------:R-:W-:Y:S01]  /*b4a0*/  LOP3.LUT R3, R0, R3, RZ, 0x3c, !PT ;  /* 0x0000000300037212 */ /* 0x000fe200078e3cff */
[----:B------:R-:W-:-:S03]  /*b4b0*/  ULOP3.LUT UR4, UR4, 0xfffffffe, URZ, 0xc0, !UPT ;  /* 0xfffffffe04047892 */ /* 0x000fc6000f8ec03f */
[----:B------:R-:W-:Y:S01]  /*b4c0*/  IADD3 R3, R17, R3, R212 ;  /* 0x0000000311037210 */ /* 0x000fe20007ffe0d4 */
[----:B------:R-:W-:-:S04]  /*b4d0*/  UIADD3 UR4, UR5, -UR4, URZ ;  /* 0x8000000405047290 */ /* 0x000fc8000fffe03f */
[C---:B---3--:R-:W-:Y:S02]  /*b4e0*/  VIADD R4, R3.reuse, 0x14400 ;  /* 0x0001440003047836 */ /* 0x048fe40000000000 */
[----:B------:R-:W-:Y:S02]  /*b4f0*/  IMAD.U32 R6, RZ, RZ, UR4 ;  /* 0x00000004ff067e24 */ /* 0x000fe4000f8e00ff */
[----:B------:R-:W-:-:S03]  /*b500*/  VIADD R0, R3, 0x14440 ;  /* 0x0001444003007836 */ /* 0x000fc60000000000 */
[----:B------:R-:W-:-:S04]  /*b510*/  SHF.L.U32 R6, R6, 0x1f, RZ ;  /* 0x0000001f06067819 */ /* 0x000fc800000006ff */
[----:B------:R-:W0:Y:S02]  /*b520*/  SYNCS.PHASECHK.TRANS64.TRYWAIT P0, [R17+URZ+0x22800], R6 ;  /* 0x02280006110075a7 */ /* 0x000e24000800017f */
[----:B0-----:R-:W-:Y:S05]  /*b530*/  @!P0 BRA `(.L_x_1919) ;  /* 0x0000023800d48947 */ /* 0x001fea0003800000 */
.L_x_2256:
[----:B------:R-:W-:Y:S05]  /*b540*/  BSYNC B1 ;  /* 0x0000000000017941 */ /* 0x000fea0003800000 */
.L_x_1918:
[----:B------:R-:W-:Y:S01]  /*b550*/  BSSY B1, `(.L_x_1920) ;  /* 0x00000fa000017945 */ /* 0x000fe20003800000 */
[----:B------:R-:W-:-:S03]  /*b560*/  @P2 VIADD R0, R4, 0xffffffc0 ;  /* 0xffffffc004002836 */ /* 0x000fc60000000000 */
[----:B------:R-:W-:Y:S05]  /*b570*/  @P1 BRA `(.L_x_1921) ;  /* 0x0000000c00dc1947 */ /* 0x000fea0003800000 */
[----:B------:R-:W1:Y:S01]  /*b580*/  LDC R5, c[0x0][0x3f4] ;  /* 0x0000fd00ff057b82 */ /* 0x000e620000000800 */
[----:B------:R-:W-:Y:S01]  /*b590*/  BSSY B2, `(.L_x_1922) ;  /* 0x000007a000027945 */ /* 0x000fe20003800000 */
[-C--:B-1----:R-:W-:Y:S02]  /*b5a0*/  ISETP.GE.AND P0, PT, R188, R5.reuse, PT ;  /* 0x00000005bc00720c */ /* 0x082fe40003f06270 */
[----:B------:R-:W-:-:S11]  /*b5b0*/  ISETP.GE.AND P1, PT, R196, R5, PT ;  /* 0x00000005c400720c */ /* 0x000fd60003f26270 */
[----:B------:R-:W-:Y:S05]  /*b5c0*/  @P0 BRA `(.L_x_1923) ;  /* 0x0000000400d80947 */ /* 0x000fea0003800000 */
[----:B0-----:R-:W0:Y:S01]  /*b5d0*/  LDS.128 R4, [R3+0x14400] ;  /* 0x0144000003047984 */ /* 0x001e220000000c00 */
[----:B-----5:R-:W-:Y:S02]  /*b5e0*/  SHF.R.U32.HI R35, RZ, 0x8, R31 ;  /* 0x00000008ff237819 */ /* 0x020fe4000001161f */
[----:B------:R-:W-:Y:S02]  /*b5f0*/  LOP3.LUT R34, R31, 0xff, RZ, 0xc0, !PT ;  /* 0x000000ff1f227812 */ /* 0x000fe400078ec0ff */
[----:B------:R-:W-:Y:S02]  /*b600*/  LOP3.LUT R35, R35, 0xff, RZ, 0xc0, !PT ;  /* 0x000000ff23237812 */ /* 0x000fe400078ec0ff */
[----:B------:R-:W-:Y:S02]  /*b610*/  SHF.R.U32.HI R39, RZ, 0x8, R29 ;  /* 0x00000008ff277819 */ /* 0x000fe4000001161d */
[----:B------:R-:W-:Y:S02]  /*b620*/  PRMT R34, R35, 0x7604, R34 ;  /* 0x0000760423227816 */ /* 0x000fe40000000022 */
[----:B------:R-:W-:-:S02]  /*b630*/  SHF.R.U32.HI R35, RZ, 0x10, R31 ;  /* 0x00000010ff237819 */ /* 0x000fc4000001161f */
[----:B------:R-:W-:Y:S02]  /*b640*/  LOP3.LUT R38, R29, 0xff, RZ, 0xc0, !PT ;  /* 0x000000ff1d267812 */ /* 0x000fe400078ec0ff */
[----:B------:R-:W-:Y:S01]  /*b650*/  LOP3.LUT R39, R39, 0xff, RZ, 0xc0, !PT ;  /* 0x000000ff27277812 */ /* 0x000fe200078ec0ff */
[----:B------:R-:W-:Y:S01]  /*b660*/  IMAD.U32 R35, R35, 0x10000, RZ ;  /* 0x0001000023237824 */ /* 0x000fe200078e00ff */
[----:B------:R-:W-:Y:S02]  /*b670*/  SHF.R.U32.HI R40, RZ, 0x10, R29 ;  /* 0x00000010ff287819 */ /* 0x000fe4000001161d */
[----:B------:R-:W-:Y:S02]  /*b680*/  SHF.R.U32.HI R32, RZ, 0x8, R30 ;  /* 0x00000008ff207819 */ /* 0x000fe4000001161e */
[----:B------:R-:W-:Y:S01]  /*b690*/  PRMT R38, R39, 0x7604, R38 ;  /* 0x0000760427267816 */ /* 0x000fe20000000026 */
[----:B------:R-:W-:Y:S01]  /*b6a0*/  IMAD.U32 R39, R40, 0x10000, RZ ;  /* 0x0001000028277824 */ /* 0x000fe200078e00ff */
[----:B----4-:R-:W-:-:S02]  /*b6b0*/  LOP3.LUT R14, R30, 0xff, RZ, 0xc0, !PT ;  /* 0x000000ff1e0e7812 */ /* 0x010fc400078ec0ff */
[----:B------:R-:W-:Y:S02]  /*b6c0*/  LOP3.LUT R33, R32, 0xff, RZ, 0xc0, !PT ;  /* 0x000000ff20217812 */ /* 0x000fe400078ec0ff */
[----:B------:R-:W-:Y:S02]  /*b6d0*/  SHF.R.U32.HI R32, RZ, 0x8, R28 ;  /* 0x00000008ff207819 */ /* 0x000fe4000001161c */
[----:B------:R-:W-:Y:S02]  /*b6e0*/  PRMT R33, R33, 0x7604, R14 ;  /* 0x0000760421217816 */ /* 0x000fe4000000000e */
[----:B------:R-:W-:Y:S02]  /*b6f0*/  LOP3.LUT R14, R28, 0xff, RZ, 0xc0, !PT ;  /* 0x000000ff1c0e7812 */ /* 0x000fe400078ec0ff */
[----:B------:R-:W-:Y:S02]  /*b700*/  LOP3.LUT R37, R32, 0xff, RZ, 0xc0, !PT ;  /* 0x000000ff20257812 */ /* 0x000fe400078ec0ff */
[----:B------:R-:W-:-:S02]  /*b710*/  LOP3.LUT R35, R34, 0xff0000, R35, 0xf8, !PT ;  /* 0x00ff000022237812 */ /* 0x000fc400078ef823 */
[----:B------:R-:W-:Y:S02]  /*b720*/  LOP3.LUT R39, R38, 0xff0000, R39, 0xf8, !PT ;  /* 0x00ff000026277812 */ /* 0x000fe400078ef827 */
[----:B------:R-:W-:Y:S02]  /*b730*/  PRMT R37, R37, 0x7604, R14 ;  /* 0x0000760425257816 */ /* 0x000fe4000000000e */
[----:B------:R-:W-:Y:S02]  /*b740*/  LOP3.LUT R39, R39, 0xff000000, R29, 0xf8, !PT ;  /* 0xff00000027277812 */ /* 0x000fe400078ef81d */
[----:B------:R-:W-:Y:S02]  /*b750*/  LOP3.LUT R35, R35, 0xff000000, R31, 0xf8, !PT ;  /* 0xff00000023237812 */ /* 0x000fe400078ef81f */
[----:B------:R-:W-:Y:S02]  /*b760*/  LOP3.LUT R33, R33, 0xff0000, R30, 0xf8, !PT ;  /* 0x00ff000021217812 */ /* 0x000fe400078ef81e */
[----:B0-----:R-:W-:-:S02]  /*b770*/  F2FP.F16.E4M3.UNPACK_B R14, R6.H1 ;  /* 0x00000006ff0e723e */ /* 0x001fc400030006ff */
[----:B------:R-:W-:Y:S02]  /*b780*/  LOP3.LUT R37, R37, 0xff0000, R28, 0xf8, !PT ;  /* 0x00ff000025257812 */ /* 0x000fe400078ef81c */
[----:B------:R-:W-:Y:S02]  /*b790*/  F2FP.F16.E4M3.UNPACK_B R38, R39 ;  /* 0x00000027ff26723e */ /* 0x000fe400020006ff */
[----:B------:R-:W-:Y:S02]  /*b7a0*/  F2FP.F16.E4M3.UNPACK_B R32, R35 ;  /* 0x00000023ff20723e */ /* 0x000fe400020006ff */
[----:B------:R-:W-:Y:S01]  /*b7b0*/  LOP3.LUT R33, R33, 0xff000000, R30, 0xf8, !PT ;  /* 0xff00000021217812 */ /* 0x000fe200078ef81e */
[--C-:B------:R-:W-:Y:S01]  /*b7c0*/  HADD2.F32 R30, -RZ, R14.reuse.H0_H0 ;  /* 0x2000000eff1e7230 */ /* 0x100fe20000004100 */
[----:B------:R-:W-:Y:S01]  /*b7d0*/  LOP3.LUT R34, R37, 0xff000000, R28, 0xf8, !PT ;  /* 0xff00000025227812 */ /* 0x000fe200078ef81c */
[----:B------:R-:W-:Y:S01]  /*b7e0*/  HADD2.F32 R14, -RZ, R14.H1_H1 ;  /* 0x3000000eff0e7230 */ /* 0x000fe20000004100 */
[----:B------:R-:W-:Y:S01]  /*b7f0*/  F2FP.F16.E4M3.UNPACK_B R29, R6 ;  /* 0x00000006ff1d723e */ /* 0x000fe200020006ff */
[----:B------:R-:W-:Y:S01]  /*b800*/  HADD2.F32 R41, -RZ, R38.H1_H1 ;  /* 0x30000026ff297230 */ /* 0x000fe20000004100 */
[----:B------:R-:W-:Y:S01]  /*b810*/  F2FP.F16.E4M3.UNPACK_B R28, R5.H1 ;  /* 0x00000005ff1c723e */ /* 0x000fe200030006ff */
[----:B------:R-:W-:Y:S01]  /*b820*/  HADD2.F32 R37, -RZ, R32.H1_H1 ;  /* 0x30000020ff257230 */ /* 0x000fe20000004100 */
[----:B------:R-:W-:Y:S01]  /*b830*/  F2FP.F16.E4M3.UNPACK_B R31, R7 ;  /* 0x00000007ff1f723e */ /* 0x000fe200020006ff */
[----:B------:R-:W-:-:S02]  /*b840*/  HADD2.F32 R38, -RZ, R38.H0_H0 ;  /* 0x20000026ff267230 */ /* 0x000fc40000004100 */
[C---:B------:R-:W-:Y:S01]  /*b850*/  FMUL.FTZ R43, R14.reuse, R41 ;  /* 0x000000290e2b7220 */ /* 0x040fe20000410000 */
[----:B------:R-:W-:Y:S02]  /*b860*/  HADD2.F32 R32, -RZ, R32.H0_H0 ;  /* 0x20000020ff207230 */ /* 0x000fe40000004100 */
[----:B------:R-:W-:Y:S01]  /*b870*/  FMUL.FTZ R40, R14, R37 ;  /* 0x000000250e287220 */ /* 0x000fe20000410000 */
[----:B------:R-:W-:Y:S01]  /*b880*/  F2FP.F16.E4M3.UNPACK_B R14, R5 ;  /* 0x00000005ff0e723e */ /* 0x000fe200020006ff */
[--C-:B------:R-:W-:Y:S01]  /*b890*/  HADD2.F32 R5, -RZ, R29.reuse.H1_H1 ;  /* 0x3000001dff057230 */ /* 0x100fe20000004100 */
[----:B------:R-:W-:Y:S01]  /*b8a0*/  F2FP.F16.E4M3.UNPACK_B R39, R39.H1 ;  /* 0x00000027ff27723e */ /* 0x000fe200030006ff */
[C---:B------:R-:W-:Y:S01]  /*b8b0*/  FFMA.FTZ R43, R30.reuse, R37, -R43 ;  /* 0x000000251e2b7223 */ /* 0x040fe2000001082b */
[----:B------:R-:W-:Y:S01]  /*b8c0*/  FFMA.FTZ R44, R30, R41, R40 ;  /* 0x000000291e2c7223 */ /* 0x000fe20000010028 */
[----:B------:R-:W-:Y:S01]  /*b8d0*/  HADD2.F32 R29, -RZ, R29.H0_H0 ;  /* 0x2000001dff1d7230 */ /* 0x000fe20000004100 */
[----:B------:R-:W-:Y:S01]  /*b8e0*/  F2FP.F16.E4M3.UNPACK_B R35, R35.H1 ;  /* 0x00000023ff23723e */ /* 0x000fe200030006ff */
[C---:B------:R-:W-:Y:S01]  /*b8f0*/  FMUL.FTZ R30, R5.reuse, R38 ;  /* 0x00000026051e7220 */ /* 0x040fe20000410000 */
[----:B------:R-:W-:Y:S01]  /*b900*/  FMUL.FTZ R37, R5, R32 ;  /* 0x0000002005257220 */ /* 0x000fe20000410000 */
[----:B------:R-:W-:Y:S01]  /*b910*/  HADD2.F32 R5, -RZ, R31.H1_H1 ;  /* 0x3000001fff057230 */ /* 0x000fe20000004100 */
[----:B------:R-:W-:Y:S01]  /*b920*/  F2FP.F16.E4M3.UNPACK_B R7, R7.H1 ;  /* 0x00000007ff07723e */ /* 0x000fe200030006ff */
[----:B------:R-:W-:-:S02]  /*b930*/  HADD2.F32 R40, -RZ, R39.H0_H0 ;  /* 0x20000027ff287230 */ /* 0x000fc40000004100 */
[C---:B------:R-:W-:Y:S01]  /*b940*/  FFMA.FTZ R41, R29.reuse, R32, -R30 ;  /* 0x000000201d297223 */ /* 0x040fe2000001081e */
[----:B------:R-:W-:Y:S02]  /*b950*/  HADD2.F32 R30, -RZ, R35.H0_H0 ;  /* 0x20000023ff1e7230 */ /* 0x000fe40000004100 */
[----:B------:R-:W-:Y:S01]  /*b960*/  FFMA.FTZ R42, R29, R38, R37 ;  /* 0x000000261d2a7223 */ /* 0x000fe20000010025 */
[----:B------:R-:W-:Y:S02]  /*b970*/  HADD2.F32 R31, -RZ, R31.H0_H0 ;  /* 0x2000001fff1f7230 */ /* 0x000fe40000004100 */
[C---:B------:R-:W-:Y:S01]  /*b980*/  FMUL.FTZ R32, R5.reuse, R40 ;  /* 0x0000002805207220 */ /* 0x040fe20000410000 */
[----:B------:R-:W-:Y:S02]  /*b990*/  HADD2.F32 R38, -RZ, R39.H1_H1 ;  /* 0x30000027ff267230 */ /* 0x000fe40000004100 */
[----:B------:R-:W-:Y:S01]  /*b9a0*/  FMUL.FTZ R46, R5, R30 ;  /* 0x0000001e052e7220 */ /* 0x000fe20000410000 */
[----:B------:R-:W-:-:S02]  /*b9b0*/  HADD2.F32 R29, -RZ, R7.H1_H1 ;  /* 0x30000007ff1d7230 */ /* 0x000fc40000004100 */
[C---:B------:R-:W-:Y:S01]  /*b9c0*/  FFMA.FTZ R39, R31.reuse, R30, -R32 ;  /* 0x0000001e1f277223 */ /* 0x040fe20000010820 */
[----:B------:R-:W-:Y:S02]  /*b9d0*/  HADD2.F32 R30, -RZ, R35.H1_H1 ;  /* 0x30000023ff1e7230 */ /* 0x000fe40000004100 */
[----:B------:R-:W-:Y:S01]  /*b9e0*/  FFMA.FTZ R46, R31, R40, R46 ;  /* 0x000000281f2e7223 */ /* 0x000fe2000001002e */
[----:B------:R-:W-:Y:S01]  /*b9f0*/  F2FP.F16.E4M3.UNPACK_B R6, R4 ;  /* 0x00000004ff06723e */ /* 0x000fe200020006ff */
[----:B------:R-:W-:Y:S02]  /*ba00*/  HADD2.F32 R5, -RZ, R7.H0_H0 ;  /* 0x20000007ff057230 */ /* 0x000fe40000004100 */
[C---:B------:R-:W-:Y:S01]  /*ba10*/  FMUL.FTZ R32, R29.reuse, R38 ;  /* 0x000000261d207220 */ /* 0x040fe20000410000 */
[----:B------:R-:W-:Y:S01]  /*ba20*/  FMUL.FTZ R40, R29, R30 ;  /* 0x0000001e1d287220 */ /* 0x000fe20000410000 */
[----:B------:R-:W-:Y:S02]  /*ba30*/  F2FP.F16.E4M3.UNPACK_B R4, R4.H1 ;  /* 0x00000004ff04723e */ /* 0x000fe400030006ff */
[----:B------:R-:W-:Y:S01]  /*ba40*/  F2FP.F16.E4M3.UNPACK_B R31, R34 ;  /* 0x00000022ff1f723e */ /* 0x000fe200020006ff */
[C---:B------:R-:W-:Y:S01]  /*ba50*/  FFMA.FTZ R45, R5.reuse, R30, -R32 ;  /* 0x0000001e052d7223 */ /* 0x040fe20000010820 */
[-C--:B------:R-:W-:Y:S01]  /*ba60*/  F2FP.F16.E4M3.UNPACK_B R29, R33.reuse ;  /* 0x00000021ff1d723e */ /* 0x080fe200020006ff */
[----:B------:R-:W-:Y:S01]  /*ba70*/  FFMA.FTZ R48, R5, R38, R40 ;  /* 0x0000002605307223 */ /* 0x000fe20000010028 */
[----:B------:R-:W-:Y:S01]  /*ba80*/  HADD2.F32 R7, -RZ, R4.H1_H1 ;  /* 0x30000004ff077230 */ /* 0x000fe20000004100 */
[----:B------:R-:W-:Y:S01]  /*ba90*/  F2FP.F16.E4M3.UNPACK_B R33, R33.H1 ;  /* 0x00000021ff21723e */ /* 0x000fe200030006ff */
[----:B------:R-:W-:Y:S01]  /*baa0*/  HADD2.F32 R32, -RZ, R31.H1_H1 ;  /* 0x3000001fff207230 */ /* 0x000fe20000004100 */
[----:B------:R-:W-:Y:S01]  /*bab0*/  F2FP.F16.E4M3.UNPACK_B R34, R34.H1 ;  /* 0x00000022ff22723e */ /* 0x000fe200030006ff */
[----:B------:R-:W-:-:S02]  /*bac0*/  HADD2.F32 R30, -RZ, R29.H1_H1 ;  /* 0x3000001dff1e7230 */ /* 0x000fc40000004100 */
[----:B------:R-:W-:Y:S02]  /*bad0*/  HADD2.F32 R5, -RZ, R4.H0_H0 ;  /* 0x20000004ff057230 */ /* 0x000fe40000004100 */
[C---:B------:R-:W-:Y:S01]  /*bae0*/  FMUL.FTZ R38, R7.reuse, R32 ;  /* 0x0000002007267220 */ /* 0x040fe20000410000 */
[----:B------:R-:W-:Y:S02]  /*baf0*/  HADD2.F32 R31, -RZ, R31.H0_H0 ;  /* 0x2000001fff1f7230 */ /* 0x000fe40000004100 */
[-C--:B------:R-:W-:Y:S01]  /*bb00*/  FMUL.FTZ R40, R7, R30.reuse ;  /* 0x0000001e07287220 */ /* 0x080fe20000410000 */
[--C-:B------:R-:W-:Y:S02]  /*bb10*/  HADD2.F32 R4, -RZ, R6.reuse.H1_H1 ;  /* 0x30000006ff047230 */ /* 0x100fe40000004100 */
[C---:B------:R-:W-:Y:S01]  /*bb20*/  FFMA.FTZ R38, R5.reuse, R30, -R38 ;  /* 0x0000001e05267223 */ /* 0x040fe20000010826 */
[----:B------:R-:W-:Y:S02]  /*bb30*/  HADD2.F32 R29, -RZ, R29.H0_H0 ;  /* 0x2000001dff1d7230 */ /* 0x000fe40000004100 */
[----:B------:R-:W-:Y:S01]  /*bb40*/  FFMA.FTZ R35, R5, R32, R40 ;  /* 0x0000002005237223 */ /* 0x000fe20000010028 */
[----:B------:R-:W-:-:S02]  /*bb50*/  HADD2.F32 R6, -RZ, R6.H0_H0 ;  /* 0x20000006ff067230 */ /* 0x000fc40000004100 */
[C---:B------:R-:W-:Y:S01]  /*bb60*/  FMUL.FTZ R7, R4.reuse, R31 ;  /* 0x0000001f04077220 */ /* 0x040fe20000410000 */
[--C-:B------:R-:W-:Y:S02]  /*bb70*/  HADD2.F32 R5, -RZ, R28.reuse.H1_H1 ;  /* 0x3000001cff057230 */ /* 0x100fe40000004100 */
[-C--:B------:R-:W-:Y:S01]  /*bb80*/  FMUL.FTZ R4, R4, R29.reuse ;  /* 0x0000001d04047220 */ /* 0x080fe20000410000 */
[----:B------:R-:W-:Y:S02]  /*bb90*/  HADD2.F32 R28, -RZ, R28.H0_H0 ;  /* 0x2000001cff1c7230 */ /* 0x000fe40000004100 */
[C---:B------:R-:W-:Y:S01]  /*bba0*/  FFMA.FTZ R30, R6.reuse, R29, -R7 ;  /* 0x0000001d061e7223 */ /* 0x040fe20000010807 */
[----:B------:R-:W-:Y:S02]  /*bbb0*/  HADD2.F32 R29, -RZ, R34.H1_H1 ;  /* 0x30000022ff1d7230 */ /* 0x000fe40000004100 */
[----:B------:R-:W-:Y:S01]  /*bbc0*/  FFMA.FTZ R31, R6, R31, R4 ;  /* 0x0000001f061f7223 */ /* 0x000fe20000010004 */
[----:B------:R-:W-:-:S02]  /*bbd0*/  HADD2.F32 R6, -RZ, R33.H1_H1 ;  /* 0x30000021ff067230 */ /* 0x000fc40000004100 */
[----:B------:R-:W-:Y:S02]  /*bbe0*/  HADD2.F32 R7, -RZ, R34.H0_H0 ;  /* 0x20000022ff077230 */ /* 0x000fe40000004100 */
[C---:B------:R-:W-:Y:S01]  /*bbf0*/  FMUL.FTZ R37, R5.reuse, R29 ;  /* 0x0000001d05257220 */ /* 0x040fe20000410000 */
[--C-:B------:R-:W-:Y:S02]  /*bc00*/  HADD2.F32 R4, -RZ, R14.reuse.H1_H1 ;  /* 0x3000000eff047230 */ /* 0x100fe40000004100 */
[-C--:B------:R-:W-:Y:S01]  /*bc10*/  FMUL.FTZ R32, R5, R6.reuse ;  /* 0x0000000605207220 */ /* 0x080fe20000410000 */
[----:B------:R-:W-:Y:S02]  /*bc20*/  HADD2.F32 R33, -RZ, R33.H0_H0 ;  /* 0x20000021ff217230 */ /* 0x000fe40000004100 */
[----:B------:R-:W-:Y:S01]  /*bc30*/  FFMA.FTZ R37, R28, R6, -R37 ;  /* 0x000000061c257223 */ /* 0x000fe20000010825 */
[----:B------:R-:W-:Y:S02]  /*bc40*/  HADD2.F32 R14, -RZ, R14.H0_H0 ;  /* 0x2000000eff0e7230 */ /* 0x000fe40000004100 */
[----:B------:R-:W-:Y:S01]  /*bc50*/  FMUL.FTZ R5, R4, R7 ;  /* 0x0000000704057220 */ /* 0x000fe20000410000 */
[----:B------:R-:W-:Y:S01]  /*bc60*/  FFMA.FTZ R32, R28, R29, R32 ;  /* 0x0000001d1c207223 */ /* 0x000fe20000010020 */
[----:B------:R-:W-:Y:S01]  /*bc70*/  FMUL.FTZ R4, R4, R33 ;  /* 0x0000002104047220 */ /* 0x000fe20000410000 */
[----:B------:R-:W-:Y:S01]  /*bc80*/  F2FP.SATFINITE.E4M3.F32.PACK_AB_MERGE_C R6, R44, R43, RZ ;  /* 0x0000002b2c06723e */ /* 0x000fe200048070ff */
[----:B------:R-:W-:-:S02]  /*bc90*/  FFMA.FTZ R5, R14, R33, -R5 ;  /* 0x000000210e057223 */ /* 0x000fc40000010805 */
[----:B------:R-:W-:Y:S01]  /*bca0*/  FFMA.FTZ R14, R14, R7, R4 ;  /* 0x000000070e0e7223 */ /* 0x000fe20000010004 */
[----:B------:R-:W-:Y:S02]  /*bcb0*/  F2FP.SATFINITE.E4M3.F32.PACK_AB_MERGE_C R7, R48, R45, RZ ;  /* 0x0000002d3007723e */ /* 0x000fe400048070ff */
[----:B------:R-:W-:Y:S02]  /*bcc0*/  F2FP.SATFINITE.E4M3.F32.PACK_AB_MERGE_C R4, R35, R38, RZ ;  /* 0x000000262304723e */ /* 0x000fe400048070ff */
[----:B------:R-:W-:Y:S02]  /*bcd0*/  F2FP.SATFINITE.E4M3.F32.PACK_AB_MERGE_C R32, R32, R37, RZ ;  /* 0x000000252020723e */ /* 0x000fe400048070ff */
[----:B------:R-:W-:Y:S02]  /*bce0*/  F2FP.SATFINITE.E4M3.F32.PACK_AB_MERGE_C R6, R42, R41, R6 ;  /* 0x000000292a06723e */ /* 0x000fe40004807006 */
[----:B------:R-:W-:Y:S02]  /*bcf0*/  F2FP.SATFINITE.E4M3.F32.PACK_AB_MERGE_C R7, R46, R39, R7 ;  /* 0x000000272e07723e */ /* 0x000fe40004807007 */
[----:B------:R-:W-:-:S02]  /*bd00*/  F2FP.SATFINITE.E4M3.F32.PACK_AB_MERGE_C R4, R31, R30, R4 ;  /* 0x0000001e1f04723e */ /* 0x000fc40004807004 */
[----:B------:R-:W-:-:S05]  /*bd10*/  F2FP.SATFINITE.E4M3.F32.PACK_AB_MERGE_C R5, R14, R5, R32 ;  /* 0x000000050e05723e */ /* 0x000fca0004807020 */
[----:B------:R1:W-:Y:S02]  /*bd20*/  STS.128 [R3+0x14400], R4 ;  /* 0x0144000403007388 */ /* 0x0003e40000000c00 */
.L_x_1923:
[----:B------:R-:W-:Y:S05]  /*bd30*/  BSYNC B2 ;  /* 0x0000000000027941 */ /* 0x000fea0003800000 */
.L_x_1922:
[----:B------:R-:W-:Y:S05]  /*bd40*/  @P1 BRA `(.L_x_1921) ;  /* 0x0000000400e81947 */ /* 0x000fea0003800000 */
[----:B01----:R-:W0:Y:S01]  /*bd50*/  LDS.128 R4, [R0] ;  /* 0x0000000000047984 */ /* 0x003e220000000c00 */
[----:B-----5:R-:W-:Y:S02]  /*bd60*/  SHF.R.U32.HI R28, RZ, 0x8, R21 ;  /* 0x00000008ff1c7819 */ /* 0x020fe40000011615 */
[----:B------:R-:W-:Y:S02]  /*bd70*/  SHF.R.U32.HI R32, RZ, 0x8, R27 ;  /* 0x00000008ff207819 */ /* 0x000fe4000001161b */
[----:B------:R-:W-:Y:S02]  /*bd80*/  LOP3.LUT R31, R21, 0xff, RZ, 0xc0, !PT ;  /* 0x000000ff151f7812 */ /* 0x000fe400078ec0ff */
[----:B------:R-:W-:Y:S02]  /*bd90*/  LOP3.LUT R35, R27, 0xff, RZ, 0xc0, !PT ;  /* 0x000000ff1b237812 */ /* 0x000fe400078ec0ff */
[----:B------:R-:W-:Y:S02]  /*bda0*/  LOP3.LUT R28, R28, 0xff, RZ, 0xc0, !PT ;  /* 0x000000ff1c1c7812 */ /* 0x000fe400078ec0ff */
[----:B------:R-:W-:-:S02]  /*bdb0*/  LOP3.LUT R32, R32, 0xff, RZ, 0xc0, !PT ;  /* 0x000000ff20207812 */ /* 0x000fc400078ec0ff */
[----:B----4-:R-:W-:Y:S02]  /*bdc0*/  SHF.R.U32.HI R14, RZ, 0x8, R20 ;  /* 0x00000008ff0e7819 */ /* 0x010fe40000011614 */
[----:B------:R-:W-:Y:S02]  /*bdd0*/  SHF.R.U32.HI R30, RZ, 0x8, R26 ;  /* 0x00000008ff1e7819 */ /* 0x000fe4000001161a */
[----:B------:R-:W-:Y:S02]  /*bde0*/  PRMT R31, R28, 0x7604, R31 ;  /* 0x000076041c1f7816 */ /* 0x000fe4000000001f */
[----:B------:R-:W-:Y:S02]  /*bdf0*/  PRMT R35, R32, 0x7604, R35 ;  /* 0x0000760420237816 */ /* 0x000fe40000000023 */
[----:B------:R-:W-:Y:S02]  /*be00*/  SHF.R.U32.HI R28, RZ, 0x10, R21 ;  /* 0x00000010ff1c7819 */ /* 0x000fe40000011615 */
[----:B------:R-:W-:-:S02]  /*be10*/  SHF.R.U32.HI R32, RZ, 0x10, R27 ;  /* 0x00000010ff207819 */ /* 0x000fc4000001161b */
[----:B------:R-:W-:Y:S02]  /*be20*/  LOP3.LUT R29, R20, 0xff, RZ, 0xc0, !PT ;  /* 0x000000ff141d7812 */ /* 0x000fe400078ec0ff */
[----:B------:R-:W-:Y:S02]  /*be30*/  LOP3.LUT R14, R14, 0xff, RZ, 0xc0, !PT ;  /* 0x000000ff0e0e7812 */ /* 0x000fe400078ec0ff */
[----:B------:R-:W-:Y:S02]  /*be40*/  LOP3.LUT R33, R26, 0xff, RZ, 0xc0, !PT ;  /* 0x000000ff1a217812 */ /* 0x000fe400078ec0ff */
[----:B------:R-:W-:Y:S02]  /*be50*/  LOP3.LUT R30, R30, 0xff, RZ, 0xc0, !PT ;  /* 0x000000ff1e1e7812 */ /* 0x000fe400078ec0ff */
[----:B------:R-:W-:Y:S02]  /*be60*/  LOP3.LUT R28, R28, 0xff, RZ, 0xc0, !PT ;  /* 0x000000ff1c1c7812 */ /* 0x000fe400078ec0ff */
[----:B------:R-:W-:-:S02]  /*be70*/  LOP3.LUT R32, R32, 0xff, RZ, 0xc0, !PT ;  /* 0x000000ff20207812 */ /* 0x000fc400078ec0ff */
[----:B------:R-:W-:Y:S02]  /*be80*/  PRMT R29, R14, 0x7604, R29 ;  /* 0x000076040e1d7816 */ /* 0x000fe4000000001d */
[----:B------:R-:W-:Y:S02]  /*be90*/  PRMT R33, R30, 0x7604, R33 ;  /* 0x000076041e217816 */ /* 0x000fe40000000021 */
[----:B------:R-:W-:Y:S02]  /*bea0*/  SHF.R.U32.HI R14, RZ, 0x10, R20 ;  /* 0x00000010ff0e7819 */ /* 0x000fe40000011614 */
[----:B------:R-:W-:Y:S02]  /*beb0*/  SHF.R.U32.HI R30, RZ, 0x10, R26 ;  /* 0x00000010ff1e7819 */ /* 0x000fe4000001161a */
[----:B------:R-:W-:Y:S02]  /*bec0*/  PRMT R31, R28, 0x7054, R31 ;  /* 0x000070541c1f7816 */ /* 0x000fe4000000001f */
[----:B------:R-:W-:-:S02]  /*bed0*/  PRMT R35, R32, 0x7054, R35 ;  /* 0x0000705420237816 */ /* 0x000fc40000000023 */
[----:B------:R-:W-:Y:S02]  /*bee0*/  LOP3.LUT R14, R14, 0xff, RZ, 0xc0, !PT ;  /* 0x000000ff0e0e7812 */ /* 0x000fe400078ec0ff */
[----:B------:R-:W-:Y:S02]  /*bef0*/  LOP3.LUT R30, R30, 0xff, RZ, 0xc0, !PT ;  /* 0x000000ff1e1e7812 */ /* 0x000fe400078ec0ff */
[----:B------:R-:W-:Y:S02]  /*bf00*/  LOP3.LUT R35, R35, 0xff000000, R27, 0xf8, !PT ;  /* 0xff00000023237812 */ /* 0x000fe400078ef81b */
[----:B------:R-:W-:Y:S02]  /*bf10*/  LOP3.LUT R31, R31, 0xff000000, R21, 0xf8, !PT ;  /* 0xff0000001f1f7812 */ /* 0x000fe400078ef815 */
[----:B------:R-:W-:Y:S02]  /*bf20*/  PRMT R29, R14, 0x7054, R29 ;  /* 0x000070540e1d7816 */ /* 0x000fe4000000001d */
[----:B------:R-:W-:-:S02]  /*bf30*/  PRMT R33, R30, 0x7054, R33 ;  /* 0x000070541e217816 */ /* 0x000fc40000000021 */
[-C--:B0-----:R-:W-:Y:S02]  /*bf40*/  F2FP.F16.E4M3.UNPACK_B R14, R6.reuse.H1 ;  /* 0x00000006ff0e723e */ /* 0x081fe400030006ff */
[----:B------:R-:W-:Y:S02]  /*bf50*/  F2FP.F16.E4M3.UNPACK_B R32, R35 ;  /* 0x00000023ff20723e */ /* 0x000fe400020006ff */
[----:B------:R-:W-:Y:S02]  /*bf60*/  F2FP.F16.E4M3.UNPACK_B R28, R31 ;  /* 0x0000001fff1c723e */ /* 0x000fe400020006ff */
[----:B------:R-:W-:Y:S01]  /*bf70*/  LOP3.LUT R30, R33, 0xff000000, R26, 0xf8, !PT ;  /* 0xff000000211e7812 */ /* 0x000fe200078ef81a */
[--C-:B------:R-:W-:Y:S01]  /*bf80*/  HADD2.F32 R26, -RZ, R14.reuse.H0_H0 ;  /* 0x2000000eff1a7230 */ /* 0x100fe20000004100 */
[----:B------:R-:W-:Y:S01]  /*bf90*/  F2FP.F16.E4M3.UNPACK_B R21, R6 ;  /* 0x00000006ff15723e */ /* 0x000fe200020006ff */
[----:B------:R-:W-:Y:S01]  /*bfa0*/  HADD2.F32 R14, -RZ, R14.H1_H1 ;  /* 0x3000000eff0e7230 */ /* 0x000fe20000004100 */
[----:B------:R-:W-:Y:S01]  /*bfb0*/  LOP3.LUT R29, R29, 0xff000000, R20, 0xf8, !PT ;  /* 0xff0000001d1d7812 */ /* 0x000fe200078ef814 */
        /* <DEDUP_REMOVED lines=82> */
[----:B------:R2:W-:Y:S02]  /*c4e0*/  STS.128 [R0], R4 ;  /* 0x0000000400007388 */ /* 0x0005e40000000c00 */
.L_x_1921:
[----:B------:R-:W-:Y:S05]  /*c4f0*/  BSYNC B1 ;  /* 0x0000000000017941 */ /* 0x000fea0003800000 */
.L_x_1920:
        /* <DEDUP_REMOVED lines=20> */
[----:B------:R-:W-:-:S02]  /*c640*/  LOP3.LUT R15, R10, 0xff, RZ, 0xc0, !PT ;  /* 0x000000ff0a0f7812 */ /* 0x000fc400078ec0ff */
[----:B------:R-:W-:Y:S02]  /*c650*/  LOP3.LUT R14, R14, 0xff, RZ, 0xc0, !PT ;  /* 0x000000ff0e0e7812 */ /* 0x000fe400078ec0ff */
[----:B------:R-:W-:Y:S02]  /*c660*/  SHF.R.U32.HI R20, RZ, 0x10, R11 ;  /* 0x00000010ff147819 */ /* 0x000fe4000001160b */
[----:B------:R-:W-:Y:S02]  /*c670*/  LOP3.LUT R27, R12, 0xff, RZ, 0xc0, !PT ;  /* 0x000000ff0c1b7812 */ /* 0x000fe400078ec0ff */
[----:B------:R-:W-:Y:S02]  /*c680*/  LOP3.LUT R26, R26, 0xff, RZ, 0xc0, !PT ;  /* 0x000000ff1a1a7812 */ /* 0x000fe400078ec0ff */
[----:B------:R-:W-:Y:S02]  /*c690*/  LOP3.LUT R28, R28, 0xff, RZ, 0xc0, !PT ;  /* 0x000000ff1c1c7812 */ /* 0x000fe400078ec0ff */
[----:B------:R-:W-:-:S02]  /*c6a0*/  PRMT R15, R14, 0x7604, R15 ;  /* 0x000076040e0f7816 */ /* 0x000fc4000000000f */
[----:B------:R-:W-:Y:S02]  /*c6b0*/  LOP3.LUT R20, R20, 0xff, RZ, 0xc0, !PT ;  /* 0x000000ff14147812 */ /* 0x000fe400078ec0ff */
[----:B------:R-:W-:Y:S02]  /*c6c0*/  SHF.R.U32.HI R14, RZ, 0x10, R10 ;  /* 0x00000010ff0e7819 */ /* 0x000fe4000001160a */
[----:B------:R-:W-:Y:S02]  /*c6d0*/  PRMT R27, R26, 0x7604, R27 ;  /* 0x000076041a1b7816 */ /* 0x000fe4000000001b */
        /* <DEDUP_REMOVED lines=8> */
[----:B0-----:R-:W-:-:S02]  /*c760*/  F2FP.F16.E4M3.UNPACK_B R14, R6.H1 ;  /* 0x00000006ff0e723e */ /* 0x001fc400030006ff */
[----:B------:R-:W-:Y:S02]  /*c770*/  PRMT R27, R26, 0x7054, R27 ;  /* 0x000070541a1b7816 */ /* 0x000fe4000000001b */
[----:B------:R-:W-:Y:S01]  /*c780*/  F2FP.F16.E4M3.UNPACK_B R30, R29 ;  /* 0x0000001dff1e723e */ /* 0x000fe200020006ff */
[--C-:B------:R-:W-:Y:S01]  /*c790*/  HADD2.F32 R13, -RZ, R14.reuse.H0_H0 ;  /* 0x2000000eff0d7230 */ /* 0x100fe20000004100 */
[----:B------:R-:W-:Y:S01]  /*c7a0*/  F2FP.F16.E4M3.UNPACK_B R26, R21 ;  /* 0x00000015ff1a723e */ /* 0x000fe200020006ff */
[----:B------:R-:W-:Y:S01]  /*c7b0*/  HADD2.F32 R14, -RZ, R14.H1_H1 ;  /* 0x3000000eff0e7230 */ /* 0x000fe20000004100 */
[----:B------:R-:W-:Y:S01]  /*c7c0*/  LOP3.LUT R28, R27, 0xff000000, R12, 0xf8, !PT ;  /* 0xff0000001b1c7812 */ /* 0x000fe200078ef80c */
[----:B------:R-:W-:Y:S01]  /*c7d0*/  HADD2.F32 R31, -RZ, R30.H1_H1 ;  /* 0x3000001eff1f7230 */ /* 0x000fe20000004100 */
[----:B------:R-:W-:Y:S01]  /*c7e0*/  F2FP.F16.E4M3.UNPACK_B R12, R6 ;  /* 0x00000006ff0c723e */ /* 0x000fe200020006ff */
[----:B------:R-:W-:Y:S01]  /*c7f0*/  HADD2.F32 R27, -RZ, R26.H1_H1 ;  /* 0x3000001aff1b7230 */ /* 0x000fe20000004100 */
[----:B------:R-:W-:Y:S01]  /*c800*/  LOP3.LUT R20, R15, 0xff000000, R10, 0xf8, !PT ;  /* 0xff0000000f147812 */ /* 0x000fe200078ef80a */
[----:B------:R-:W-:-:S02]  /*c810*/  HADD2.F32 R30, -RZ, R30.H0_H0 ;  /* 0x2000001eff1e7230 */ /* 0x000fc40000004100 */
[C---:B------:R-:W-:Y:S01]  /*c820*/  FMUL.FTZ R32, R14.reuse, R31 ;  /* 0x0000001f0e207220 */ /* 0x040fe20000410000 */
[----:B------:R-:W-:Y:S01]  /*c830*/  F2FP.F16.E4M3.UNPACK_B R10, R5 ;  /* 0x00000005ff0a723e */ /* 0x000fe200020006ff */
[----:B------:R-:W-:Y:S01]  /*c840*/  FMUL.FTZ R14, R14, R27 ;  /* 0x0000001b0e0e7220 */ /* 0x000fe20000410000 */
[----:B------:R-:W-:Y:S01]  /*c850*/  F2FP.F16.E4M3.UNPACK_B R11, R5.H1 ;  /* 0x00000005ff0b723e */ /* 0x000fe200030006ff */
[----:B------:R-:W-:Y:S01]  /*c860*/  HADD2.F32 R5, -RZ, R12.H1_H1 ;  /* 0x3000000cff057230 */ /* 0x000fe20000004100 */
[----:B------:R-:W-:Y:S01]  /*c870*/  F2FP.F16.E4M3.UNPACK_B R15, R7 ;  /* 0x00000007ff0f723e */ /* 0x000fe200020006ff */
[----:B------:R-:W-:Y:S01]  /*c880*/  HADD2.F32 R26, -RZ, R26.H0_H0 ;  /* 0x2000001aff1a7230 */ /* 0x000fe20000004100 */
[----:B------:R-:W-:Y:S01]  /*c890*/  F2FP.F16.E4M3.UNPACK_B R29, R29.H1 ;  /* 0x0000001dff1d723e */ /* 0x000fe200030006ff */
[C---:B------:R-:W-:Y:S01]  /*c8a0*/  FFMA.FTZ R33, R13.reuse, R27, -R32 ;  /* 0x0000001b0d217223 */ /* 0x040fe20000010820 */
[----:B------:R-:W-:Y:S01]  /*c8b0*/  F2FP.F16.E4M3.UNPACK_B R21, R21.H1 ;  /* 0x00000015ff15723e */ /* 0x000fe200030006ff */
[----:B------:R-:W-:Y:S01]  /*c8c0*/  FFMA.FTZ R38, R13, R31, R14 ;  /* 0x0000001f0d267223 */ /* 0x000fe2000001000e */
[----:B------:R-:W-:-:S02]  /*c8d0*/  HADD2.F32 R12, -RZ, R12.H0_H0 ;  /* 0x2000000cff0c7230 */ /* 0x000fc40000004100 */
[C---:B------:R-:W-:Y:S01]  /*c8e0*/  FMUL.FTZ R13, R5.reuse, R30 ;  /* 0x0000001e050d7220 */ /* 0x040fe20000410000 */
[-C--:B------:R-:W-:Y:S01]  /*c8f0*/  FMUL.FTZ R27, R5, R26.reuse ;  /* 0x0000001a051b7220 */ /* 0x080fe20000410000 */
[----:B------:R-:W-:Y:S01]  /*c900*/  F2FP.F16.E4M3.UNPACK_B R7, R7.H1 ;  /* 0x00000007ff07723e */ /* 0x000fe200030006ff */
[----:B------:R-:W-:Y:S02]  /*c910*/  HADD2.F32 R5, -RZ, R15.H1_H1 ;  /* 0x3000000fff057230 */ /* 0x000fe40000004100 */
[C---:B------:R-:W-:Y:S01]  /*c920*/  FFMA.FTZ R31, R12.reuse, R26, -R13 ;  /* 0x0000001a0c1f7223 */ /* 0x040fe2000001080d */
[----:B------:R-:W-:Y:S02]  /*c930*/  HADD2.F32 R32, -RZ, R29.H0_H0 ;  /* 0x2000001dff207230 */ /* 0x000fe40000004100 */
[----:B------:R-:W-:Y:S01]  /*c940*/  FFMA.FTZ R34, R12, R30, R27 ;  /* 0x0000001e0c227223 */ /* 0x000fe2000001001b */
[----:B------:R-:W-:Y:S01]  /*c950*/  HADD2.F32 R14, -RZ, R21.H0_H0 ;  /* 0x20000015ff0e7230 */ /* 0x000fe20000004100 */
[----:B------:R-:W-:Y:S01]  /*c960*/  F2FP.F16.E4M3.UNPACK_B R6, R4 ;  /* 0x00000004ff06723e */ /* 0x000fe200020006ff */
[----:B------:R-:W-:-:S02]  /*c970*/  HADD2.F32 R15, -RZ, R15.H0_H0 ;  /* 0x2000000fff0f7230 */ /* 0x000fc40000004100 */
[C---:B------:R-:W-:Y:S01]  /*c980*/  FMUL.FTZ R26, R5.reuse, R32 ;  /* 0x00000020051a7220 */ /* 0x040fe20000410000 */
[----:B------:R-:W-:Y:S02]  /*c990*/  HADD2.F32 R29, -RZ, R29.H1_H1 ;  /* 0x3000001dff1d7230 */ /* 0x000fe40000004100 */
[-C--:B------:R-:W-:Y:S01]  /*c9a0*/  FMUL.FTZ R30, R5, R14.reuse ;  /* 0x0000000e051e7220 */ /* 0x080fe20000410000 */
[----:B------:R-:W-:Y:S02]  /*c9b0*/  HADD2.F32 R12, -RZ, R7.H1_H1 ;  /* 0x30000007ff0c7230 */ /* 0x000fe40000004100 */
[C---:B------:R-:W-:Y:S01]  /*c9c0*/  FFMA.FTZ R35, R15.reuse, R14, -R26 ;  /* 0x0000000e0f237223 */ /* 0x040fe2000001081a */
[----:B------:R-:W-:Y:S02]  /*c9d0*/  HADD2.F32 R21, -RZ, R21.H1_H1 ;  /* 0x30000015ff157230 */ /* 0x000fe40000004100 */
[----:B------:R-:W-:Y:S01]  /*c9e0*/  FFMA.FTZ R32, R15, R32, R30 ;  /* 0x000000200f207223 */ /* 0x000fe2000001001e */
[----:B------:R-:W-:-:S02]  /*c9f0*/  HADD2.F32 R5, -RZ, R7.H0_H0 ;  /* 0x20000007ff057230 */ /* 0x000fc40000004100 */
[C---:B------:R-:W-:Y:S01]  /*ca00*/  FMUL.FTZ R14, R12.reuse, R29 ;  /* 0x0000001d0c0e7220 */ /* 0x040fe20000410000 */
[----:B------:R-:W-:Y:S01]  /*ca10*/  F2FP.F16.E4M3.UNPACK_B R4, R4.H1 ;  /* 0x00000004ff04723e */ /* 0x000fe200030006ff */
[-C--:B------:R-:W-:Y:S01]  /*ca20*/  FMUL.FTZ R30, R12, R21.reuse ;  /* 0x000000150c1e7220 */ /* 0x080fe20000410000 */
        /* <DEDUP_REMOVED lines=10> */
[----:B------:R-:W-:Y:S01]  /*cad0*/  FMUL.FTZ R30, R7, R26 ;  /* 0x0000001a071e7220 */ /* 0x000fe20000410000 */
[----:B------:R-:W-:Y:S02]  /*cae0*/  HADD2.F32 R15, -RZ, R13.H0_H0 ;  /* 0x2000000dff0f7230 */ /* 0x000fe40000004100 */
[----:B------:R-:W-:Y:S02]  /*caf0*/  HADD2.F32 R4, -RZ, R6.H1_H1 ;  /* 0x30000006ff047230 */ /* 0x000fe40000004100 */
[-C--:B------:R-:W-:Y:S01]  /*cb00*/  FFMA.FTZ R30, R5, R14.reuse, -R30 ;  /* 0x0000000e051e7223 */ /* 0x080fe2000001081e */
[----:B------:R-:W-:Y:S02]  /*cb10*/  HADD2.F32 R13, -RZ, R12.H0_H0 ;  /* 0x2000000cff0d7230 */ /* 0x000fe40000004100 */
[----:B------:R-:W-:Y:S01]  /*cb20*/  FMUL.FTZ R12, R7, R14 ;  /* 0x0000000e070c7220 */ /* 0x000fe20000410000 */
[----:B------:R-:W-:-:S02]  /*cb30*/  HADD2.F32 R6, -RZ, R6.H0_H0 ;  /* 0x20000006ff067230 */ /* 0x000fc40000004100 */
[C---:B------:R-:W-:Y:S01]  /*cb40*/  FMUL.FTZ R7, R4.reuse, R15 ;  /* 0x0000000f04077220 */ /* 0x040fe20000410000 */
[-C--:B------:R-:W-:Y:S01]  /*cb50*/  FMUL.FTZ R4, R4, R13.reuse ;  /* 0x0000000d04047220 */ /* 0x080fe20000410000 */
[----:B------:R-:W-:Y:S02]  /*cb60*/  FFMA.FTZ R21, R5, R26, R12 ;  /* 0x0000001a05157223 */ /* 0x000fe4000001000c */
[C---:B------:R-:W-:Y:S01]  /*cb70*/  FFMA.FTZ R14, R6.reuse, R13, -R7 ;  /* 0x0000000d060e7223 */ /* 0x040fe20000010807 */
[----:B------:R-:W-:Y:S02]  /*cb80*/  HADD2.F32 R5, -RZ, R11.H1_H1 ;  /* 0x3000000bff057230 */ /* 0x000fe40000004100 */
[----:B------:R-:W-:Y:S01]  /*cb90*/  FFMA.FTZ R15, R6, R15, R4 ;  /* 0x0000000f060f7223 */ /* 0x000fe20000010004 */
[----:B------:R-:W-:Y:S02]  /*cba0*/  HADD2.F32 R6, -RZ, R20.H1_H1 ;  /* 0x30000014ff067230 */ /* 0x000fe40000004100 */
[----:B------:R-:W-:-:S02]  /*cbb0*/  HADD2.F32 R12, -RZ, R28.H1_H1 ;  /* 0x3000001cff0c7230 */ /* 0x000fc40000004100 */
[----:B------:R-:W-:Y:S02]  /*cbc0*/  HADD2.F32 R13, -RZ, R28.H0_H0 ;  /* 0x2000001cff0d7230 */ /* 0x000fe40000004100 */
[C---:B------:R-:W-:Y:S01]  /*cbd0*/  FMUL.FTZ R27, R5.reuse, R6 ;  /* 0x00000006051b7220 */ /* 0x040fe20000410000 */
[----:B------:R-:W-:Y:S02]  /*cbe0*/  HADD2.F32 R4, -RZ, R10.H1_H1 ;  /* 0x3000000aff047230 */ /* 0x000fe40000004100 */
[----:B------:R-:W-:Y:S02]  /*cbf0*/  HADD2.F32 R7, -RZ, R20.H0_H0 ;  /* 0x20000014ff077230 */ /* 0x000fe40000004100 */
[----:B------:R-:W-:Y:S01]  /*cc00*/  FMUL.FTZ R20, R5, R12 ;  /* 0x0000000c05147220 */ /* 0x000fe20000410000 */
[----:B------:R-:W-:Y:S02]  /*cc10*/  HADD2.F32 R11, -RZ, R11.H0_H0 ;  /* 0x2000000bff0b7230 */ /* 0x000fe40000004100 */
[----:B------:R-:W-:Y:S01]  /*cc20*/  FMUL.FTZ R5, R4, R13 ;  /* 0x0000000d04057220 */ /* 0x000fe20000410000 */
[----:B------:R-:W-:-:S02]  /*cc30*/  HADD2.F32 R10, -RZ, R10.H0_H0 ;  /* 0x2000000aff0a7230 */ /* 0x000fc40000004100 */
[-C--:B------:R-:W-:Y:S01]  /*cc40*/  FMUL.FTZ R4, R4, R7.reuse ;  /* 0x0000000704047220 */ /* 0x080fe20000410000 */
[C---:B------:R-:W-:Y:S01]  /*cc50*/  FFMA.FTZ R20, R11.reuse, R6, -R20 ;  /* 0x000000060b147223 */ /* 0x040fe20000010814 */
[----:B------:R-:W-:Y:S01]  /*cc60*/  FFMA.FTZ R27, R11, R12, R27 ;  /* 0x0000000c0b1b7223 */ /* 0x000fe2000001001b */
[C---:B------:R-:W-:Y:S01]  /*cc70*/  FFMA.FTZ R5, R10.reuse, R7, -R5 ;  /* 0x000000070a057223 */ /* 0x040fe20000010805 */
[----:B------:R-:W-:Y:S01]  /*cc80*/  FFMA.FTZ R10, R10, R13, R4 ;  /* 0x0000000d0a0a7223 */ /* 0x000fe20000010004 */
[----:B------:R-:W-:Y:S02]  /*cc90*/  F2FP.SATFINITE.E4M3.F32.PACK_AB_MERGE_C R6, R38, R33, RZ ;  /* 0x000000212606723e */ /* 0x000fe400048070ff */
        /* <DEDUP_REMOVED lines=8> */
.L_x_1926:
[----:B------:R-:W-:Y:S05]  /*cd20*/  BSYNC B1 ;  /* 0x0000000000017941 */ /* 0x000fea0003800000 */
.L_x_1925:
[----:B------:R-:W-:Y:S05]  /*cd30*/  @P1 BRA `(.L_x_1924) ;  /* 0x0000002c00281947 */ /* 0x000fea0003800000 */
[----:B01----:R-:W0:Y:S01]  /*cd40*/  LDS.128 R4, [R0+0x2000] ;  /* 0x0020000000047984 */ /* 0x003e220000000c00 */
[----:B-----5:R-:W-:Y:S02]  /*cd50*/  SHF.R.U32.HI R10, RZ, 0x8, R24 ;  /* 0x00000008ff0a7819 */ /* 0x020fe40000011618 */
[----:B------:R-:W-:Y:S02]  /*cd60*/  LOP3.LUT R3, R24, 0xff, RZ, 0xc0, !PT ;  /* 0x000000ff18037812 */ /* 0x000fe400078ec0ff */
[----:B------:R-:W-:Y:S02]  /*cd70*/  LOP3.LUT R10, R10, 0xff, RZ, 0xc0, !PT ;  /* 0x000000ff0a0a7812 */ /* 0x000fe400078ec0ff */
[----:B------:R-:W-:Y:S02]  /*cd80*/  SHF.R.U32.HI R12, RZ, 0x8, R25 ;  /* 0x00000008ff0c7819 */ /* 0x000fe40000011619 */
[----:B------:R-:W-:Y:S02]  /*cd90*/  SHF.R.U32.HI R15, RZ, 0x8, R9 ;  /* 0x00000008ff0f7819 */ /* 0x000fe40000011609 */
[----:B------:R-:W-:-:S02]  /*cda0*/  PRMT R3, R10, 0x7604, R3 ;  /* 0x000076040a037816 */ /* 0x000fc40000000003 */
[----:B------:R-:W-:Y:S02]  /*cdb0*/  LOP3.LUT R11, R25, 0xff, RZ, 0xc0, !PT ;  /* 0x000000ff190b7812 */ /* 0x000fe400078ec0ff */
[----:B------:R-:W-:Y:S02]  /*cdc0*/  LOP3.LUT R12, R12, 0xff, RZ, 0xc0, !PT ;  /* 0x000000ff0c0c7812 */ /* 0x000fe400078ec0ff */
[----:B------:R-:W-:Y:S02]  /*cdd0*/  SHF.R.U32.HI R20, RZ, 0x10, R25 ;  /* 0x00000010ff147819 */ /* 0x000fe40000011619 */
[----:B------:R-:W-:Y:S02]  /*cde0*/  SHF.R.U32.HI R10, RZ, 0x8, R8 ;  /* 0x00000008ff0a7819 */ /* 0x000fe40000011608 */
[----:B------:R-:W-:Y:S02]  /*cdf0*/  SHF.R.U32.HI R21, RZ, 0x10, R9 ;  /* 0x00000010ff157819 */ /* 0x000fe40000011609 */
[----:B----4-:R-:W-:-:S02]  /*ce00*/  LOP3.LUT R14, R9, 0xff, RZ, 0xc0, !PT ;  /* 0x000000ff090e7812 */ /* 0x010fc400078ec0ff */
[----:B------:R-:W-:Y:S01]  /*ce10*/  LOP3.LUT R15, R15, 0xff, RZ, 0xc0, !PT ;  /* 0x000000ff0f0f7812 */ /* 0x000fe200078ec0ff */
[----:B------:R-:W-:Y:S01]  /*ce20*/  IMAD.U32 R21, R21, 0x10000, RZ ;  /* 0x0001000015157824 */ /* 0x000fe200078e00ff */
[----:B------:R-:W-:Y:S02]  /*ce30*/  PRMT R11, R12, 0x7604, R11 ;  /* 0x000076040c0b7816 */ /* 0x000fe4000000000b */
[----:B------:R-:W-:Y:S01]  /*ce40*/  LOP3.LUT R13, R10, 0xff, RZ, 0xc0, !PT ;  /* 0x000000ff0a0d7812 */ /* 0x000fe200078ec0ff */
[----:B------:R-:W-:Y:S01]  /*ce50*/  IMAD.U32 R10, R20, 0x10000, RZ ;  /* 0x00010000140a7824 */ /* 0x000fe200078e00ff */
[----:B------:R-:W-:Y:S02]  /*ce60*/  LOP3.LUT R12, R8, 0xff, RZ, 0xc0, !PT ;  /* 0x000000ff080c7812 */ /* 0x000fe400078ec0ff */
[----:B------:R-:W-:Y:S02]  /*ce70*/  PRMT R14, R15, 0x7604, R14 ;  /* 0x000076040f0e7816 */ /* 0x000fe4000000000e */
[----:B------:R-:W-:-:S02]  /*ce80*/  PRMT R15, R13, 0x7604, R12 ;  /* 0x000076040d0f7816 */ /* 0x000fc4000000000c */
[----:B------:R-:W-:Y:S02]  /*ce90*/  LOP3.LUT R13, R11, 0xff0000, R10, 0xf8, !PT ;  /* 0x00ff00000b0d7812 */ /* 0x000fe400078ef80a */
[----:B------:R-:W-:Y:S02]  /*cea0*/  LOP3.LUT R21, R14, 0xff0000, R21, 0xf8, !PT ;  /* 0x00ff00000e157812 */ /* 0x000fe400078ef815 */
[--C-:B------:R-:W-:Y:S02]  /*ceb0*/  LOP3.LUT R11, R3, 0xff0000, R24.reuse, 0xf8, !PT ;  /* 0x00ff0000030b7812 */ /* 0x100fe400078ef818 */
[----:B------:R-:W-:Y:S02]  /*cec0*/  LOP3.LUT R21, R21, 0xff000000, R9, 0xf8, !PT ;  /* 0xff00000015157812 */ /* 0x000fe400078ef809 */
[----:B------:R-:W-:Y:S02]  /*ced0*/  LOP3.LUT R13, R13, 0xff000000, R25, 0xf8, !PT ;  /* 0xff0000000d0d7812 */ /* 0x000fe400078ef819 */
[----:B------:R-:W-:-:S02]  /*cee0*/  LOP3.LUT R12, R11, 0xff000000, R24, 0xf8, !PT ;  /* 0xff0000000b0c7812 */ /* 0x000fc400078ef818 */
[-C--:B0-----:R-:W-:Y:S02]  /*cef0*/  F2FP.F16.E4M3.UNPACK_B R3, R6.reuse.H1 ;  /* 0x00000006ff03723e */ /* 0x081fe400030006ff */
[--C-:B------:R-:W-:Y:S02]  /*cf00*/  LOP3.LUT R15, R15, 0xff0000, R8.reuse, 0xf8, !PT ;  /* 0x00ff00000f0f7812 */ /* 0x100fe400078ef808 */
[----:B------:R-:W-:Y:S01]  /*cf10*/  F2FP.F16.E4M3.UNPACK_B R24, R21 ;  /* 0x00000015ff18723e */ /* 0x000fe200020006ff */
[--C-:B------:R-:W-:Y:S01]  /*cf20*/  HADD2.F32 R9, -RZ, R3.reuse.H0_H0 ;  /* 0x20000003ff097230 */ /* 0x100fe20000004100 */
[----:B------:R-:W-:Y:S02]  /*cf30*/  F2FP.F16.E4M3.UNPACK_B R14, R13 ;  /* 0x0000000dff0e723e */ /* 0x000fe400020006ff */
[----:B------:R-:W-:Y:S01]  /*cf40*/  LOP3.LUT R20, R15, 0xff000000, R8, 0xf8, !PT ;  /* 0xff0000000f147812 */ /* 0x000fe200078ef808 */
[----:B------:R-:W-:Y:S01]  /*cf50*/  HADD2.F32 R8, -RZ, R3.H1_H1 ;  /* 0x30000003ff087230 */ /* 0x000fe20000004100 */
[----:B------:R-:W-:Y:S01]  /*cf60*/  F2FP.F16.E4M3.UNPACK_B R6, R6 ;  /* 0x00000006ff06723e */ /* 0x000fe200020006ff */
[----:B------:R-:W-:Y:S01]  /*cf70*/  HADD2.F32 R25, -RZ, R24.H1_H1 ;  /* 0x30000018ff197230 */ /* 0x000fe20000004100 */
[-C--:B------:R-:W-:Y:S01]  /*cf80*/  F2FP.F16.E4M3.UNPACK_B R10, R7.reuse ;  /* 0x00000007ff0a723e */ /* 0x080fe200020006ff */
[----:B------:R-:W-:Y:S01]  /*cf90*/  HADD2.F32 R15, -RZ, R14.H1_H1 ;  /* 0x3000000eff0f7230 */ /* 0x000fe20000004100 */
[----:B------:R-:W-:Y:S01]  /*cfa0*/  F2FP.F16.E4M3.UNPACK_B R11, R7.H1 ;  /* 0x00000007ff0b723e */ /* 0x000fe200030006ff */
[----:B------:R-:W-:-:S02]  /*cfb0*/  HADD2.F32 R24, -RZ, R24.H0_H0 ;  /* 0x20000018ff187230 */ /* 0x000fc40000004100 */
[C---:B------:R-:W-:Y:S01]  /*cfc0*/  FMUL.FTZ R26, R8.reuse, R25 ;  /* 0x00000019081a7220 */ /* 0x040fe20000410000 */
[----:B------:R-:W-:Y:S01]  /*cfd0*/  F2FP.F16.E4M3.UNPACK_B R7, R5 ;  /* 0x00000005ff07723e */ /* 0x000fe200020006ff */
[----:B------:R-:W-:Y:S01]  /*cfe0*/  FMUL.FTZ R30, R8, R15 ;  /* 0x0000000f081e7220 */ /* 0x000fe20000410000 */
[----:B------:R-:W-:Y:S01]  /*cff0*/  F2FP.F16.E4M3.UNPACK_B R8, R5.H1 ;  /* 0x00000005ff08723e */ /* 0x000fe200030006ff */
[----:B------:R-:W-:Y:S02]  /*d000*/  HADD2.F32 R5, -RZ, R6.H1_H1 ;  /* 0x30000006ff057230 */ /* 0x000fe40000004100 */
[C---:B------:R-:W-:Y:S01]  /*d010*/  FFMA.FTZ R28, R9.reuse, R15, -R26 ;  /* 0x0000000f091c7223 */ /* 0x040fe2000001081a */
[----:B------:R-:W-:Y:S02]  /*d020*/  HADD2.F32 R14, -RZ, R14.H0_H0 ;  /* 0x2000000eff0e7230 */ /* 0x000fe40000004100 */
[----:B------:R-:W-:Y:S01]  /*d030*/  FFMA.FTZ R29, R9, R25, R30 ;  /* 0x00000019091d7223 */ /* 0x000fe2000001001e */
[----:B------:R-:W-:Y:S01]  /*d040*/  HADD2.F32 R6, -RZ, R6.H0_H0 ;  /* 0x20000006ff067230 */ /* 0x000fe20000004100 */
[----:B------:R-:W-:Y:S01]  /*d050*/  F2FP.F16.E4M3.UNPACK_B R21, R21.H1 ;  /* 0x00000015ff15723e */ /* 0x000fe200030006ff */
[C---:B------:R-:W-:Y:S01]  /*d060*/  FMUL.FTZ R9, R5.reuse, R24 ;  /* 0x0000001805097220 */ /* 0x040fe20000410000 */
[----:B------:R-:W-:Y:S01]  /*d070*/  F2FP.F16.E4M3.UNPACK_B R13, R13.H1 ;  /* 0x0000000dff0d723e */ /* 0x000fe200030006ff */
[----:B------:R-:W-:Y:S01]  /*d080*/  FMUL.FTZ R27, R5, R14 ;  /* 0x0000000e051b7220 */ /* 0x000fe20000410000 */
[----:B------:R-:W-:-:S02]  /*d090*/  HADD2.F32 R5, -RZ, R10.H1_H1 ;  /* 0x3000000aff057230 */ /* 0x000fc40000004100 */
[C---:B------:R-:W-:Y:S01]  /*d0a0*/  FFMA.FTZ R25, R6.reuse, R14, -R9 ;  /* 0x0000000e06197223 */ /* 0x040fe20000010809 */
[----:B------:R-:W-:Y:S02]  /*d0b0*/  HADD2.F32 R15, -RZ, R21.H0_H0 ;  /* 0x20000015ff0f7230 */ /* 0x000fe40000004100 */
[----:B------:R-:W-:Y:S01]  /*d0c0*/  FFMA.FTZ R26, R6, R24, R27 ;  /* 0x00000018061a7223 */ /* 0x000fe2000001001b */
[----:B------:R-:W-:Y:S01]  /*d0d0*/  HADD2.F32 R9, -RZ, R13.H0_H0 ;  /* 0x2000000dff097230 */ /* 0x000fe20000004100 */
[----:B------:R-:W-:Y:S01]  /*d0e0*/  F2FP.F16.E4M3.UNPACK_B R3, R4 ;  /* 0x00000004ff03723e */ /* 0x000fe200020006ff */
        /* <DEDUP_REMOVED lines=8> */
[----:B------:R-:W-:Y:S02]  /*d170*/  HADD2.F32 R11, -RZ, R11.H0_H0 ;  /* 0x2000000bff0b7230 */ /* 0x000fe40000004100 */
[C---:B------:R-:W-:Y:S01]  /*d180*/  FMUL.FTZ R14, R6.reuse, R21 ;  /* 0x00000015060e7220 */ /* 0x040fe20000410000 */
[----:B------:R-:W-:Y:S01]  /*d190*/  F2FP.F16.E4M3.UNPACK_B R5, R20 ;  /* 0x00000014ff05723e */ /* 0x000fe200020006ff */
[-C--:B------:R-:W-:Y:S01]  /*d1a0*/  FMUL.FTZ R10, R6, R13.reuse ;  /* 0x0000000d060a7220 */ /* 0x080fe20000410000 */
[----:B------:R-:W-:Y:S01]  /*d1b0*/  F2FP.F16.E4M3.UNPACK_B R4, R4.H1 ;  /* 0x00000004ff04723e */ /* 0x000fe200030006ff */
[C---:B------:R-:W-:Y:S01]  /*d1c0*/  FFMA.FTZ R31, R11.reuse, R13, -R14 ;  /* 0x0000000d0b1f7223 */ /* 0x040fe2000001080e */
[-C--:B------:R-:W-:Y:S01]  /*d1d0*/  F2FP.F16.E4M3.UNPACK_B R9, R12.reuse ;  /* 0x0000000cff09723e */ /* 0x080fe200020006ff */
[----:B------:R-:W-:Y:S01]  /*d1e0*/  FFMA.FTZ R32, R11, R21, R10 ;  /* 0x000000150b207223 */ /* 0x000fe2000001000a */
[--C-:B------:R-:W-:Y:S01]  /*d1f0*/  HADD2.F32 R13, -RZ, R5.reuse.H1_H1 ;  /* 0x30000005ff0d7230 */ /* 0x100fe20000004100 */
[----:B------:R-:W-:Y:S01]  /*d200*/  F2FP.F16.E4M3.UNPACK_B R12, R12.H1 ;  /* 0x0000000cff0c723e */ /* 0x000fe200030006ff */
[----:B------:R-:W-:Y:S01]  /*d210*/  HADD2.F32 R11, -RZ, R5.H0_H0 ;  /* 0x20000005ff0b7230 */ /* 0x000fe20000004100 */
[----:B------:R-:W-:Y:S01]  /*d220*/  F2FP.F16.E4M3.UNPACK_B R20, R20.H1 ;  /* 0x00000014ff14723e */ /* 0x000fe200030006ff */
[----:B------:R-:W-:Y:S01]  /*d230*/  HADD2.F32 R6, -RZ, R4.H1_H1 ;  /* 0x30000004ff067230 */ /* 0x000fe20000004100 */
[----:B------:R-:W-:Y:S01]  /*d240*/  F2FP.SATFINITE.E4M3.F32.PACK_AB_MERGE_C R28, R29, R28, RZ ;  /* 0x0000001c1d1c723e */ /* 0x000fe200048070ff */
[----:B------:R-:W-:-:S02]  /*d250*/  HADD2.F32 R10, -RZ, R9.H1_H1 ;  /* 0x30000009ff0a7230 */ /* 0x000fc40000004100 */
[----:B------:R-:W-:Y:S02]  /*d260*/  HADD2.F32 R5, -RZ, R4.H0_H0 ;  /* 0x20000004ff057230 */ /* 0x000fe40000004100 */
[C---:B------:R-:W-:Y:S01]  /*d270*/  FMUL.FTZ R14, R6.reuse, R13 ;  /* 0x0000000d060e7220 */ /* 0x040fe20000410000 */
[----:B------:R-:W-:Y:S02]  /*d280*/  HADD2.F32 R4, -RZ, R3.H1_H1 ;  /* 0x30000003ff047230 */ /* 0x000fe40000004100 */
[-C--:B------:R-:W-:Y:S01]  /*d290*/  FMUL.FTZ R24, R6, R10.reuse ;  /* 0x0000000a06187220 */ /* 0x080fe20000410000 */
[----:B------:R-:W-:Y:S02]  /*d2a0*/  HADD2.F32 R9, -RZ, R9.H0_H0 ;  /* 0x20000009ff097230 */ /* 0x000fe40000004100 */
[C---:B------:R-:W-:Y:S01]  /*d2b0*/  FFMA.FTZ R14, R5.reuse, R10, -R14 ;  /* 0x0000000a050e7223 */ /* 0x040fe2000001080e */
        /* <DEDUP_REMOVED lines=8> */
[----:B------:R-:W-:Y:S02]  /*d340*/  HADD2.F32 R4, -RZ, R8.H1_H1 ;  /* 0x30000008ff047230 */ /* 0x000fe40000004100 */
[----:B------:R-:W-:Y:S02]  /*d350*/  HADD2.F32 R20, -RZ, R20.H0_H0 ;  /* 0x20000014ff147230 */ /* 0x000fe40000004100 */
[----:B------:R-:W-:Y:S02]  /*d360*/  HADD2.F32 R3, -RZ, R7.H1_H1 ;  /* 0x30000007ff037230 */ /* 0x000fe40000004100 */
[----:B------:R-:W-:Y:S01]  /*d370*/  FMUL.FTZ R15, R4, R9 ;  /* 0x00000009040f7220 */ /* 0x000fe20000410000 */
[----:B------:R-:W-:-:S02]  /*d380*/  HADD2.F32 R12, -RZ, R12.H0_H0 ;  /* 0x2000000cff0c7230 */ /* 0x000fc40000004100 */
[-C--:B------:R-:W-:Y:S01]  /*d390*/  FMUL.FTZ R6, R4, R5.reuse ;  /* 0x0000000504067220 */ /* 0x080fe20000410000 */
[----:B------:R-:W-:Y:S02]  /*d3a0*/  HADD2.F32 R8, -RZ, R8.H0_H0 ;  /* 0x20000008ff087230 */ /* 0x000fe40000004100 */
[C---:B------:R-:W-:Y:S01]  /*d3b0*/  FMUL.FTZ R4, R3.reuse, R20 ;  /* 0x0000001403047220 */ /* 0x040fe20000410000 */
[----:B------:R-:W-:Y:S02]  /*d3c0*/  HADD2.F32 R7, -RZ, R7.H0_H0 ;  /* 0x20000007ff077230 */ /* 0x000fe40000004100 */
[-C--:B------:R-:W-:Y:S01]  /*d3d0*/  FMUL.FTZ R3, R3, R12.reuse ;  /* 0x0000000c03037220 */ /* 0x080fe20000410000 */
[C---:B------:R-:W-:Y:S01]  /*d3e0*/  FFMA.FTZ R15, R8.reuse, R5, -R15 ;  /* 0x00000005080f7223 */ /* 0x040fe2000001080f */
[----:B------:R-:W-:Y:S01]  /*d3f0*/  FFMA.FTZ R6, R8, R9, R6 ;  /* 0x0000000908067223 */ /* 0x000fe20000010006 */
[C---:B------:R-:W-:Y:S01]  /*d400*/  FFMA.FTZ R5, R7.reuse, R12, -R4 ;  /* 0x0000000c07057223 */ /* 0x040fe20000010804 */
[----:B------:R-:W-:Y:S01]  /*d410*/  FFMA.FTZ R20, R7, R20, R3 ;  /* 0x0000001407147223 */ /* 0x000fe20000010003 */
[----:B------:R-:W-:-:S02]  /*d420*/  F2FP.SATFINITE.E4M3.F32.PACK_AB_MERGE_C R7, R32, R31, RZ ;  /* 0x0000001f2007723e */ /* 0x000fc400048070ff */
[----:B------:R-:W-:Y:S02]  /*d430*/  F2FP.SATFINITE.E4M3.F32.PACK_AB_MERGE_C R4, R13, R14, RZ ;  /* 0x0000000e0d04723e */ /* 0x000fe400048070ff */
[----:B------:R-:W-:Y:S02]  /*d440*/  F2FP.SATFINITE.E4M3.F32.PACK_AB_MERGE_C R15, R6, R15, RZ ;  /* 0x0000000f060f723e */ /* 0x000fe400048070ff */
[----:B------:R-:W-:Y:S02]  /*d450*/  F2FP.SATFINITE.E4M3.F32.PACK_AB_MERGE_C R6, R26, R25, R28 ;  /* 0x000000191a06723e */ /* 0x000fe4000480701c */
[----:B------:R-:W-:Y:S02]  /*d460*/  F2FP.SATFINITE.E4M3.F32.PACK_AB_MERGE_C R7, R30, R27, R7 ;  /* 0x0000001b1e07723e */ /* 0x000fe40004807007 */
[----:B------:R-:W-:Y:S02]  /*d470*/  F2FP.SATFINITE.E4M3.F32.PACK_AB_MERGE_C R4, R11, R10, R4 ;  /* 0x0000000a0b04723e */ /* 0x000fe40004807004 */
[----:B------:R-:W-:-:S05]  /*d480*/  F2FP.SATFINITE.E4M3.F32.PACK_AB_MERGE_C R5, R20, R5, R15 ;  /* 0x000000051405723e */ /* 0x000fca000480700f */
[----:B------:R2:W-:Y:S01]  /*d490*/  STS.128 [R0+0x2000], R4 ;  /* 0x0020000400007388 */ /* 0x0005e20000000c00 */
[----:B------:R-:W-:Y:S05]  /*d4a0*/  BRA `(.L_x_1924) ;  /* 0x00000024004c7947 */ /* 0x000fea0003800000 */
.L_x_1911:
        /* <DEDUP_REMOVED lines=8> */
[----:B0-----:R-:W-:-:S13]  /*d530*/  ISETP.NE.AND P0, PT, R34, 0x1, PT ;  /* 0x000000012200780c */ /* 0x001fda0003f05270 */
[----:B------:R-:W0:Y:S08]  /*d540*/  @P0 LDC R0, c[0x0][0x44c] ;  /* 0x00011300ff000b82 */ /* 0x000e300000000800 */
[----:B------:R-:W1:Y:S01]  /*d550*/  @P0 LDC R5, c[0x0][0x450] ;  /* 0x00011400ff050b82 */ /* 0x000e620000000800 */
[----:B0-----:R-:W-:-:S05]  /*d560*/  @P0 IMAD.HI.U32 R0, R3, R0, RZ ;  /* 0x0000000003000227 */ /* 0x001fca00078e00ff */
[----:B-1----:R-:W-:Y:S01]  /*d570*/  @P0 SHF.R.U32.HI R3, RZ, R5, R0 ;  /* 0x00000005ff030219 */ /* 0x002fe20000011600 */
[----:B------:R-:W-:-:S03]  /*d580*/  IMAD.MOV.U32 R5, RZ, RZ, R29 ;  /* 0x000000ffff057224 */ /* 0x000fc600078e001d */
        /* <DEDUP_REMOVED lines=14> */
[----:B------:R-:W0:Y:S01]  /*d670*/  LDC R39, c[0x0][0x3f4] ;  /* 0x0000fd00ff277b82 */ /* 0x000e220000000800 */
[----:B------:R-:W1:Y:S01]  /*d680*/  SHFL.IDX PT, R5, R35, RZ, 0x1c1f ;  /* 0x001c1fff23057589 */ /* 0x000e6200000e0000 */
[----:B------:R-:W-:-:S03]  /*d690*/  IMAD R34, R197, R34, RZ ;  /* 0x00000022c5227224 */ /* 0x000fc600078e02ff */
[----:B------:R-:W2:Y:S04]  /*d6a0*/  SHFL.IDX PT, R14, R9, RZ, 0x1c1f ;  /* 0x001c1fff090e7589 */ /* 0x000ea800000e0000 */
[----:B------:R-:W3:Y:S04]  /*d6b0*/  SHFL.IDX PT, R3, R8, RZ, 0x1c1f ;  /* 0x001c1fff08037589 */ /* 0x000ee800000e0000 */
[----:B------:R-:W4:Y:S01]  /*d6c0*/  SHFL.IDX PT, R7, R37, RZ, 0x1c1f ;  /* 0x001c1fff25077589 */ /* 0x000f2200000e0000 */
[----:B0-----:R-:W-:-:S04]  /*d6d0*/  ISETP.GE.AND P0, PT, R18, R39, PT ;  /* 0x000000271200720c */ /* 0x001fc80003f06270 */
[----:B------:R-:W-:-:S13]  /*d6e0*/  ISETP.GE.OR P1, PT, R41, R34, P0 ;  /* 0x000000222900720c */ /* 0x000fda0000726670 */
[C---:B-1----:R-:W-:Y:S02]  /*d6f0*/  @!P1 IADD3 R0, P2, R18.reuse, R5, RZ ;  /* 0x0000000512009210 */ /* 0x042fe40007f5e0ff */
[----:B--2---:R-:W-:-:S03]  /*d700*/  @!P1 IADD3 R14, P3, R18, R14, RZ ;  /* 0x0000000e120e9210 */ /* 0x004fc60007f7e0ff */
[--C-:B---3--:R-:W-:Y:S02]  /*d710*/  @!P1 IMAD.X R5, R3, 0x1, R19.reuse, P2 ;  /* 0x0000000103059824 */ /* 0x108fe400010e0613 */
[----:B----4-:R-:W-:Y:S02]  /*d720*/  @!P1 IMAD.X R3, R7, 0x1, R19, P3 ;  /* 0x0000000107039824 */ /* 0x010fe400018e0613 */
[----:B------:R-:W-:Y:S02]  /*d730*/  @!P1 IMAD.MOV.U32 R4, RZ, RZ, R0 ;  /* 0x000000ffff049224 */ /* 0x000fe400078e0000 */
[----:B------:R-:W-:Y:S02]  /*d740*/  @!P1 IMAD.MOV.U32 R24, RZ, RZ, R14 ;  /* 0x000000ffff189224 */ /* 0x000fe400078e000e */
[----:B------:R-:W-:Y:S02]  /*d750*/  @!P1 IMAD.MOV.U32 R25, RZ, RZ, R3 ;  /* 0x000000ffff199224 */ /* 0x000fe400078e0003 */
[----:B------:R-:W2:Y:S04]  /*d760*/  @!P1 LD.E.128 R4, desc[UR60][R4.64] ;  /* 0x0000003c04049980 */ /* 0x000ea8000c101d00 */
[----:B------:R-:W3:Y:S01]  /*d770*/  @!P1 LD.E.128 R24, desc[UR60][R24.64] ;  /* 0x0000003c18189980 */ /* 0x000ee2000c101d00 */
[----:B------:R-:W-:-:S02]  /*d780*/  CS2R R32, SRZ ;  /* 0x0000000000207805 */ /* 0x000fc4000001ff00 */
[----:B------:R-:W-:Y:S02]  /*d790*/  CS2R R30, SRZ ;  /* 0x00000000001e7805 */ /* 0x000fe4000001ff00 */
[----:B------:R-:W-:Y:S01]  /*d7a0*/  CS2R R28, SRZ ;  /* 0x00000000001c7805 */ /* 0x000fe2000001ff00 */
[----:B------:R-:W0:Y:S01]  /*d7b0*/  SHFL.IDX PT, R35, R35, 0x1, 0x1c1f ;  /* 0x003c1f0023237f89 */ /* 0x000e2200000e0000 */
[----:B------:R-:W-:-:S03]  /*d7c0*/  CS2R R20, SRZ ;  /* 0x0000000000147805 */ /* 0x000fc6000001ff00 */
[----:B------:R1:W4:Y:S04]  /*d7d0*/  SHFL.IDX PT, R3, R8, 0x1, 0x1c1f ;  /* 0x003c1f0008037f89 */ /* 0x00032800000e0000 */
[----:B------:R1:W0:Y:S04]  /*d7e0*/  SHFL.IDX PT, R14, R9, 0x1, 0x1c1f ;  /* 0x003c1f00090e7f89 */ /* 0x00022800000e0000 */
[----:B------:R-:W0:Y:S01]  /*d7f0*/  SHFL.IDX PT, R37, R37, 0x1, 0x1c1f ;  /* 0x003c1f0025257f89 */ /* 0x000e2200000e0000 */
[----:B--2---:R-:W-:Y:S02]  /*d800*/  @!P1 IMAD.MOV.U32 R32, RZ, RZ, R4 ;  /* 0x000000ffff209224 */ /* 0x004fe400078e0004 */
[----:B------:R-:W-:Y:S01]  /*d810*/  @!P1 IMAD.MOV.U32 R33, RZ, RZ, R5 ;  /* 0x000000ffff219224 */ /* 0x000fe200078e0005 */
[----:B------:R-:W-:Y:S01]  /*d820*/  CS2R R4, SRZ ;  /* 0x0000000000047805 */ /* 0x000fe2000001ff00 */
[----:B------:R-:W-:-:S02]  /*d830*/  @!P1 IMAD.MOV.U32 R30, RZ, RZ, R6 ;  /* 0x000000ffff1e9224 */ /* 0x000fc400078e0006 */
[----:B------:R-:W-:Y:S02]  /*d840*/  @!P1 IMAD.MOV.U32 R31, RZ, RZ, R7 ;  /* 0x000000ffff1f9224 */ /* 0x000fe400078e0007 */
[----:B---3--:R-:W-:Y:S02]  /*d850*/  @!P1 IMAD.MOV.U32 R28, RZ, RZ, R24 ;  /* 0x000000ffff1c9224 */ /* 0x008fe400078e0018 */
[----:B------:R-:W-:Y:S02]  /*d860*/  @!P1 IMAD.MOV.U32 R29, RZ, RZ, R25 ;  /* 0x000000ffff1d9224 */ /* 0x000fe400078e0019 */
[----:B------:R-:W-:Y:S02]  /*d870*/  @!P1 IMAD.MOV.U32 R20, RZ, RZ, R26 ;  /* 0x000000ffff149224 */ /* 0x000fe400078e001a */
[----:B01--4-:R-:W-:-:S07]  /*d880*/  @!P1 IMAD.MOV.U32 R21, RZ, RZ, R27 ;  /* 0x000000ffff159224 */ /* 0x013fce00078e001b */
.L_x_2266:
[----:B------:R-:W-:Y:S01]  /*d890*/  VIADD R41, R41, 0x40 ;  /* 0x0000004029297836 */ /* 0x000fe20000000000 */
[----:B------:R-:W-:Y:S01]  /*d8a0*/  BSSY B1, `(.L_x_1928) ;  /* 0x0000010000017945 */ /* 0x000fe20003800000 */
[----:B------:R-:W-:Y:S02]  /*d8b0*/  CS2R R6, SRZ ;  /* 0x0000000000067805 */ /* 0x000fe4000001ff00 */
[----:B------:R-:W-:Y:S02]  /*d8c0*/  CS2R R8, SRZ ;  /* 0x0000000000087805 */ /* 0x000fe4000001ff00 */
[----:B------:R-:W-:Y:S02]  /*d8d0*/  CS2R R10, SRZ ;  /* 0x00000000000a7805 */ /* 0x000fe4000001ff00 */
[----:B------:R-:W-:-:S13]  /*d8e0*/  ISETP.GE.AND P1, PT, R41, R34, PT ;  /* 0x000000222900720c */ /* 0x000fda0003f26270 */
[----:B------:R-:W-:Y:S05]  /*d8f0*/  @P1 BRA `(.L_x_1929) ;  /* 0x0000000000281947 */ /* 0x000fea0003800000 */
[----:B------:R-:W-:Y:S02]  /*d900*/  CS2R R6, SRZ ;  /* 0x0000000000067805 */ /* 0x000fe4000001ff00 */
[----:B------:R-:W-:Y:S02]  /*d910*/  CS2R R8, SRZ ;  /* 0x0000000000087805 */ /* 0x000fe4000001ff00 */
[----:B------:R-:W-:Y:S01]  /*d920*/  CS2R R10, SRZ ;  /* 0x00000000000a7805 */ /* 0x000fe2000001ff00 */
[----:B------:R-:W-:Y:S06]  /*d930*/  @P0 BRA `(.L_x_1929) ;  /* 0x0000000000180947 */ /* 0x000fec0003800000 */
[C---:B------:R-:W-:Y:S02]  /*d940*/  IADD3 R8, P1, R18.reuse, R35, RZ ;  /* 0x0000002312087210 */ /* 0x040fe40007f3e0ff */
[----:B------:R-:W-:-:S03]  /*d950*/  IADD3 R4, P2, R18, R14, RZ ;  /* 0x0000000e12047210 */ /* 0x000fc60007f5e0ff */
[--C-:B------:R-:W-:Y:S02]  /*d960*/  IMAD.X R9, R3, 0x1, R19.reuse, P1 ;  /* 0x0000000103097824 */ /* 0x100fe400008e0613 */
[----:B------:R-:W-:-:S04]  /*d970*/  IMAD.X R5, R37, 0x1, R19, P2 ;  /* 0x0000000125057824 */ /* 0x000fc800010e0613 */
[----:B------:R-:W5:Y:S04]  /*d980*/  LD.E.128 R8, desc[UR60][R8.64] ;  /* 0x0000003c08087980 */ /* 0x000f68000c101d00 */
[----:B------:R-:W5:Y:S02]  /*d990*/  LD.E.128 R4, desc[UR60][R4.64] ;  /* 0x0000003c04047980 */ /* 0x000f64000c101d00 */
.L_x_1929:
[----:B------:R-:W-:Y:S05]  /*d9a0*/  BSYNC B1 ;  /* 0x0000000000017941 */ /* 0x000fea0003800000 */
.L_x_1928:
[----:B------:R-:W2:Y:S01]  /*d9b0*/  LDL R0, [R1+0xc] ;  /* 0x00000c0001007983 */ /* 0x000ea20000100800 */
[----:B------:R-:W-:Y:S01]  /*d9c0*/  VIADD R12, R194, 0x40 ;  /* 0x00000040c20c7836 */ /* 0x000fe20000000000 */
[----:B------:R-:W-:Y:S01]  /*d9d0*/  VIADDMNMX R3, R34, -R201, 0x80, PT ;  /* 0x0000008022037446 */ /* 0x000fe200038009c9 */
[----:B------:R-:W-:Y:S03]  /*d9e0*/  BSSY B1, `(.L_x_1930) ;  /* 0x000000b000017945 */ /* 0x000fe60003800000 */
[-C--:B------:R-:W-:Y:S02]  /*d9f0*/  ISETP.GE.OR P2, PT, R194, R3.reuse, P0 ;  /* 0x00000003c200720c */ /* 0x080fe40000746670 */
[----:B------:R-:W-:Y:S02]  /*da00*/  ISETP.GE.OR P0, PT, R12, R3, P0 ;  /* 0x000000030c00720c */ /* 0x000fe40000706670 */
[----:B--2---:R-:W-:-:S13]  /*da10*/  R2UR UR5, R0 ;  /* 0x00000000000572ca */ /* 0x004fda00000e0000 */
[----:B------:R-:W-:-:S04]  /*da20*/  ULEA.HI UR4, UR5, UR5, URZ, 0x1 ;  /* 0x0000000505047291 */ /* 0x000fc8000f8f083f */
[----:B------:R-:W-:-:S04]  /*da30*/  ULOP3.LUT UR4, UR4, 0xfffffffe, URZ, 0xc0, !UPT ;  /* 0xfffffffe04047892 */ /* 0x000fc8000f8ec03f */
[----:B------:R-:W-:-:S06]  /*da40*/  UIADD3 UR4, UR5, -UR4, URZ ;  /* 0x8000000405047290 */ /* 0x000fcc000fffe03f */
[----:B------:R-:W-:-:S05]  /*da50*/  IMAD.U32 R0, RZ, RZ, UR4 ;  /* 0x00000004ff007e24 */ /* 0x000fca000f8e00ff */
[----:B------:R-:W-:-:S04]  /*da60*/  SHF.L.U32 R0, R0, 0x1f, RZ ;  /* 0x0000001f00007819 */ /* 0x000fc800000006ff */
[----:B------:R-:W0:Y:S02]  /*da70*/  SYNCS.PHASECHK.TRANS64.TRYWAIT P1, [R17+URZ+0x22800], R0 ;  /* 0x02280000110075a7 */ /* 0x000e24000802017f */
[----:B0-----:R-:W-:Y:S05]  /*da80*/  @!P1 BRA `(.L_x_1931) ;  /* 0x0000021800bc9947 */ /* 0x001fea0003800000 */
.L_x_2267:
[----:B------:R-:W-:Y:S05]  /*da90*/  BSYNC B1 ;  /* 0x0000000000017941 */ /* 0x000fea0003800000 */
.L_x_1930:
[----:B------:R-:W-:Y:S04]  /*daa0*/  BSSY B1, `(.L_x_1932) ;  /* 0x0000100000017945 */ /* 0x000fe80003800000 */
[----:B------:R-:W-:Y:S05]  /*dab0*/  @P2 BRA `(.L_x_1933) ;  /* 0x0000000c00f82947 */ /* 0x000fea0003800000 */
[----:B0-----:R-:W-:Y:S02]  /*dac0*/  SHF.R.U32.HI R0, RZ, 0x8, R32 ;  /* 0x00000008ff007819 */ /* 0x001fe40000011620 */
[----:B------:R-:W-:Y:S02]  /*dad0*/  LOP3.LUT R3, R32, 0xff, RZ, 0xc0, !PT ;  /* 0x000000ff20037812 */ /* 0x000fe400078ec0ff */
[----:B------:R-:W-:Y:S02]  /*dae0*/  LOP3.LUT R0, R0, 0xff, RZ, 0xc0, !PT ;  /* 0x000000ff00007812 */ /* 0x000fe400078ec0ff */
[----:B------:R-:W-:Y:S02]  /*daf0*/  SHF.R.U32.HI R12, RZ, 0x8, R33 ;  /* 0x00000008ff0c7819 */ /* 0x000fe40000011621 */
[----:B------:R-:W-:Y:S01]  /*db00*/  PRMT R35, R0, 0x7604, R3 ;  /* 0x0000760400237816 */ /* 0x000fe20000000003 */
[----:B------:R-:W-:Y:S01]  /*db10*/  IMAD.SHL.U32 R3, R213, 0x80, RZ ;  /* 0x00000080d5037824 */ /* 0x000fe200078e00ff */
[----:B------:R-:W-:-:S02]  /*db20*/  LOP3.LUT R13, R33, 0xff, RZ, 0xc0, !PT ;  /* 0x000000ff210d7812 */ /* 0x000fc400078ec0ff */
[----:B------:R-:W-:Y:S02]  /*db30*/  LOP3.LUT R12, R12, 0xff, RZ, 0xc0, !PT ;  /* 0x000000ff0c0c7812 */ /* 0x000fe400078ec0ff */
[----:B------:R-:W-:Y:S02]  /*db40*/  SHF.R.U32.HI R14, RZ, 0x8, R30 ;  /* 0x00000008ff0e7819 */ /* 0x000fe4000001161e */
[----:B------:R-:W-:Y:S02]  /*db50*/  PRMT R38, R12, 0x7604, R13 ;  /* 0x000076040c267816 */ /* 0x000fe4000000000d */
[----:B------:R-:W-:Y:S02]  /*db60*/  SHF.R.U32.HI R12, RZ, 0x8, R31 ;  /* 0x00000008ff0c7819 */ /* 0x000fe4000001161f */
[----:B------:R-:W-:Y:S01]  /*db70*/  LOP3.LUT R24, R3, 0x380, RZ, 0xc0, !PT ;  /* 0x0000038003187812 */ /* 0x000fe200078ec0ff */
[----:B------:R-:W-:Y:S01]  /*db80*/  IMAD.IADD R3, R18, 0x1, R39 ;  /* 0x0000000112037824 */ /* 0x000fe200078e0227 */
[----:B------:R-:W-:-:S02]  /*db90*/  LOP3.LUT R15, R30, 0xff, RZ, 0xc0, !PT ;  /* 0x000000ff1e0f7812 */ /* 0x000fc400078ec0ff */
[----:B------:R-:W-:Y:S02]  /*dba0*/  LOP3.LUT R14, R14, 0xff, RZ, 0xc0, !PT ;  /* 0x000000ff0e0e7812 */ /* 0x000fe400078ec0ff */
[----:B------:R-:W-:Y:S02]  /*dbb0*/  SHF.R.U32.HI R0, RZ, 0x8, R28 ;  /* 0x00000008ff007819 */ /* 0x000fe4000001161c */
[----:B------:R-:W-:Y:S02]  /*dbc0*/  LOP3.LUT R13, R31, 0xff, RZ, 0xc0, !PT ;  /* 0x000000ff1f0d7812 */ /* 0x000fe400078ec0ff */
[----:B------:R-:W-:Y:S02]  /*dbd0*/  LOP3.LUT R12, R12, 0xff, RZ, 0xc0, !PT ;  /* 0x000000ff0c0c7812 */ /* 0x000fe400078ec0ff */
[----:B------:R-:W-:Y:S02]  /*dbe0*/  PRMT R41, R14, 0x7604, R15 ;  /* 0x000076040e297816 */ /* 0x000fe4000000000f */
[----:B------:R-:W-:-:S02]  /*dbf0*/  SHF.R.U32.HI R25, RZ, 0x3, R24 ;  /* 0x00000003ff197819 */ /* 0x000fc40000011618 */
[----:B------:R-:W-:Y:S02]  /*dc00*/  LOP3.LUT R3, R24, 0x70, R3, 0xf8, !PT ;  /* 0x0000007018037812 */ /* 0x000fe400078ef803 */
[----:B------:R-:W-:Y:S02]  /*dc10*/  LOP3.LUT R14, R0, 0xff, RZ, 0xc0, !PT ;  /* 0x000000ff000e7812 */ /* 0x000fe400078ec0ff */
[----:B------:R-:W-:Y:S02]  /*dc20*/  LOP3.LUT R0, R24, 0x70, R18, 0xf8, !PT ;  /* 0x0000007018007812 */ /* 0x000fe400078ef812 */
[----:B------:R-:W-:Y:S02]  /*dc30*/  PRMT R45, R12, 0x7604, R13 ;  /* 0x000076040c2d7816 */ /* 0x000fe4000000000d */
[----:B------:R-:W-:Y:S02]  /*dc40*/  SHF.R.U32.HI R24, RZ, 0x8, R29 ;  /* 0x00000008ff187819 */ /* 0x000fe4000001161d */
[----:B------:R-:W-:-:S02]  /*dc50*/  SHF.R.U32.HI R12, RZ, 0x8, R20 ;  /* 0x00000008ff0c7819 */ /* 0x000fc40000011614 */
[-C--:B------:R-:W-:Y:S02]  /*dc60*/  LOP3.LUT R3, R3, R25.reuse, RZ, 0x3c, !PT ;  /* 0x0000001903037212 */ /* 0x080fe400078e3cff */
[----:B------:R-:W-:Y:S02]  /*dc70*/  LOP3.LUT R0, R0, R25, RZ, 0x3c, !PT ;  /* 0x0000001900007212 */ /* 0x000fe400078e3cff */
[----:B------:R-:W-:Y:S02]  /*dc80*/  LOP3.LUT R25, R29, 0xff, RZ, 0xc0, !PT ;  /* 0x000000ff1d197812 */ /* 0x000fe400078ec0ff */
[----:B------:R-:W-:Y:S02]  /*dc90*/  LOP3.LUT R27, R20, 0xff, RZ, 0xc0, !PT ;  /* 0x000000ff141b7812 */ /* 0x000fe400078ec0ff */
[----:B------:R-:W-:Y:S02]  /*dca0*/  LOP3.LUT R24, R24, 0xff, RZ, 0xc0, !PT ;  /* 0x000000ff18187812 */ /* 0x000fe400078ec0ff */
[----:B------:R-:W-:-:S02]  /*dcb0*/  LOP3.LUT R26, R12, 0xff, RZ, 0xc0, !PT ;  /* 0x000000ff0c1a7812 */ /* 0x000fc400078ec0ff */
[C-C-:B------:R-:W-:Y:S02]  /*dcc0*/  IADD3 R3, R17.reuse, R3, R212.reuse ;  /* 0x0000000311037210 */ /* 0x140fe40007ffe0d4 */
[----:B------:R-:W-:Y:S02]  /*dcd0*/  LOP3.LUT R15, R28, 0xff, RZ, 0xc0, !PT ;  /* 0x000000ff1c0f7812 */ /* 0x000fe400078ec0ff */
[----:B------:R-:W-:Y:S02]  /*dce0*/  IADD3 R0, R17, R0, R212 ;  /* 0x0000000011007210 */ /* 0x000fe40007ffe0d4 */
[----:B------:R-:W-:Y:S02]  /*dcf0*/  PRMT R49, R24, 0x7604, R25 ;  /* 0x0000760418317816 */ /* 0x000fe40000000019 */
[----:B------:R-:W-:Y:S02]  /*dd00*/  PRMT R51, R26, 0x7604, R27 ;  /* 0x000076041a337816 */ /* 0x000fe4000000001b */
[----:B------:R-:W0:Y:S01]  /*dd10*/  LDS.128 R24, [R3+0x14400] ;  /* 0x0144000003187984 */ /* 0x000e220000000c00 */
[----:B------:R-:W-:-:S02]  /*dd20*/  PRMT R47, R14, 0x7604, R15 ;  /* 0x000076040e2f7816 */ /* 0x000fc4000000000f */
[----:B------:R-:W-:Y:S01]  /*dd30*/  SHF.R.U32.HI R34, RZ, 0x8, R21 ;  /* 0x00000008ff227819 */ /* 0x000fe20000011615 */
[----:B------:R-:W1:Y:S01]  /*dd40*/  LDS.128 R12, [R0+0x14400] ;  /* 0x01440000000c7984 */ /* 0x000e620000000c00 */
[----:B------:R-:W-:Y:S02]  /*dd50*/  LOP3.LUT R37, R21, 0xff, RZ, 0xc0, !PT ;  /* 0x000000ff15257812 */ /* 0x000fe400078ec0ff */
[----:B------:R-:W-:Y:S02]  /*dd60*/  LOP3.LUT R34, R34, 0xff, RZ, 0xc0, !PT ;  /* 0x000000ff22227812 */ /* 0x000fe400078ec0ff */
[----:B------:R-:W-:Y:S02]  /*dd70*/  SHF.R.U32.HI R40, RZ, 0x10, R30 ;  /* 0x00000010ff287819 */ /* 0x000fe4000001161e */
[----:B------:R-:W-:Y:S02]  /*dd80*/  PRMT R44, R34, 0x7604, R37 ;  /* 0x00007604222c7816 */ /* 0x000fe40000000025 */
[----:B------:R-:W-:-:S02]  /*dd90*/  SHF.R.U32.HI R37, RZ, 0x10, R33 ;  /* 0x00000010ff257819 */ /* 0x000fc40000011621 */
[----:B------:R-:W-:Y:S02]  /*dda0*/  SHF.R.U32.HI R34, RZ, 0x10, R32 ;  /* 0x00000010ff227819 */ /* 0x000fe40000011620 */
[----:B------:R-:W-:Y:S02]  /*ddb0*/  LOP3.LUT R37, R37, 0xff, RZ, 0xc0, !PT ;  /* 0x000000ff25257812 */ /* 0x000fe400078ec0ff */
[----:B------:R-:W-:Y:S02]  /*ddc0*/  LOP3.LUT R34, R34, 0xff, RZ, 0xc0, !PT ;  /* 0x000000ff22227812 */ /* 0x000fe400078ec0ff */
[----:B------:R-:W-:Y:S02]  /*ddd0*/  PRMT R37, R37, 0x7054, R38 ;  /* 0x0000705425257816 */ /* 0x000fe40000000026 */
[----:B------:R-:W-:Y:S02]  /*dde0*/  SHF.R.U32.HI R38, RZ, 0x10, R29 ;  /* 0x00000010ff267819 */ /* 0x000fe4000001161d */
[----:B------:R-:W-:-:S02]  /*ddf0*/  LOP3.LUT R40, R40, 0xff, RZ, 0xc0, !PT ;  /* 0x000000ff28287812 */ /* 0x000fc400078ec0ff */
[----:B------:R-:W-:Y:S02]  /*de00*/  LOP3.LUT R38, R38, 0xff, RZ, 0xc0, !PT ;  /* 0x000000ff26267812 */ /* 0x000fe400078ec0ff */
[----:B------:R-:W-:Y:S02]  /*de10*/  SHF.R.U32.HI R42, RZ, 0x10, R31 ;  /* 0x00000010ff2a7819 */ /* 0x000fe4000001161f */
[----:B------:R-:W-:Y:S02]  /*de20*/  PRMT R35, R34, 0x7054, R35 ;  /* 0x0000705422237816 */ /* 0x000fe40000000023 */
[----:B------:R-:W-:Y:S02]  /*de30*/  PRMT R43, R40, 0x7054, R41 ;  /* 0x00007054282b7816 */ /* 0x000fe40000000029 */
[----:B------:R-:W-:Y:S02]  /*de40*/  SHF.R.U32.HI R34, RZ, 0x10, R28 ;  /* 0x00000010ff227819 */ /* 0x000fe4000001161c */
[----:B------:R-:W-:-:S02]  /*de50*/  SHF.R.U32.HI R40, RZ, 0x10, R20 ;  /* 0x00000010ff287819 */ /* 0x000fc40000011614 */
[----:B------:R-:W-:Y:S02]  /*de60*/  PRMT R49, R38, 0x7054, R49 ;  /* 0x0000705426317816 */ /* 0x000fe40000000031 */
[----:B------:R-:W-:Y:S02]  /*de70*/  SHF.R.U32.HI R41, RZ, 0x10, R21 ;  /* 0x00000010ff297819 */ /* 0x000fe40000011615 */
[----:B------:R-:W-:Y:S02]  /*de80*/  LOP3.LUT R42, R42, 0xff, RZ, 0xc0, !PT ;  /* 0x000000ff2a2a7812 */ /* 0x000fe400078ec0ff */
[----:B------:R-:W-:Y:S02]  /*de90*/  LOP3.LUT R34, R34, 0xff, RZ, 0xc0, !PT ;  /* 0x000000ff22227812 */ /* 0x000fe400078ec0ff */
[----:B------:R-:W-:Y:S02]  /*dea0*/  LOP3.LUT R40, R40, 0xff, RZ, 0xc0, !PT ;  /* 0x000000ff28287812 */ /* 0x000fe400078ec0ff */
[----:B------:R-:W-:-:S02]  /*deb0*/  LOP3.LUT R49, R49, 0xff000000, R29, 0xf8, !PT ;  /* 0xff00000031317812 */ /* 0x000fc400078ef81d */
[----:B------:R-:W-:Y:S02]  /*dec0*/  LOP3.LUT R41, R41, 0xff, RZ, 0xc0, !PT ;  /* 0x000000ff29297812 */ /* 0x000fe400078ec0ff */
[----:B------:R-:W-:Y:S02]  /*ded0*/  PRMT R45, R42, 0x7054, R45 ;  /* 0x000070542a2d7816 */ /* 0x000fe4000000002d */
[----:B------:R-:W-:Y:S02]  /*dee0*/  PRMT R47, R34, 0x7054, R47 ;  /* 0x00007054222f7816 */ /* 0x000fe4000000002f */
[----:B------:R-:W-:Y:S02]  /*def0*/  PRMT R51, R40, 0x7054, R51 ;  /* 0x0000705428337816 */ /* 0x000fe40000000033 */
[----:B------:R-:W-:Y:S02]  /*df00*/  LOP3.LUT R42, R37, 0xff000000, R33, 0xf8, !PT ;  /* 0xff000000252a7812 */ /* 0x000fe400078ef821 */
[----:B------:R-:W-:-:S02]  /*df10*/  F2FP.F16.E4M3.UNPACK_B R46, R49.H1 ;  /* 0x00000031ff2e723e */ /* 0x000fc400030006ff */
[----:B0-----:R-:W-:Y:S02]  /*df20*/  F2FP.F16.E4M3.UNPACK_B R34, R25.H1 ;  /* 0x00000019ff22723e */ /* 0x001fe400030006ff */
[----:B------:R-:W-:Y:S02]  /*df30*/  PRMT R53, R41, 0x7054, R44 ;  /* 0x0000705429357816 */ /* 0x000fe4000000002c */
[----:B------:R-:W-:Y:S02]  /*df40*/  LOP3.LUT R41, R35, 0xff000000, R32, 0xf8, !PT ;  /* 0xff00000023297812 */ /* 0x000fe400078ef820 */
[----:B------:R-:W-:Y:S02]  /*df50*/  LOP3.LUT R30, R43, 0xff000000, R30, 0xf8, !PT ;  /* 0xff0000002b1e7812 */ /* 0x000fe400078ef81e */
[----:B------:R-:W-:Y:S02]  /*df60*/  LOP3.LUT R44, R45, 0xff000000, R31, 0xf8, !PT ;  /* 0xff0000002d2c7812 */ /* 0x000fe400078ef81f */
[----:B------:R-:W-:-:S02]  /*df70*/  LOP3.LUT R47, R47, 0xff000000, R28, 0xf8, !PT ;  /* 0xff0000002f2f7812 */ /* 0x000fc400078ef81c */
[----:B------:R-:W-:Y:S01]  /*df80*/  LOP3.LUT R48, R51, 0xff000000, R20, 0xf8, !PT ;  /* 0xff00000033307812 */ /* 0x000fe200078ef814 */
[----:B------:R-:W-:Y:S01]  /*df90*/  HADD2.F32 R51, -RZ, R46.H0_H0 ;  /* 0x2000002eff337230 */ /* 0x000fe20000004100 */
[----:B------:R-:W-:Y:S02]  /*dfa0*/  F2FP.F16.E4M3.UNPACK_B R43, R42.H1 ;  /* 0x0000002aff2b723e */ /* 0x000fe400030006ff */
[-C--:B-1----:R-:W-:Y:S02]  /*dfb0*/  F2FP.F16.E4M3.UNPACK_B R31, R15.reuse ;  /* 0x0000000fff1f723e */ /* 0x082fe400020006ff */
[----:B------:R-:W-:Y:S01]  /*dfc0*/  F2FP.F16.E4M3.UNPACK_B R32, R15.H1 ;  /* 0x0000000fff20723e */ /* 0x000fe200030006ff */
[----:B------:R-:W-:Y:S01]  /*dfd0*/  HADD2.F32 R45, -RZ, R43.H0_H0 ;  /* 0x2000002bff2d7230 */ /* 0x000fe20000004100 */
[----:B------:R-:W-:Y:S02]  /*dfe0*/  F2FP.F16.E4M3.UNPACK_B R28, R13.H1 ;  /* 0x0000000dff1c723e */ /* 0x000fe400030006ff */
[----:B------:R-:W-:-:S02]  /*dff0*/  F2FP.F16.E4M3.UNPACK_B R15, R12 ;  /* 0x0000000cff0f723e */ /* 0x000fc400020006ff */
[----:B------:R-:W-:Y:S01]  /*e000*/  F2FP.F16.E4M3.UNPACK_B R20, R12.H1 ;  /* 0x0000000cff14723e */ /* 0x000fe200030006ff */
[--C-:B------:R-:W-:Y:S01]  /*e010*/  HADD2.F32 R12, -RZ, R34.reuse.H0_H0 ;  /* 0x20000022ff0c7230 */ /* 0x100fe20000004100 */
[----:B------:R-:W-:Y:S01]  /*e020*/  LOP3.LUT R50, R53, 0xff000000, R21, 0xf8, !PT ;  /* 0xff00000035327812 */ /* 0x000fe200078ef815 */
[----:B------:R-:W-:Y:S01]  /*e030*/  HADD2.F32 R34, -RZ, R34.H1_H1 ;  /* 0x30000022ff227230 */ /* 0x000fe20000004100 */
[----:B------:R-:W-:Y:S02]  /*e040*/  F2FP.F16.E4M3.UNPACK_B R21, R13 ;  /* 0x0000000dff15723e */ /* 0x000fe400020006ff */
[-C--:B------:R-:W-:Y:S01]  /*e050*/  F2FP.F16.E4M3.UNPACK_B R13, R14.reuse ;  /* 0x0000000eff0d723e */ /* 0x080fe200020006ff */
[----:B------:R-:W-:Y:S01]  /*e060*/  FMUL.FTZ R53, R12, R51 ;  /* 0x000000330c357220 */ /* 0x000fe20000410000 */
[----:B------:R-:W-:Y:S01]  /*e070*/  F2FP.F16.E4M3.UNPACK_B R29, R14.H1 ;  /* 0x0000000eff1d723e */ /* 0x000fe200030006ff */
[--C-:B------:R-:W-:Y:S01]  /*e080*/  HADD2.F32 R14, -RZ, R28.reuse.H0_H0 ;  /* 0x2000001cff0e7230 */ /* 0x100fe20000004100 */
[----:B------:R-:W-:Y:S01]  /*e090*/  F2FP.F16.E4M3.UNPACK_B R33, R25 ;  /* 0x00000019ff21723e */ /* 0x000fe200020006ff */
[----:B------:R-:W-:Y:S01]  /*e0a0*/  HADD2.F32 R28, -RZ, R28.H1_H1 ;  /* 0x3000001cff1c7230 */ /* 0x000fe20000004100 */
[----:B------:R-:W-:-:S02]  /*e0b0*/  F2FP.F16.E4M3.UNPACK_B R38, R27 ;  /* 0x0000001bff26723e */ /* 0x000fc400020006ff */
[----:B------:R-:W-:Y:S02]  /*e0c0*/  F2FP.F16.E4M3.UNPACK_B R40, R27.H1 ;  /* 0x0000001bff28723e */ /* 0x000fe400030006ff */
[-C--:B------:R-:W-:Y:S02]  /*e0d0*/  F2FP.F16.E4M3.UNPACK_B R25, R24.reuse ;  /* 0x00000018ff19723e */ /* 0x080fe400020006ff */
[----:B------:R-:W-:Y:S01]  /*e0e0*/  F2FP.F16.E4M3.UNPACK_B R27, R24.H1 ;  /* 0x00000018ff1b723e */ /* 0x000fe200030006ff */
[-C--:B------:R-:W-:Y:S01]  /*e0f0*/  FMUL.FTZ R24, R12, R45.reuse ;  /* 0x0000002d0c187220 */ /* 0x080fe20000410000 */
[C---:B------:R-:W-:Y:S01]  /*e100*/  FFMA.FTZ R12, R14.reuse, R45, -R53 ;  /* 0x0000002d0e0c7223 */ /* 0x040fe20000010835 */
[----:B------:R-:W-:Y:S01]  /*e110*/  F2FP.F16.E4M3.UNPACK_B R49, R49 ;  /* 0x00000031ff31723e */ /* 0x000fe200020006ff */
[----:B------:R-:W-:Y:S01]  /*e120*/  HADD2.F32 R53, -RZ, R46.H1_H1 ;  /* 0x3000002eff357230 */ /* 0x000fe20000004100 */
[----:B------:R-:W-:Y:S01]  /*e130*/  F2FP.F16.E4M3.UNPACK_B R42, R42 ;  /* 0x0000002aff2a723e */ /* 0x000fe200020006ff */
[----:B------:R-:W-:Y:S01]  /*e140*/  HADD2.F32 R45, -RZ, R43.H1_H1 ;  /* 0x3000002bff2d7230 */ /* 0x000fe20000004100 */
[-C--:B------:R-:W-:Y:S01]  /*e150*/  F2FP.F16.E4M3.UNPACK_B R35, R26.reuse ;  /* 0x0000001aff23723e */ /* 0x080fe200020006ff */
[----:B------:R-:W-:Y:S01]  /*e160*/  FFMA.FTZ R14, R14, R51, R24 ;  /* 0x000000330e0e7223 */ /* 0x000fe20000010018 */
[----:B------:R-:W-:Y:S01]  /*e170*/  F2FP.F16.E4M3.UNPACK_B R37, R26.H1 ;  /* 0x0000001aff25723e */ /* 0x000fe200030006ff */
[----:B------:R-:W-:-:S02]  /*e180*/  HADD2.F32 R51, -RZ, R49.H0_H0 ;  /* 0x20000031ff337230 */ /* 0x000fc40000004100 */
[C---:B------:R-:W-:Y:S01]  /*e190*/  FMUL.FTZ R57, R34.reuse, R53 ;  /* 0x0000003522397220 */ /* 0x040fe20000410000 */
[----:B------:R-:W-:Y:S02]  /*e1a0*/  HADD2.F32 R26, -RZ, R33.H0_H0 ;  /* 0x20000021ff1a7230 */ /* 0x000fe40000004100 */
[-C--:B------:R-:W-:Y:S01]  /*e1b0*/  FMUL.FTZ R34, R34, R45.reuse ;  /* 0x0000002d22227220 */ /* 0x080fe20000410000 */
[----:B------:R-:W-:Y:S02]  /*e1c0*/  HADD2.F32 R43, -RZ, R42.H0_H0 ;  /* 0x2000002aff2b7230 */ /* 0x000fe40000004100 */
[----:B------:R-:W-:Y:S01]  /*e1d0*/  FFMA.FTZ R57, R28, R45, -R57 ;  /* 0x0000002d1c397223 */ /* 0x000fe20000010839 */
[----:B------:R-:W-:Y:S02]  /*e1e0*/  HADD2.F32 R24, -RZ, R21.H0_H0 ;  /* 0x20000015ff187230 */ /* 0x000fe40000004100 */
[----:B------:R-:W-:Y:S01]  /*e1f0*/  FMUL.FTZ R55, R26, R51 ;  /* 0x000000331a377220 */ /* 0x000fe20000410000 */
[----:B------:R-:W-:Y:S01]  /*e200*/  FFMA.FTZ R53, R28, R53, R34 ;  /* 0x000000351c357223 */ /* 0x000fe20000010022 */
[----:B------:R-:W-:Y:S01]  /*e210*/  FMUL.FTZ R26, R26, R43 ;  /* 0x0000002b1a1a7220 */ /* 0x000fe20000410000 */
[----:B------:R-:W-:Y:S01]  /*e220*/  F2FP.F16.E4M3.UNPACK_B R45, R50.H1 ;  /* 0x00000032ff2d723e */ /* 0x000fe200030006ff */
[----:B------:R-:W-:Y:S01]  /*e230*/  HADD2.F32 R34, -RZ, R49.H1_H1 ;  /* 0x30000031ff227230 */ /* 0x000fe20000004100 */
[----:B------:R-:W-:Y:S01]  /*e240*/  F2FP.F16.E4M3.UNPACK_B R28, R44.H1 ;  /* 0x0000002cff1c723e */ /* 0x000fe200030006ff */
[----:B------:R-:W-:Y:S01]  /*e250*/  FFMA.FTZ R51, R24, R51, R26 ;  /* 0x0000003318337223 */ /* 0x000fe2000001001a */
[----:B------:R-:W-:-:S02]  /*e260*/  HADD2.F32 R33, -RZ, R33.H1_H1 ;  /* 0x30000021ff217230 */ /* 0x000fc40000004100 */
[----:B------:R-:W-:Y:S01]  /*e270*/  FFMA.FTZ R55, R24, R43, -R55 ;  /* 0x0000002b18377223 */ /* 0x000fe20000010837 */
[----:B------:R-:W-:Y:S01]  /*e280*/  HADD2.F32 R42, -RZ, R42.H1_H1 ;  /* 0x3000002aff2a7230 */ /* 0x000fe20000004100 */
[----:B------:R-:W-:Y:S01]  /*e290*/  F2FP.F16.E4M3.UNPACK_B R50, R50 ;  /* 0x00000032ff32723e */ /* 0x000fe200020006ff */
[----:B------:R-:W-:Y:S02]  /*e2a0*/  HADD2.F32 R49, -RZ, R45.H0_H0 ;  /* 0x2000002dff317230 */ /* 0x000fe40000004100 */
[C---:B------:R-:W-:Y:S01]  /*e2b0*/  FMUL.FTZ R46, R33.reuse, R34 ;  /* 0x00000022212e7220 */ /* 0x040fe20000410000 */
[----:B------:R-:W-:Y:S02]  /*e2c0*/  HADD2.F32 R26, -RZ, R40.H0_H0 ;  /* 0x20000028ff1a7230 */ /* 0x000fe40000004100 */
[----:B------:R-:W-:Y:S01]  /*e2d0*/  FMUL.FTZ R33, R33, R42 ;  /* 0x0000002a21217220 */ /* 0x000fe20000410000 */
[----:B------:R-:W-:Y:S01]  /*e2e0*/  HADD2.F32 R43, -RZ, R28.H0_H0 ;  /* 0x2000001cff2b7230 */ /* 0x000fe20000004100 */
[----:B------:R-:W-:Y:S01]  /*e2f0*/  F2FP.F16.E4M3.UNPACK_B R44, R44 ;  /* 0x0000002cff2c723e */ /* 0x000fe200020006ff */
[----:B------:R-:W-:-:S02]  /*e300*/  HADD2.F32 R21, -RZ, R21.H1_H1 ;  /* 0x30000015ff157230 */ /* 0x000fc40000004100 */
[C---:B------:R-:W-:Y:S01]  /*e310*/  FMUL.FTZ R59, R26.reuse, R49 ;  /* 0x000000311a3b7220 */ /* 0x040fe20000410000 */
[----:B------:R-:W-:Y:S02]  /*e320*/  HADD2.F32 R24, -RZ, R32.H0_H0 ;  /* 0x20000020ff187230 */ /* 0x000fe40000004100 */
[-C--:B------:R-:W-:Y:S01]  /*e330*/  FMUL.FTZ R26, R26, R43.reuse ;  /* 0x0000002b1a1a7220 */ /* 0x080fe20000410000 */
[----:B------:R-:W-:Y:S02]  /*e340*/  HADD2.F32 R45, -RZ, R45.H1_H1 ;  /* 0x3000002dff2d7230 */ /* 0x000fe40000004100 */
[C---:B------:R-:W-:Y:S01]  /*e350*/  FFMA.FTZ R46, R21.reuse, R42, -R46 ;  /* 0x0000002a152e7223 */ /* 0x040fe2000001082e */
[----:B------:R-:W-:Y:S01]  /*e360*/  FFMA.FTZ R42, R21, R34, R33 ;  /* 0x00000022152a7223 */ /* 0x000fe20000010021 */
[----:B------:R-:W-:Y:S02]  /*e370*/  HADD2.F32 R40, -RZ, R40.H1_H1 ;  /* 0x30000028ff287230 */ /* 0x000fe40000004100 */
[C---:B------:R-:W-:Y:S01]  /*e380*/  FFMA.FTZ R56, R24.reuse, R43, -R59 ;  /* 0x0000002b18387223 */ /* 0x040fe2000001083b */
[----:B------:R-:W-:Y:S01]  /*e390*/  FFMA.FTZ R58, R24, R49, R26 ;  /* 0x00000031183a7223 */ /* 0x000fe2000001001a */
[----:B------:R-:W-:-:S02]  /*e3a0*/  HADD2.F32 R33, -RZ, R28.H1_H1 ;  /* 0x3000001cff217230 */ /* 0x000fc40000004100 */
[----:B------:R-:W-:Y:S02]  /*e3b0*/  HADD2.F32 R28, -RZ, R50.H0_H0 ;  /* 0x20000032ff1c7230 */ /* 0x000fe40000004100 */
[C---:B------:R-:W-:Y:S01]  /*e3c0*/  FMUL.FTZ R49, R40.reuse, R45 ;  /* 0x0000002d28317220 */ /* 0x040fe20000410000 */
[----:B------:R-:W-:Y:S02]  /*e3d0*/  HADD2.F32 R24, -RZ, R38.H0_H0 ;  /* 0x20000026ff187230 */ /* 0x000fe40000004100 */
[----:B------:R-:W-:Y:S01]  /*e3e0*/  FMUL.FTZ R40, R40, R33 ;  /* 0x0000002128287220 */ /* 0x000fe20000410000 */
[----:B------:R-:W-:Y:S02]  /*e3f0*/  HADD2.F32 R32, -RZ, R32.H1_H1 ;  /* 0x30000020ff207230 */ /* 0x000fe40000004100 */
[----:B------:R-:W-:Y:S02]  /*e400*/  HADD2.F32 R26, -RZ, R44.H0_H0 ;  /* 0x2000002cff1a7230 */ /* 0x000fe40000004100 */
[----:B------:R-:W-:Y:S01]  /*e410*/  FMUL.FTZ R34, R24, R28 ;  /* 0x0000001c18227220 */ /* 0x000fe20000410000 */
[----:B------:R-:W-:-:S02]  /*e420*/  HADD2.F32 R21, -RZ, R31.H0_H0 ;  /* 0x2000001fff157230 */ /* 0x000fc40000004100 */
[C---:B------:R-:W-:Y:S01]  /*e430*/  FFMA.FTZ R61, R32.reuse, R33, -R49 ;  /* 0x00000021203d7223 */ /* 0x040fe20000010831 */
[----:B------:R-:W-:Y:S01]  /*e440*/  FFMA.FTZ R63, R32, R45, R40 ;  /* 0x0000002d203f7223 */ /* 0x000fe20000010028 */
[-C--:B------:R-:W-:Y:S01]  /*e450*/  FMUL.FTZ R43, R24, R26.reuse ;  /* 0x0000001a182b7220 */ /* 0x080fe20000410000 */
[----:B------:R-:W-:Y:S01]  /*e460*/  F2FP.F16.E4M3.UNPACK_B R32, R47.H1 ;  /* 0x0000002fff20723e */ /* 0x000fe200030006ff */
[C---:B------:R-:W-:Y:S01]  /*e470*/  FFMA.FTZ R49, R21.reuse, R26, -R34 ;  /* 0x0000001a15317223 */ /* 0x040fe20000010822 */
[----:B------:R-:W-:Y:S01]  /*e480*/  F2FP.F16.E4M3.UNPACK_B R26, R41.H1 ;  /* 0x00000029ff1a723e */ /* 0x000fe200030006ff */
[----:B------:R-:W-:Y:S01]  /*e490*/  FFMA.FTZ R52, R21, R28, R43 ;  /* 0x0000001c15347223 */ /* 0x000fe2000001002b */
[----:B------:R-:W-:Y:S01]  /*e4a0*/  HADD2.F32 R50, -RZ, R50.H1_H1 ;  /* 0x30000032ff327230 */ /* 0x000fe20000004100 */
[----:B------:R-:W-:Y:S01]  /*e4b0*/  F2FP.F16.E4M3.UNPACK_B R47, R47 ;  /* 0x0000002fff2f723e */ /* 0x000fe200020006ff */
[----:B------:R-:W-:Y:S01]  /*e4c0*/  HADD2.F32 R38, -RZ, R38.H1_H1 ;  /* 0x30000026ff267230 */ /* 0x000fe20000004100 */
[----:B------:R-:W-:Y:S01]  /*e4d0*/  F2FP.F16.E4M3.UNPACK_B R41, R41 ;  /* 0x00000029ff29723e */ /* 0x000fe200020006ff */
[----:B------:R-:W-:Y:S01]  /*e4e0*/  HADD2.F32 R33, -RZ, R32.H0_H0 ;  /* 0x20000020ff217230 */ /* 0x000fe20000004100 */
[----:B------:R-:W-:Y:S01]  /*e4f0*/  F2FP.SATFINITE.E4M3.F32.PACK_AB_MERGE_C R58, R63, R58, RZ ;  /* 0x0000003a3f3a723e */ /* 0x000fe200048070ff */
[----:B------:R-:W-:-:S02]  /*e500*/  HADD2.F32 R24, -RZ, R27.H0_H0 ;  /* 0x2000001bff187230 */ /* 0x000fc40000004100 */
[----:B------:R-:W-:Y:S01]  /*e510*/  FMUL.FTZ R40, R38, R50 ;  /* 0x0000003226287220 */ /* 0x000fe20000410000 */
[----:B------:R-:W-:Y:S02]  /*e520*/  HADD2.F32 R44, -RZ, R44.H1_H1 ;  /* 0x3000002cff2c7230 */ /* 0x000fe40000004100 */
[----:B------:R-:W-:Y:S02]  /*e530*/  HADD2.F32 R28, -RZ, R26.H0_H0 ;  /* 0x2000001aff1c7230 */ /* 0x000fe40000004100 */
[----:B------:R-:W-:Y:S01]  /*e540*/  FMUL.FTZ R34, R24, R33 ;  /* 0x0000002118227220 */ /* 0x000fe20000410000 */
[----:B------:R-:W-:Y:S02]  /*e550*/  HADD2.F32 R31, -RZ, R31.H1_H1 ;  /* 0x3000001fff1f7230 */ /* 0x000fe40000004100 */
[----:B------:R-:W-:Y:S01]  /*e560*/  FMUL.FTZ R43, R38, R44 ;  /* 0x0000002c262b7220 */ /* 0x000fe20000410000 */
[----:B------:R-:W-:Y:S02]  /*e570*/  HADD2.F32 R21, -RZ, R20.H0_H0 ;  /* 0x20000014ff157230 */ /* 0x000fe40000004100 */
[----:B------:R-:W-:Y:S01]  /*e580*/  FMUL.FTZ R24, R24, R28 ;  /* 0x0000001c18187220 */ /* 0x000fe20000410000 */
[----:B------:R-:W-:-:S02]  /*e590*/  HADD2.F32 R32, -RZ, R32.H1_H1 ;  /* 0x30000020ff207230 */ /* 0x000fc40000004100 */
[C---:B------:R-:W-:Y:S01]  /*e5a0*/  FFMA.FTZ R54, R31.reuse, R44, -R40 ;  /* 0x0000002c1f367223 */ /* 0x040fe20000010828 */
[----:B------:R-:W-:Y:S02]  /*e5b0*/  HADD2.F32 R27, -RZ, R27.H1_H1 ;  /* 0x3000001bff1b7230 */ /* 0x000fe40000004100 */
[----:B------:R-:W-:Y:S01]  /*e5c0*/  FFMA.FTZ R59, R31, R50, R43 ;  /* 0x000000321f3b7223 */ /* 0x000fe2000001002b */
[----:B------:R-:W-:Y:S02]  /*e5d0*/  HADD2.F32 R26, -RZ, R26.H1_H1 ;  /* 0x3000001aff1a7230 */ /* 0x000fe40000004100 */
[C---:B------:R-:W-:Y:S01]  /*e5e0*/  FFMA.FTZ R40, R21.reuse, R33, R24 ;  /* 0x0000002115287223 */ /* 0x040fe20000010018 */
[----:B------:R-:W-:Y:S02]  /*e5f0*/  HADD2.F32 R20, -RZ, R20.H1_H1 ;  /* 0x30000014ff147230 */ /* 0x000fe40000004100 */
[----:B------:R-:W-:Y:S01]  /*e600*/  FFMA.FTZ R38, R21, R28, -R34 ;  /* 0x0000001c15267223 */ /* 0x000fe20000010822 */
[C---:B------:R-:W-:Y:S01]  /*e610*/  FMUL.FTZ R31, R27.reuse, R32 ;  /* 0x000000201b1f7220 */ /* 0x040fe20000410000 */
[----:B------:R-:W-:Y:S01]  /*e620*/  FMUL.FTZ R33, R27, R26 ;  /* 0x0000001a1b217220 */ /* 0x000fe20000410000 */
[----:B------:R-:W-:Y:S01]  /*e630*/  HADD2.F32 R27, -RZ, R47.H0_H0 ;  /* 0x2000002fff1b7230 */ /* 0x000fe20000004100 */
[----:B------:R-:W-:Y:S01]  /*e640*/  F2FP.F16.E4M3.UNPACK_B R28, R48.H1 ;  /* 0x00000030ff1c723e */ /* 0x000fe200030006ff */
[----:B------:R-:W-:-:S02]  /*e650*/  HADD2.F32 R21, -RZ, R25.H0_H0 ;  /* 0x20000019ff157230 */ /* 0x000fc40000004100 */
[C---:B------:R-:W-:Y:S01]  /*e660*/  FFMA.FTZ R43, R20.reuse, R26, -R31 ;  /* 0x0000001a142b7223 */ /* 0x040fe2000001081f */
        /* <DEDUP_REMOVED lines=11> */
[----:B------:R-:W-:Y:S02]  /*e720*/  HADD2.F32 R15, -RZ, R15.H1_H1 ;  /* 0x3000000fff0f7230 */ /* 0x000fe40000004100 */
[C---:B------:R-:W-:Y:S01]  /*e730*/  FMUL.FTZ R34, R25.reuse, R26 ;  /* 0x0000001a19227220 */ /* 0x040fe20000410000 */
[----:B------:R-:W-:Y:S01]  /*e740*/  F2FP.F16.E4M3.UNPACK_B R21, R30.H1 ;  /* 0x0000001eff15723e */ /* 0x000fe200030006ff */
[-C--:B------:R-:W-:Y:S01]  /*e750*/  FMUL.FTZ R27, R25, R24.reuse ;  /* 0x00000018191b7220 */ /* 0x080fe20000410000 */
[----:B------:R-:W-:Y:S02]  /*e760*/  HADD2.F32 R25, -RZ, R28.H0_H0 ;  /* 0x2000001cff197230 */ /* 0x000fe40000004100 */
[----:B------:R-:W-:Y:S01]  /*e770*/  FFMA.FTZ R34, R15, R24, -R34 ;  /* 0x000000180f227223 */ /* 0x000fe20000010822 */
[----:B------:R-:W-:-:S02]  /*e780*/  HADD2.F32 R20, -RZ, R37.H0_H0 ;  /* 0x20000025ff147230 */ /* 0x000fc40000004100 */
[----:B------:R-:W-:Y:S01]  /*e790*/  FFMA.FTZ R33, R15, R26, R27 ;  /* 0x0000001a0f217223 */ /* 0x000fe2000001001b */
[----:B------:R-:W-:Y:S01]  /*e7a0*/  HADD2.F32 R24, -RZ, R21.H0_H0 ;  /* 0x20000015ff187230 */ /* 0x000fe20000004100 */
[----:B------:R-:W-:Y:S01]  /*e7b0*/  F2FP.F16.E4M3.UNPACK_B R30, R30 ;  /* 0x0000001eff1e723e */ /* 0x000fe200020006ff */
[----:B------:R-:W-:Y:S02]  /*e7c0*/  HADD2.F32 R15, -RZ, R29.H0_H0 ;  /* 0x2000001dff0f7230 */ /* 0x000fe40000004100 */
[C---:B------:R-:W-:Y:S01]  /*e7d0*/  FMUL.FTZ R44, R20.reuse, R25 ;  /* 0x00000019142c7220 */ /* 0x040fe20000410000 */
[----:B------:R-:W-:Y:S02]  /*e7e0*/  HADD2.F32 R28, -RZ, R28.H1_H1 ;  /* 0x3000001cff1c7230 */ /* 0x000fe40000004100 */
[-C--:B------:R-:W-:Y:S01]  /*e7f0*/  FMUL.FTZ R20, R20, R24.reuse ;  /* 0x0000001814147220 */ /* 0x080fe20000410000 */
[----:B------:R-:W-:Y:S02]  /*e800*/  HADD2.F32 R37, -RZ, R37.H1_H1 ;  /* 0x30000025ff257230 */ /* 0x000fe40000004100 */
[----:B------:R-:W-:Y:S01]  /*e810*/  FFMA.FTZ R44, R15, R24, -R44 ;  /* 0x000000180f2c7223 */ /* 0x000fe2000001082c */
[----:B------:R-:W-:-:S02]  /*e820*/  HADD2.F32 R26, -RZ, R21.H1_H1 ;  /* 0x30000015ff1a7230 */ /* 0x000fc40000004100 */
[----:B------:R-:W-:Y:S01]  /*e830*/  FFMA.FTZ R27, R15, R25, R20 ;  /* 0x000000190f1b7223 */ /* 0x000fe20000010014 */
[----:B------:R-:W-:Y:S02]  /*e840*/  HADD2.F32 R29, -RZ, R29.H1_H1 ;  /* 0x3000001dff1d7230 */ /* 0x000fe40000004100 */
[C---:B------:R-:W-:Y:S01]  /*e850*/  FMUL.FTZ R24, R37.reuse, R28 ;  /* 0x0000001c25187220 */ /* 0x040fe20000410000 */
[--C-:B------:R-:W-:Y:S02]  /*e860*/  HADD2.F32 R20, -RZ, R35.reuse.H0_H0 ;  /* 0x20000023ff147230 */ /* 0x100fe40000004100 */
[-C--:B------:R-:W-:Y:S01]  /*e870*/  FMUL.FTZ R21, R37, R26.reuse ;  /* 0x0000001a25157220 */ /* 0x080fe20000410000 */
[----:B------:R-:W-:Y:S02]  /*e880*/  HADD2.F32 R35, -RZ, R35.H1_H1 ;  /* 0x30000023ff237230 */ /* 0x000fe40000004100 */
[----:B------:R-:W-:Y:S01]  /*e890*/  FFMA.FTZ R37, R29, R26, -R24 ;  /* 0x0000001a1d257223 */ /* 0x000fe20000010818 */
[----:B------:R-:W-:-:S02]  /*e8a0*/  HADD2.F32 R24, -RZ, R48.H0_H0 ;  /* 0x20000030ff187230 */ /* 0x000fc40000004100 */
[----:B------:R-:W-:Y:S01]  /*e8b0*/  FFMA.FTZ R50, R29, R28, R21 ;  /* 0x0000001c1d327223 */ /* 0x000fe20000010015 */
[----:B------:R-:W-:Y:S02]  /*e8c0*/  HADD2.F32 R21, -RZ, R30.H0_H0 ;  /* 0x2000001eff157230 */ /* 0x000fe40000004100 */
[----:B------:R-:W-:Y:S02]  /*e8d0*/  HADD2.F32 R48, -RZ, R48.H1_H1 ;  /* 0x30000030ff307230 */ /* 0x000fe40000004100 */
[C---:B------:R-:W-:Y:S01]  /*e8e0*/  FMUL.FTZ R26, R20.reuse, R24 ;  /* 0x00000018141a7220 */ /* 0x040fe20000410000 */
[----:B------:R-:W-:Y:S02]  /*e8f0*/  HADD2.F32 R30, -RZ, R30.H1_H1 ;  /* 0x3000001eff1e7230 */ /* 0x000fe40000004100 */
[----:B------:R-:W-:Y:S01]  /*e900*/  FMUL.FTZ R25, R20, R21 ;  /* 0x0000001514197220 */ /* 0x000fe20000410000 */
[--C-:B------:R-:W-:Y:S02]  /*e910*/  HADD2.F32 R15, -RZ, R13.reuse.H0_H0 ;  /* 0x2000000dff0f7230 */ /* 0x100fe40000004100 */
[----:B------:R-:W-:Y:S01]  /*e920*/  FMUL.FTZ R28, R35, R48 ;  /* 0x00000030231c7220 */ /* 0x000fe20000410000 */
[----:B------:R-:W-:-:S02]  /*e930*/  HADD2.F32 R13, -RZ, R13.H1_H1 ;  /* 0x3000000dff0d7230 */ /* 0x000fc40000004100 */
[----:B------:R-:W-:Y:S01]  /*e940*/  FMUL.FTZ R35, R35, R30 ;  /* 0x0000001e23237220 */ /* 0x000fe20000410000 */
[----:B------:R-:W-:Y:S01]  /*e950*/  F2FP.SATFINITE.E4M3.F32.PACK_AB_MERGE_C R50, R50, R27, RZ ;  /* 0x0000001b3232723e */ /* 0x000fe200048070ff */
[C---:B------:R-:W-:Y:S01]  /*e960*/  FFMA.FTZ R26, R15.reuse, R21, -R26 ;  /* 0x000000150f1a7223 */ /* 0x040fe2000001081a */
[----:B------:R-:W-:Y:S01]  /*e970*/  FFMA.FTZ R20, R15, R24, R25 ;  /* 0x000000180f147223 */ /* 0x000fe20000010019 */
[C---:B------:R-:W-:Y:S01]  /*e980*/  FFMA.FTZ R21, R13.reuse, R30, -R28 ;  /* 0x0000001e0d157223 */ /* 0x040fe2000001081c */
[----:B------:R-:W-:Y:S01]  /*e990*/  FFMA.FTZ R35, R13, R48, R35 ;  /* 0x000000300d237223 */ /* 0x000fe20000010023 */
[----:B------:R-:W-:Y:S02]  /*e9a0*/  F2FP.SATFINITE.E4M3.F32.PACK_AB_MERGE_C R13, R57, R12, RZ ;  /* 0x0000000c390d723e */ /* 0x000fe400048070ff */
[----:B------:R-:W-:Y:S02]  /*e9b0*/  F2FP.SATFINITE.E4M3.F32.PACK_AB_MERGE_C R25, R53, R14, RZ ;  /* 0x0000000e3519723e */ /* 0x000fe400048070ff */
[----:B------:R-:W-:-:S02]  /*e9c0*/  F2FP.SATFINITE.E4M3.F32.PACK_AB_MERGE_C R15, R61, R56, RZ ;  /* 0x000000383d0f723e */ /* 0x000fc400048070ff */
[----:B------:R-:W-:Y:S02]  /*e9d0*/  F2FP.SATFINITE.E4M3.F32.PACK_AB_MERGE_C R12, R43, R38, RZ ;  /* 0x000000262b0c723e */ /* 0x000fe400048070ff */
[----:B------:R-:W-:Y:S02]  /*e9e0*/  F2FP.SATFINITE.E4M3.F32.PACK_AB_MERGE_C R14, R37, R44, RZ ;  /* 0x0000002c250e723e */ /* 0x000fe400048070ff */
[----:B------:R-:W-:Y:S02]  /*e9f0*/  F2FP.SATFINITE.E4M3.F32.PACK_AB_MERGE_C R24, R45, R40, RZ ;  /* 0x000000282d18723e */ /* 0x000fe400048070ff */
[----:B------:R-:W-:Y:S02]  /*ea00*/  F2FP.SATFINITE.E4M3.F32.PACK_AB_MERGE_C R13, R46, R55, R13 ;  /* 0x000000372e0d723e */ /* 0x000fe4000480700d */
[----:B------:R-:W-:Y:S02]  /*ea10*/  F2FP.SATFINITE.E4M3.F32.PACK_AB_MERGE_C R15, R54, R49, R15 ;  /* 0x00000031360f723e */ /* 0x000fe4000480700f */
[----:B------:R-:W-:-:S02]  /*ea20*/  F2FP.SATFINITE.E4M3.F32.PACK_AB_MERGE_C R12, R34, R31, R12 ;  /* 0x0000001f220c723e */ /* 0x000fc4000480700c */
[----:B------:R-:W-:Y:S02]  /*ea30*/  F2FP.SATFINITE.E4M3.F32.PACK_AB_MERGE_C R14, R21, R26, R14 ;  /* 0x0000001a150e723e */ /* 0x000fe4000480700e */
[----:B------:R-:W-:Y:S02]  /*ea40*/  F2FP.SATFINITE.E4M3.F32.PACK_AB_MERGE_C R25, R42, R51, R25 ;  /* 0x000000332a19723e */ /* 0x000fe40004807019 */
[----:B------:R-:W-:Y:S01]  /*ea50*/  F2FP.SATFINITE.E4M3.F32.PACK_AB_MERGE_C R27, R59, R52, R58 ;  /* 0x000000343b1b723e */ /* 0x000fe2000480703a */
[----:B------:R1:W-:Y:S01]  /*ea60*/  STS.128 [R0+0x14400], R12 ;  /* 0x0144000c00007388 */ /* 0x0003e20000000c00 */
[----:B------:R-:W-:Y:S02]  /*ea70*/  F2FP.SATFINITE.E4M3.F32.PACK_AB_MERGE_C R24, R33, R32, R24 ;  /* 0x000000202118723e */ /* 0x000fe40004807018 */
[----:B------:R-:W-:-:S05]  /*ea80*/  F2FP.SATFINITE.E4M3.F32.PACK_AB_MERGE_C R26, R35, R20, R50 ;  /* 0x00000014231a723e */ /* 0x000fca0004807032 */
[----:B------:R1:W-:Y:S02]  /*ea90*/  STS.128 [R3+0x14400], R24 ;  /* 0x0144001803007388 */ /* 0x0003e40000000c00 */
.L_x_1933:
[----:B------:R-:W-:Y:S05]  /*eaa0*/  BSYNC B1 ;  /* 0x0000000000017941 */ /* 0x000fea0003800000 */
.L_x_1932:
[----:B------:R-:W-:Y:S05]  /*eab0*/  @P0 BRA `(.L_x_1924) ;  /* 0x0000000c00c80947 */ /* 0x000fea0003800000 */
[----:B------:R-:W2:Y:S01]  /*eac0*/  LDL R49, [R1+0x10] ;  /* 0x0000100001317983 */ /* 0x000ea20000100800 */
[----:B-1---5:R-:W-:Y:S01]  /*ead0*/  SHF.R.U32.HI R13, RZ, 0x8, R9 ;  /* 0x00000008ff0d7819 */ /* 0x022fe20000011609 */
[----:B------:R-:W-:Y:S01]  /*eae0*/  IMAD.IADD R39, R18, 0x1, R39 ;  /* 0x0000000112277824 */ /* 0x000fe200078e0227 */
[----:B------:R-:W-:Y:S02]  /*eaf0*/  SHF.R.U32.HI R3, RZ, 0x8, R8 ;  /* 0x00000008ff037819 */ /* 0x000fe40000011608 */
[----:B------:R-:W-:Y:S02]  /*eb00*/  LOP3.LUT R12, R9, 0xff, RZ, 0xc0, !PT ;  /* 0x000000ff090c7812 */ /* 0x000fe400078ec0ff */
[----:B------:R-:W-:Y:S02]  /*eb10*/  LOP3.LUT R13, R13, 0xff, RZ, 0xc0, !PT ;  /* 0x000000ff0d0d7812 */ /* 0x000fe400078ec0ff */
[----:B0-----:R-:W-:Y:S02]  /*eb20*/  LOP3.LUT R0, R8, 0xff, RZ, 0xc0, !PT ;  /* 0x000000ff08007812 */ /* 0x001fe400078ec0ff */
[----:B------:R-:W-:-:S02]  /*eb30*/  LOP3.LUT R3, R3, 0xff, RZ, 0xc0, !PT ;  /* 0x000000ff03037812 */ /* 0x000fc400078ec0ff */
[----:B------:R-:W-:Y:S02]  /*eb40*/  PRMT R20, R13, 0x7604, R12 ;  /* 0x000076040d147816 */ /* 0x000fe4000000000c */
[----:B------:R-:W-:Y:S02]  /*eb50*/  SHF.R.U32.HI R12, RZ, 0x8, R10 ;  /* 0x00000008ff0c7819 */ /* 0x000fe4000001160a */
[----:B------:R-:W-:Y:S02]  /*eb60*/  PRMT R3, R3, 0x7604, R0 ;  /* 0x0000760403037816 */ /* 0x000fe40000000000 */
[----:B------:R-:W-:Y:S02]  /*eb70*/  LOP3.LUT R0, R10, 0xff, RZ, 0xc0, !PT ;  /* 0x000000ff0a007812 */ /* 0x000fe400078ec0ff */
[----:B------:R-:W-:Y:S02]  /*eb80*/  LOP3.LUT R13, R12, 0xff, RZ, 0xc0, !PT ;  /* 0x000000ff0c0d7812 */ /* 0x000fe400078ec0ff */
[----:B------:R-:W-:-:S02]  /*eb90*/  SHF.R.U32.HI R24, RZ, 0x3, R210 ;  /* 0x00000003ff187819 */ /* 0x000fc400000116d2 */
[----:B------:R-:W-:Y:S02]  /*eba0*/  PRMT R29, R13, 0x7604, R0 ;  /* 0x000076040d1d7816 */ /* 0x000fe40000000000 */
[----:B------:R-:W-:Y:S02]  /*ebb0*/  LOP3.LUT R0, R210, 0x70, R39, 0xf8, !PT ;  /* 0x00000070d2007812 */ /* 0x000fe400078ef827 */
[----:B------:R-:W-:Y:S02]  /*ebc0*/  SHF.R.U32.HI R15, RZ, 0x8, R11 ;  /* 0x00000008ff0f7819 */ /* 0x000fe4000001160b */
[----:B------:R-:W-:Y:S02]  /*ebd0*/  LOP3.LUT R0, R0, R24, RZ, 0x3c, !PT ;  /* 0x0000001800007212 */ /* 0x000fe400078e3cff */
[----:B------:R-:W-:Y:S02]  /*ebe0*/  SHF.R.U32.HI R21, RZ, 0x8, R4 ;  /* 0x00000008ff157819 */ /* 0x000fe40000011604 */
[----:B------:R-:W-:-:S02]  /*ebf0*/  IADD3 R0, R17, R0, R216 ;  /* 0x0000000011007210 */ /* 0x000fc40007ffe0d8 */
[----:B------:R-:W-:Y:S02]  /*ec00*/  LOP3.LUT R14, R11, 0xff, RZ, 0xc0, !PT ;  /* 0x000000ff0b0e7812 */ /* 0x000fe400078ec0ff */
[----:B------:R-:W-:Y:S01]  /*ec10*/  LOP3.LUT R12, R4, 0xff, RZ, 0xc0, !PT ;  /* 0x000000ff040c7812 */ /* 0x000fe200078ec0ff */
[----:B------:R-:W0:Y:S01]  /*ec20*/  LDS.128 R24, [R0+0x14400] ;  /* 0x0144000000187984 */ /* 0x000e220000000c00 */
[----:B------:R-:W-:Y:S02]  /*ec30*/  LOP3.LUT R15, R15, 0xff, RZ, 0xc0, !PT ;  /* 0x000000ff0f0f7812 */ /* 0x000fe400078ec0ff */
[----:B------:R-:W-:Y:S02]  /*ec40*/  LOP3.LUT R21, R21, 0xff, RZ, 0xc0, !PT ;  /* 0x000000ff15157812 */ /* 0x000fe400078ec0ff */
[----:B------:R-:W-:Y:S02]  /*ec50*/  PRMT R28, R15, 0x7604, R14 ;  /* 0x000076040f1c7816 */ /* 0x000fe4000000000e */
[----:B------:R-:W-:-:S02]  /*ec60*/  PRMT R35, R21, 0x7604, R12 ;  /* 0x0000760415237816 */ /* 0x000fc4000000000c */
[----:B------:R-:W-:Y:S02]  /*ec70*/  SHF.R.U32.HI R30, RZ, 0x8, R5 ;  /* 0x00000008ff1e7819 */ /* 0x000fe40000011605 */
[----:B------:R-:W-:Y:S02]  /*ec80*/  SHF.R.U32.HI R32, RZ, 0x8, R6 ;  /* 0x00000008ff207819 */ /* 0x000fe40000011606 */
[----:B------:R-:W-:Y:S02]  /*ec90*/  LOP3.LUT R21, R5, 0xff, RZ, 0xc0, !PT ;  /* 0x000000ff05157812 */ /* 0x000fe400078ec0ff */
[----:B------:R-:W-:Y:S02]  /*eca0*/  LOP3.LUT R30, R30, 0xff, RZ, 0xc0, !PT ;  /* 0x000000ff1e1e7812 */ /* 0x000fe400078ec0ff */
[----:B------:R-:W-:Y:S02]  /*ecb0*/  LOP3.LUT R31, R6, 0xff, RZ, 0xc0, !PT ;  /* 0x000000ff061f7812 */ /* 0x000fe400078ec0ff */
[----:B------:R-:W-:-:S02]  /*ecc0*/  LOP3.LUT R32, R32, 0xff, RZ, 0xc0, !PT ;  /* 0x000000ff20207812 */ /* 0x000fc400078ec0ff */
[----:B------:R-:W-:Y:S02]  /*ecd0*/  PRMT R30, R30, 0x7604, R21 ;  /* 0x000076041e1e7816 */ /* 0x000fe40000000015 */
[----:B------:R-:W-:Y:S02]  /*ece0*/  SHF.R.U32.HI R37, RZ, 0x10, R5 ;  /* 0x00000010ff257819 */ /* 0x000fe40000011605 */
[----:B------:R-:W-:Y:S02]  /*ecf0*/  SHF.R.U32.HI R21, RZ, 0x10, R9 ;  /* 0x00000010ff157819 */ /* 0x000fe40000011609 */
[----:B------:R-:W-:Y:S01]  /*ed00*/  PRMT R39, R32, 0x7604, R31 ;  /* 0x0000760420277816 */ /* 0x000fe2000000001f */
[----:B------:R-:W-:Y:S01]  /*ed10*/  IMAD.U32 R37, R37, 0x10000, RZ ;  /* 0x0001000025257824 */ /* 0x000fe200078e00ff */
[----:B------:R-:W-:Y:S01]  /*ed20*/  SHF.R.U32.HI R31, RZ, 0x10, R11 ;  /* 0x00000010ff1f7819 */ /* 0x000fe2000001160b */
[----:B------:R-:W-:Y:S01]  /*ed30*/  IMAD.U32 R21, R21, 0x10000, RZ ;  /* 0x0001000015157824 */ /* 0x000fe200078e00ff */
[----:B------:R-:W-:-:S02]  /*ed40*/  SHF.R.U32.HI R34, RZ, 0x8, R7 ;  /* 0x00000008ff227819 */ /* 0x000fc40000011607 */
[----:B------:R-:W-:Y:S01]  /*ed50*/  SHF.R.U32.HI R41, RZ, 0x10, R7 ;  /* 0x00000010ff297819 */ /* 0x000fe20000011607 */
[----:B------:R-:W-:Y:S01]  /*ed60*/  IMAD.U32 R31, R31, 0x10000, RZ ;  /* 0x000100001f1f7824 */ /* 0x000fe200078e00ff */
[----:B------:R-:W-:Y:S02]  /*ed70*/  LOP3.LUT R33, R7, 0xff, RZ, 0xc0, !PT ;  /* 0x000000ff07217812 */ /* 0x000fe400078ec0ff */
[----:B------:R-:W-:Y:S01]  /*ed80*/  LOP3.LUT R34, R34, 0xff, RZ, 0xc0, !PT ;  /* 0x000000ff22227812 */ /* 0x000fe200078ec0ff */
[----:B------:R-:W-:Y:S01]  /*ed90*/  IMAD.U32 R41, R41, 0x10000, RZ ;  /* 0x0001000029297824 */ /* 0x000fe200078e00ff */
[----:B------:R-:W-:Y:S02]  /*eda0*/  LOP3.LUT R37, R30, 0xff0000, R37, 0xf8, !PT ;  /* 0x00ff00001e257812 */ /* 0x000fe400078ef825 */
[----:B------:R-:W-:Y:S02]  /*edb0*/  LOP3.LUT R21, R20, 0xff0000, R21, 0xf8, !PT ;  /* 0x00ff000014157812 */ /* 0x000fe400078ef815 */
[----:B------:R-:W-:-:S02]  /*edc0*/  PRMT R34, R34, 0x7604, R33 ;  /* 0x0000760422227816 */ /* 0x000fc40000000021 */
[----:B------:R-:W-:Y:S02]  /*edd0*/  LOP3.LUT R33, R28, 0xff0000, R31, 0xf8, !PT ;  /* 0x00ff00001c217812 */ /* 0x000fe400078ef81f */
[----:B------:R-:W-:Y:S02]  /*ede0*/  LOP3.LUT R39, R39, 0xff0000, R6, 0xf8, !PT ;  /* 0x00ff000027277812 */ /* 0x000fe400078ef806 */
[----:B------:R-:W-:Y:S02]  /*edf0*/  LOP3.LUT R37, R37, 0xff000000, R5, 0xf8, !PT ;  /* 0xff00000025257812 */ /* 0x000fe400078ef805 */
[----:B------:R-:W-:Y:S02]  /*ee00*/  LOP3.LUT R20, R21, 0xff000000, R9, 0xf8, !PT ;  /* 0xff00000015147812 */ /* 0x000fe400078ef809 */
[----:B------:R-:W-:Y:S02]  /*ee10*/  LOP3.LUT R41, R34, 0xff0000, R41, 0xf8, !PT ;  /* 0x00ff000022297812 */ /* 0x000fe400078ef829 */
[----:B------:R-:W-:-:S02]  /*ee20*/  LOP3.LUT R35, R35, 0xff0000, R4, 0xf8, !PT ;  /* 0x00ff000023237812 */ /* 0x000fc400078ef804 */
[----:B------:R-:W-:Y:S02]  /*ee30*/  LOP3.LUT R34, R33, 0xff000000, R11, 0xf8, !PT ;  /* 0xff00000021227812 */ /* 0x000fe400078ef80b */
[----:B------:R-:W-:Y:S02]  /*ee40*/  LOP3.LUT R40, R39, 0xff000000, R6, 0xf8, !PT ;  /* 0xff00000027287812 */ /* 0x000fe400078ef806 */
[----:B------:R-:W-:Y:S02]  /*ee50*/  F2FP.F16.E4M3.UNPACK_B R33, R37 ;  /* 0x00000025ff21723e */ /* 0x000fe400020006ff */
[-C--:B0-----:R-:W-:Y:S02]  /*ee60*/  F2FP.F16.E4M3.UNPACK_B R6, R25.reuse ;  /* 0x00000019ff06723e */ /* 0x081fe400020006ff */
[----:B------:R-:W-:Y:S01]  /*ee70*/  F2FP.F16.E4M3.UNPACK_B R11, R20 ;  /* 0x00000014ff0b723e */ /* 0x000fe200020006ff */
[----:B------:R-:W-:Y:S01]  /*ee80*/  HADD2.F32 R38, -RZ, R33.H0_H0 ;  /* 0x20000021ff267230 */ /* 0x000fe20000004100 */
[----:B------:R-:W-:Y:S01]  /*ee90*/  LOP3.LUT R35, R35, 0xff000000, R4, 0xf8, !PT ;  /* 0xff00000023237812 */ /* 0x000fe200078ef804 */
[----:B------:R-:W-:Y:S01]  /*eea0*/  HADD2.F32 R5, -RZ, R6.H0_H0 ;  /* 0x20000006ff057230 */ /* 0x000fe20000004100 */
[----:B------:R-:W-:Y:S01]  /*eeb0*/  LOP3.LUT R31, R29, 0xff0000, R10, 0xf8, !PT ;  /* 0x00ff00001d1f7812 */ /* 0x000fe200078ef80a */
[----:B------:R-:W-:Y:S01]  /*eec0*/  HADD2.F32 R30, -RZ, R11.H0_H0 ;  /* 0x2000000bff1e7230 */ /* 0x000fe20000004100 */
[----:B------:R-:W-:-:S02]  /*eed0*/  F2FP.F16.E4M3.UNPACK_B R25, R25.H1 ;  /* 0x00000019ff19723e */ /* 0x000fc400030006ff */
[----:B------:R-:W-:Y:S01]  /*eee0*/  LOP3.LUT R32, R31, 0xff000000, R10, 0xf8, !PT ;  /* 0xff0000001f207812 */ /* 0x000fe200078ef80a */
[C---:B------:R-:W-:Y:S01]  /*eef0*/  FMUL.FTZ R42, R5.reuse, R38 ;  /* 0x00000026052a7220 */ /* 0x040fe20000410000 */
[----:B------:R-:W-:Y:S01]  /*ef00*/  FMUL.FTZ R31, R5, R30 ;  /* 0x0000001e051f7220 */ /* 0x000fe20000410000 */
[----:B------:R-:W-:Y:S02]  /*ef10*/  F2FP.F16.E4M3.UNPACK_B R37, R37.H1 ;  /* 0x00000025ff25723e */ /* 0x000fe400030006ff */
[----:B------:R-:W-:Y:S02]  /*ef20*/  LOP3.LUT R41, R41, 0xff000000, R7, 0xf8, !PT ;  /* 0xff00000029297812 */ /* 0x000fe400078ef807 */
[--C-:B------:R-:W-:Y:S01]  /*ef30*/  LOP3.LUT R3, R3, 0xff0000, R8.reuse, 0xf8, !PT ;  /* 0x00ff000003037812 */ /* 0x100fe200078ef808 */
[----:B------:R-:W-:Y:S01]  /*ef40*/  HADD2.F32 R39, -RZ, R37.H0_H0 ;  /* 0x20000025ff277230 */ /* 0x000fe20000004100 */
[----:B------:R-:W-:Y:S02]  /*ef50*/  F2FP.F16.E4M3.UNPACK_B R28, R27 ;  /* 0x0000001bff1c723e */ /* 0x000fe400020006ff */
[----:B------:R-:W-:-:S02]  /*ef60*/  LOP3.LUT R29, R3, 0xff000000, R8, 0xf8, !PT ;  /* 0xff000000031d7812 */ /* 0x000fc400078ef808 */
[----:B------:R-:W-:Y:S02]  /*ef70*/  F2FP.F16.E4M3.UNPACK_B R27, R27.H1 ;  /* 0x0000001bff1b723e */ /* 0x000fe400030006ff */
[-C--:B------:R-:W-:Y:S02]  /*ef80*/  F2FP.F16.E4M3.UNPACK_B R10, R24.reuse ;  /* 0x00000018ff0a723e */ /* 0x080fe400020006ff */
[----:B------:R-:W-:Y:S02]  /*ef90*/  F2FP.F16.E4M3.UNPACK_B R24, R24.H1 ;  /* 0x00000018ff18723e */ /* 0x000fe400030006ff */
[-C--:B------:R-:W-:Y:S02]  /*efa0*/  F2FP.F16.E4M3.UNPACK_B R21, R26.reuse ;  /* 0x0000001aff15723e */ /* 0x080fe400020006ff */
[----:B------:R-:W-:Y:S01]  /*efb0*/  F2FP.F16.E4M3.UNPACK_B R26, R26.H1 ;  /* 0x0000001aff1a723e */ /* 0x000fe200030006ff */
[----:B--2---:R-:W0:Y:S02]  /*efc0*/  LDS.128 R12, [R49+0x14400] ;  /* 0x01440000310c7984 */ /* 0x004e240000000c00 */
[----:B0-----:R-:W-:-:S02]  /*efd0*/  F2FP.F16.E4M3.UNPACK_B R4, R13 ;  /* 0x0000000dff04723e */ /* 0x001fc400020006ff */
[----:B------:R-:W-:Y:S02]  /*efe0*/  F2FP.F16.E4M3.UNPACK_B R13, R13.H1 ;  /* 0x0000000dff0d723e */ /* 0x000fe400030006ff */
[-C--:B------:R-:W-:Y:S01]  /*eff0*/  F2FP.F16.E4M3.UNPACK_B R8, R15.reuse ;  /* 0x0000000fff08723e */ /* 0x080fe200020006ff */
[--C-:B------:R-:W-:Y:S01]  /*f000*/  HADD2.F32 R9, -RZ, R4.reuse.H0_H0 ;  /* 0x20000004ff097230 */ /* 0x100fe20000004100 */
[----:B------:R-:W-:Y:S01]  /*f010*/  F2FP.F16.E4M3.UNPACK_B R15, R15.H1 ;  /* 0x0000000fff0f723e */ /* 0x000fe200030006ff */
[----:B------:R-:W-:Y:S01]  /*f020*/  HADD2.F32 R4, -RZ, R4.H1_H1 ;  /* 0x30000004ff047230 */ /* 0x000fe20000004100 */
[----:B------:R-:W-:Y:S02]  /*f030*/  F2FP.F16.E4M3.UNPACK_B R3, R12 ;  /* 0x0000000cff03723e */ /* 0x000fe400020006ff */
[C---:B------:R-:W-:Y:S01]  /*f040*/  FFMA.FTZ R5, R9.reuse, R30, -R42 ;  /* 0x0000001e09057223 */ /* 0x040fe2000001082a */
[----:B------:R-:W-:Y:S01]  /*f050*/  FFMA.FTZ R9, R9, R38, R31 ;  /* 0x0000002609097223 */ /* 0x000fe2000001001f */
[----:B------:R-:W-:Y:S01]  /*f060*/  HADD2.F32 R31, -RZ, R11.H1_H1 ;  /* 0x3000000bff1f7230 */ /* 0x000fe20000004100 */
[----:B------:R-:W-:Y:S01]  /*f070*/  F2FP.F16.E4M3.UNPACK_B R30, R20.H1 ;  /* 0x00000014ff1e723e */ /* 0x000fe200030006ff */
[----:B------:R-:W-:Y:S01]  /*f080*/  HADD2.F32 R38, -RZ, R33.H1_H1 ;  /* 0x30000021ff267230 */ /* 0x000fe20000004100 */
[----:B------:R-:W-:Y:S01]  /*f090*/  F2FP.F16.E4M3.UNPACK_B R12, R12.H1 ;  /* 0x0000000cff0c723e */ /* 0x000fe200030006ff */
[----:B------:R-:W-:Y:S01]  /*f0a0*/  HADD2.F32 R11, -RZ, R6.H1_H1 ;  /* 0x30000006ff0b7230 */ /* 0x000fe20000004100 */
[-C--:B------:R-:W-:Y:S01]  /*f0b0*/  F2FP.F16.E4M3.UNPACK_B R7, R14.reuse ;  /* 0x0000000eff07723e */ /* 0x080fe200020006ff */
[----:B------:R-:W-:Y:S01]  /*f0c0*/  HADD2.F32 R20, -RZ, R25.H0_H0 ;  /* 0x20000019ff147230 */ /* 0x000fe20000004100 */
[----:B------:R-:W-:Y:S01]  /*f0d0*/  F2FP.F16.E4M3.UNPACK_B R14, R14.H1 ;  /* 0x0000000eff0e723e */ /* 0x000fe200030006ff */
[----:B------:R-:W-:-:S02]  /*f0e0*/  HADD2.F32 R33, -RZ, R30.H0_H0 ;  /* 0x2000001eff217230 */ /* 0x000fc40000004100 */
[CC--:B------:R-:W-:Y:S01]  /*f0f0*/  FMUL.FTZ R43, R11.reuse, R38.reuse ;  /* 0x000000260b2b7220 */ /* 0x0c0fe20000410000 */
[----:B------:R-:W-:Y:S02]  /*f100*/  HADD2.F32 R6, -RZ, R13.H0_H0 ;  /* 0x2000000dff067230 */ /* 0x000fe40000004100 */
[C---:B------:R-:W-:Y:S01]  /*f110*/  FMUL.FTZ R45, R20.reuse, R39 ;  /* 0x00000027142d7220 */ /* 0x040fe20000410000 */
[----:B------:R-:W-:Y:S01]  /*f120*/  FMUL.FTZ R11, R11, R31 ;  /* 0x0000001f0b0b7220 */ /* 0x000fe20000410000 */
[----:B------:R-:W-:Y:S01]  /*f130*/  FMUL.FTZ R20, R20, R33 ;  /* 0x0000002114147220 */ /* 0x000fe20000410000 */
[----:B------:R-:W-:Y:S01]  /*f140*/  FFMA.FTZ R42, R4, R31, -R43 ;  /* 0x0000001f042a7223 */ /* 0x000fe2000001082b */
[----:B------:R-:W-:Y:S01]  /*f150*/  FFMA.FTZ R45, R6, R33, -R45 ;  /* 0x00000021062d7223 */ /* 0x000fe2000001082d */
[----:B------:R-:W-:Y:S01]  /*f160*/  FFMA.FTZ R38, R4, R38, R11 ;  /* 0x0000002604267223 */ /* 0x000fe2000001000b */
[----:B------:R-:W-:Y:S01]  /*f170*/  F2FP.F16.E4M3.UNPACK_B R33, R41 ;  /* 0x00000029ff21723e */ /* 0x000fe200020006ff */
[----:B------:R-:W-:Y:S01]  /*f180*/  FFMA.FTZ R39, R6, R39, R20 ;  /* 0x0000002706277223 */ /* 0x000fe20000010014 */
[-C--:B------:R-:W-:Y:S01]  /*f190*/  F2FP.F16.E4M3.UNPACK_B R11, R34.reuse ;  /* 0x00000022ff0b723e */ /* 0x080fe200020006ff */
[----:B------:R-:W-:Y:S01]  /*f1a0*/  HADD2.F32 R20, -RZ, R37.H1_H1 ;  /* 0x30000025ff147230 */ /* 0x000fe20000004100 */
[----:B------:R-:W-:Y:S01]  /*f1b0*/  F2FP.F16.E4M3.UNPACK_B R41, R41.H1 ;  /* 0x00000029ff29723e */ /* 0x000fe200030006ff */
[----:B------:R-:W-:Y:S01]  /*f1c0*/  HADD2.F32 R25, -RZ, R25.H1_H1 ;  /* 0x30000019ff197230 */ /* 0x000fe20000004100 */
[----:B------:R-:W-:Y:S01]  /*f1d0*/  F2FP.F16.E4M3.UNPACK_B R34, R34.H1 ;  /* 0x00000022ff22723e */ /* 0x000fe200030006ff */
[----:B------:R-:W-:-:S02]  /*f1e0*/  HADD2.F32 R37, -RZ, R33.H0_H0 ;  /* 0x20000021ff257230 */ /* 0x000fc40000004100 */
[----:B------:R-:W-:Y:S02]  /*f1f0*/  HADD2.F32 R6, -RZ, R28.H0_H0 ;  /* 0x2000001cff067230 */ /* 0x000fe40000004100 */
[C---:B------:R-:W-:Y:S01]  /*f200*/  FMUL.FTZ R44, R25.reuse, R20 ;  /* 0x00000014192c7220 */ /* 0x040fe20000410000 */
[----:B------:R-:W-:Y:S02]  /*f210*/  HADD2.F32 R30, -RZ, R30.H1_H1 ;  /* 0x3000001eff1e7230 */ /* 0x000fe40000004100 */
[----:B------:R-:W-:Y:S02]  /*f220*/  HADD2.F32 R31, -RZ, R11.H0_H0 ;  /* 0x2000000bff1f7230 */ /* 0x000fe40000004100 */
[----:B------:R-:W-:Y:S01]  /*f230*/  FMUL.FTZ R43, R6, R37 ;  /* 0x00000025062b7220 */ /* 0x000fe20000410000 */
[----:B------:R-:W-:Y:S02]  /*f240*/  HADD2.F32 R13, -RZ, R13.H1_H1 ;  /* 0x3000000dff0d7230 */ /* 0x000fe40000004100 */
[----:B------:R-:W-:Y:S01]  /*f250*/  FMUL.FTZ R25, R25, R30 ;  /* 0x0000001e19197220 */ /* 0x000fe20000410000 */
[----:B------:R-:W-:-:S02]  /*f260*/  HADD2.F32 R4, -RZ, R8.H0_H0 ;  /* 0x20000008ff047230 */ /* 0x000fc40000004100 */
[----:B------:R-:W-:Y:S01]  /*f270*/  FMUL.FTZ R6, R6, R31 ;  /* 0x0000001f06067220 */ /* 0x000fe20000410000 */
[----:B------:R-:W-:Y:S02]  /*f280*/  HADD2.F32 R33, -RZ, R33.H1_H1 ;  /* 0x30000021ff217230 */ /* 0x000fe40000004100 */
[C---:B------:R-:W-:Y:S01]  /*f290*/  FFMA.FTZ R46, R13.reuse, R20, R25 ;  /* 0x000000140d2e7223 */ /* 0x040fe20000010019 */
[----:B------:R-:W-:Y:S02]  /*f2a0*/  HADD2.F32 R28, -RZ, R28.H1_H1 ;  /* 0x3000001cff1c7230 */ /* 0x000fe40000004100 */
[----:B------:R-:W-:Y:S01]  /*f2b0*/  FFMA.FTZ R37, R4, R37, R6 ;  /* 0x0000002504257223 */ /* 0x000fe20000010006 */
[----:B------:R-:W-:Y:S02]  /*f2c0*/  HADD2.F32 R25, -RZ, R41.H0_H0 ;  /* 0x20000029ff197230 */ /* 0x000fe40000004100 */
[----:B------:R-:W-:Y:S01]  /*f2d0*/  FFMA.FTZ R44, R13, R30, -R44 ;  /* 0x0000001e0d2c7223 */ /* 0x000fe2000001082c */
[----:B------:R-:W-:-:S02]  /*f2e0*/  HADD2.F32 R6, -RZ, R27.H0_H0 ;  /* 0x2000001bff067230 */ /* 0x000fc40000004100 */
[----:B------:R-:W-:Y:S01]  /*f2f0*/  FFMA.FTZ R43, R4, R31, -R43 ;  /* 0x0000001f042b7223 */ /* 0x000fe2000001082b */
[----:B------:R-:W-:Y:S02]  /*f300*/  HADD2.F32 R11, -RZ, R11.H1_H1 ;  /* 0x3000000bff0b7230 */ /* 0x000fe40000004100 */
[----:B------:R-:W-:Y:S01]  /*f310*/  FMUL.FTZ R31, R28, R33 ;  /* 0x000000211c1f7220 */ /* 0x000fe20000410000 */
[----:B------:R-:W-:Y:S02]  /*f320*/  HADD2.F32 R13, -RZ, R34.H0_H0 ;  /* 0x20000022ff0d7230 */ /* 0x000fe40000004100 */
[----:B------:R-:W-:Y:S01]  /*f330*/  FMUL.FTZ R47, R6, R25 ;  /* 0x00000019062f7220 */ /* 0x000fe20000410000 */
[----:B------:R-:W-:Y:S02]  /*f340*/  HADD2.F32 R4, -RZ, R15.H0_H0 ;  /* 0x2000000fff047230 */ /* 0x000fe40000004100 */
[----:B------:R-:W-:Y:S01]  /*f350*/  FMUL.FTZ R28, R28, R11 ;  /* 0x0000000b1c1c7220 */ /* 0x000fe20000410000 */
[----:B------:R-:W-:-:S02]  /*f360*/  HADD2.F32 R8, -RZ, R8.H1_H1 ;  /* 0x30000008ff087230 */ /* 0x000fc40000004100 */
[-C--:B------:R-:W-:Y:S01]  /*f370*/  FMUL.FTZ R6, R6, R13.reuse ;  /* 0x0000000d06067220 */ /* 0x080fe20000410000 */
[----:B------:R-:W-:Y:S02]  /*f380*/  HADD2.F32 R34, -RZ, R34.H1_H1 ;  /* 0x30000022ff227230 */ /* 0x000fe40000004100 */
[----:B------:R-:W-:Y:S01]  /*f390*/  FFMA.FTZ R47, R4, R13, -R47 ;  /* 0x0000000d042f7223 */ /* 0x000fe2000001082f */
[----:B------:R-:W-:Y:S01]  /*f3a0*/  F2FP.F16.E4M3.UNPACK_B R13, R35.H1 ;  /* 0x00000023ff0d723e */ /* 0x000fe200030006ff */
[C---:B------:R-:W-:Y:S01]  /*f3b0*/  FFMA.FTZ R48, R8.reuse, R11, -R31 ;  /* 0x0000000b08307223 */ /* 0x040fe2000001081f */
[----:B------:R-:W-:Y:S01]  /*f3c0*/  FFMA.FTZ R50, R8, R33, R28 ;  /* 0x0000002108327223 */ /* 0x000fe2000001001c */
[----:B------:R-:W-:Y:S01]  /*f3d0*/  HADD2.F32 R20, -RZ, R41.H1_H1 ;  /* 0x30000029ff147230 */ /* 0x000fe20000004100 */
[----:B------:R-:W-:Y:S01]  /*f3e0*/  F2FP.F16.E4M3.UNPACK_B R8, R29.H1 ;  /* 0x0000001dff08723e */ /* 0x000fe200030006ff */
[----:B------:R-:W-:Y:S02]  /*f3f0*/  HADD2.F32 R27, -RZ, R27.H1_H1 ;  /* 0x3000001bff1b7230 */ /* 0x000fe40000004100 */
[----:B------:R-:W-:Y:S01]  /*f400*/  FFMA.FTZ R33, R4, R25, R6 ;  /* 0x0000001904217223 */ /* 0x000fe20000010006 */
[----:B------:R-:W-:Y:S01]  /*f410*/  HADD2.F32 R15, -RZ, R15.H1_H1 ;  /* 0x3000000fff0f7230 */ /* 0x000fe20000004100 */
[----:B------:R-:W-:Y:S01]  /*f420*/  F2FP.F16.E4M3.UNPACK_B R35, R35 ;  /* 0x00000023ff23723e */ /* 0x000fe200020006ff */
[----:B------:R-:W-:-:S02]  /*f430*/  HADD2.F32 R25, -RZ, R13.H0_H0 ;  /* 0x2000000dff197230 */ /* 0x000fc40000004100 */
[C---:B------:R-:W-:Y:S01]  /*f440*/  FMUL.FTZ R28, R27.reuse, R20 ;  /* 0x000000141b1c7220 */ /* 0x040fe20000410000 */
[----:B------:R-:W-:Y:S02]  /*f450*/  HADD2.F32 R6, -RZ, R24.H0_H0 ;  /* 0x20000018ff067230 */ /* 0x000fe40000004100 */
        /* <DEDUP_REMOVED lines=11> */
[----:B------:R-:W-:Y:S01]  /*f510*/  HADD2.F32 R11, -RZ, R8.H1_H1 ;  /* 0x30000008ff0b7230 */ /* 0x000fe20000004100 */
[----:B------:R-:W-:Y:S01]  /*f520*/  F2FP.F16.E4M3.UNPACK_B R29, R29 ;  /* 0x0000001dff1d723e */ /* 0x000fe200020006ff */
[----:B------:R-:W-:Y:S02]  /*f530*/  HADD2.F32 R12, -RZ, R12.H1_H1 ;  /* 0x3000000cff0c7230 */ /* 0x000fe40000004100 */
[C---:B------:R-:W-:Y:S01]  /*f540*/  FMUL.FTZ R25, R24.reuse, R15 ;  /* 0x0000000f18197220 */ /* 0x040fe20000410000 */
[----:B------:R-:W-:Y:S02]  /*f550*/  HADD2.F32 R13, -RZ, R35.H0_H0 ;  /* 0x20000023ff0d7230 */ /* 0x000fe40000004100 */
[----:B------:R-:W-:Y:S01]  /*f560*/  FMUL.FTZ R24, R24, R11 ;  /* 0x0000000b18187220 */ /* 0x000fe20000410000 */
        /* <DEDUP_REMOVED lines=8> */
[----:B------:R-:W-:Y:S01]  /*f5f0*/  HADD2.F32 R10, -RZ, R10.H1_H1 ;  /* 0x3000000aff0a7230 */ /* 0x000fe20000004100 */
[----:B------:R-:W-:Y:S01]  /*f600*/  F2FP.F16.E4M3.UNPACK_B R12, R40.H1 ;  /* 0x00000028ff0c723e */ /* 0x000fe200030006ff */
[----:B------:R-:W-:-:S02]  /*f610*/  HADD2.F32 R29, -RZ, R29.H1_H1 ;  /* 0x3000001dff1d7230 */ /* 0x000fc40000004100 */
[----:B------:R-:W-:Y:S01]  /*f620*/  FFMA.FTZ R15, R4, R11, -R15 ;  /* 0x0000000b040f7223 */ /* 0x000fe2000001080f */
[----:B------:R-:W-:Y:S02]  /*f630*/  HADD2.F32 R3, -RZ, R3.H1_H1 ;  /* 0x30000003ff037230 */ /* 0x000fe40000004100 */
[----:B------:R-:W-:Y:S01]  /*f640*/  FMUL.FTZ R8, R10, R35 ;  /* 0x000000230a087220 */ /* 0x000fe20000410000 */
[----:B------:R-:W-:Y:S01]  /*f650*/  FFMA.FTZ R25, R4, R13, R25 ;  /* 0x0000000d04197223 */ /* 0x000fe20000010019 */
[----:B------:R-:W-:Y:S01]  /*f660*/  F2FP.F16.E4M3.UNPACK_B R6, R32.H1 ;  /* 0x00000020ff06723e */ /* 0x000fe200030006ff */
[-C--:B------:R-:W-:Y:S01]  /*f670*/  FMUL.FTZ R24, R10, R29.reuse ;  /* 0x0000001d0a187220 */ /* 0x080fe20000410000 */
[----:B------:R-:W-:Y:S02]  /*f680*/  HADD2.F32 R10, -RZ, R12.H0_H0 ;  /* 0x2000000cff0a7230 */ /* 0x000fe40000004100 */
[----:B------:R-:W-:Y:S01]  /*f690*/  FFMA.FTZ R20, R3, R29, -R8 ;  /* 0x0000001d03147223 */ /* 0x000fe20000010808 */
[----:B------:R-:W-:-:S02]  /*f6a0*/  HADD2.F32 R4, -RZ, R26.H0_H0 ;  /* 0x2000001aff047230 */ /* 0x000fc40000004100 */
[----:B------:R-:W-:Y:S01]  /*f6b0*/  FFMA.FTZ R24, R3, R35, R24 ;  /* 0x0000002303187223 */ /* 0x000fe20000010018 */
[--C-:B------:R-:W-:Y:S01]  /*f6c0*/  HADD2.F32 R8, -RZ, R6.reuse.H0_H0 ;  /* 0x20000006ff087230 */ /* 0x100fe20000004100 */
[----:B------:R-:W-:Y:S01]  /*f6d0*/  F2FP.F16.E4M3.UNPACK_B R32, R32 ;  /* 0x00000020ff20723e */ /* 0x000fe200020006ff */
[----:B------:R-:W-:Y:S02]  /*f6e0*/  HADD2.F32 R11, -RZ, R6.H1_H1 ;  /* 0x30000006ff0b7230 */ /* 0x000fe40000004100 */
[C---:B------:R-:W-:Y:S01]  /*f6f0*/  FMUL.FTZ R6, R4.reuse, R10 ;  /* 0x0000000a04067220 */ /* 0x040fe20000410000 */
[----:B------:R-:W-:Y:S02]  /*f700*/  HADD2.F32 R3, -RZ, R14.H0_H0 ;  /* 0x2000000eff037230 */ /* 0x000fe40000004100 */
[----:B------:R-:W-:Y:S01]  /*f710*/  FMUL.FTZ R4, R4, R8 ;  /* 0x0000000804047220 */ /* 0x000fe20000410000 */
[----:B------:R-:W-:Y:S01]  /*f720*/  HADD2.F32 R26, -RZ, R26.H1_H1 ;  /* 0x3000001aff1a7230 */ /* 0x000fe20000004100 */
[----:B------:R-:W-:Y:S01]  /*f730*/  F2FP.F16.E4M3.UNPACK_B R40, R40 ;  /* 0x00000028ff28723e */ /* 0x000fe200020006ff */
[----:B------:R-:W-:-:S02]  /*f740*/  HADD2.F32 R13, -RZ, R12.H1_H1 ;  /* 0x3000000cff0d7230 */ /* 0x000fc40000004100 */
[C---:B------:R-:W-:Y:S01]  /*f750*/  FFMA.FTZ R12, R3.reuse, R8, -R6 ;  /* 0x00000008030c7223 */ /* 0x040fe20000010806 */
[----:B------:R-:W-:Y:S02]  /*f760*/  HADD2.F32 R14, -RZ, R14.H1_H1 ;  /* 0x3000000eff0e7230 */ /* 0x000fe40000004100 */
[C---:B------:R-:W-:Y:S01]  /*f770*/  FMUL.FTZ R6, R26.reuse, R11 ;  /* 0x0000000b1a067220 */ /* 0x040fe20000410000 */
[----:B------:R-:W-:Y:S02]  /*f780*/  HADD2.F32 R8, -RZ, R40.H0_H0 ;  /* 0x20000028ff087230 */ /* 0x000fe40000004100 */
[-C--:B------:R-:W-:Y:S01]  /*f790*/  FMUL.FTZ R29, R26, R13.reuse ;  /* 0x0000000d1a1d7220 */ /* 0x080fe20000410000 */
[----:B------:R-:W-:Y:S01]  /*f7a0*/  FFMA.FTZ R26, R3, R10, R4 ;  /* 0x0000000a031a7223 */ /* 0x000fe20000010004 */
[C---:B------:R-:W-:Y:S01]  /*f7b0*/  FFMA.FTZ R13, R14.reuse, R13, R6 ;  /* 0x0000000d0e0d7223 */ /* 0x040fe20000010006 */
[----:B------:R-:W-:Y:S02]  /*f7c0*/  HADD2.F32 R6, -RZ, R32.H0_H0 ;  /* 0x20000020ff067230 */ /* 0x000fe40000004100 */
[----:B------:R-:W-:Y:S01]  /*f7d0*/  FFMA.FTZ R29, R14, R11, -R29 ;  /* 0x0000000b0e1d7223 */ /* 0x000fe2000001081d */
[--C-:B------:R-:W-:Y:S01]  /*f7e0*/  HADD2.F32 R4, -RZ, R21.reuse.H0_H0 ;  /* 0x20000015ff047230 */ /* 0x100fe20000004100 */
[----:B------:R-:W-:Y:S01]  /*f7f0*/  F2FP.SATFINITE.E4M3.F32.PACK_AB_MERGE_C R44, R44, R45, RZ ;  /* 0x0000002d2c2c723e */ /* 0x000fe200048070ff */
[----:B------:R-:W-:Y:S01]  /*f800*/  HADD2.F32 R40, -RZ, R40.H1_H1 ;  /* 0x30000028ff287230 */ /* 0x000fe20000004100 */
[----:B------:R-:W-:Y:S01]  /*f810*/  F2FP.SATFINITE.E4M3.F32.PACK_AB_MERGE_C R39, R46, R39, RZ ;  /* 0x000000272e27723e */ /* 0x000fe200048070ff */
[----:B------:R-:W-:-:S02]  /*f820*/  HADD2.F32 R21, -RZ, R21.H1_H1 ;  /* 0x30000015ff157230 */ /* 0x000fc40000004100 */
[C---:B------:R-:W-:Y:S01]  /*f830*/  FMUL.FTZ R10, R4.reuse, R8 ;  /* 0x00000008040a7220 */ /* 0x040fe20000410000 */
[----:B------:R-:W-:Y:S02]  /*f840*/  HADD2.F32 R32, -RZ, R32.H1_H1 ;  /* 0x30000020ff207230 */ /* 0x000fe40000004100 */
[----:B------:R-:W-:Y:S01]  /*f850*/  FMUL.FTZ R11, R4, R6 ;  /* 0x00000006040b7220 */ /* 0x000fe20000410000 */
[--C-:B------:R-:W-:Y:S02]  /*f860*/  HADD2.F32 R3, -RZ, R7.reuse.H0_H0 ;  /* 0x20000007ff037230 */ /* 0x100fe40000004100 */
[C---:B------:R-:W-:Y:S01]  /*f870*/  FMUL.FTZ R4, R21.reuse, R40 ;  /* 0x0000002815047220 */ /* 0x040fe20000410000 */
[----:B------:R-:W-:Y:S02]  /*f880*/  HADD2.F32 R7, -RZ, R7.H1_H1 ;  /* 0x30000007ff077230 */ /* 0x000fe40000004100 */
[----:B------:R-:W-:Y:S01]  /*f890*/  FMUL.FTZ R21, R21, R32 ;  /* 0x0000002015157220 */ /* 0x000fe20000410000 */
[----:B------:R-:W-:Y:S01]  /*f8a0*/  F2FP.SATFINITE.E4M3.F32.PACK_AB_MERGE_C R12, R29, R12, RZ ;  /* 0x0000000c1d0c723e */ /* 0x000fe200048070ff */
        /* <DEDUP_REMOVED lines=9> */
[----:B------:R-:W-:Y:S02]  /*f940*/  F2FP.SATFINITE.E4M3.F32.PACK_AB_MERGE_C R5, R42, R5, R44 ;  /* 0x000000052a05723e */ /* 0x000fe4000480702c */
[----:B------:R-:W-:-:S02]  /*f950*/  F2FP.SATFINITE.E4M3.F32.PACK_AB_MERGE_C R7, R48, R43, R7 ;  /* 0x0000002b3007723e */ /* 0x000fc40004807007 */
[----:B------:R-:W-:Y:S02]  /*f960*/  F2FP.SATFINITE.E4M3.F32.PACK_AB_MERGE_C R4, R20, R15, R4 ;  /* 0x0000000f1404723e */ /* 0x000fe40004807004 */
[----:B------:R-:W-:Y:S02]  /*f970*/  F2FP.SATFINITE.E4M3.F32.PACK_AB_MERGE_C R6, R3, R6, R12 ;  /* 0x000000060306723e */ /* 0x000fe4000480700c */
[----:B------:R-:W-:Y:S02]  /*f980*/  F2FP.SATFINITE.E4M3.F32.PACK_AB_MERGE_C R9, R38, R9, R39 ;  /* 0x000000092609723e */ /* 0x000fe40004807027 */
[----:B------:R-:W-:Y:S01]  /*f990*/  F2FP.SATFINITE.E4M3.F32.PACK_AB_MERGE_C R11, R50, R37, R11 ;  /* 0x00000025320b723e */ /* 0x000fe2000480700b */
[----:B------:R3:W-:Y:S01]  /*f9a0*/  STS.128 [R49+0x14400], R4 ;  /* 0x0144000431007388 */ /* 0x0007e20000000c00 */
[----:B------:R-:W-:Y:S02]  /*f9b0*/  F2FP.SATFINITE.E4M3.F32.PACK_AB_MERGE_C R8, R24, R25, R8 ;  /* 0x000000191808723e */ /* 0x000fe40004807008 */
[----:B------:R-:W-:-:S05]  /*f9c0*/  F2FP.SATFINITE.E4M3.F32.PACK_AB_MERGE_C R10, R21, R10, R13 ;  /* 0x0000000a150a723e */ /* 0x000fca000480700d */
[----:B------:R3:W-:Y:S02]  /*f9d0*/  STS.128 [R0+0x14400], R8 ;  /* 0x0144000800007388 */ /* 0x0007e40000000c00 */
.L_x_1924:
[----:B------:R-:W-:Y:S05]  /*f9e0*/  BSYNC B0 ;  /* 0x0000000000007941 */ /* 0x000fea0003800000 */
.L_x_1910:
[----:B------:R-:W-:Y:S01]  /*f9f0*/  @!PT LDS RZ, [RZ] ;  /* 0x00000000fffff984 */ /* 0x000fe20000000800 */
[----:B------:R-:W-:Y:S01]  /*fa00*/  @!PT LDS RZ, [RZ] ;  /* 0x00000000fffff984 */ /* 0x000fe20000000800 */
[----:B------:R-:W-:Y:S01]  /*fa10*/  @!PT LDS RZ, [RZ] ;  /* 0x00000000fffff984 */ /* 0x000fe20000000800 */
[----:B------:R-:W-:Y:S01]  /*fa20*/  @!PT LDS RZ, [RZ] ;  /* 0x00000000fffff984 */ /* 0x000fe20000000800 */
[----:B------:R0:W-:Y:S06]  /*fa30*/  MEMBAR.ALL.CTA ;  /* 0x0000000000007992 */ /* 0x0001ec0000008000 */
[----:B0-----:R-:W0:Y:S01]  /*fa40*/  FENCE.VIEW.ASYNC.S ;  /* 0x00000000000073c6 */ /* 0x001e220000000000 */
[----:B------:R-:W-:Y:S05]  /*fa50*/  WARPSYNC.ALL ;  /* 0x0000000000007948 */ /* 0x000fea0003800000 */
[----:B0-----:R-:W-:Y:S06]  /*fa60*/  BAR.SYNC.DEFER_BLOCKING 0xd, 0x100 ;  /* 0x0344000000007b1d */ /* 0x001fec0000010000 */
.L_x_1907:
[----:B0123--:R-:W2:Y:S02]  /*fa70*/  LDL R0, [R1+0x4] ;  /* 0x0000040001007983 */ /* 0x00fea40000100800 */
[----:B--2---:R-:W-:-:S13]  /*fa80*/  R2UR UR4, R0 ;  /* 0x00000000000472ca */ /* 0x004fda00000e0000 */
[----:B------:R-:W-:-:S05]  /*fa90*/  IMAD.U32 R0, RZ, RZ, UR4 ;  /* 0x00000004ff007e24 */ /* 0x000fca000f8e00ff */
[----:B------:R-:W-:-:S13]  /*faa0*/  ISETP.NE.AND P0, PT, R0, 0x3, PT ;  /* 0x000000030000780c */ /* 0x000fda0003f05270 */
[----:B------:R-:W-:Y:S05]  /*fab0*/  @!P0 BRA `(.L_x_1934) ;  /* 0x0000000000048947 */ /* 0x000fea0003800000 */
[----:B------:R-:W-:Y:S01]  /*fac0*/  BPT.TRAP 0x1 ;  /* 0x000000040000795c */ /* 0x000fe20000300000 */
.L_x_1934:
[----:B----4-:R-:W-:Y:S01]  /*fad0*/  IMAD R14, R190, 0x8, R17 ;  /* 0x00000008be0e7824 */ /* 0x010fe200078e0211 */
[----:B------:R-:W-:-:S04]  /*fae0*/  SHF.L.U32 R3, R192, 0x1f, RZ ;  /* 0x0000001fc0037819 */ /* 0x000fc800000006ff */
[----:B------:R0:W1:Y:S01]  /*faf0*/  SYNCS.PHASECHK.TRANS64.TRYWAIT P1, [R14+URZ+0x22830], R3 ;  /* 0x022830030e0075a7 */ /* 0x000062000802017f */
[----:B------:R-:W-:Y:S05]  /*fb00*/  @!P0 BRA `(.L_x_1935) ;  /* 0x0000000000048947 */ /* 0x000fea0003800000 */
[----:B------:R-:W-:Y:S01]  /*fb10*/  BPT.TRAP 0x1 ;  /* 0x000000040000795c */ /* 0x000fe20000300000 */
.L_x_1935:
[----:B------:R-:W-:-:S05]  /*fb20*/  VIADD R0, R17, 0x18400 ;  /* 0x0001840011007836 */ /* 0x000fca0000000000 */
[----:B------:R-:W-:-:S04]  /*fb30*/  SHF.R.U32.HI R0, RZ, 0x4, R0 ;  /* 0x00000004ff007819 */ /* 0x000fc80000011600 */
[----:B------:R-:W-:-:S04]  /*fb40*/  LOP3.LUT R0, R0, 0x3fff, RZ, 0xc0, !PT ;  /* 0x00003fff00007812 */ /* 0x000fc800078ec0ff */
[----:B------:R-:W-:-:S05]  /*fb50*/  LOP3.LUT R203, R0, 0x10000, RZ, 0xfc, !PT ;  /* 0x0001000000cb7812 */ /* 0x000fca00078efcff */
[----:B-----5:R-:W-:Y:S01]  /*fb60*/  IMAD R4, R190, 0x500, R203 ;  /* 0x00000500be047824 */ /* 0x020fe200078e02cb */
[----:B-1----:R-:W-:Y:S06]  /*fb70*/  @P1 BRA `(.L_x_1936) ;  /* 0x0000000000081947 */ /* 0x002fec0003800000 */
[----:B------:R-:W1:Y:S02]  /*fb80*/  SYNCS.PHASECHK.TRANS64.TRYWAIT P1, [R14+URZ+0x22830], R3 ;  /* 0x022830030e0075a7 */ /* 0x000e64000802017f */
[----:B-1----:R-:W-:Y:S05]  /*fb90*/  @!P1 BRA `(.L_x_1937) ;  /* 0x000001f8008c9947 */ /* 0x002fea0003800000 */
.L_x_1936:
[----:B------:R-:W-:Y:S01]  /*fba0*/  IMAD.MOV.U32 R5, RZ, RZ, 0x40000040 ;  /* 0x40000040ff057424 */ /* 0x000fe200078e00ff */
[----:B------:R-:W-:Y:S01]  /*fbb0*/  LOP3.LUT R10, R36, 0x10000, RZ, 0xfc, !PT ;  /* 0x00010000240a7812 */ /* 0x000fe200078efcff */
[----:B------:R-:W-:Y:S01]  /*fbc0*/  IMAD.MOV.U32 R11, RZ, RZ, 0x40000040 ;  /* 0x40000040ff0b7424 */ /* 0x000fe200078e00ff */
[----:B------:R-:W-:Y:S05]  /*fbd0*/  WARPSYNC.ALL ;  /* 0x0000000000007948 */ /* 0x000fea0003800000 */
[C---:B------:R-:W-:Y:S01]  /*fbe0*/  R2UR UR6, R4.reuse ;  /* 0x00000000040672ca */ /* 0x040fe200000e0000 */
[----:B------:R-:W-:Y:S01]  /*fbf0*/  WARPGROUP.ARRIVE ;  /* 0x00000000000079c5 */ /* 0x000fe20000000000 */
[----:B------:R-:W-:Y:S01]  /*fc00*/  R2UR UR7, R5 ;  /* 0x00000000050772ca */ /* 0x000fe200000e0000 */
        /* <DEDUP_REMOVED lines=8> */
[----:B------:R-:W-:Y:S01]  /*fc90*/  VIADD R6, R4, 0x300 ;  /* 0x0000030004067836 */ /* 0x000fe20000000000 */
[----:B------:R-:W-:Y:S01]  /*fca0*/  R2UR UR8, R10 ;  /* 0x000000000a0872ca */ /* 0x000fe200000e0000 */
[----:B------:R-:W-:Y:S01]  /*fcb0*/  VIADD R12, R4, 0x400 ;  /* 0x00000400040c7836 */ /* 0x000fe20000000000 */
[----:B------:R-:W-:Y:S01]  /*fcc0*/  R2UR UR9, R11 ;  /* 0x000000000b0972ca */ /* 0x000fe200000e0000 */
[----:B------:R-:W-:Y:S01]  /*fcd0*/  IMAD.MOV.U32 R13, RZ, RZ, 0x40000040 ;  /* 0x40000040ff0d7424 */ /* 0x000fe200078e00ff */
[----:B------:R-:W-:Y:S01]  /*fce0*/  R2UR UR14, R8 ;  /* 0x00000000080e72ca */ /* 0x000fe200000e0000 */
[----:B------:R-:W-:Y:S01]  /*fcf0*/  VIADD R8, R4, 0x102 ;  /* 0x0000010204087836 */ /* 0x000fe20000000000 */
[----:B------:R-:W-:Y:S01]  /*fd00*/  R2UR UR15, R9 ;  /* 0x00000000090f72ca */ /* 0x000fe200000e0000 */
[----:B------:R-:W-:Y:S01]  /*fd10*/  QGMMA.64x32x32.F32.E4M3.E4M3 R88, gdesc[UR4], RZ, !UPT, gsb0 ;  /* 0x00600000045879f3 */ /* 0x000fe2000c0008ff */
        /* <DEDUP_REMOVED lines=19> */
[----:B------:R-:W-:Y:S01]  /*fe50*/  IMAD.MOV.U32 R107, RZ, RZ, 0x40000040 ;  /* 0x40000040ff6b7424 */ /* 0x000fe200078e00ff */
        /* <DEDUP_REMOVED lines=94> */
[----:B------:R-:W-:Y:S01]  /*10440*/  R2UR UR5, R5 ;  /* 0x00000000050572ca */ /* 0x000fe200000e0000 */
[----:B------:R-:W-:Y:S02]  /*10450*/  WARPGROUP.DEPBAR.LE gsb0, 0x0 ;  /* 0x00008000000079c5 */ /* 0x000fe40000010000 */
[----:B------:R-:W-:-:S06]  /*10460*/  WARPGROUP.ARRIVE ;  /* 0x00000000000079c5 */ /* 0x000fcc0000000000 */
[----:B------:R-:W-:Y:S01]  /*10470*/  QGMMA.64x32x32.F32.E4M3.E4M3 R72, gdesc[UR8], R72, gsb0 ;  /* 0x00600000084879f3 */ /* 0x000fe20008000848 */
[----:B------:R-:W-:Y:S01]  /*10480*/  R2UR UR10, R20 ;  /* 0x00000000140a72ca */ /* 0x000fe200000e0000 */
[----:B------:R-:W-:Y:S01]  /*10490*/  VIADD R20, R4, 0x306 ;  /* 0x0000030604147836 */ /* 0x000fe20000000000 */
[----:B------:R-:W-:Y:S01]  /*104a0*/  R2UR UR11, R21 ;  /* 0x00000000150b72ca */ /* 0x000fe200000e0000 */
[----:B------:R-:W-:Y:S01]  /*104b0*/  VIADD R4, R10, 0x6 ;  /* 0x000000060a047836 */ /* 0x000fe20000000000 */
[----:B------:R-:W-:Y:S01]  /*104c0*/  R2UR UR9, R5 ;  /* 0x00000000050972ca */ /* 0x000fe200000e0000 */
[----:B------:R-:W-:-:S03]  /*104d0*/  IMAD.MOV.U32 R21, RZ, RZ, 0x40000040 ;  /* 0x40000040ff157424 */ /* 0x000fc600078e00ff */
[C---:B------:R-:W-:Y:S02]  /*104e0*/  R2UR UR4, R4.reuse ;  /* 0x00000000040472ca */ /* 0x040fe400000e0000 */
        /* <DEDUP_REMOVED lines=40> */
.L_x_1938:
[----:B------:R-:W2:Y:S01]  /*10770*/  LDL R0, [R1] ;  /* 0x0000000001007983 */ /* 0x000ea20000100800 */
[----:B------:R-:W3:Y:S01]  /*10780*/  LDC R222, c[0x0][0x448] ;  /* 0x00011200ffde7b82 */ /* 0x000ee20000000800 */
[----:B01----:R-:W-:Y:S01]  /*10790*/  IMAD.IADD R3, R208, 0x1, R201 ;  /* 0x00000001d0037824 */ /* 0x003fe200078e02c9 */
[----:B------:R-:W-:Y:S01]  /*107a0*/  LOP3.LUT R22, R22, 0xffffffef, RZ, 0xc0, !PT ;  /* 0xffffffef16167812 */ /* 0x000fe200078ec0ff */
[----:B------:R-:W-:-:S04]  /*107b0*/  IMAD.MOV.U32 R116, RZ, RZ, -0xa0 ;  /* 0xffffff60ff747424 */ /* 0x000fc800078e00ff */
[----:B------:R-:W-:Y:S01]  /*107c0*/  IMAD R116, R105, R116, 0xa1 ;  /* 0x000000a169747424 */ /* 0x000fe200078e0274 */
[----:B------:R-:W0:Y:S04]  /*107d0*/  LDC.64 R20, c[0x0][0x9e0] ;  /* 0x00027800ff147b82 */ /* 0x000e280000000a00 */
[----:B------:R-:W-:Y:S01]  /*107e0*/  IADD3 R12, R198, R116, -R199 ;  /* 0x00000074c60c7210 */ /* 0x000fe20007ffe8c7 */
[----:B------:R-:W-:-:S04]  /*107f0*/  VIADD R116, R116, 0xffffffff ;  /* 0xffffffff74747836 */ /* 0x000fc80000000000 */
[----:B------:R-:W-:Y:S02]  /*10800*/  IMAD.IADD R15, R12, 0x1, -R197 ;  /* 0x000000010c0f7824 */ /* 0x000fe400078e0ac5 */
[----:B------:R-:W-:Y:S01]  /*10810*/  IMAD.IADD R106, R116, 0x1, -R199 ;  /* 0x00000001746a7824 */ /* 0x000fe200078e0ac7 */
[----:B---3--:R-:W-:-:S13]  /*10820*/  ISETP.NE.AND P1, PT, R222, 0x1, PT ;  /* 0x00000001de00780c */ /* 0x008fda0003f25270 */
[----:B------:R-:W1:Y:S01]  /*10830*/  @P1 LDC R13, c[0x0][0x450] ;  /* 0x00011400ff0d1b82 */ /* 0x000e620000000800 */
[----:B------:R-:W-:-:S04]  /*10840*/  @P1 LOP3.LUT R22, R22, 0x10, RZ, 0xfc, !PT ;  /* 0x0000001016161812 */ /* 0x000fc800078efcff */
[----:B------:R-:W-:Y:S02]  /*10850*/  LOP3.LUT R22, R22, 0xfffffff7, RZ, 0xc0, !PT ;  /* 0xfffffff716167812 */ /* 0x000fe400078ec0ff */
[----:B--2---:R-:W-:Y:S02]  /*10860*/  R2UR UR4, R0 ;  /* 0x00000000000472ca */ /* 0x004fe400000e0000 */
[----:B------:R-:W2:Y:S02]  /*10870*/  @P1 LDC R0, c[0x0][0x44c] ;  /* 0x00011300ff001b82 */ /* 0x000ea40000000800 */
[----:B--2---:R-:W-:-:S05]  /*10880*/  @P1 IMAD.HI.U32 R0, R3, R0, RZ ;  /* 0x0000000003001227 */ /* 0x004fca00078e00ff */
[----:B-1----:R-:W-:Y:S01]  /*10890*/  @P1 SHF.R.U32.HI R3, RZ, R13, R0 ;  /* 0x0000000dff031219 */ /* 0x002fe20000011600 */
[----:B------:R-:W-:Y:S01]  /*108a0*/  VIADD R0, R14, 0x22840 ;  /* 0x000228400e007836 */ /* 0x000fe20000000000 */
[----:B0-----:R-:W-:Y:S02]  /*108b0*/  ISETP.GE.AND P1, PT, R21, 0x1, PT ;  /* 0x000000011500780c */ /* 0x001fe40003f26270 */
[----:B------:R-:W-:Y:S01]  /*108c0*/  IMAD.U32 R13, RZ, RZ, UR4 ;  /* 0x00000004ff0d7e24 */ /* 0x000fe2000f8e00ff */
[----:B------:R-:W-:Y:S01]  /*108d0*/  ULDC UR4, c[0x0][0x9dc] ;  /* 0x0002770000047ab9 */ /* 0x000fe20000000800 */
[----:B------:R-:W0:Y:S03]  /*108e0*/  SHFL.IDX PT, R107, R3, RZ, 0x1c1f ;  /* 0x001c1fff036b7589 */ /* 0x000e2600000e0000 */
[----:B------:R-:W-:Y:S01]  /*108f0*/  PRMT R0, R13, 0x654, R0 ;  /* 0x000006540d007816 */ /* 0x000fe20000000000 */
[----:B------:R-:W-:Y:S01]  /*10900*/  IMAD.U32 R13, RZ, RZ, UR4 ;  /* 0x00000004ff0d7e24 */ /* 0x000fe2000f8e00ff */
[----:B------:R-:W-:-:S02]  /*10910*/  ULOP3.LUT UR4, URZ, UR4, URZ, 0x33, !UPT ;  /* 0x000000043f047292 */ /* 0x000fc4000f8e333f */
[----:B------:R1:W-:Y:S02]  /*10920*/  SYNCS.ARRIVE.TRANS64.RED.A1T0 RZ, [R0+URZ], RZ ;  /* 0x000000ff00ff79a7 */ /* 0x0003e4000810043f */
[----:B------:R-:W-:Y:S02]  /*10930*/  @P1 LOP3.LUT R22, R22, 0x8, RZ, 0xfc, !PT ;  /* 0x0000000816161812 */ /* 0x000fe400078efcff */
[C---:B------:R-:W-:Y:S02]  /*10940*/  VIADD R12, R15.reuse, UR4 ;  /* 0x000000040f0c7c36 */ /* 0x040fe40008000000 */
[----:B------:R-:W-:Y:S02]  /*10950*/  IMAD.IADD R15, R15, 0x1, R20 ;  /* 0x000000010f0f7824 */ /* 0x000fe400078e0214 */
[----:B-1----:R-:W-:-:S05]  /*10960*/  IMAD R0, R105, -0xa0, R198 ;  /* 0xffffff6069007824 */ /* 0x002fca00078e02c6 */
[----:B------:R-:W-:Y:S01]  /*10970*/  IADD3 R0, -R199, 0xa0, R0 ;  /* 0x000000a0c7007810 */ /* 0x000fe20007ffe100 */
[----:B0-----:R-:W-:-:S03]  /*10980*/  IMAD.IADD R114, R12, 0x1, R107 ;  /* 0x000000010c727824 */ /* 0x001fc600078e026b */
[----:B------:R-:W-:Y:S01]  /*10990*/  VIADDMNMX R14, R107, R15, R0, PT ;  /* 0x0000000f6b0e7246 */ /* 0x000fe20003800100 */
[----:B------:R-:W-:Y:S06]  /*109a0*/  @!P1 BRA `(.L_x_1939) ;  /* 0x00000000004c9947 */ /* 0x000fec0003800000 */
[----:B------:R-:W-:Y:S01]  /*109b0*/  IADD3 R107, -R197, R198, R107 ;  /* 0x000000c6c56b7210 */ /* 0x000fe20007ffe16b */
[----:B------:R-:W-:Y:S03]  /*109c0*/  BSSY B0, `(.L_x_1940) ;  /* 0x000000e000007945 */ /* 0x000fe60003800000 */
[----:B------:R-:W-:-:S13]  /*109d0*/  ISETP.GT.AND P1, PT, R107, -0x1, PT ;  /* 0xffffffff6b00780c */ /* 0x000fda0003f24270 */
        /* <DEDUP_REMOVED lines=8> */
.L_x_1941:
[----:B------:R-:W-:-:S13]  /*10a60*/  ISETP.NE.AND P1, PT, R21, 0x1, PT ;  /* 0x000000011500780c */ /* 0x000fda0003f25270 */
[----:B------:R-:W0:Y:S02]  /*10a70*/  @P1 LDC.64 R108, c[0x0][0x9e8] ;  /* 0x00027a00ff6c1b82 */ /* 0x000e240000000a00 */
[----:B0-----:R-:W-:-:S05]  /*10a80*/  @P1 IMAD.HI.U32 R108, R107, R108, RZ ;  /* 0x0000006c6b6c1227 */ /* 0x001fca00078e00ff */
[----:B------:R-:W-:-:S07]  /*10a90*/  @P1 SHF.R.U32.HI R107, RZ, R109, R108 ;  /* 0x0000006dff6b1219 */ /* 0x000fce000001166c */
.L_x_1942:
[----:B------:R-:W-:Y:S05]  /*10aa0*/  BSYNC B0 ;  /* 0x0000000000007941 */ /* 0x000fea0003800000 */
.L_x_1940:
[----:B------:R-:W-:-:S05]  /*10ab0*/  IMAD R107, R107, R21, R106 ;  /* 0x000000156b6b7224 */ /* 0x000fca00078e026a */
[----:B------:R-:W-:Y:S02]  /*10ac0*/  VIMNMX R114, R114, R107, !PT ;  /* 0x0000006b72727248 */ /* 0x000fe40007fe0100 */
[----:B------:R-:W-:-:S07]  /*10ad0*/  VIADDMNMX R14, R107, R21, R14, PT ;  /* 0x000000156b0e7246 */ /* 0x000fce000380010e */
.L_x_1939:
[C---:B------:R-:W-:Y:S01]  /*10ae0*/  ISETP.GE.AND P1, PT, R116.reuse, 0x2, PT ;  /* 0x000000027400780c */ /* 0x040fe20003f26270 */
[----:B------:R-:W0:Y:S01]  /*10af0*/  SHFL.IDX PT, R3, R3, 0x1, 0x1c1f ;  /* 0x003c1f0003037f89 */ /* 0x000e2200000e0000 */
[----:B------:R-:W-:Y:S02]  /*10b00*/  ISETP.GE.AND P2, PT, R116, 0x9, PT ;  /* 0x000000097400780c */ /* 0x000fe40003f46270 */
[----:B------:R-:W-:Y:S02]  /*10b10*/  P2R R118, PR, RZ, 0x2 ;  /* 0x00000002ff767803 */ /* 0x000fe40000000000 */
[----:B------:R-:W-:Y:S02]  /*10b20*/  ISETP.GT.AND P1, PT, R114, 0x1, !P1 ;  /* 0x000000017200780c */ /* 0x000fe40004f24270 */
[----:B------:R-:W-:Y:S02]  /*10b30*/  P2R R108, PR, RZ, 0x4 ;  /* 0x00000004ff6c7803 */ /* 0x000fe40000000000 */
[----:B------:R-:W-:-:S02]  /*10b40*/  ISETP.LT.OR P1, PT, R14, 0x2, P1 ;  /* 0x000000020e00780c */ /* 0x000fc40000f21670 */
[----:B------:R-:W-:Y:S02]  /*10b50*/  ISETP.GE.AND P5, PT, R116, 0x2a, PT ;  /* 0x0000002a7400780c */ /* 0x000fe40003fa6270 */
[----:B------:R-:W-:Y:S02]  /*10b60*/  FSEL R107, R89, -INF , !P1 ;  /* 0xff800000596b7808 */ /* 0x000fe40004800000 */
[----:B------:R-:W-:Y:S02]  /*10b70*/  ISETP.GT.AND P1, PT, R114, 0x8, !P2 ;  /* 0x000000087200780c */ /* 0x000fe40005724270 */
[----:B------:R-:W-:Y:S02]  /*10b80*/  ISETP.GE.AND P2, PT, R116, 0xa, PT ;  /* 0x0000000a7400780c */ /* 0x000fe40003f46270 */
[----:B------:R-:W-:Y:S02]  /*10b90*/  ISETP.LT.OR P1, PT, R14, 0x9, P1 ;  /* 0x000000090e00780c */ /* 0x000fe40000f21670 */
[----:B------:R-:W-:-:S02]  /*10ba0*/  P2R R130, PR, RZ, 0x20 ;  /* 0x00000020ff827803 */ /* 0x000fc40000000000 */
[----:B------:R-:W-:Y:S01]  /*10bb0*/  FSEL R89, R92, -INF , !P1 ;  /* 0xff8000005c597808 */ /* 0x000fe20004800000 */
[----:B0-----:R-:W-:Y:S01]  /*10bc0*/  IMAD.IADD R12, R12, 0x1, R3 ;  /* 0x000000010c0c7824 */ /* 0x001fe200078e0203 */
[----:B------:R-:W-:Y:S02]  /*10bd0*/  ISETP.GT.AND P1, PT, R114, 0x9, !P2 ;  /* 0x000000097200780c */ /* 0x000fe40005724270 */
[----:B------:R-:W-:Y:S02]  /*10be0*/  P2R R92, PR, RZ, 0x4 ;  /* 0x00000004ff5c7803 */ /* 0x000fe40000000000 */
        /* <DEDUP_REMOVED lines=11> */
[----:B------:R-:W-:Y:S02]  /*10ca0*/  ISETP.GE.AND P2, PT, R116, 0x19, PT ;  /* 0x000000197400780c */ /* 0x000fe40003f46270 */
[----:B------:R-:W-:Y:S02]  /*10cb0*/  FSEL R97, R97, -INF , !P1 ;  /* 0xff80000061617808 */ /* 0x000fe40004800000 */
[----:B------:R-:W-:Y:S02]  /*10cc0*/  ISETP.GT.AND P1, PT, R114, 0x18, !P2 ;  /* 0x000000187200780c */ /* 0x000fe40005724270 */
[----:B------:R-:W-:-:S02]  /*10cd0*/  P2R R112, PR, RZ, 0x4 ;  /* 0x00000004ff707803 */ /* 0x000fc40000000000 */
[----:B------:R-:W-:Y:S02]  /*10ce0*/  ISETP.LT.OR P1, PT, R14, 0x19, P1 ;  /* 0x000000190e00780c */ /* 0x000fe40000f21670 */
[----:B------:R-:W-:Y:S02]  /*10cf0*/  ISETP.GE.AND P2, PT, R116, 0x1a, PT ;  /* 0x0000001a7400780c */ /* 0x000fe40003f46270 */
[----:B------:R-:W-:Y:S02]  /*10d00*/  FSEL R111, R100, -INF , !P1 ;  /* 0xff800000646f7808 */ /* 0x000fe40004800000 */
[----:B------:R-:W-:Y:S02]  /*10d10*/  ISETP.GT.AND P1, PT, R114, 0x19, !P2 ;  /* 0x000000197200780c */ /* 0x000fe40005724270 */
[----:B------:R-:W-:Y:S02]  /*10d20*/  P2R R100, PR, RZ, 0x4 ;  /* 0x00000004ff647803 */ /* 0x000fe40000000000 */
[----:B------:R-:W-:-:S02]  /*10d30*/  ISETP.LT.OR P1, PT, R14, 0x1a, P1 ;  /* 0x0000001a0e00780c */ /* 0x000fc40000f21670 */
[----:B------:R-:W-:Y:S02]  /*10d40*/  VIADDMNMX R0, R3, R15, R0, PT ;  /* 0x0000000f03007246 */ /* 0x000fe40003800100 */
        /* <DEDUP_REMOVED lines=156> */
[----:B------:R-:W-:-:S04]  /*11710*/  ISETP.GT.AND P6, PT, R114, 0x99, !P6 ;  /* 0x000000997200780c */ /* 0x000fc800077c4270 */
[----:B------:R-:W-:-:S04]  /*11720*/  ISETP.LT.OR P6, PT, R14, 0x9a, P6 ;  /* 0x0000009a0e00780c */ /* 0x000fc800037c1670 */
[----:B------:R-:W-:Y:S02]  /*11730*/  FSEL R37, R37, -INF , !P6 ;  /* 0xff80000025257808 */ /* 0x000fe40007000000 */
[----:B------:R-:W-:-:S13]  /*11740*/  ISETP.GE.AND P6, PT, R21, 0x1, PT ;  /* 0x000000011500780c */ /* 0x000fda0003fc6270 */
[----:B------:R-:W-:Y:S05]  /*11750*/  @!P6 BRA `(.L_x_1943) ;  /* 0x00000000004ce947 */ /* 0x000fea0003800000 */
        /* <DEDUP_REMOVED lines=11> */
.L_x_1945:
[----:B------:R-:W-:-:S13]  /*11810*/  ISETP.NE.AND P6, PT, R21, 0x1, PT ;  /* 0x000000011500780c */ /* 0x000fda0003fc5270 */
[----:B------:R-:W0:Y:S02]  /*11820*/  @P6 LDC.64 R14, c[0x0][0x9e8] ;  /* 0x00027a00ff0e6b82 */ /* 0x000e240000000a00 */
[----:B0-----:R-:W-:-:S05]  /*11830*/  @P6 IMAD.HI.U32 R14, R3, R14, RZ ;  /* 0x0000000e030e6227 */ /* 0x001fca00078e00ff */
[----:B------:R-:W-:-:S07]  /*11840*/  @P6 SHF.R.U32.HI R3, RZ, R15, R14 ;  /* 0x0000000fff036219 */ /* 0x000fce000001160e */
.L_x_1946:
[----:B------:R-:W-:Y:S05]  /*11850*/  BSYNC B0 ;  /* 0x0000000000007941 */ /* 0x000fea0003800000 */
.L_x_1944:
[----:B------:R-:W-:-:S05]  /*11860*/  IMAD R3, R3, R21, R106 ;  /* 0x0000001503037224 */ /* 0x000fca00078e026a */
[----:B------:R-:W-:Y:S02]  /*11870*/  VIMNMX R12, R12, R3, !PT ;  /* 0x000000030c0c7248 */ /* 0x000fe40007fe0100 */
[----:B------:R-:W-:-:S07]  /*11880*/  VIADDMNMX R0, R3, R21, R0, PT ;  /* 0x0000001503007246 */ /* 0x000fce0003800100 */
.L_x_1943:
[----:B------:R-:W-:Y:S02]  /*11890*/  ISETP.GT.AND P1, PT, R12, 0x20, !P1 ;  /* 0x000000200c00780c */ /* 0x000fe40004f24270 */
[----:B------:R-:W-:Y:S02]  /*118a0*/  ISETP.NE.AND P6, PT, R134, RZ, PT ;  /* 0x000000ff8600720c */ /* 0x000fe40003fc5270 */
[----:B------:R-:W-:Y:S02]  /*118b0*/  ISETP.LT.OR P1, PT, R0, 0x21, P1 ;  /* 0x000000210000780c */ /* 0x000fe40000f21670 */
[----:B------:R-:W-:Y:S02]  /*118c0*/  ISETP.GT.AND P3, PT, R12, 0x28, !P3 ;  /* 0x000000280c00780c */ /* 0x000fe40005f64270 */
[----:B------:R-:W-:Y:S02]  /*118d0*/  FSEL R15, R74, -INF , !P1 ;  /* 0xff8000004a0f7808 */ /* 0x000fe40004800000 */
[----:B------:R-:W-:-:S02]  /*118e0*/  ISETP.NE.AND P1, PT, R130, RZ, PT ;  /* 0x000000ff8200720c */ /* 0x000fc40003f25270 */
[----:B------:R-:W-:Y:S02]  /*118f0*/  ISETP.LT.OR P3, PT, R0, 0x29, P3 ;  /* 0x000000290000780c */ /* 0x000fe40001f61670 */
[----:B------:R-:W-:Y:S02]  /*11900*/  ISETP.GT.AND P1, PT, R12, 0x29, !P1 ;  /* 0x000000290c00780c */ /* 0x000fe40004f24270 */
[----:B------:R-:W-:Y:S02]  /*11910*/  FSEL R145, R78, -INF , !P3 ;  /* 0xff8000004e917808 */ /* 0x000fe40005800000 */
[----:B------:R-:W-:Y:S02]  /*11920*/  ISETP.LT.OR P1, PT, R0, 0x2a, P1 ;  /* 0x0000002a0000780c */ /* 0x000fe40000f21670 */
[----:B------:R-:W-:Y:S02]  /*11930*/  ISETP.GT.AND P2, PT, R12, 0x21, !P2 ;  /* 0x000000210c00780c */ /* 0x000fe40005744270 */
[----:B------:R-:W-:-:S02]  /*11940*/  FSEL R79, R79, -INF , !P1 ;  /* 0xff8000004f4f7808 */ /* 0x000fc40004800000 */
[----:B------:R-:W-:Y:S02]  /*11950*/  ISETP.GT.AND P1, PT, R12, 0x30, !P6 ;  /* 0x000000300c00780c */ /* 0x000fe40007724270 */
[----:B------:R-:W-:Y:S02]  /*11960*/  ISETP.NE.AND P3, PT, R136, RZ, PT ;  /* 0x000000ff8800720c */ /* 0x000fe40003f65270 */
[C---:B------:R-:W-:Y:S02]  /*11970*/  ISETP.LT.OR P1, PT, R0.reuse, 0x31, P1 ;  /* 0x000000310000780c */ /* 0x040fe40000f21670 */
[----:B------:R-:W-:Y:S02]  /*11980*/  ISETP.LT.OR P2, PT, R0, 0x22, P2 ;  /* 0x000000220000780c */ /* 0x000fe40001741670 */
[----:B------:R-:W-:Y:S02]  /*11990*/  FSEL R147, R82, -INF , !P1 ;  /* 0xff80000052937808 */ /* 0x000fe40004800000 */
[----:B------:R-:W-:-:S02]  /*119a0*/  ISETP.NE.AND P1, PT, R128, RZ, PT ;  /* 0x000000ff8000720c */ /* 0x000fc40003f25270 */
[----:B------:R-:W-:Y:S02]  /*119b0*/  FSEL R75, R75, -INF , !P2 ;  /* 0xff8000004b4b7808 */ /* 0x000fe40005000000 */
[----:B------:R-:W-:Y:S02]  /*119c0*/  ISETP.GT.AND P1, PT, R12, 0x31, !P1 ;  /* 0x000000310c00780c */ /* 0x000fe40004f24270 */
[----:B------:R-:W-:Y:S02]  /*119d0*/  ISETP.NE.AND P2, PT, R138, RZ, PT ;  /* 0x000000ff8a00720c */ /* 0x000fe40003f45270 */
[----:B------:R-:W-:Y:S02]  /*119e0*/  ISETP.LT.OR P1, PT, R0, 0x32, P1 ;  /* 0x000000320000780c */ /* 0x000fe40000f21670 */
[----:B------:R-:W-:Y:S02]  /*119f0*/  ISETP.NE.AND P6, PT, R140, RZ, PT ;  /* 0x000000ff8c00720c */ /* 0x000fe40003fc5270 */
        /* <DEDUP_REMOVED lines=43> */
[----:B------:R-:W-:Y:S02]  /*11cb0*/  ISETP.GT.AND P1, PT, R12, 0x50, !P3 ;  /* 0x000000500c00780c */ /* 0x000fe40005f24270 */
[----:B------:R-:W-:Y:S02]  /*11cc0*/  ISETP.NE.AND P3, PT, R142, RZ, PT ;  /* 0x000000ff8e00720c */ /* 0x000fe40003f65270 */
[----:B------:R-:W-:Y:S02]  /*11cd0*/  ISETP.LT.OR P1, PT, R0, 0x51, P1 ;  /* 0x000000510000780c */ /* 0x000fe40000f21670 */
[----:B------:R-:W-:Y:S02]  /*11ce0*/  FMNMX.FTZ R14, R61, R14, !PT ;  /* 0x0000000e3d0e7209 */ /* 0x000fe40007810000 */
[----:B------:R-:W-:Y:S02]  /*11cf0*/  FSEL R155, R66, -INF , !P1 ;  /* 0xff800000429b7808 */ /* 0x000fe40004800000 */
[----:B------:R-:W-:-:S02]  /*11d00*/  ISETP.GT.AND P1, PT, R12, 0x51, !P2 ;  /* 0x000000510c00780c */ /* 0x000fc40005724270 */
[----:B------:R-:W-:Y:S02]  /*11d10*/  ISETP.NE.AND P2, PT, R144, RZ, PT ;  /* 0x000000ff9000720c */ /* 0x000fe40003f45270 */
[----:B------:R-:W-:Y:S02]  /*11d20*/  ISETP.LT.OR P1, PT, R0, 0x52, P1 ;  /* 0x000000520000780c */ /* 0x000fe40000f21670 */
[----:B------:R-:W-:Y:S02]  /*11d30*/  FMNMX.FTZ R14, R125, R14, !PT ;  /* 0x0000000e7d0e7209 */ /* 0x000fe40007810000 */
[----:B------:R-:W-:Y:S02]  /*11d40*/  FSEL R67, R67, -INF , !P1 ;  /* 0xff80000043437808 */ /* 0x000fe40004800000 */
[----:B------:R-:W-:Y:S02]  /*11d50*/  ISETP.GT.AND P1, PT, R12, 0x58, !P6 ;  /* 0x000000580c00780c */ /* 0x000fe40007724270 */
[----:B------:R-:W-:-:S02]  /*11d60*/  ISETP.NE.AND P6, PT, R118, RZ, PT ;  /* 0x000000ff7600720c */ /* 0x000fc40003fc5270 */
        /* <DEDUP_REMOVED lines=45> */
[----:B------:R-:W-:Y:S01]  /*12040*/  ISETP.NE.AND P1, PT, R44, RZ, PT ;  /* 0x000000ff2c00720c */ /* 0x000fe20003f25270 */
[----:B------:R-:W0:Y:S01]  /*12050*/  SHFL.BFLY PT, R3, R14, 0x2, 0x1f ;  /* 0x0c401f000e037f89 */ /* 0x000e2200000e0000 */
[C---:B------:R-:W-:Y:S02]  /*12060*/  ISETP.GT.AND P4, PT, R12.reuse, 0x91, !P4 ;  /* 0x000000910c00780c */ /* 0x040fe40006784270 */
[----:B------:R-:W-:-:S02]  /*12070*/  ISETP.GT.AND P1, PT, R12, 0x71, !P1 ;  /* 0x000000710c00780c */ /* 0x000fc40004f24270 */
[----:B------:R-:W-:Y:S02]  /*12080*/  ISETP.GT.AND P5, PT, R12, 0x98, !P5 ;  /* 0x000000980c00780c */ /* 0x000fe40006fa4270 */
[C---:B------:R-:W-:Y:S02]  /*12090*/  ISETP.LT.OR P1, PT, R0.reuse, 0x72, P1 ;  /* 0x000000720000780c */ /* 0x040fe40000f21670 */
[----:B------:R-:W-:Y:S02]  /*120a0*/  ISETP.LT.OR P4, PT, R0, 0x92, P4 ;  /* 0x000000920000780c */ /* 0x000fe40002781670 */
[----:B------:R-:W-:Y:S02]  /*120b0*/  FSEL R51, R51, -INF , !P1 ;  /* 0xff80000033337808 */ /* 0x000fe40004800000 */
[----:B------:R-:W-:Y:S02]  /*120c0*/  ISETP.GT.AND P1, PT, R12, 0x78, !P3 ;  /* 0x000000780c00780c */ /* 0x000fe40005f24270 */
[----:B------:R-:W-:-:S02]  /*120d0*/  ISETP.NE.AND P3, PT, R48, RZ, PT ;  /* 0x000000ff3000720c */ /* 0x000fc40003f65270 */
[C---:B------:R-:W-:Y:S02]  /*120e0*/  ISETP.LT.OR P1, PT, R0.reuse, 0x79, P1 ;  /* 0x000000790000780c */ /* 0x040fe40000f21670 */
[----:B------:R-:W-:Y:S02]  /*120f0*/  ISETP.LT.OR P5, PT, R0, 0x99, P5 ;  /* 0x000000990000780c */ /* 0x000fe40002fa1670 */
[----:B------:R-:W-:Y:S02]  /*12100*/  FSEL R165, R54, -INF , !P1 ;  /* 0xff80000036a57808 */ /* 0x000fe40004800000 */
[----:B------:R-:W-:Y:S02]  /*12110*/  ISETP.GT.AND P1, PT, R12, 0x79, !P2 ;  /* 0x000000790c00780c */ /* 0x000fe40005724270 */
[----:B------:R-:W-:Y:S02]  /*12120*/  ISETP.NE.AND P2, PT, R52, RZ, PT ;  /* 0x000000ff3400720c */ /* 0x000fe40003f45270 */
[----:B------:R-:W-:-:S02]  /*12130*/  ISETP.LT.OR P1, PT, R0, 0x7a, P1 ;  /* 0x0000007a0000780c */ /* 0x000fc40000f21670 */
[----:B------:R-:W-:Y:S02]  /*12140*/  FSEL R35, R35, -INF , !P4 ;  /* 0xff80000023237808 */ /* 0x000fe40006000000 */
        /* <DEDUP_REMOVED lines=33> */
[----:B------:R-:W-:-:S04]  /*12360*/  ISETP.NE.AND P1, PT, R40, RZ, PT ;  /* 0x000000ff2800720c */ /* 0x000fc80003f25270 */
[----:B------:R-:W-:-:S04]  /*12370*/  ISETP.GT.AND P1, PT, R12, 0x80, !P1 ;  /* 0x000000800c00780c */ /* 0x000fc80004f24270 */
[----:B------:R-:W-:-:S04]  /*12380*/  ISETP.LT.OR P1, PT, R0, 0x81, P1 ;  /* 0x000000810000780c */ /* 0x000fc80000f21670 */
[----:B------:R-:W-:Y:S02]  /*12390*/  FSEL R91, R26, -INF , !P1 ;  /* 0xff8000001a5b7808 */ /* 0x000fe40004800000 */
[----:B0-----:R-:W-:Y:S02]  /*123a0*/  FMNMX.FTZ R26, R14, R3, !PT ;  /* 0x000000030e1a7209 */ /* 0x001fe40007810000 */
[----:B------:R-:W-:-:S03]  /*123b0*/  ISETP.GT.AND P1, PT, R12, 0x81, !P3 ;  /* 0x000000810c00780c */ /* 0x000fc60005f24270 */
[----:B------:R-:W0:Y:S01]  /*123c0*/  SHFL.BFLY PT, R3, R26, 0x1, 0x1f ;  /* 0x0c201f001a037f89 */ /* 0x000e2200000e0000 */
[----:B------:R-:W-:-:S04]  /*123d0*/  ISETP.LT.OR P1, PT, R0, 0x82, P1 ;  /* 0x000000820000780c */ /* 0x000fc80000f21670 */
[----:B------:R-:W-:Y:S02]  /*123e0*/  FSEL R27, R27, -INF , !P1 ;  /* 0xff8000001b1b7808 */ /* 0x000fe40004800000 */
[----:B------:R-:W-:-:S04]  /*123f0*/  ISETP.GT.AND P1, PT, R12, 0x88, !P2 ;  /* 0x000000880c00780c */ /* 0x000fc80005724270 */
[----:B------:R-:W-:-:S04]  /*12400*/  ISETP.LT.OR P1, PT, R0, 0x89, P1 ;  /* 0x000000890000780c */ /* 0x000fc80000f21670 */
[----:B------:R-:W-:Y:S02]  /*12410*/  FSEL R95, R30, -INF , !P1 ;  /* 0xff8000001e5f7808 */ /* 0x000fe40004800000 */
[----:B------:R-:W-:Y:S02]  /*12420*/  ISETP.GT.AND P1, PT, R12, 0x89, !P6 ;  /* 0x000000890c00780c */ /* 0x000fe40007724270 */
[----:B------:R-:W-:Y:S02]  /*12430*/  FMNMX.FTZ R30, R90, R167, !PT ;  /* 0x000000a75a1e7209 */ /* 0x000fe40007810000 */
[----:B------:R-:W-:Y:S02]  /*12440*/  ISETP.LT.OR P1, PT, R0, 0x8a, P1 ;  /* 0x0000008a0000780c */ /* 0x000fe40000f21670 */
[----:B------:R-:W-:Y:S02]  /*12450*/  FMNMX.FTZ R32, R169, R30, !PT ;  /* 0x0000001ea9207209 */ /* 0x000fe40007810000 */
[----:B0-----:R-:W-:-:S02]  /*12460*/  FMNMX.FTZ R3, R26, R3, !PT ;  /* 0x000000031a037209 */ /* 0x001fc40007810000 */
[----:B------:R-:W-:Y:S02]  /*12470*/  FSEL R31, R31, -INF , !P1 ;  /* 0xff8000001f1f7808 */ /* 0x000fe40004800000 */
[----:B------:R-:W-:Y:S01]  /*12480*/  FSETP.NEU.FTZ.AND P1, PT, R3, -INF , PT ;  /* 0xff8000000300780b */ /* 0x000fe20003f3d000 */
[----:B------:R-:W-:-:S01]  /*12490*/  FFMA.FTZ R181, R2, R3, -8 ;  /* 0xc100000002b57423 */ /* 0x000fc20000010003 */
[----:B------:R-:W-:Y:S02]  /*124a0*/  ISETP.NE.AND P6, PT, R28, RZ, PT ;  /* 0x000000ff1c00720c */ /* 0x000fe40003fc5270 */
[----:B------:R-:W-:Y:S02]  /*124b0*/  FMNMX.FTZ R32, R171, R32, !PT ;  /* 0x00000020ab207209 */ /* 0x000fe40007810000 */
[----:B------:R-:W-:Y:S02]  /*124c0*/  FSEL R181, R181, RZ, P1 ;  /* 0x000000ffb5b57208 */ /* 0x000fe40000800000 */
[----:B------:R-:W-:-:S02]  /*124d0*/  ISETP.GT.AND P1, PT, R12, 0x90, !P6 ;  /* 0x000000900c00780c */ /* 0x000fc40007724270 */
[----:B------:R-:W-:Y:S01]  /*124e0*/  FMNMX.FTZ R32, R173, R32, !PT ;  /* 0x00000020ad207209 */ /* 0x000fe20007810000 */
[----:B------:R-:W-:-:S01]  /*124f0*/  FFMA.FTZ R103, R2, R107, -R181 ;  /* 0x0000006b02677223 */ /* 0x000fc200000108b5 */
[----:B------:R-:W-:Y:S01]  /*12500*/  ISETP.LT.OR P1, PT, R0, 0x91, P1 ;  /* 0x000000910000780c */ /* 0x000fe20000f21670 */
[----:B------:R-:W-:-:S01]  /*12510*/  FFMA.FTZ R26, R2, R109, -R181 ;  /* 0x0000006d021a7223 */ /* 0x000fc200000108b5 */
[----:B------:R-:W-:Y:S01]  /*12520*/  FMNMX.FTZ R32, R175, R32, !PT ;  /* 0x00000020af207209 */ /* 0x000fe20007810000 */
[----:B------:R-:W-:-:S01]  /*12530*/  FFMA.FTZ R88, R2, R88, -R181 ;  /* 0x0000005802587223 */ /* 0x000fc200000108b5 */
[----:B------:R-:W-:Y:S01]  /*12540*/  FSEL R99, R34, -INF , !P1 ;  /* 0xff80000022637808 */ /* 0x000fe20004800000 */
[----:B------:R-:W-:Y:S01]  /*12550*/  MUFU.EX2 R103, R103 ;  /* 0x0000006700677308 */ /* 0x000fe20000000800 */
[----:B------:R-:W-:Y:S01]  /*12560*/  FMNMX.FTZ R34, R177, R32, !PT ;  /* 0x00000020b1227209 */ /* 0x000fe20007810000 */
[--C-:B------:R-:W-:Y:S01]  /*12570*/  FFMA.FTZ R28, R2, R111, -R181.reuse ;  /* 0x0000006f021c7223 */ /* 0x100fe200000108b5 */
[----:B------:R-:W-:Y:S01]  /*12580*/  ISETP.NE.AND P6, PT, R24, RZ, PT ;  /* 0x000000ff1800720c */ /* 0x000fe20003fc5270 */
[C-C-:B------:R-:W-:Y:S01]  /*12590*/  FFMA.FTZ R24, R2.reuse, R89, -R181.reuse ;  /* 0x0000005902187223 */ /* 0x140fe200000108b5 */
[----:B------:R-:W-:Y:S01]  /*125a0*/  FMNMX.FTZ R34, R179, R34, !PT ;  /* 0x00000022b3227209 */ /* 0x000fe20007810000 */
[--C-:B------:R-:W-:Y:S01]  /*125b0*/  FFMA.FTZ R89, R2, R93, -R181.reuse ;  /* 0x0000005d02597223 */ /* 0x100fe200000108b5 */
[----:B------:R-:W-:Y:S01]  /*125c0*/  ISETP.GT.AND P1, PT, R12, 0x99, !P6 ;  /* 0x000000990c00780c */ /* 0x000fe20007724270 */
[C-C-:B------:R-:W-:Y:S01]  /*125d0*/  FFMA.FTZ R93, R2.reuse, R97, -R181.reuse ;  /* 0x00000061025d7223 */ /* 0x140fe200000108b5 */
[----:B------:R-:W-:Y:S01]  /*125e0*/  FMNMX.FTZ R34, R15, R34, !PT ;  /* 0x000000220f227209 */ /* 0x000fe20007810000 */
[C-C-:B------:R-:W-:Y:S01]  /*125f0*/  FFMA.FTZ R97, R2.reuse, R101, -R181.reuse ;  /* 0x0000006502617223 */ /* 0x140fe200000108b5 */
[----:B------:R-:W-:-:S01]  /*12600*/  FFMA.FTZ R101, R2, R41, -R181 ;  /* 0x0000002902657223 */ /* 0x000fc200000108b5 */
[----:B------:R-:W-:Y:S01]  /*12610*/  ISETP.LT.OR P1, PT, R0, 0x9a, P1 ;  /* 0x0000009a0000780c */ /* 0x000fe20000f21670 */
[----:B------:R-:W-:Y:S01]  /*12620*/  MUFU.EX2 R14, R88 ;  /* 0x00000058000e7308 */ /* 0x000fe20000000800 */
[----:B------:R-:W-:Y:S01]  /*12630*/  FMNMX.FTZ R34, R75, R34, !PT ;  /* 0x000000224b227209 */ /* 0x000fe20007810000 */
[--C-:B------:R-:W-:Y:S01]  /*12640*/  FFMA.FTZ R115, R2, R115, -R181.reuse ;  /* 0x0000007302737223 */ /* 0x100fe200000108b5 */
[----:B------:R-:W-:Y:S01]  /*12650*/  FSEL R41, R38, -INF , !P5 ;  /* 0xff80000026297808 */ /* 0x000fe20006800000 */
[C-C-:B------:R-:W-:Y:S01]  /*12660*/  FFMA.FTZ R113, R2.reuse, R113, -R181.reuse ;  /* 0x0000007102717223 */ /* 0x140fe200000108b5 */
[----:B------:R-:W-:Y:S01]  /*12670*/  FMNMX.FTZ R36, R145, R34, !PT ;  /* 0x0000002291247209 */ /* 0x000fe20007810000 */
[C-C-:B------:R-:W-:Y:S01]  /*12680*/  FFMA.FTZ R73, R2.reuse, R73, -R181.reuse ;  /* 0x0000004902497223 */ /* 0x140fe200000108b5 */
[----:B------:R-:W-:Y:S01]  /*12690*/  FSEL R39, R39, -INF , !P1 ;  /* 0xff80000027277808 */ /* 0x000fe20004800000 */
[----:B------:R-:W-:Y:S01]  /*126a0*/  MUFU.EX2 R24, R24 ;  /* 0x0000001800187308 */ /* 0x000fe20000000800 */
[----:B------:R-:W-:Y:S01]  /*126b0*/  FMNMX.FTZ R36, R79, R36, !PT ;  /* 0x000000244f247209 */ /* 0x000fe20007810000 */
[C-C-:B------:R-:W-:Y:S01]  /*126c0*/  FFMA.FTZ R77, R2.reuse, R77, -R181.reuse ;  /* 0x0000004d024d7223 */ /* 0x140fe200000108b5 */
[----:B------:R-:W-:-:S01]  /*126d0*/  FFMA.FTZ R117, R2, R117, -R181 ;  /* 0x0000007502757223 */ /* 0x000fc200000108b5 */
[C-C-:B------:R-:W-:Y:S01]  /*126e0*/  FFMA.FTZ R81, R2.reuse, R81, -R181.reuse ;  /* 0x0000005102517223 */ /* 0x140fe200000108b5 */
[----:B------:R-:W-:Y:S01]  /*126f0*/  FMNMX.FTZ R36, R147, R36, !PT ;  /* 0x0000002493247209 */ /* 0x000fe20007810000 */
[C-C-:B------:R-:W-:Y:S01]  /*12700*/  FFMA.FTZ R119, R2.reuse, R119, -R181.reuse ;  /* 0x0000007702777223 */ /* 0x140fe200000108b5 */
[----:B------:R-:W-:-:S01]  /*12710*/  FFMA.FTZ R85, R2, R85, -R181 ;  /* 0x0000005502557223 */ /* 0x000fc200000108b5 */
[----:B------:R-:W0:Y:S01]  /*12720*/  MUFU.EX2 R89, R89 ;  /* 0x0000005900597308 */ /* 0x000e220000000800 */
[----:B------:R-:W-:Y:S01]  /*12730*/  FMNMX.FTZ R36, R83, R36, !PT ;  /* 0x0000002453247209 */ /* 0x000fe20007810000 */
[C-C-:B------:R-:W-:Y:S01]  /*12740*/  FFMA.FTZ R121, R2.reuse, R121, -R181.reuse ;  /* 0x0000007902797223 */ /* 0x140fe200000108b5 */
[----:B------:R-:W-:-:S01]  /*12750*/  FFMA.FTZ R57, R2, R57, -R181 ;  /* 0x0000003902397223 */ /* 0x000fc200000108b5 */
[C-C-:B------:R-:W-:Y:S01]  /*12760*/  FFMA.FTZ R61, R2.reuse, R61, -R181.reuse ;  /* 0x0000003d023d7223 */ /* 0x140fe200000108b5 */
[----:B------:R-:W-:Y:S01]  /*12770*/  FMNMX.FTZ R40, R149, R36, !PT ;  /* 0x0000002495287209 */ /* 0x000fe20007810000 */
[C-C-:B------:R-:W-:Y:S01]  /*12780*/  FFMA.FTZ R123, R2.reuse, R123, -R181.reuse ;  /* 0x0000007b027b7223 */ /* 0x140fe200000108b5 */
[----:B------:R-:W-:-:S01]  /*12790*/  FFMA.FTZ R69, R2, R69, -R181 ;  /* 0x0000004502457223 */ /* 0x000fc200000108b5 */
        /* <DEDUP_REMOVED lines=11> */
[----:B0-----:R-:W-:Y:S01]  /*12850*/  F2FP.SATFINITE.E4M3.F32.PACK_AB_MERGE_C R184, R89, R24, RZ ;  /* 0x0000001859b8723e */ /* 0x001fe200048070ff */
[C-C-:B------:R-:W-:Y:S01]  /*12860*/  FFMA.FTZ R50, R2.reuse, R135, -R181.reuse ;  /* 0x0000008702327223 */ /* 0x140fe200000108b5 */
[----:B------:R-:W-:Y:S01]  /*12870*/  FMNMX.FTZ R42, R153, R40, !PT ;  /* 0x00000028992a7209 */ /* 0x000fe20007810000 */
[C-C-:B------:R-:W-:Y:S01]  /*12880*/  FFMA.FTZ R53, R2.reuse, R53, -R181.reuse ;  /* 0x0000003502357223 */ /* 0x140fe200000108b5 */
[----:B------:R-:W-:Y:S01]  /*12890*/  F2FP.SATFINITE.E4M3.F32.PACK_AB_MERGE_C R184, R103, R14, R184 ;  /* 0x0000000e67b8723e */ /* 0x000fe200048070b8 */
        /* <DEDUP_REMOVED lines=10> */
[--C-:B------:R-:W-:Y:S01]  /*12940*/  FFMA.FTZ R33, R2, R33, -R181.reuse ;  /* 0x0000002102217223 */ /* 0x100fe200000108b5 */
[----:B------:R-:W-:Y:S01]  /*12950*/  ISETP.NE.AND P6, PT, R222, 0x1, PT ;  /* 0x00000001de00780c */ /* 0x000fe20003fc5270 */
[----:B------:R-:W-:Y:S01]  /*12960*/  FFMA.FTZ R56, R2, R141, -R181 ;  /* 0x0000008d02387223 */ /* 0x000fe200000108b5 */
[----:B------:R-:W-:-:S03]  /*12970*/  FMNMX.FTZ R44, R157, R42, !PT ;  /* 0x0000002a9d2c7209 */ /* 0x000fc60007810000 */
[----:B------:R-:W-:Y:S01]  /*12980*/  MUFU.EX2 R32, R115 ;  /* 0x0000007300207308 */ /* 0x000fe20000000800 */
[----:B------:R-:W-:-:S04]  /*12990*/  FMNMX.FTZ R44, R71, R44, !PT ;  /* 0x0000002c472c7209 */ /* 0x000fc80007810000 */
[----:B------:R-:W-:-:S03]  /*129a0*/  FMNMX.FTZ R44, R159, R44, !PT ;  /* 0x0000002c9f2c7209 */ /* 0x000fc60007810000 */
[----:B------:R-:W-:Y:S01]  /*129b0*/  MUFU.EX2 R30, R113 ;  /* 0x00000071001e7308 */ /* 0x000fe20000000800 */
[----:B------:R-:W-:Y:S02]  /*129c0*/  FMNMX.FTZ R44, R43, R44, !PT ;  /* 0x0000002c2b2c7209 */ /* 0x000fe40007810000 */
[----:B0-----:R-:W-:Y:S02]  /*129d0*/  F2FP.SATFINITE.E4M3.F32.PACK_AB_MERGE_C R186, R97, R28, RZ ;  /* 0x0000001c61ba723e */ /* 0x001fe400048070ff */
[----:B------:R-:W-:Y:S02]  /*129e0*/  FMNMX.FTZ R46, R161, R44, !PT ;  /* 0x0000002ca12e7209 */ /* 0x000fe40007810000 */
[----:B------:R-:W-:Y:S01]  /*129f0*/  F2FP.SATFINITE.E4M3.F32.PACK_AB_MERGE_C R186, R93, R26, R186 ;  /* 0x0000001a5dba723e */ /* 0x000fe200048070ba */
[----:B------:R-:W-:Y:S01]  /*12a00*/  MUFU.EX2 R73, R73 ;  /* 0x0000004900497308 */ /* 0x000fe20000000800 */
[----:B------:R-:W-:-:S04]  /*12a10*/  FMNMX.FTZ R46, R47, R46, !PT ;  /* 0x0000002e2f2e7209 */ /* 0x000fc80007810000 */
[----:B------:R-:W-:-:S03]  /*12a20*/  FMNMX.FTZ R46, R163, R46, !PT ;  /* 0x0000002ea32e7209 */ /* 0x000fc60007810000 */
[----:B------:R-:W0:Y:S01]  /*12a30*/  MUFU.EX2 R77, R77 ;  /* 0x0000004d004d7308 */ /* 0x000e220000000800 */
[----:B------:R-:W-:-:S04]  /*12a40*/  FMNMX.FTZ R46, R51, R46, !PT ;  /* 0x0000002e332e7209 */ /* 0x000fc80007810000 */
        /* <DEDUP_REMOVED lines=16> */
[----:B------:R-:W-:Y:S01]  /*12b50*/  FMNMX.FTZ R0, R39, R48, !PT ;  /* 0x0000003027007209 */ /* 0x000fe20007810000 */
[----:B------:R-:W-:-:S04]  /*12b60*/  FFMA.FTZ R48, R2, R133, -R181 ;  /* 0x0000008502307223 */ /* 0x000fc800000108b5 */
[----:B------:R-:W1:Y:S02]  /*12b70*/  SHFL.BFLY PT, R107, R0, 0x2, 0x1f ;  /* 0x0c401f00006b7f89 */ /* 0x000e6400000e0000 */
[----:B------:R-:W-:Y:S01]  /*12b80*/  MUFU.EX2 R57, R57 ;  /* 0x0000003900397308 */ /* 0x000fe20000000800 */
[----:B0-----:R-:W-:-:S04]  /*12b90*/  F2FP.SATFINITE.E4M3.F32.PACK_AB_MERGE_C R182, R85, R36, RZ ;  /* 0x0000002455b6723e */ /* 0x001fc800048070ff */
[----:B------:R-:W-:-:S03]  /*12ba0*/  F2FP.SATFINITE.E4M3.F32.PACK_AB_MERGE_C R182, R81, R34, R182 ;  /* 0x0000002251b6723e */ /* 0x000fc600048070b6 */
[----:B------:R-:W-:Y:S08]  /*12bb0*/  MUFU.EX2 R42, R123 ;  /* 0x0000007b002a7308 */ /* 0x000ff00000000800 */
[----:B------:R-:W0:Y:S01]  /*12bc0*/  MUFU.EX2 R61, R61 ;  /* 0x0000003d003d7308 */ /* 0x000e220000000800 */
[----:B-1----:R-:W-:Y:S01]  /*12bd0*/  FMNMX.FTZ R58, R0, R107, !PT ;  /* 0x0000006b003a7209 */ /* 0x002fe20007810000 */
[----:B------:R-:W-:-:S06]  /*12be0*/  FFMA.FTZ R107, R2, R143, -R181 ;  /* 0x0000008f026b7223 */ /* 0x000fcc00000108b5 */
[----:B------:R-:W-:Y:S01]  /*12bf0*/  MUFU.EX2 R46, R127 ;  /* 0x0000007f002e7308 */ /* 0x000fe20000000800 */
[----:B------:R-:W1:Y:S07]  /*12c00*/  SHFL.BFLY PT, R109, R58, 0x1, 0x1f ;  /* 0x0c201f003a6d7f89 */ /* 0x000e6e00000e0000 */
[----:B------:R-:W2:Y:S01]  /*12c10*/  MUFU.EX2 R69, R69 ;  /* 0x0000004500457308 */ /* 0x000ea20000000800 */
[----:B0-----:R-:W-:-:S04]  /*12c20*/  F2FP.SATFINITE.E4M3.F32.PACK_AB_MERGE_C R176, R61, R42, RZ ;  /* 0x0000002a3db0723e */ /* 0x001fc800048070ff */
[----:B------:R-:W-:-:S03]  /*12c30*/  F2FP.SATFINITE.E4M3.F32.PACK_AB_MERGE_C R176, R57, R40, R176 ;  /* 0x0000002839b0723e */ /* 0x000fc600048070b0 */
[----:B------:R-:W-:Y:S08]  /*12c40*/  MUFU.EX2 R44, R125 ;  /* 0x0000007d002c7308 */ /* 0x000ff00000000800 */
[----:B------:R-:W-:Y:S01]  /*12c50*/  MUFU.EX2 R65, R65 ;  /* 0x0000004100417308 */ /* 0x000fe20000000800 */
[----:B--2---:R-:W-:Y:S02]  /*12c60*/  F2FP.SATFINITE.E4M3.F32.PACK_AB_MERGE_C R178, R69, R46, RZ ;  /* 0x0000002e45b2723e */ /* 0x004fe400048070ff */
[----:B-1----:R-:W-:Y:S01]  /*12c70*/  FMNMX.FTZ R0, R58, R109, !PT ;  /* 0x0000006d3a007209 */ /* 0x002fe20007810000 */
[----:B------:R-:W-:-:S03]  /*12c80*/  FFMA.FTZ R58, R2, R37, -R181 ;  /* 0x00000025023a7223 */ /* 0x000fc600000108b5 */
[----:B------:R-:W-:Y:S01]  /*12c90*/  FSETP.NEU.FTZ.AND P1, PT, R0, -INF , PT ;  /* 0xff8000000000780b */ /* 0x000fe20003f3d000 */
[----:B------:R-:W-:-:S01]  /*12ca0*/  FFMA.FTZ R60, R2, R0, -8 ;  /* 0xc1000000023c7423 */ /* 0x000fc20000010000 */
[----:B------:R-:W-:Y:S04]  /*12cb0*/  MUFU.EX2 R38, R38 ;  /* 0x0000002600267308 */ /* 0x000fe80000000800 */
[----:B------:R-:W-:-:S04]  /*12cc0*/  FSEL R60, R60, RZ, P1 ;  /* 0x000000ff3c3c7208 */ /* 0x000fc80000800000 */
[----:B------:R-:W-:Y:S01]  /*12cd0*/  MUFU.EX2 R45, R45 ;  /* 0x0000002d002d7308 */ /* 0x000fe20000000800 */
[----:B------:R-:W-:-:S01]  /*12ce0*/  FFMA.FTZ R37, R2, R90, -R60 ;  /* 0x0000005a02257223 */ /* 0x000fc2000001083c */
[C-C-:B------:R-:W-:Y:S01]  /*12cf0*/  FFMA.FTZ R62, R2.reuse, R167, -R60.reuse ;  /* 0x000000a7023e7223 */ /* 0x140fe2000001083c */
[----:B------:R-:W-:-:S01]  /*12d00*/  FFMA.FTZ R64, R2, R169, -R60 ;  /* 0x000000a902407223 */ /* 0x000fc2000001083c */
[C-C-:B------:R-:W-:Y:S01]  /*12d10*/  FFMA.FTZ R111, R2.reuse, R171, -R60.reuse ;  /* 0x000000ab026f7223 */ /* 0x140fe2000001083c */
[----:B------:R-:W-:-:S01]  /*12d20*/  FFMA.FTZ R82, R2, R67, -R60 ;  /* 0x0000004302527223 */ /* 0x000fc2000001083c */
[----:B------:R-:W-:Y:S01]  /*12d30*/  FADD.FTZ R67, R14, R103 ;  /* 0x000000670e437221 */ /* 0x000fe20000010000 */
[----:B------:R-:W-:-:S01]  /*12d40*/  FFMA.FTZ R66, R2, R173, -R60 ;  /* 0x000000ad02427223 */ /* 0x000fc2000001083c */
[----:B------:R-:W-:Y:S01]  /*12d50*/  MUFU.EX2 R37, R37 ;  /* 0x0000002500257308 */ /* 0x000fe20000000800 */
[----:B------:R-:W-:-:S01]  /*12d60*/  FFMA.FTZ R109, R2, R175, -R60 ;  /* 0x000000af026d7223 */ /* 0x000fc2000001083c */
[----:B------:R-:W-:Y:S01]  /*12d70*/  FADD.FTZ R84, R24, R67 ;  /* 0x0000004318547221 */ /* 0x000fe20000010000 */
[----:B------:R-:W-:-:S01]  /*12d80*/  FFMA.FTZ R68, R2, R177, -R60 ;  /* 0x000000b102447223 */ /* 0x000fc2000001083c */
[C-C-:B------:R-:W-:Y:S01]  /*12d90*/  FFMA.FTZ R113, R2.reuse, R179, -R60.reuse ;  /* 0x000000b302717223 */ /* 0x140fe2000001083c */
[----:B------:R-:W-:-:S01]  /*12da0*/  FFMA.FTZ R15, R2, R15, -R60 ;  /* 0x0000000f020f7223 */ /* 0x000fc2000001083c */
[----:B------:R-:W-:Y:S01]  /*12db0*/  FADD.FTZ R115, R89, R84 ;  /* 0x0000005459737221 */ /* 0x000fe20000010000 */
[----:B------:R-:W-:-:S01]  /*12dc0*/  FFMA.FTZ R84, R2, R71, -R60 ;  /* 0x0000004702547223 */ /* 0x000fc2000001083c */
[----:B------:R-:W0:Y:S01]  /*12dd0*/  MUFU.EX2 R62, R62 ;  /* 0x0000003e003e7308 */ /* 0x000e220000000800 */
[----:B------:R-:W-:-:S01]  /*12de0*/  FFMA.FTZ R70, R2, R75, -R60 ;  /* 0x0000004b02467223 */ /* 0x000fc2000001083c */
[----:B------:R-:W-:Y:S01]  /*12df0*/  FADD.FTZ R86, R26, R115 ;  /* 0x000000731a567221 */ /* 0x000fe20000010000 */
[----:B------:R-:W-:-:S01]  /*12e00*/  FFMA.FTZ R72, R2, R145, -R60 ;  /* 0x0000009102487223 */ /* 0x000fc2000001083c */
[C-C-:B------:R-:W-:Y:S01]  /*12e10*/  FFMA.FTZ R79, R2.reuse, R79, -R60.reuse ;  /* 0x0000004f024f7223 */ /* 0x140fe2000001083c */
[----:B------:R-:W-:-:S01]  /*12e20*/  FFMA.FTZ R74, R2, R147, -R60 ;  /* 0x00000093024a7223 */ /* 0x000fc2000001083c */
[----:B------:R-:W-:Y:S01]  /*12e30*/  FADD.FTZ R115, R93, R86 ;  /* 0x000000565d737221 */ /* 0x000fe20000010000 */
[----:B------:R-:W-:-:S01]  /*12e40*/  FFMA.FTZ R43, R2, R43, -R60 ;  /* 0x0000002b022b7223 */ /* 0x000fc2000001083c */
[----:B------:R-:W1:Y:S01]  /*12e50*/  MUFU.EX2 R64, R64 ;  /* 0x0000004000407308 */ /* 0x000e620000000800 */
[----:B------:R-:W-:-:S01]  /*12e60*/  FFMA.FTZ R75, R2, R83, -R60 ;  /* 0x00000053024b7223 */ /* 0x000fc2000001083c */
[----:B------:R-:W-:Y:S01]  /*12e70*/  FADD.FTZ R88, R28, R115 ;  /* 0x000000731c587221 */ /* 0x000fe20000010000 */
[----:B------:R-:W-:-:S01]  /*12e80*/  FFMA.FTZ R76, R2, R149, -R60 ;  /* 0x00000095024c7223 */ /* 0x000fc2000001083c */
[C-C-:B------:R-:W-:Y:S01]  /*12e90*/  FFMA.FTZ R83, R2.reuse, R87, -R60.reuse ;  /* 0x0000005702537223 */ /* 0x140fe2000001083c */
[----:B------:R-:W-:-:S01]  /*12ea0*/  FFMA.FTZ R78, R2, R151, -R60 ;  /* 0x00000097024e7223 */ /* 0x000fc2000001083c */
[----:B------:R-:W-:Y:S01]  /*12eb0*/  FADD.FTZ R117, R97, R88 ;  /* 0x0000005861757221 */ /* 0x000fe20000010000 */
[----:B------:R-:W-:-:S01]  /*12ec0*/  FFMA.FTZ R59, R2, R59, -R60 ;  /* 0x0000003b023b7223 */ /* 0x000fc2000001083c */
[----:B------:R-:W2:Y:S01]  /*12ed0*/  MUFU.EX2 R111, R111 ;  /* 0x0000006f006f7308 */ /* 0x000ea20000000800 */
[----:B0-----:R-:W-:-:S01]  /*12ee0*/  FADD.FTZ R71, R37, R62 ;  /* 0x0000003e25477221 */ /* 0x001fc20000010000 */
[----:B------:R-:W-:Y:S01]  /*12ef0*/  FADD.FTZ R88, R30, R117 ;  /* 0x000000751e587221 */ /* 0x000fe20000010000 */
[----:B------:R-:W-:-:S01]  /*12f00*/  FFMA.FTZ R80, R2, R153, -R60 ;  /* 0x0000009902507223 */ /* 0x000fc2000001083c */
[C-C-:B------:R-:W-:Y:S01]  /*12f10*/  FFMA.FTZ R47, R2.reuse, R47, -R60.reuse ;  /* 0x0000002f022f7223 */ /* 0x140fe2000001083c */
[----:B------:R-:W-:-:S01]  /*12f20*/  FFMA.FTZ R87, R2, R63, -R60 ;  /* 0x0000003f02577223 */ /* 0x000fc2000001083c */
[C-C-:B------:R-:W-:Y:S01]  /*12f30*/  FFMA.FTZ R63, R2.reuse, R155, -R60.reuse ;  /* 0x0000009b023f7223 */ /* 0x140fe2000001083c */
[----:B------:R-:W-:-:S01]  /*12f40*/  FFMA.FTZ R67, R2, R157, -R60 ;  /* 0x0000009d02437223 */ /* 0x000fc2000001083c */
[----:B------:R-:W0:Y:S01]  /*12f50*/  MUFU.EX2 R66, R66 ;  /* 0x0000004200427308 */ /* 0x000e220000000800 */
[----:B-1----:R-:W-:-:S01]  /*12f60*/  FADD.FTZ R86, R64, R71 ;  /* 0x0000004740567221 */ /* 0x002fc20000010000 */
[----:B------:R-:W-:Y:S01]  /*12f70*/  F2FP.SATFINITE.E4M3.F32.PACK_AB_MERGE_C R178, R65, R44, R178 ;  /* 0x0000002c41b2723e */ /* 0x000fe200048070b2 */
[----:B------:R-:W-:-:S01]  /*12f80*/  FFMA.FTZ R71, R2, R159, -R60 ;  /* 0x0000009f02477223 */ /* 0x000fc2000001083c */
[C-C-:B------:R-:W-:Y:S01]  /*12f90*/  FFMA.FTZ R161, R2.reuse, R161, -R60.reuse ;  /* 0x000000a102a17223 */ /* 0x140fe2000001083c */
[----:B------:R-:W-:-:S01]  /*12fa0*/  FFMA.FTZ R14, R2, R163, -R60 ;  /* 0x000000a3020e7223 */ /* 0x000fc2000001083c */
[C-C-:B------:R-:W-:Y:S01]  /*12fb0*/  FFMA.FTZ R27, R2.reuse, R27, -R60.reuse ;  /* 0x0000001b021b7223 */ /* 0x140fe2000001083c */
[----:B------:R-:W-:-:S01]  /*12fc0*/  FFMA.FTZ R51, R2, R51, -R60 ;  /* 0x0000003302337223 */ /* 0x000fc2000001083c */
[----:B------:R-:W1:Y:S01]  /*12fd0*/  MUFU.EX2 R109, R109 ;  /* 0x0000006d006d7308 */ /* 0x000e620000000800 */
[----:B--2---:R-:W-:-:S01]  /*12fe0*/  FADD.FTZ R115, R111, R86 ;  /* 0x000000566f737221 */ /* 0x004fc20000010000 */
[C-C-:B------:R-:W-:Y:S01]  /*12ff0*/  FFMA.FTZ R165, R2.reuse, R165, -R60.reuse ;  /* 0x000000a502a57223 */ /* 0x140fe2000001083c */
[----:B------:R-:W-:-:S01]  /*13000*/  FFMA.FTZ R55, R2, R55, -R60 ;  /* 0x0000003702377223 */ /* 0x000fc2000001083c */
[C-C-:B------:R-:W-:Y:S01]  /*13010*/  FFMA.FTZ R91, R2.reuse, R91, -R60.reuse ;  /* 0x0000005b025b7223 */ /* 0x140fe2000001083c */
[----:B------:R-:W-:-:S01]  /*13020*/  FFMA.FTZ R95, R2, R95, -R60 ;  /* 0x0000005f025f7223 */ /* 0x000fc2000001083c */
[C-C-:B------:R-:W-:Y:S01]  /*13030*/  FFMA.FTZ R31, R2.reuse, R31, -R60.reuse ;  /* 0x0000001f021f7223 */ /* 0x140fe2000001083c */
[----:B------:R-:W-:-:S01]  /*13040*/  FFMA.FTZ R99, R2, R99, -R60 ;  /* 0x0000006302637223 */ /* 0x000fc2000001083c */
[----:B------:R-:W2:Y:S01]  /*13050*/  MUFU.EX2 R68, R68 ;  /* 0x0000004400447308 */ /* 0x000ea20000000800 */
[----:B0-----:R-:W-:-:S01]  /*13060*/  FADD.FTZ R86, R66, R115 ;  /* 0x0000007342567221 */ /* 0x001fc20000010000 */
[----:B------:R-:W-:Y:S01]  /*13070*/  FADD.FTZ R115, R73, R88 ;  /* 0x0000005849737221 */ /* 0x000fe20000010000 */
[----:B------:R-:W-:-:S01]  /*13080*/  FFMA.FTZ R35, R2, R35, -R60 ;  /* 0x0000002302237223 */ /* 0x000fc2000001083c */
[C-C-:B------:R-:W-:Y:S01]  /*13090*/  FFMA.FTZ R41, R2.reuse, R41, -R60.reuse ;  /* 0x0000002902297223 */ /* 0x140fe2000001083c */
[----:B------:R-:W-:-:S01]  /*130a0*/  FFMA.FTZ R39, R2, R39, -R60 ;  /* 0x0000002702277223 */ /* 0x000fc2000001083c */
[----:B------:R-:W-:-:S02]  /*130b0*/  F2FP.SATFINITE.E4M3.F32.PACK_AB_MERGE_C R64, R111, R64, RZ ;  /* 0x000000406f40723e */ /* 0x000fc400048070ff */
[----:B------:R-:W0:Y:S01]  /*130c0*/  MUFU.EX2 R113, R113 ;  /* 0x0000007100717308 */ /* 0x000e220000000800 */
[----:B-1----:R-:W-:-:S01]  /*130d0*/  FADD.FTZ R89, R109, R86 ;  /* 0x000000566d597221 */ /* 0x002fc20000010000 */
[----:B------:R-:W-:Y:S01]  /*130e0*/  FADD.FTZ R86, R32, R115 ;  /* 0x0000007320567221 */ /* 0x000fe20000010000 */
[----:B------:R-:W-:-:S05]  /*130f0*/  F2FP.SATFINITE.E4M3.F32.PACK_AB_MERGE_C R185, R62, R37, R64 ;  /* 0x000000253eb9723e */ /* 0x000fca0004807040 */
[----:B------:R-:W1:Y:S01]  /*13100*/  MUFU.EX2 R15, R15 ;  /* 0x0000000f000f7308 */ /* 0x000e620000000800 */
[----:B--2---:R-:W-:-:S01]  /*13110*/  FADD.FTZ R28, R68, R89 ;  /* 0x00000059441c7221 */ /* 0x004fc20000010000 */
[----:B------:R-:W-:-:S04]  /*13120*/  FADD.FTZ R89, R77, R86 ;  /* 0x000000564d597221 */ /* 0x000fc80000010000 */
[----:B------:R-:W-:Y:S01]  /*13130*/  FADD.FTZ R32, R34, R89 ;  /* 0x0000005922207221 */ /* 0x000fe20000010000 */
[----:B------:R-:W-:Y:S01]  /*13140*/  F2FP.SATFINITE.E4M3.F32.PACK_AB_MERGE_C R34, R45, R38, RZ ;  /* 0x000000262d22723e */ /* 0x000fe200048070ff */
[----:B------:R-:W2:Y:S01]  /*13150*/  MUFU.EX2 R70, R70 ;  /* 0x0000004600467308 */ /* 0x000ea20000000800 */
[----:B0-----:R-:W-:-:S01]  /*13160*/  FADD.FTZ R28, R113, R28 ;  /* 0x0000001c711c7221 */ /* 0x001fc20000010000 */
[----:B------:R-:W-:Y:S01]  /*13170*/  FADD.FTZ R77, R81, R32 ;  /* 0x00000020514d7221 */ /* 0x000fe20000010000 */
[----:B------:R-:W-:-:S03]  /*13180*/  F2FP.SATFINITE.E4M3.F32.PACK_AB_MERGE_C R68, R113, R68, RZ ;  /* 0x000000447144723e */ /* 0x000fc600048070ff */
[----:B------:R-:W-:Y:S01]  /*13190*/  FADD.FTZ R32, R36, R77 ;  /* 0x0000004d24207221 */ /* 0x000fe20000010000 */
[----:B------:R-:W-:Y:S01]  /*131a0*/  F2FP.SATFINITE.E4M3.F32.PACK_AB_MERGE_C R187, R109, R66, R68 ;  /* 0x000000426dbb723e */ /* 0x000fe20004807044 */
[----:B------:R-:W0:Y:S02]  /*131b0*/  MUFU.EX2 R72, R72 ;  /* 0x0000004800487308 */ /* 0x000e240000000800 */
[----:B------:R-:W-:-:S04]  /*131c0*/  FADD.FTZ R85, R85, R32 ;  /* 0x0000002055557221 */ /* 0x000fc80000010000 */
[----:B------:R-:W-:Y:S02]  /*131d0*/  FADD.FTZ R30, R40, R85 ;  /* 0x00000055281e7221 */ /* 0x000fe40000010000 */
[----:B------:R-:W3:Y:S08]  /*131e0*/  MUFU.EX2 R79, R79 ;  /* 0x0000004f004f7308 */ /* 0x000ef00000000800 */
[----:B------:R-:W4:Y:S08]  /*131f0*/  MUFU.EX2 R74, R74 ;  /* 0x0000004a004a7308 */ /* 0x000f300000000800 */
[----:B------:R1:W-:Y:S08]  /*13200*/  MUFU.EX2 R24, R43 ;  /* 0x0000002b00187308 */ /* 0x0003f00000000800 */
[----:B------:R-:W5:Y:S01]  /*13210*/  MUFU.EX2 R75, R75 ;  /* 0x0000004b004b7308 */ /* 0x000f620000000800 */
[----:B-1----:R-:W-:-:S04]  /*13220*/  FADD.FTZ R43, R15, R28 ;  /* 0x0000001c0f2b7221 */ /* 0x002fc80000010000 */
[----:B--2---:R-:W-:-:S03]  /*13230*/  FADD.FTZ R43, R70, R43 ;  /* 0x0000002b462b7221 */ /* 0x004fc60000010000 */
[----:B------:R-:W1:Y:S01]  /*13240*/  MUFU.EX2 R76, R76 ;  /* 0x0000004c004c7308 */ /* 0x000e620000000800 */
[----:B0-----:R-:W-:-:S01]  /*13250*/  FADD.FTZ R28, R72, R43 ;  /* 0x0000002b481c7221 */ /* 0x001fc20000010000 */
[----:B---3--:R-:W-:-:S03]  /*13260*/  F2FP.SATFINITE.E4M3.F32.PACK_AB_MERGE_C R72, R79, R72, RZ ;  /* 0x000000484f48723e */ /* 0x008fc600048070ff */
[----:B------:R-:W-:Y:S01]  /*13270*/  FADD.FTZ R43, R79, R28 ;  /* 0x0000001c4f2b7221 */ /* 0x000fe20000010000 */
[----:B------:R-:W-:Y:S02]  /*13280*/  F2FP.SATFINITE.E4M3.F32.PACK_AB_MERGE_C R181, R70, R15, R72 ;  /* 0x0000000f46b5723e */ /* 0x000fe40004807048 */
[----:B------:R-:W0:Y:S01]  /*13290*/  MUFU.EX2 R83, R83 ;  /* 0x0000005300537308 */ /* 0x000e220000000800 */
[----:B----4-:R-:W-:-:S04]  /*132a0*/  FADD.FTZ R28, R74, R43 ;  /* 0x0000002b4a1c7221 */ /* 0x010fc80000010000 */
[----:B-----5:R-:W-:-:S03]  /*132b0*/  FADD.FTZ R43, R75, R28 ;  /* 0x0000001c4b2b7221 */ /* 0x020fc60000010000 */
[----:B------:R-:W2:Y:S01]  /*132c0*/  MUFU.EX2 R78, R78 ;  /* 0x0000004e004e7308 */ /* 0x000ea20000000800 */
[----:B-1----:R-:W-:-:S07]  /*132d0*/  FADD.FTZ R28, R76, R43 ;  /* 0x0000002b4c1c7221 */ /* 0x002fce0000010000 */
[----:B------:R-:W1:Y:S01]  /*132e0*/  MUFU.EX2 R59, R59 ;  /* 0x0000003b003b7308 */ /* 0x000e620000000800 */
[----:B0-----:R-:W-:-:S01]  /*132f0*/  FADD.FTZ R43, R83, R28 ;  /* 0x0000001c532b7221 */ /* 0x001fc20000010000 */
[----:B------:R-:W-:-:S04]  /*13300*/  F2FP.SATFINITE.E4M3.F32.PACK_AB_MERGE_C R76, R83, R76, RZ ;  /* 0x0000004c534c723e */ /* 0x000fc800048070ff */
[----:B------:R-:W-:Y:S02]  /*13310*/  F2FP.SATFINITE.E4M3.F32.PACK_AB_MERGE_C R183, R75, R74, R76 ;  /* 0x0000004a4bb7723e */ /* 0x000fe4000480704c */
[----:B------:R0:W-:Y:S01]  /*13320*/  MUFU.EX2 R26, R47 ;  /* 0x0000002f001a7308 */ /* 0x0001e20000000800 */
[----:B--2---:R-:W-:-:S07]  /*13330*/  FADD.FTZ R28, R78, R43 ;  /* 0x0000002b4e1c7221 */ /* 0x004fce0000010000 */
[----:B------:R-:W2:Y:S01]  /*13340*/  MUFU.EX2 R80, R80 ;  /* 0x0000005000507308 */ /* 0x000ea20000000800 */
[----:B0-----:R-:W-:-:S01]  /*13350*/  FADD.FTZ R47, R57, R30 ;  /* 0x0000001e392f7221 */ /* 0x001fc20000010000 */
[----:B-1----:R-:W-:-:S03]  /*13360*/  FADD.FTZ R43, R59, R28 ;  /* 0x0000001c3b2b7221 */ /* 0x002fc60000010000 */
[----:B------:R-:W-:-:S03]  /*13370*/  FADD.FTZ R42, R42, R47 ;  /* 0x0000002f2a2a7221 */ /* 0x000fc60000010000 */
[----:B------:R-:W0:Y:S01]  /*13380*/  MUFU.EX2 R87, R87 ;  /* 0x0000005700577308 */ /* 0x000e220000000800 */
[----:B------:R-:W-:-:S04]  /*13390*/  FADD.FTZ R61, R61, R42 ;  /* 0x0000002a3d3d7221 */ /* 0x000fc80000010000 */
[----:B------:R-:W-:-:S03]  /*133a0*/  FADD.FTZ R30, R44, R61 ;  /* 0x0000003d2c1e7221 */ /* 0x000fc60000010000 */
[----:B------:R-:W1:Y:S01]  /*133b0*/  MUFU.EX2 R63, R63 ;  /* 0x0000003f003f7308 */ /* 0x000e620000000800 */
[----:B------:R-:W-:-:S01]  /*133c0*/  FADD.FTZ R65, R65, R30 ;  /* 0x0000001e41417221 */ /* 0x000fc20000010000 */
[----:B--2---:R-:W-:-:S03]  /*133d0*/  FADD.FTZ R30, R80, R43 ;  /* 0x0000002b501e7221 */ /* 0x004fc60000010000 */
[----:B------:R-:W-:-:S03]  /*133e0*/  FADD.FTZ R46, R46, R65 ;  /* 0x000000412e2e7221 */ /* 0x000fc60000010000 */
[----:B------:R-:W2:Y:S01]  /*133f0*/  MUFU.EX2 R82, R82 ;  /* 0x0000005200527308 */ /* 0x000ea20000000800 */
[----:B0-----:R-:W-:-:S01]  /*13400*/  FADD.FTZ R30, R87, R30 ;  /* 0x0000001e571e7221 */ /* 0x001fc20000010000 */
[----:B------:R-:W-:Y:S01]  /*13410*/  FADD.FTZ R69, R69, R46 ;  /* 0x0000002e45457221 */ /* 0x000fe20000010000 */
[----:B------:R-:W-:-:S04]  /*13420*/  F2FP.SATFINITE.E4M3.F32.PACK_AB_MERGE_C R80, R87, R80, RZ ;  /* 0x000000505750723e */ /* 0x000fc800048070ff */
[----:B------:R-:W-:Y:S01]  /*13430*/  F2FP.SATFINITE.E4M3.F32.PACK_AB_MERGE_C R177, R59, R78, R80 ;  /* 0x0000004e3bb1723e */ /* 0x000fe20004807050 */
        /* <DEDUP_REMOVED lines=8> */
[----:B------:R-:W-:Y:S01]  /*134c0*/  MUFU.EX2 R71, R71 ;  /* 0x0000004700477308 */ /* 0x000fe20000000800 */
[C---:B--2---:R-:W-:Y:S01]  /*134d0*/  F2FP.SATFINITE.E4M3.F32.PACK_AB_MERGE_C R172, R101.reuse, R12, R34 ;  /* 0x0000000c65ac723e */ /* 0x044fe20004807022 */
[----:B------:R-:W-:-:S04]  /*134e0*/  FADD.FTZ R101, R101, R32 ;  /* 0x0000002065657221 */ /* 0x000fc80000010000 */
[----:B------:R-:W-:Y:S02]  /*134f0*/  FADD.FTZ R38, R38, R101 ;  /* 0x0000006526267221 */ /* 0x000fe40000010000 */
[----:B------:R-:W-:Y:S01]  /*13500*/  MUFU.EX2 R161, R161 ;  /* 0x000000a100a17308 */ /* 0x000fe20000000800 */
[----:B0-----:R-:W-:-:S01]  /*13510*/  FADD.FTZ R12, R84, R43 ;  /* 0x0000002b540c7221 */ /* 0x001fc20000010000 */
[----:B------:R-:W-:Y:S01]  /*13520*/  FADD.FTZ R45, R45, R38 ;  /* 0x000000262d2d7221 */ /* 0x000fe20000010000 */
[----:B------:R-:W-:-:S04]  /*13530*/  F2FP.SATFINITE.E4M3.F32.PACK_AB_MERGE_C R67, R84, R67, RZ ;  /* 0x000000435443723e */ /* 0x000fc800048070ff */
[----:B------:R-:W-:Y:S01]  /*13540*/  F2FP.SATFINITE.E4M3.F32.PACK_AB_MERGE_C R179, R82, R63, R67 ;  /* 0x0000003f52b3723e */ /* 0x000fe20004807043 */
[----:B------:R-:W-:Y:S08]  /*13550*/  MUFU.EX2 R50, R50 ;  /* 0x0000003200327308 */ /* 0x000ff00000000800 */
[----:B------:R-:W0:Y:S08]  /*13560*/  MUFU.EX2 R53, R53 ;  /* 0x0000003500357308 */ /* 0x000e300000000800 */
[----:B------:R-:W1:Y:S08]  /*13570*/  MUFU.EX2 R14, R14 ;  /* 0x0000000e000e7308 */ /* 0x000e700000000800 */
[----:B------:R2:W-:Y:S01]  /*13580*/  MUFU.EX2 R30, R27 ;  /* 0x0000001b001e7308 */ /* 0x0005e20000000800 */
[----:B0-----:R-:W-:-:S07]  /*13590*/  F2FP.SATFINITE.E4M3.F32.PACK_AB_MERGE_C R34, R53, R50, RZ ;  /* 0x000000323522723e */ /* 0x001fce00048070ff */
[----:B------:R-:W-:Y:S01]  /*135a0*/  MUFU.EX2 R48, R48 ;  /* 0x0000003000307308 */ /* 0x000fe20000000800 */
[----:B--2---:R-:W-:-:S04]  /*135b0*/  FADD.FTZ R27, R71, R12 ;  /* 0x0000000c471b7221 */ /* 0x004fc80000010000 */
[----:B------:R-:W-:-:S03]  /*135c0*/  FADD.FTZ R32, R24, R27 ;  /* 0x0000001b18207221 */ /* 0x000fc60000010000 */
[----:B------:R-:W0:Y:S01]  /*135d0*/  MUFU.EX2 R49, R49 ;  /* 0x0000003100317308 */ /* 0x000e220000000800 */
[----:B------:R-:W-:-:S01]  /*135e0*/  FADD.FTZ R27, R161, R32 ;  /* 0x00000020a11b7221 */ /* 0x000fc20000010000 */
[----:B------:R-:W-:-:S03]  /*135f0*/  F2FP.SATFINITE.E4M3.F32.PACK_AB_MERGE_C R161, R26, R161, RZ ;  /* 0x000000a11aa1723e */ /* 0x000fc600048070ff */
[----:B------:R-:W-:Y:S01]  /*13600*/  FADD.FTZ R27, R26, R27 ;  /* 0x0000001b1a1b7221 */ /* 0x000fe20000010000 */
[----:B------:R-:W-:Y:S02]  /*13610*/  F2FP.SATFINITE.E4M3.F32.PACK_AB_MERGE_C R173, R24, R71, R161 ;  /* 0x0000004718ad723e */ /* 0x000fe400048070a1 */
[----:B------:R-:W-:Y:S01]  /*13620*/  MUFU.EX2 R54, R54 ;  /* 0x0000003600367308 */ /* 0x000fe20000000800 */
[----:B-1----:R-:W-:-:S07]  /*13630*/  FADD.FTZ R26, R14, R27 ;  /* 0x0000001b0e1a7221 */ /* 0x002fce0000010000 */
[----:B------:R-:W1:Y:S01]  /*13640*/  MUFU.EX2 R29, R29 ;  /* 0x0000001d001d7308 */ /* 0x000e620000000800 */
[C---:B0-----:R-:W-:Y:S01]  /*13650*/  F2FP.SATFINITE.E4M3.F32.PACK_AB_MERGE_C R174, R49.reuse, R48, R34 ;  /* 0x0000003031ae723e */ /* 0x041fe20004807022 */
[----:B------:R-:W-:Y:S01]  /*13660*/  FADD.FTZ R48, R48, R45 ;  /* 0x0000002d30307221 */ /* 0x000fe20000010000 */
[----:B------:R-:W0:Y:S03]  /*13670*/  @P6 LDC R34, c[0x0][0x44c] ;  /* 0x00011300ff226b82 */ /* 0x000e260000000800 */
[----:B------:R-:W-:-:S02]  /*13680*/  FADD.FTZ R49, R49, R48 ;  /* 0x0000003031317221 */ /* 0x000fc40000010000 */
[----:B------:R-:W-:Y:S02]  /*13690*/  MUFU.EX2 R52, R52 ;  /* 0x0000003400347308 */ /* 0x000fe40000000800 */
[----:B------:R-:W-:-:S04]  /*136a0*/  FADD.FTZ R50, R50, R49 ;  /* 0x0000003132327221 */ /* 0x000fc80000010000 */
[----:B------:R-:W-:Y:S02]  /*136b0*/  FADD.FTZ R53, R53, R50 ;  /* 0x0000003235357221 */ /* 0x000fe40000010000 */
[----:B------:R-:W2:Y:S01]  /*136c0*/  MUFU.EX2 R25, R25 ;  /* 0x0000001900197308 */ /* 0x000ea20000000800 */
[----:B-1----:R-:W-:-:S07]  /*136d0*/  F2FP.SATFINITE.E4M3.F32.PACK_AB_MERGE_C R27, R29, R54, RZ ;  /* 0x000000361d1b723e */ /* 0x002fce00048070ff */
[----:B------:R-:W1:Y:S01]  /*136e0*/  MUFU.EX2 R51, R51 ;  /* 0x0000003300337308 */ /* 0x000e620000000800 */
[----:B0-----:R-:W-:-:S07]  /*136f0*/  @P6 IMAD.HI.U32 R34, R201, R34, RZ ;  /* 0x00000022c9226227 */ /* 0x001fce00078e00ff */
[----:B------:R-:W0:Y:S01]  /*13700*/  MUFU.EX2 R165, R165 ;  /* 0x000000a500a57308 */ /* 0x000e220000000800 */
[C---:B--2---:R-:W-:Y:S01]  /*13710*/  F2FP.SATFINITE.E4M3.F32.PACK_AB_MERGE_C R168, R25.reuse, R52, R27 ;  /* 0x0000003419a8723e */ /* 0x044fe2000480701b */
[----:B------:R-:W-:Y:S01]  /*13720*/  FADD.FTZ R52, R52, R53 ;  /* 0x0000003534347221 */ /* 0x000fe20000010000 */
[----:B------:R-:W2:Y:S03]  /*13730*/  @P6 LDC R27, c[0x0][0x450] ;  /* 0x00011400ff1b6b82 */ /* 0x000ea60000000800 */
[----:B------:R-:W-:-:S02]  /*13740*/  FADD.FTZ R25, R25, R52 ;  /* 0x0000003419197221 */ /* 0x000fc40000010000 */
[----:B------:R-:W3:Y:S01]  /*13750*/  MUFU.EX2 R28, R55 ;  /* 0x00000037001c7308 */ /* 0x000ee20000000800 */
[----:B-1----:R-:W-:-:S01]  /*13760*/  FADD.FTZ R32, R51, R26 ;  /* 0x0000001a33207221 */ /* 0x002fc20000010000 */
[----:B------:R-:W-:Y:S01]  /*13770*/  FADD.FTZ R54, R54, R25 ;  /* 0x0000001936367221 */ /* 0x000fe20000010000 */
[----:B------:R-:W-:-:S03]  /*13780*/  IMAD.MOV.U32 R25, RZ, RZ, R201 ;  /* 0x000000ffff197224 */ /* 0x000fc600078e00c9 */
[----:B------:R-:W-:Y:S02]  /*13790*/  FADD.FTZ R29, R29, R54 ;  /* 0x000000361d1d7221 */ /* 0x000fe40000010000 */
[----:B------:R-:W1:Y:S01]  /*137a0*/  MUFU.EX2 R91, R91 ;  /* 0x0000005b005b7308 */ /* 0x000e620000000800 */
[----:B0-----:R-:W-:-:S07]  /*137b0*/  FADD.FTZ R15, R165, R32 ;  /* 0x00000020a50f7221 */ /* 0x001fce0000010000 */
[----:B------:R-:W0:Y:S01]  /*137c0*/  MUFU.EX2 R95, R95 ;  /* 0x0000005f005f7308 */ /* 0x000e220000000800 */
[C---:B---3--:R-:W-:Y:S01]  /*137d0*/  F2FP.SATFINITE.E4M3.F32.PACK_AB_MERGE_C R165, R28.reuse, R165, RZ ;  /* 0x000000a51ca5723e */ /* 0x048fe200048070ff */
[----:B------:R-:W-:Y:S01]  /*137e0*/  FADD.FTZ R28, R28, R15 ;  /* 0x0000000f1c1c7221 */ /* 0x000fe20000010000 */
[----:B--2---:R-:W-:Y:S02]  /*137f0*/  @P6 SHF.R.U32.HI R25, RZ, R27, R34 ;  /* 0x0000001bff196219 */ /* 0x004fe40000011622 */
[----:B------:R-:W-:Y:S02]  /*13800*/  F2FP.SATFINITE.E4M3.F32.PACK_AB_MERGE_C R175, R51, R14, R165 ;  /* 0x0000000e33af723e */ /* 0x000fe400048070a5 */
[----:B------:R-:W-:Y:S01]  /*13810*/  ISETP.GE.AND P6, PT, R21, 0x1, PT ;  /* 0x000000011500780c */ /* 0x000fe20003fc6270 */
[----:B------:R-:W-:Y:S01]  /*13820*/  MUFU.EX2 R33, R33 ;  /* 0x0000002100217308 */ /* 0x000fe20000000800 */
[----:B-1----:R-:W-:-:S01]  /*13830*/  FADD.FTZ R15, R91, R28 ;  /* 0x0000001c5b0f7221 */ /* 0x002fc20000010000 */
[----:B------:R-:W-:-:S03]  /*13840*/  IMAD.IADD R25, R104, 0x1, R25 ;  /* 0x0000000168197824 */ /* 0x000fc600078e0219 */
[----:B------:R-:W-:Y:S01]  /*13850*/  FADD.FTZ R32, R30, R15 ;  /* 0x0000000f1e207221 */ /* 0x000fe20000010000 */
[----:B------:R-:W-:Y:S02]  /*13860*/  IMAD.IADD R20, R25, 0x1, R20 ;  /* 0x0000000119147824 */ /* 0x000fe400078e0214 */
        /* <DEDUP_REMOVED lines=14> */
[----:B------:R-:W-:Y:S01]  /*13950*/  MUFU.EX2 R41, R41 ;  /* 0x0000002900297308 */ /* 0x000fe20000000800 */
[----:B0-----:R-:W-:-:S07]  /*13960*/  FADD.FTZ R15, R99, R12 ;  /* 0x0000000c630f7221 */ /* 0x001fce0000010000 */
[----:B------:R-:W0:Y:S01]  /*13970*/  MUFU.EX2 R28, R39 ;  /* 0x00000027001c7308 */ /* 0x000e220000000800 */
[----:B--2---:R-:W-:-:S01]  /*13980*/  FADD.FTZ R12, R26, R15 ;  /* 0x0000000f1a0c7221 */ /* 0x004fc20000010000 */
[----:B------:R-:W-:-:S04]  /*13990*/  FADD.FTZ R15, R33, R56 ;  /* 0x00000038210f7221 */ /* 0x000fc80000010000 */
[----:B------:R-:W-:Y:S01]  /*139a0*/  FADD.FTZ R15, R58, R15 ;  /* 0x0000000f3a0f7221 */ /* 0x000fe20000010000 */
[----:B0-----:R-:W-:Y:S01]  /*139b0*/  F2FP.SATFINITE.E4M3.F32.PACK_AB_MERGE_C R14, R28, R41, RZ ;  /* 0x000000291c0e723e */ /* 0x001fe200048070ff */
[----:B------:R-:W-:Y:S01]  /*139c0*/  FADD.FTZ R41, R41, R12 ;  /* 0x0000000c29297221 */ /* 0x000fe20000010000 */
[----:B------:R-:W-:Y:S02]  /*139d0*/  VIADD R12, R105, 0xfffffffe ;  /* 0xfffffffe690c7836 */ /* 0x000fe40000000000 */
[----:B------:R-:W-:Y:S01]  /*139e0*/  F2FP.SATFINITE.E4M3.F32.PACK_AB_MERGE_C R171, R26, R99, R14 ;  /* 0x000000631aab723e */ /* 0x000fe2000480700e */
[----:B------:R-:W-:-:S01]  /*139f0*/  FADD.FTZ R14, R28, R41 ;  /* 0x000000291c0e7221 */ /* 0x000fc20000010000 */
        /* <DEDUP_REMOVED lines=12> */
.L_x_1949:
[----:B------:R-:W-:-:S13]  /*13ac0*/  ISETP.NE.AND P1, PT, R21, 0x1, PT ;  /* 0x000000011500780c */ /* 0x000fda0003f25270 */
[----:B------:R-:W0:Y:S02]  /*13ad0*/  @P1 LDC.64 R26, c[0x0][0x9e8] ;  /* 0x00027a00ff1a1b82 */ /* 0x000e240000000a00 */
[----:B0-----:R-:W-:-:S05]  /*13ae0*/  @P1 IMAD.HI.U32 R26, R24, R26, RZ ;  /* 0x0000001a181a1227 */ /* 0x001fca00078e00ff */
[----:B------:R-:W-:-:S07]  /*13af0*/  @P1 SHF.R.U32.HI R24, RZ, R27, R26 ;  /* 0x0000001bff181219 */ /* 0x000fce000001161a */
.L_x_1950:
[----:B------:R-:W-:Y:S05]  /*13b00*/  BSYNC B0 ;  /* 0x0000000000007941 */ /* 0x000fea0003800000 */
.L_x_1948:
[----:B------:R-:W-:-:S05]  /*13b10*/  IMAD R21, R24, R21, R21 ;  /* 0x0000001518157224 */ /* 0x000fca00078e0215 */
[----:B------:R-:W-:-:S07]  /*13b20*/  VIMNMX R20, R20, R21, PT ;  /* 0x0000001514147248 */ /* 0x000fce0003fe0100 */
.L_x_1947:
[----:B------:R-:W-:Y:S01]  /*13b30*/  IMAD.HI R20, R20, 0x66666667, RZ ;  /* 0x6666666714147827 */ /* 0x000fe200078e02ff */
[----:B------:R-:W-:Y:S02]  /*13b40*/  CS2R R24, SRZ ;  /* 0x0000000000187805 */ /* 0x000fe4000001ff00 */
[----:B------:R-:W-:Y:S02]  /*13b50*/  CS2R R26, SRZ ;  /* 0x00000000001a7805 */ /* 0x000fe4000001ff00 */
[----:B------:R-:W-:Y:S02]  /*13b60*/  CS2R R28, SRZ ;  /* 0x00000000001c7805 */ /* 0x000fe4000001ff00 */
[----:B------:R-:W-:Y:S02]  /*13b70*/  CS2R R30, SRZ ;  /* 0x00000000001e7805 */ /* 0x000fe4000001ff00 */
[----:B------:R-:W-:Y:S02]  /*13b80*/  SHF.R.U32.HI R21, RZ, 0x1f, R20 ;  /* 0x0000001fff157819 */ /* 0x000fe40000011614 */
[----:B------:R-:W-:-:S02]  /*13b90*/  CS2R R32, SRZ ;  /* 0x0000000000207805 */ /* 0x000fc4000001ff00 */
[----:B------:R-:W-:Y:S02]  /*13ba0*/  CS2R R34, SRZ ;  /* 0x0000000000227805 */ /* 0x000fe4000001ff00 */
[----:B------:R-:W-:Y:S02]  /*13bb0*/  CS2R R36, SRZ ;  /* 0x0000000000247805 */ /* 0x000fe4000001ff00 */
[----:B------:R-:W-:Y:S02]  /*13bc0*/  LEA.HI.SX32 R21, R20, R21, 0x1a ;  /* 0x0000001514157211 */ /* 0x000fe400078fd2ff */
[----:B------:R-:W-:Y:S02]  /*13bd0*/  CS2R R38, SRZ ;  /* 0x0000000000267805 */ /* 0x000fe4000001ff00 */
[----:B------:R-:W-:Y:S02]  /*13be0*/  CS2R R40, SRZ ;  /* 0x0000000000287805 */ /* 0x000fe4000001ff00 */
[----:B------:R-:W-:-:S02]  /*13bf0*/  CS2R R42, SRZ ;  /* 0x00000000002a7805 */ /* 0x000fc4000001ff00 */
[----:B------:R-:W-:Y:S02]  /*13c00*/  VIMNMX R205, R204, R21, !PT ;  /* 0x00000015cccd7248 */ /* 0x000fe40007fe0100 */
[----:B------:R-:W-:Y:S02]  /*13c10*/  CS2R R44, SRZ ;  /* 0x00000000002c7805 */ /* 0x000fe4000001ff00 */
[----:B------:R-:W-:Y:S02]  /*13c20*/  CS2R R46, SRZ ;  /* 0x00000000002e7805 */ /* 0x000fe4000001ff00 */
[----:B------:R-:W-:Y:S02]  /*13c30*/  CS2R R48, SRZ ;  /* 0x0000000000307805 */ /* 0x000fe4000001ff00 */
[----:B------:R-:W-:Y:S02]  /*13c40*/  ISETP.GE.AND P1, PT, R12, R205, PT ;  /* 0x000000cd0c00720c */ /* 0x000fe40003f26270 */
        /* <DEDUP_REMOVED lines=51> */
[----:B------:R-:W-:-:S07]  /*13f80*/  CS2R R24, SRZ ;  /* 0x0000000000187805 */ /* 0x000fce000001ff00 */
.L_x_1971:
[----:B------:R-:W-:Y:S01]  /*13f90*/  ISETP.NE.AND P1, PT, R202, RZ, PT ;  /* 0x000000ffca00720c */ /* 0x000fe20003f25270 */
[----:B------:R-:W-:Y:S01]  /*13fa0*/  VIADD R206, R190, 0x1 ;  /* 0x00000001bece7836 */ /* 0x000fe20000000000 */
[----:B------:R-:W-:Y:S05]  /*13fb0*/  YIELD ;  /* 0x0000000000007946 */ /* 0x000fea0003800000 */
[----:B------:R-:W-:-:S04]  /*13fc0*/  ISETP.NE.AND P2, PT, R206, 0x2, PT ;  /* 0x00000002ce00780c */ /* 0x000fc80003f45270 */
[----:B------:R-:W-:Y:S02]  /*13fd0*/  SEL R21, RZ, 0x1, P2 ;  /* 0x00000001ff157807 */ /* 0x000fe40001000000 */
[----:B------:R-:W-:Y:S02]  /*13fe0*/  SEL R206, R206, RZ, P2 ;  /* 0x000000ffcece7207 */ /* 0x000fe40001000000 */
[----:B------:R-:W-:Y:S01]  /*13ff0*/  LOP3.LUT R214, R192, R21, RZ, 0x3c, !PT ;  /* 0x00000015c0d67212 */ /* 0x000fe200078e3cff */
[----:B------:R-:W-:Y:S06]  /*14000*/  @P1 BRA `(.L_x_1952) ;  /* 0x0000000000301947 */ /* 0x000fec0003800000 */
[----:B------:R-:W-:Y:S05]  /*14010*/  @!P0 BRA `(.L_x_1953) ;  /* 0x0000000000048947 */ /* 0x000fea0003800000 */
[----:B------:R-:W-:Y:S01]  /*14020*/  BPT.TRAP 0x1 ;  /* 0x000000040000795c */ /* 0x000fe20000300000 */
.L_x_1953:
[----:B------:R-:W-:Y:S01]  /*14030*/  IMAD R21, R206, 0x8, R17 ;  /* 0x00000008ce157824 */ /* 0x000fe200078e0211 */
[----:B------:R-:W-:-:S04]  /*14040*/  SHF.L.U32 R20, R214, 0x1f, RZ ;  /* 0x0000001fd6147819 */ /* 0x000fc800000006ff */
[----:B------:R0:W1:Y:S01]  /*14050*/  SYNCS.PHASECHK.TRANS64.TRYWAIT P2, [R21+URZ+0x22830], R20 ;  /* 0x02283014150075a7 */ /* 0x000062000804017f */
[----:B------:R-:W-:Y:S05]  /*14060*/  @!P0 BRA `(.L_x_1954) ;  /* 0x0000000000048947 */ /* 0x000fea0003800000 */
[----:B------:R-:W-:Y:S01]  /*14070*/  BPT.TRAP 0x1 ;  /* 0x000000040000795c */ /* 0x000fe20000300000 */
.L_x_1954:
[----:B------:R-:W-:Y:S04]  /*14080*/  BSSY B0, `(.L_x_1952) ;  /* 0x0000004000007945 */ /* 0x000fe80003800000 */
[----:B-1----:R-:W-:Y:S05]  /*14090*/  @P2 BRA `(.L_x_1955) ;  /* 0x0000000000082947 */ /* 0x002fea0003800000 */
[----:B------:R-:W1:Y:S02]  /*140a0*/  SYNCS.PHASECHK.TRANS64.TRYWAIT P2, [R21+URZ+0x22830], R20 ;  /* 0x02283014150075a7 */ /* 0x000e64000804017f */
[----:B-1----:R-:W-:Y:S05]  /*140b0*/  @!P2 BRA `(.L_x_1956) ;  /* 0x000001b40058a947 */ /* 0x002fea0003800000 */
.L_x_1955:
[----:B------:R-:W-:Y:S05]  /*140c0*/  BSYNC B0 ;  /* 0x0000000000007941 */ /* 0x000fea0003800000 */
.L_x_1952:
[----:B01----:R-:W0:Y:S01]  /*140d0*/  S2R R20, SR_TID.X ;  /* 0x0000000000147919 */ /* 0x003e220000002100 */
[----:B------:R-:W-:Y:S05]  /*140e0*/  WARPSYNC.ALL ;  /* 0x0000000000007948 */ /* 0x000fea0003800000 */
[----:B------:R-:W-:Y:S01]  /*140f0*/  IMAD R88, R206, 0x500, R203 ;  /* 0x00000500ce587824 */ /* 0x000fe200078e02cb */
[----:B------:R-:W-:Y:S01]  /*14100*/  R2UR UR28, R10 ;  /* 0x000000000a1c72ca */ /* 0x000fe200000e0000 */
[----:B------:R-:W-:Y:S01]  /*14110*/  IMAD.MOV.U32 R89, RZ, RZ, 0x40000040 ;  /* 0x40000040ff597424 */ /* 0x000fe200078e00ff */
[----:B------:R-:W-:Y:S01]  /*14120*/  R2UR UR29, R11 ;  /* 0x000000000b1d72ca */ /* 0x000fe200000e0000 */
[----:B------:R-:W-:Y:S01]  /*14130*/  IMAD.MOV.U32 R21, RZ, RZ, 0x40000040 ;  /* 0x40000040ff157424 */ /* 0x000fe200078e00ff */
[C---:B------:R-:W-:Y:S01]  /*14140*/  R2UR UR30, R88.reuse ;  /* 0x00000000581e72ca */ /* 0x040fe200000e0000 */
[C---:B------:R-:W-:Y:S01]  /*14150*/  VIADD R90, R88.reuse, 0x200 ;  /* 0x00000200585a7836 */ /* 0x040fe20000000000 */
[----:B------:R-:W-:Y:S01]  /*14160*/  R2UR UR31, R89 ;  /* 0x00000000591f72ca */ /* 0x000fe200000e0000 */
[----:B------:R-:W-:Y:S01]  /*14170*/  IMAD.MOV.U32 R91, RZ, RZ, 0x40000040 ;  /* 0x40000040ff5b7424 */ /* 0x000fe200078e00ff */
        /* <DEDUP_REMOVED lines=10> */
[----:B------:R-:W-:-:S02]  /*14220*/  R2UR UR36, R10 ;  /* 0x000000000a2472ca */ /* 0x000fc400000e0000 */
[----:B------:R-:W-:Y:S02]  /*14230*/  R2UR UR37, R11 ;  /* 0x000000000b2572ca */ /* 0x000fe400000e0000 */
[----:B------:R-:W-:Y:S01]  /*14240*/  R2UR UR50, R90 ;  /* 0x000000005a3272ca */ /* 0x000fe200000e0000 */
[----:B------:R-:W-:Y:S01]  /*14250*/  VIADD R90, R88, 0x402 ;  /* 0x00000402585a7836 */ /* 0x000fe20000000000 */
[----:B------:R-:W-:Y:S02]  /*14260*/  R2UR UR51, R91 ;  /* 0x000000005b3372ca */ /* 0x000fe400000e0000 */
[----:B0-----:R-:W-:Y:S02]  /*14270*/  SHF.R.U32.HI R20, RZ, 0x7, R20 ;  /* 0x00000007ff147819 */ /* 0x001fe40000011614 */
[----:B------:R-:W-:Y:S01]  /*14280*/  R2UR UR6, R92 ;  /* 0x000000005c0672ca */ /* 0x000fe200000e0000 */
[----:B------:R-:W-:Y:S01]  /*14290*/  VIADD R92, R88, 0x2 ;  /* 0x00000002585c7836 */ /* 0x000fe20000000000 */
[----:B------:R-:W-:Y:S01]  /*142a0*/  R2UR UR7, R93 ;  /* 0x000000005d0772ca */ /* 0x000fe200000e0000 */
[----:B------:R-:W-:Y:S01]  /*142b0*/  VIADD R94, R20, 0x8 ;  /* 0x00000008145e7836 */ /* 0x000fe20000000000 */
[----:B------:R-:W-:Y:S01]  /*142c0*/  R2UR UR48, R10 ;  /* 0x000000000a3072ca */ /* 0x000fe200000e0000 */
[----:B------:R-:W-:Y:S01]  /*142d0*/  VIADD R20, R88, 0x100 ;  /* 0x0000010058147836 */ /* 0x000fe20000000000 */
[----:B------:R-:W-:-:S02]  /*142e0*/  R2UR UR49, R11 ;  /* 0x000000000b3172ca */ /* 0x000fc400000e0000 */
[----:B------:R0:W-:Y:S01]  /*142f0*/  BAR.SYNC.DEFER_BLOCKING R94, 0x100 ;  /* 0x0004005e0000751d */ /* 0x0001e20000010000 */
[----:B------:R-:W-:Y:S02]  /*14300*/  R2UR UR4, R92 ;  /* 0x000000005c0472ca */ /* 0x000fe400000e0000 */
[----:B------:R-:W-:Y:S01]  /*14310*/  R2UR UR34, R20 ;  /* 0x00000000142272ca */ /* 0x000fe200000e0000 */
[----:B------:R-:W-:Y:S01]  /*14320*/  VIADD R20, R88, 0x400 ;  /* 0x0000040058147836 */ /* 0x000fe20000000000 */
[----:B------:R-:W-:Y:S02]  /*14330*/  R2UR UR5, R93 ;  /* 0x000000005d0572ca */ /* 0x000fe400000e0000 */
[----:B------:R-:W-:Y:S01]  /*14340*/  MOV R92, UR51 ;  /* 0x00000033005c7c02 */ /* 0x000fe20008000f00 */
[----:B------:R-:W-:Y:S01]  /*14350*/  UMOV UR51, UR7 ;  /* 0x0000000700337c82 */ /* 0x000fe20008000000 */
[----:B------:R-:W-:Y:S01]  /*14360*/  MOV R93, UR50 ;  /* 0x00000032005d7c02 */ /* 0x000fe20008000f00 */
[----:B------:R-:W-:Y:S01]  /*14370*/  UMOV UR50, UR6 ;  /* 0x0000000600327c82 */ /* 0x000fe20008000000 */
[----:B------:R-:W-:Y:S01]  /*14380*/  R2UR UR8, R20 ;  /* 0x00000000140872ca */ /* 0x000fe200000e0000 */
[----:B------:R-:W-:Y:S01]  /*14390*/  VIADD R20, R88, 0x302 ;  /* 0x0000030258147836 */ /* 0x000fe20000000000 */
[----:B------:R-:W-:Y:S01]  /*143a0*/  R2UR UR58, R90 ;  /* 0x000000005a3a72ca */ /* 0x000fe200000e0000 */
[C---:B0-----:R-:W-:Y:S01]  /*143b0*/  VIADD R94, R88.reuse, 0x102 ;  /* 0x00000102585e7836 */ /* 0x041fe20000000000 */
[----:B------:R-:W-:Y:S01]  /*143c0*/  R2UR UR47, R95 ;  /* 0x000000005f2f72ca */ /* 0x000fe200000e0000 */
[----:B------:R-:W-:Y:S01]  /*143d0*/  VIADD R90, R88, 0x204 ;  /* 0x00000204585a7836 */ /* 0x000fe20000000000 */
[----:B------:R-:W-:Y:S01]  /*143e0*/  R2UR UR54, R20 ;  /* 0x00000000143672ca */ /* 0x000fe200000e0000 */
[----:B------:R-:W-:Y:S01]  /*143f0*/  VIADD R20, R88, 0x104 ;  /* 0x0000010458147836 */ /* 0x000fe20000000000 */
[----:B------:R-:W-:Y:S01]  /*14400*/  R2UR UR46, R94 ;  /* 0x000000005e2e72ca */ /* 0x000fe200000e0000 */
[----:B------:R-:W-:Y:S01]  /*14410*/  VIADD R94, R88, 0x4 ;  /* 0x00000004585e7836 */ /* 0x000fe20000000000 */
[----:B------:R-:W-:Y:S01]  /*14420*/  R2UR UR14, R90 ;  /* 0x000000005a0e72ca */ /* 0x000fe200000e0000 */
[----:B------:R-:W-:Y:S01]  /*14430*/  VIADD R90, R88, 0x404 ;  /* 0x00000404585a7836 */ /* 0x000fe20000000000 */
[----:B------:R-:W-:Y:S01]  /*14440*/  R2UR UR10, R20 ;  /* 0x00000000140a72ca */ /* 0x000fe200000e0000 */
[----:B------:R-:W-:Y:S01]  /*14450*/  WARPGROUP.ARRIVE ;  /* 0x00000000000079c5 */ /* 0x000fe20000000000 */
[----:B------:R-:W-:Y:S01]  /*14460*/  VIADD R20, R88, 0x304 ;  /* 0x0000030458147836 */ /* 0x000fe20000000000 */
[----:B------:R-:W-:-:S02]  /*14470*/  R2UR UR9, R21 ;  /* 0x00000000150972ca */ /* 0x000fc400000e0000 */
[----:B------:R-:W-:Y:S01]  /*14480*/  R2UR UR6, R94 ;  /* 0x000000005e0672ca */ /* 0x000fe200000e0000 */
[----:B------:R-:W-:Y:S01]  /*14490*/  VIADD R94, R88, 0x6 ;  /* 0x00000006585e7836 */ /* 0x000fe20000000000 */
[----:B------:R-:W-:Y:S01]  /*144a0*/  QGMMA.64x32x32.F32.E4M3.E4M3 R152, gdesc[UR28], RZ, !UPT, gsb0 ;  /* 0x006000001c9879f3 */ /* 0x000fe2000c0008ff */
[----:B------:R-:W-:Y:S01]  /*144b0*/  R2UR UR18, R20 ;  /* 0x00000000141272ca */ /* 0x000fe200000e0000 */
[----:B------:R-:W-:Y:S01]  /*144c0*/  VIADD R20, R88, 0x106 ;  /* 0x0000010658147836 */ /* 0x000fe20000000000 */
[----:B------:R-:W-:Y:S01]  /*144d0*/  R2UR UR22, R90 ;  /* 0x000000005a1672ca */ /* 0x000fe200000e0000 */
[----:B------:R-:W-:Y:S01]  /*144e0*/  VIADD R90, R88, 0x206 ;  /* 0x00000206585a7836 */ /* 0x000fe20000000000 */
[C---:B------:R-:W-:Y:S02]  /*144f0*/  R2UR UR59, R91.reuse ;  /* 0x000000005b3b72ca */ /* 0x040fe400000e0000 */
[----:B------:R-:W-:Y:S01]  /*14500*/  R2UR UR30, R20 ;  /* 0x00000000141e72ca */ /* 0x000fe200000e0000 */
[C---:B------:R-:W-:Y:S01]  /*14510*/  VIADD R20, R88.reuse, 0x306 ;  /* 0x0000030658147836 */ /* 0x040fe20000000000 */
[C---:B------:R-:W-:Y:S01]  /*14520*/  R2UR UR15, R91.reuse ;  /* 0x000000005b0f72ca */ /* 0x040fe200000e0000 */
[----:B------:R-:W-:Y:S01]  /*14530*/  VIADD R88, R88, 0x406 ;  /* 0x0000040658587836 */ /* 0x000fe20000000000 */
[----:B------:R-:W-:Y:S01]  /*14540*/  R2UR UR23, R91 ;  /* 0x000000005b1772ca */ /* 0x000fe200000e0000 */
[----:B------:R-:W-:Y:S01]  /*14550*/  IMAD.MOV.U32 R91, RZ, RZ, 0x40000040 ;  /* 0x40000040ff5b7424 */ /* 0x000fe200078e00ff */
[----:B------:R-:W-:-:S02]  /*14560*/  R2UR UR44, R10 ;  /* 0x000000000a2c72ca */ /* 0x000fc400000e0000 */
[----:B------:R-:W-:Y:S02]  /*14570*/  R2UR UR45, R11 ;  /* 0x000000000b2d72ca */ /* 0x000fe400000e0000 */
[C---:B------:R-:W-:Y:S02]  /*14580*/  R2UR UR7, R95.reuse ;  /* 0x000000005f0772ca */ /* 0x040fe400000e0000 */
[----:B------:R-:W-:Y:S02]  /*14590*/  R2UR UR26, R94 ;  /* 0x000000005e1a72ca */ /* 0x000fe400000e0000 */
[----:B------:R-:W-:Y:S02]  /*145a0*/  R2UR UR27, R95 ;  /* 0x000000005f1b72ca */ /* 0x000fe400000e0000 */
[----:B------:R-:W-:Y:S02]  /*145b0*/  R2UR UR42, R88 ;  /* 0x00000000582a72ca */ /* 0x000fe400000e0000 */
[----:B------:R-:W-:-:S02]  /*145c0*/  R2UR UR43, R89 ;  /* 0x00000000592b72ca */ /* 0x000fc400000e0000 */
[----:B------:R-:W-:Y:S01]  /*145d0*/  MOV R215, UR47 ;  /* 0x0000002f00d77c02 */ /* 0x000fe20008000f00 */
[----:B------:R-:W-:Y:S01]  /*145e0*/  UMOV UR47, UR9 ;  /* 0x00000009002f7c82 */ /* 0x000fe20008000000 */
[----:B------:R-:W-:Y:S01]  /*145f0*/  MOV R219, UR46 ;  /* 0x0000002e00db7c02 */ /* 0x000fe20008000f00 */
[----:B------:R-:W-:Y:S01]  /*14600*/  UMOV UR46, UR8 ;  /* 0x00000008002e7c82 */ /* 0x000fe20008000000 */
[----:B------:R-:W-:Y:S01]  /*14610*/  MOV R220, UR7 ;  /* 0x0000000700dc7c02 */ /* 0x000fe20008000f00 */
[----:B------:R-:W-:Y:S01]  /*14620*/  UMOV UR7, UR5 ;  /* 0x0000000500077c82 */ /* 0x000fe20008000000 */
[----:B------:R-:W-:Y:S01]  /*14630*/  MOV R221, UR6 ;  /* 0x0000000600dd7c02 */ /* 0x000fe20008000f00 */
[----:B------:R-:W-:Y:S01]  /*14640*/  UMOV UR6, UR4 ;  /* 0x0000000400067c82 */ /* 0x000fe20008000000 */
[----:B------:R-:W-:Y:S02]  /*14650*/  R2UR UR4, R8 ;  /* 0x00000000080472ca */ /* 0x000fe400000e0000 */
[----:B------:R-:W-:-:S02]  /*14660*/  R2UR UR5, R9 ;  /* 0x00000000090572ca */ /* 0x000fc400000e0000 */
[----:B------:R-:W-:Y:S02]  /*14670*/  R2UR UR55, R21 ;  /* 0x00000000153772ca */ /* 0x000fe400000e0000 */
[C---:B------:R-:W-:Y:S02]  /*14680*/  R2UR UR52, R8.reuse ;  /* 0x00000000083472ca */ /* 0x040fe400000e0000 */
[C---:B------:R-:W-:Y:S02]  /*14690*/  R2UR UR53, R9.reuse ;  /* 0x00000000093572ca */ /* 0x040fe400000e0000 */
[----:B------:R-:W-:Y:S02]  /*146a0*/  R2UR UR56, R8 ;  /* 0x00000000083872ca */ /* 0x000fe400000e0000 */
[----:B------:R-:W-:Y:S02]  /*146b0*/  R2UR UR57, R9 ;  /* 0x00000000093972ca */ /* 0x000fe400000e0000 */
[----:B------:R-:W-:-:S02]  /*146c0*/  R2UR UR11, R21 ;  /* 0x00000000150b72ca */ /* 0x000fc400000e0000 */
[C---:B------:R-:W-:Y:S02]  /*146d0*/  R2UR UR8, R6.reuse ;  /* 0x00000000060872ca */ /* 0x040fe400000e0000 */
[C---:B------:R-:W-:Y:S02]  /*146e0*/  R2UR UR9, R7.reuse ;  /* 0x00000000070972ca */ /* 0x040fe400000e0000 */
[C---:B------:R-:W-:Y:S02]  /*146f0*/  R2UR UR12, R6.reuse ;  /* 0x00000000060c72ca */ /* 0x040fe400000e0000 */
[----:B------:R-:W-:Y:S02]  /*14700*/  R2UR UR13, R7 ;  /* 0x00000000070d72ca */ /* 0x000fe400000e0000 */
[----:B------:R-:W-:Y:S01]  /*14710*/  R2UR UR19, R21 ;  /* 0x00000000151372ca */ /* 0x000fe200000e0000 */
[----:B------:R-:W-:Y:S02]  /*14720*/  WARPGROUP.DEPBAR.LE gsb0, 0x0 ;  /* 0x00008000000079c5 */ /* 0x000fe40000010000 */
[----:B------:R-:W-:Y:S01]  /*14730*/  WARPGROUP.ARRIVE ;  /* 0x00000000000079c5 */ /* 0x000fe20000000000 */
[----:B------:R-:W-:-:S02]  /*14740*/  R2UR UR16, R6 ;  /* 0x00000000061072ca */ /* 0x000fc400000e0000 */
[----:B------:R-:W-:Y:S02]  /*14750*/  R2UR UR17, R7 ;  /* 0x00000000071172ca */ /* 0x000fe400000e0000 */
[----:B------:R-:W-:Y:S01]  /*14760*/  R2UR UR20, R6 ;  /* 0x00000000061472ca */ /* 0x000fe200000e0000 */
[----:B------:R-:W-:Y:S01]  /*14770*/  QGMMA.64x32x32.F32.E4M3.E4M3 R136, gdesc[UR32], RZ, !UPT, gsb0 ;  /* 0x00600000208879f3 */ /* 0x000fe2000c0008ff */
[----:B------:R-:W-:Y:S02]  /*14780*/  R2UR UR34, R90 ;  /* 0x000000005a2272ca */ /* 0x000fe400000e0000 */
[----:B------:R-:W-:Y:S02]  /*14790*/  R2UR UR35, R91 ;  /* 0x000000005b2372ca */ /* 0x000fe400000e0000 */
[----:B------:R-:W-:Y:S02]  /*147a0*/  R2UR UR21, R7 ;  /* 0x00000000071572ca */ /* 0x000fe400000e0000 */
[----:B------:R-:W-:-:S02]  /*147b0*/  R2UR UR24, R4 ;  /* 0x00000000041872ca */ /* 0x000fc400000e0000 */
[----:B------:R-:W-:Y:S02]  /*147c0*/  R2UR UR25, R5 ;  /* 0x00000000051972ca */ /* 0x000fe400000e0000 */
[----:B------:R-:W-:Y:S01]  /*147d0*/  R2UR UR31, R21 ;  /* 0x00000000151f72ca */ /* 0x000fe200000e0000 */
[----:B------:R-:W-:Y:S01]  /*147e0*/  IMAD.MOV.U32 R21, RZ, RZ, 0x40000040 ;  /* 0x40000040ff157424 */ /* 0x000fe200078e00ff */
[C---:B------:R-:W-:Y:S02]  /*147f0*/  R2UR UR28, R4.reuse ;  /* 0x00000000041c72ca */ /* 0x040fe400000e0000 */
[C---:B------:R-:W-:Y:S02]  /*14800*/  R2UR UR29, R5.reuse ;  /* 0x00000000051d72ca */ /* 0x040fe400000e0000 */
[----:B------:R-:W-:Y:S02]  /*14810*/  R2UR UR32, R4 ;  /* 0x00000000042072ca */ /* 0x000fe400000e0000 */
[----:B------:R-:W-:-:S02]  /*14820*/  R2UR UR33, R5 ;  /* 0x00000000052172ca */ /* 0x000fc400000e0000 */
        /* <DEDUP_REMOVED lines=76> */
.L_x_1958:
[----:B------:R-:W-:Y:S01]  /*14cf0*/  SHF.L.U32 R20, R192, 0x1f, RZ ;  /* 0x0000001fc0147819 */ /* 0x000fe200000006ff */
[----:B------:R-:W-:-:S04]  /*14d00*/  IMAD R21, R190, 0x8, R17 ;  /* 0x00000008be157824 */ /* 0x000fc800078e0211 */
[----:B------:R0:W1:Y:S01]  /*14d10*/  SYNCS.PHASECHK.TRANS64.TRYWAIT P1, [R21+URZ+0x22850], R20 ;  /* 0x02285014150075a7 */ /* 0x000062000802017f */
[----:B------:R-:W-:Y:S05]  /*14d20*/  @!P0 BRA `(.L_x_1959) ;  /* 0x0000000000048947 */ /* 0x000fea0003800000 */
[----:B------:R-:W-:Y:S01]  /*14d30*/  BPT.TRAP 0x1 ;  /* 0x000000040000795c */ /* 0x000fe20000300000 */
.L_x_1959:
[----:B-1----:R-:W-:Y:S05]  /*14d40*/  @P1 BRA `(.L_x_1957) ;  /* 0x0000000000081947 */ /* 0x002fea0003800000 */
[----:B------:R-:W1:Y:S02]  /*14d50*/  SYNCS.PHASECHK.TRANS64.TRYWAIT P1, [R21+URZ+0x22850], R20 ;  /* 0x02285014150075a7 */ /* 0x000e64000802017f */
[----:B-1----:R-:W-:Y:S05]  /*14d60*/  @!P1 BRA `(.L_x_1960) ;  /* 0x000001a800409947 */ /* 0x002fea0003800000 */
.L_x_1957:
[----:B01----:R-:W-:Y:S01]  /*14d70*/  VIADD R20, R17, 0x400 ;  /* 0x0000040011147836 */ /* 0x003fe20000000000 */
[----:B------:R-:W-:Y:S05]  /*14d80*/  WARPSYNC.ALL ;  /* 0x0000000000007948 */ /* 0x000fea0003800000 */
[----:B------:R-:W-:Y:S01]  /*14d90*/  SHF.R.U32.HI R20, RZ, 0x4, R20 ;  /* 0x00000004ff147819 */ /* 0x000fe20000011614 */
[----:B------:R-:W-:Y:S01]  /*14da0*/  IMAD.MOV.U32 R21, RZ, RZ, -0x3ffffff0 ;  /* 0xc0000010ff157424 */ /* 0x000fe200078e00ff */
[----:B------:R-:W-:-:S06]  /*14db0*/  WARPGROUP.ARRIVE ;  /* 0x00000000000079c5 */ /* 0x000fcc0000000000 */
[----:B------:R-:W0:Y:S01]  /*14dc0*/  S2R R192, SR_TID.X ;  /* 0x0000000000c07919 */ /* 0x000e220000002100 */
[----:B------:R-:W-:Y:S02]  /*14dd0*/  LOP3.LUT R20, R20, 0x3fff, RZ, 0xc0, !PT ;  /* 0x00003fff14147812 */ /* 0x000fe400078ec0ff */
[----:B------:R-:W-:Y:S01]  /*14de0*/  R2UR UR7, R21 ;  /* 0x00000000150772ca */ /* 0x000fe200000e0000 */
[----:B------:R-:W-:Y:S01]  /*14df0*/  IMAD.MOV.U32 R21, RZ, RZ, -0x3ffffff0 ;  /* 0xc0000010ff157424 */ /* 0x000fe200078e00ff */
[----:B------:R-:W-:-:S05]  /*14e00*/  LOP3.LUT R20, R20, 0x10000, RZ, 0xfc, !PT ;  /* 0x0001000014147812 */ /* 0x000fca00078efcff */
[----:B------:R-:W-:-:S05]  /*14e10*/  IMAD R20, R190, 0x500, R20 ;  /* 0x00000500be147824 */ /* 0x000fca00078e0214 */
[----:B------:R-:W-:-:S13]  /*14e20*/  R2UR UR6, R20 ;  /* 0x00000000140672ca */ /* 0x000fda00000e0000 */
[----:B------:R-:W-:Y:S01]  /*14e30*/  QGMMA.64x128x32.F32.E4M3.E4M3 R24, R184, gdesc[UR4], R24, gsb0 ;  /* 0x01e00004b8187df3 */ /* 0x000fe20008000818 */
[----:B0-----:R-:W-:Y:S02]  /*14e40*/  SHF.R.U32.HI R192, RZ, 0x7, R192 ;  /* 0x00000007ffc07819 */ /* 0x001fe400000116c0 */
[----:B------:R-:W-:Y:S02]  /*14e50*/  WARPGROUP.DEPBAR.LE gsb0, 0x0 ;  /* 0x00008000000079c5 */ /* 0x000fe40000010000 */
[----:B------:R-:W-:Y:S01]  /*14e60*/  VIADD R184, R20, 0x100 ;  /* 0x0000010014b87836 */ /* 0x000fe20000000000 */
[----:B------:R-:W-:Y:S01]  /*14e70*/  WARPGROUP.ARRIVE ;  /* 0x00000000000079c5 */ /* 0x000fe20000000000 */
[----:B------:R-:W-:-:S03]  /*14e80*/  IMAD.MOV.U32 R185, RZ, RZ, -0x3ffffff0 ;  /* 0xc0000010ffb97424 */ /* 0x000fc600078e00ff */
[----:B------:R-:W-:Y:S02]  /*14e90*/  R2UR UR6, R184 ;  /* 0x00000000b80672ca */ /* 0x000fe400000e0000 */
[----:B------:R-:W-:-:S13]  /*14ea0*/  R2UR UR7, R185 ;  /* 0x00000000b90772ca */ /* 0x000fda00000e0000 */
[----:B------:R-:W-:Y:S03]  /*14eb0*/  QGMMA.64x128x32.F32.E4M3.E4M3 R24, R180, gdesc[UR4], R24, gsb0 ;  /* 0x01e00004b4187df3 */ /* 0x000fe60008000818 */
        /* <DEDUP_REMOVED lines=8> */
[C---:B------:R-:W-:Y:S01]  /*14f40*/  VIADD R176, R20.reuse, 0x300 ;  /* 0x0000030014b07836 */ /* 0x040fe20000000000 */
[----:B------:R-:W-:Y:S01]  /*14f50*/  WARPGROUP.ARRIVE ;  /* 0x00000000000079c5 */ /* 0x000fe20000000000 */
[----:B------:R-:W-:Y:S02]  /*14f60*/  IMAD.MOV.U32 R177, RZ, RZ, -0x3ffffff0 ;  /* 0xc0000010ffb17424 */ /* 0x000fe400078e00ff */
[----:B------:R-:W-:Y:S01]  /*14f70*/  VIADD R20, R20, 0x400 ;  /* 0x0000040014147836 */ /* 0x000fe20000000000 */
[----:B------:R-:W-:-:S02]  /*14f80*/  R2UR UR6, R176 ;  /* 0x00000000b00672ca */ /* 0x000fc400000e0000 */
[----:B------:R-:W-:-:S13]  /*14f90*/  R2UR UR7, R177 ;  /* 0x00000000b10772ca */ /* 0x000fda00000e0000 */
        /* <DEDUP_REMOVED lines=11> */
.L_x_1961:
[----:B------:R-:W2:Y:S01]  /*15050*/  LDL R176, [R1] ;  /* 0x0000000001b07983 */ /* 0x000ea20000100800 */
[----:B------:R-:W-:Y:S01]  /*15060*/  ISETP.NE.AND P2, PT, R222, 0x1, PT ;  /* 0x00000001de00780c */ /* 0x000fe20003f45270 */
[----:B------:R-:W-:Y:S01]  /*15070*/  IMAD.IADD R173, R208, 0x1, R201 ;  /* 0x00000001d0ad7824 */ /* 0x000fe200078e02c9 */
[----:B------:R-:W-:Y:S01]  /*15080*/  LOP3.LUT P1, RZ, R22, 0x8, RZ, 0xc0, !PT ;  /* 0x0000000816ff7812 */ /* 0x000fe2000782c0ff */
[----:B------:R-:W-:Y:S01]  /*15090*/  IMAD R13, R206, 0x8, R17 ;  /* 0x00000008ce0d7824 */ /* 0x000fe200078e0211 */
[----:B------:R-:W-:Y:S01]  /*150a0*/  ULDC UR5, c[0x0][0x9e0] ;  /* 0x0002780000057ab9 */ /* 0x000fe20000000800 */
[----:B------:R-:W-:Y:S02]  /*150b0*/  IMAD R174, R12, -0xa0, RZ ;  /* 0xffffff600cae7824 */ /* 0x000fe400078e02ff */
[----:B------:R-:W-:Y:S02]  /*150c0*/  VIADD R13, R13, 0x22840 ;  /* 0x000228400d0d7836 */ /* 0x000fe40000000000 */
[----:B------:R-:W-:-:S04]  /*150d0*/  IMAD.IADD R168, R174, 0x1, -R199 ;  /* 0x00000001aea87824 */ /* 0x000fc800078e0ac7 */
[----:B0-----:R-:W0:Y:S08]  /*150e0*/  @P2 LDC R20, c[0x0][0x44c] ;  /* 0x00011300ff142b82 */ /* 0x001e300000000800 */
[----:B------:R-:W1:Y:S01]  /*150f0*/  @P2 LDC R21, c[0x0][0x450] ;  /* 0x00011400ff152b82 */ /* 0x000e620000000800 */
[----:B0-----:R-:W-:-:S05]  /*15100*/  @P2 IMAD.HI.U32 R20, R173, R20, RZ ;  /* 0x00000014ad142227 */ /* 0x001fca00078e00ff */
[----:B-1----:R-:W-:-:S05]  /*15110*/  @P2 SHF.R.U32.HI R173, RZ, R21, R20 ;  /* 0x00000015ffad2219 */ /* 0x002fca0000011614 */
[----:B------:R-:W0:Y:S01]  /*15120*/  SHFL.IDX PT, R175, R173, RZ, 0x1c1f ;  /* 0x001c1fffadaf7589 */ /* 0x000e2200000e0000 */
[----:B--2---:R-:W-:-:S13]  /*15130*/  R2UR UR4, R176 ;  /* 0x00000000b00472ca */ /* 0x004fda00000e0000 */
[----:B------:R-:W-:Y:S01]  /*15140*/  IMAD.U32 R20, RZ, RZ, UR4 ;  /* 0x00000004ff147e24 */ /* 0x000fe2000f8e00ff */
[----:B------:R-:W-:-:S04]  /*15150*/  ULDC UR4, c[0x0][0x9dc] ;  /* 0x0002770000047ab9 */ /* 0x000fc80000000800 */
[----:B------:R-:W-:Y:S02]  /*15160*/  PRMT R13, R20, 0x654, R13 ;  /* 0x00000654140d7816 */ /* 0x000fe4000000000d */
[----:B------:R-:W-:Y:S02]  /*15170*/  IADD3 R20, -R199, 0x1, R174 ;  /* 0x00000001c7147810 */ /* 0x000fe40007ffe1ae */
[----:B------:R1:W-:Y:S02]  /*15180*/  SYNCS.ARRIVE.TRANS64.RED.A1T0 RZ, [R13+URZ], RZ ;  /* 0x000000ff0dff79a7 */ /* 0x0003e4000810043f */
[----:B------:R-:W-:-:S05]  /*15190*/  IADD3 R20, -R197, R20, R198 ;  /* 0x00000014c5147210 */ /* 0x000fca0007ffe1c6 */
[----:B------:R-:W-:Y:S02]  /*151a0*/  VIADD R172, R20, UR5 ;  /* 0x0000000514ac7c36 */ /* 0x000fe40008000000 */
[----:B-1----:R-:W-:Y:S01]  /*151b0*/  IMAD.U32 R13, RZ, RZ, UR4 ;  /* 0x00000004ff0d7e24 */ /* 0x002fe2000f8e00ff */
[----:B------:R-:W-:Y:S01]  /*151c0*/  ULOP3.LUT UR4, URZ, UR4, URZ, 0x33, !UPT ;  /* 0x000000043f047292 */ /* 0x000fe2000f8e333f */
[----:B0-----:R-:W-:-:S05]  /*151d0*/  IMAD.IADD R170, R172, 0x1, R175 ;  /* 0x00000001acaa7824 */ /* 0x001fca00078e02af */
[----:B------:R-:W-:-:S04]  /*151e0*/  VIADD R171, R20, UR4 ;  /* 0x0000000414ab7c36 */ /* 0x000fc80008000000 */
[----:B------:R-:W-:Y:S01]  /*151f0*/  IMAD.IADD R169, R171, 0x1, R175 ;  /* 0x00000001aba97824 */ /* 0x000fe200078e02af */
[----:B------:R-:W-:Y:S06]  /*15200*/  @!P1 BRA `(.L_x_1962) ;  /* 0x00000000005c9947 */ /* 0x000fec0003800000 */
        /* <DEDUP_REMOVED lines=13> */
.L_x_1964:
[----:B------:R-:W-:Y:S02]  /*152e0*/  ULDC UR4, c[0x0][0x9e4] ;  /* 0x0002790000047ab9 */ /* 0x000fe40000000800 */
[----:B------:R-:W-:-:S05]  /*152f0*/  IMAD.U32 R177, RZ, RZ, UR4 ;  /* 0x00000004ffb17e24 */ /* 0x000fca000f8e00ff */
[----:B------:R-:W-:-:S13]  /*15300*/  ISETP.NE.AND P1, PT, R177, 0x1, PT ;  /* 0x00000001b100780c */ /* 0x000fda0003f25270 */
[----:B------:R-:W0:Y:S02]  /*15310*/  @P1 LDC.64 R20, c[0x0][0x9e8] ;  /* 0x00027a00ff141b82 */ /* 0x000e240000000a00 */
[----:B0-----:R-:W-:-:S05]  /*15320*/  @P1 IMAD.HI.U32 R20, R175, R20, RZ ;  /* 0x00000014af141227 */ /* 0x001fca00078e00ff */
[----:B------:R-:W-:-:S07]  /*15330*/  @P1 SHF.R.U32.HI R175, RZ, R21, R20 ;  /* 0x00000015ffaf1219 */ /* 0x000fce0000011614 */
.L_x_1965:
[----:B------:R-:W-:Y:S05]  /*15340*/  BSYNC B0 ;  /* 0x0000000000007941 */ /* 0x000fea0003800000 */
.L_x_1963:
[----:B------:R-:W-:-:S05]  /*15350*/  IMAD R20, R175, R177, R168 ;  /* 0x000000b1af147224 */ /* 0x000fca00078e02a8 */
[----:B------:R-:W-:Y:S02]  /*15360*/  VIADDMNMX R170, R20, R177, R170, PT ;  /* 0x000000b114aa7246 */ /* 0x000fe400038001aa */
[----:B------:R-:W-:-:S07]  /*15370*/  VIMNMX R169, R169, R20, !PT ;  /* 0x00000014a9a97248 */ /* 0x000fce0007fe0100 */
.L_x_1962:
[----:B------:R-:W-:Y:S02]  /*15380*/  ISETP.GE.AND P1, PT, R174, 0x2, PT ;  /* 0x00000002ae00780c */ /* 0x000fe40003f26270 */
[----:B------:R-:W-:Y:S02]  /*15390*/  LOP3.LUT R16, R16, 0xefffffff, RZ, 0xc0, !PT ;  /* 0xefffffff10107812 */ /* 0x000fe400078ec0ff */
[----:B------:R-:W-:Y:S02]  /*153a0*/  ISETP.GE.AND P2, PT, R174, 0x9, PT ;  /* 0x00000009ae00780c */ /* 0x000fe40003f46270 */
[----:B------:R-:W-:Y:S02]  /*153b0*/  LOP3.LUT R22, R22, 0xfffffffe, RZ, 0xc0, !PT ;  /* 0xfffffffe16167812 */ /* 0x000fe400078ec0ff */
[----:B------:R-:W-:-:S05]  /*153c0*/  ISETP.GE.AND P3, PT, R174, 0x22, PT ;  /* 0x00000022ae00780c */ /* 0x000fca0003f66270 */
[----:B------:R-:W-:Y:S02]  /*153d0*/  @P1 LOP3.LUT R16, R16, 0x10000000, RZ, 0xfc, !PT ;  /* 0x1000000010101812 */ /* 0x000fe400078efcff */
[----:B------:R-:W-:Y:S02]  /*153e0*/  ISETP.GT.AND P1, PT, R169, 0x1, !P1 ;  /* 0x00000001a900780c */ /* 0x000fe40004f24270 */
[----:B------:R-:W-:Y:S02]  /*153f0*/  LOP3.LUT R16, R16, 0xdfffffff, RZ, 0xc0, !PT ;  /* 0xdfffffff10107812 */ /* 0x000fe400078ec0ff */
[----:B------:R-:W-:Y:S02]  /*15400*/  ISETP.LT.OR P1, PT, R170, 0x2, P1 ;  /* 0x00000002aa00780c */ /* 0x000fe40000f21670 */
[----:B------:R-:W-:Y:S02]  /*15410*/  @P2 LOP3.LUT R16, R16, 0x20000000, RZ, 0xfc, !PT ;  /* 0x2000000010102812 */ /* 0x000fe400078efcff */
[----:B------:R-:W-:-:S02]  /*15420*/  FSEL R153, R153, -INF , !P1 ;  /* 0xff80000099997808 */ /* 0x000fc40004800000 */
[C---:B------:R-:W-:Y:S02]  /*15430*/  ISETP.GT.AND P1, PT, R169.reuse, 0x8, !P2 ;  /* 0x00000008a900780c */ /* 0x040fe40005724270 */
[----:B------:R-:W-:Y:S02]  /*15440*/  ISETP.GE.AND P2, PT, R174, 0xa, PT ;  /* 0x0000000aae00780c */ /* 0x000fe40003f46270 */
[----:B------:R-:W-:Y:S02]  /*15450*/  ISETP.LT.OR P1, PT, R170, 0x9, P1 ;  /* 0x00000009aa00780c */ /* 0x000fe40000f21670 */
[----:B------:R-:W-:Y:S02]  /*15460*/  LOP3.LUT R16, R16, 0xbfffffff, RZ, 0xc0, !PT ;  /* 0xbfffffff10107812 */ /* 0x000fe400078ec0ff */
        /* <DEDUP_REMOVED lines=12> */
[----:B------:R-:W-:Y:S02]  /*15530*/  ISETP.GT.AND P1, PT, R169, 0x11, !P2 ;  /* 0x00000011a900780c */ /* 0x000fe40005724270 */
[----:B------:R-:W-:Y:S02]  /*15540*/  LOP3.LUT R16, R16, 0xfffffffd, RZ, 0xc0, !PT ;  /* 0xfffffffd10107812 */ /* 0x000fe400078ec0ff */
[----:B------:R-:W-:-:S02]  /*15550*/  ISETP.LT.OR P1, PT, R170, 0x12, P1 ;  /* 0x00000012aa00780c */ /* 0x000fc40000f21670 */
[----:B------:R-:W-:Y:S02]  /*15560*/  @P3 LOP3.LUT R16, R16, 0x2, RZ, 0xfc, !PT ;  /* 0x0000000210103812 */ /* 0x000fe400078efcff */
[----:B------:R-:W-:Y:S02]  /*15570*/  FSEL R161, R161, -INF , !P1 ;  /* 0xff800000a1a17808 */ /* 0x000fe40004800000 */
[----:B------:R-:W-:Y:S02]  /*15580*/  @P2 LOP3.LUT R22, R22, 0x1, RZ, 0xfc, !PT ;  /* 0x0000000116162812 */ /* 0x000fe400078efcff */
[----:B------:R-:W-:Y:S02]  /*15590*/  ISETP.GE.AND P2, PT, R174, 0x19, PT ;  /* 0x00000019ae00780c */ /* 0x000fe40003f46270 */
[----:B------:R-:W-:Y:S02]  /*155a0*/  LOP3.LUT R22, R22, 0xfffffffb, RZ, 0xc0, !PT ;  /* 0xfffffffb16167812 */ /* 0x000fe400078ec0ff */
[----:B------:R-:W-:-:S02]  /*155b0*/  ISETP.GT.AND P1, PT, R169, 0x18, !P2 ;  /* 0x00000018a900780c */ /* 0x000fc40005724270 */
[----:B------:R-:W-:Y:S02]  /*155c0*/  LOP3.LUT R16, R16, 0xfffffffb, RZ, 0xc0, !PT ;  /* 0xfffffffb10107812 */ /* 0x000fe400078ec0ff */
[----:B------:R-:W-:-:S04]  /*155d0*/  ISETP.LT.OR P1, PT, R170, 0x19, P1 ;  /* 0x00000019aa00780c */ /* 0x000fc80000f21670 */
[----:B------:R-:W-:Y:S02]  /*155e0*/  FSEL R179, R164, -INF , !P1 ;  /* 0xff800000a4b37808 */ /* 0x000fe40004800000 */
[----:B------:R-:W-:Y:S02]  /*155f0*/  @P2 LOP3.LUT R22, R22, 0x4, RZ, 0xfc, !PT ;  /* 0x0000000416162812 */ /* 0x000fe400078efcff */
[----:B------:R-:W-:Y:S02]  /*15600*/  ISETP.GE.AND P2, PT, R174, 0x1a, PT ;  /* 0x0000001aae00780c */ /* 0x000fe40003f46270 */
[----:B------:R-:W-:Y:S02]  /*15610*/  LOP3.LUT R22, R22, 0xfffffffd, RZ, 0xc0, !PT ;  /* 0xfffffffd16167812 */ /* 0x000fe400078ec0ff */
[----:B------:R-:W-:-:S04]  /*15620*/  ISETP.GT.AND P1, PT, R169, 0x19, !P2 ;  /* 0x00000019a900780c */ /* 0x000fc80005724270 */
[----:B------:R-:W-:-:S04]  /*15630*/  ISETP.LT.OR P1, PT, R170, 0x1a, P1 ;  /* 0x0000001aaa00780c */ /* 0x000fc80000f21670 */
[----:B------:R-:W-:Y:S02]  /*15640*/  FSEL R165, R165, -INF , !P1 ;  /* 0xff800000a5a57808 */ /* 0x000fe40004800000 */
[----:B------:R-:W-:Y:S02]  /*15650*/  ISETP.GE.AND P1, PT, R174, 0x21, PT ;  /* 0x00000021ae00780c */ /* 0x000fe40003f26270 */
[----:B------:R-:W-:Y:S02]  /*15660*/  @P2 LOP3.LUT R22, R22, 0x2, RZ, 0xfc, !PT ;  /* 0x0000000216162812 */ /* 0x000fe400078efcff */
[----:B------:R-:W-:-:S04]  /*15670*/  ISETP.GT.AND P2, PT, R169, 0x20, !P1 ;  /* 0x00000020a900780c */ /* 0x000fc80004f44270 */
[----:B------:R-:W-:-:S04]  /*15680*/  ISETP.LT.OR P2, PT, R170, 0x21, P2 ;  /* 0x00000021aa00780c */ /* 0x000fc80001741670 */
        /* <DEDUP_REMOVED lines=182> */
[----:B------:R-:W-:Y:S01]  /*161f0*/  LOP3.LUT P6, RZ, R22, 0x8, RZ, 0xc0, !PT ;  /* 0x0000000816ff7812 */ /* 0x000fe200078cc0ff */
[--C-:B0-----:R-:W-:Y:S02]  /*16200*/  IMAD.IADD R172, R172, 0x1, R169.reuse ;  /* 0x00000001acac7824 */ /* 0x101fe400078e02a9 */
[----:B------:R-:W-:-:S10]  /*16210*/  IMAD.IADD R171, R171, 0x1, R169 ;  /* 0x00000001abab7824 */ /* 0x000fd400078e02a9 */
[----:B------:R-:W-:Y:S05]  /*16220*/  @!P6 BRA `(.L_x_1966) ;  /* 0x00000000005ce947 */ /* 0x000fea0003800000 */
        /* <DEDUP_REMOVED lines=13> */
.L_x_1968:
[----:B------:R-:W-:Y:S02]  /*16300*/  ULDC UR4, c[0x0][0x9e4] ;  /* 0x0002790000047ab9 */ /* 0x000fe40000000800 */
[----:B------:R-:W-:-:S05]  /*16310*/  IMAD.U32 R173, RZ, RZ, UR4 ;  /* 0x00000004ffad7e24 */ /* 0x000fca000f8e00ff */
[----:B------:R-:W-:-:S13]  /*16320*/  ISETP.NE.AND P6, PT, R173, 0x1, PT ;  /* 0x00000001ad00780c */ /* 0x000fda0003fc5270 */
[----:B------:R-:W0:Y:S02]  /*16330*/  @P6 LDC.64 R20, c[0x0][0x9e8] ;  /* 0x00027a00ff146b82 */ /* 0x000e240000000a00 */
[----:B0-----:R-:W-:-:S05]  /*16340*/  @P6 IMAD.HI.U32 R20, R169, R20, RZ ;  /* 0x00000014a9146227 */ /* 0x001fca00078e00ff */
[----:B------:R-:W-:-:S07]  /*16350*/  @P6 SHF.R.U32.HI R169, RZ, R21, R20 ;  /* 0x00000015ffa96219 */ /* 0x000fce0000011614 */
.L_x_1969:
[----:B------:R-:W-:Y:S05]  /*16360*/  BSYNC B0 ;  /* 0x0000000000007941 */ /* 0x000fea0003800000 */
.L_x_1967:
[----:B------:R-:W-:-:S05]  /*16370*/  IMAD R168, R169, R173, R168 ;  /* 0x000000ada9a87224 */ /* 0x000fca00078e02a8 */
[----:B------:R-:W-:Y:S02]  /*16380*/  VIADDMNMX R172, R168, R173, R172, PT ;  /* 0x000000ada8ac7246 */ /* 0x000fe400038001ac */
[----:B------:R-:W-:-:S07]  /*16390*/  VIMNMX R171, R171, R168, !PT ;  /* 0x000000a8abab7248 */ /* 0x000fce0007fe0100 */
.L_x_1966:
        /* <DEDUP_REMOVED lines=59> */
[----:B------:R-:W-:-:S02]  /*16750*/  FSEL R95, R95, -INF , !P2 ;  /* 0xff8000005f5f7808 */ /* 0x000fc40005000000 */
[----:B------:R-:W-:Y:S02]  /*16760*/  FSEL R122, R122, -INF , !P1 ;  /* 0xff8000007a7a7808 */ /* 0x000fe40004800000 */
[----:B------:R-:W-:Y:S02]  /*16770*/  LOP3.LUT P1, RZ, R16, 0x80000, RZ, 0xc0, !PT ;  /* 0x0008000010ff7812 */ /* 0x000fe4000782c0ff */
[C---:B------:R-:W-:Y:S02]  /*16780*/  ISETP.LT.OR P3, PT, R172.reuse, 0x91, P3 ;  /* 0x00000091ac00780c */ /* 0x040fe40001f61670 */
[C---:B------:R-:W-:Y:S02]  /*16790*/  ISETP.GT.AND P1, PT, R171.reuse, 0x41, !P1 ;  /* 0x00000041ab00780c */ /* 0x040fe40004f24270 */
[----:B------:R-:W-:Y:S02]  /*167a0*/  ISETP.GT.AND P4, PT, R171, 0x91, !P4 ;  /* 0x00000091ab00780c */ /* 0x000fe40006784270 */
[----:B------:R-:W-:-:S02]  /*167b0*/  ISETP.LT.OR P1, PT, R172, 0x42, P1 ;  /* 0x00000042ac00780c */ /* 0x000fc40000f21670 */
[----:B------:R-:W-:Y:S02]  /*167c0*/  ISETP.GT.AND P5, PT, R171, 0x98, !P5 ;  /* 0x00000098ab00780c */ /* 0x000fe40006fa4270 */
[----:B------:R-:W-:Y:S02]  /*167d0*/  FSEL R123, R123, -INF , !P1 ;  /* 0xff8000007b7b7808 */ /* 0x000fe40004800000 */
[----:B------:R-:W-:Y:S02]  /*167e0*/  LOP3.LUT P1, RZ, R16, 0x40000, RZ, 0xc0, !PT ;  /* 0x0004000010ff7812 */ /* 0x000fe4000782c0ff */
[----:B------:R-:W-:Y:S02]  /*167f0*/  FSEL R98, R98, -INF , !P3 ;  /* 0xff80000062627808 */ /* 0x000fe40005800000 */
[----:B------:R-:W-:Y:S02]  /*16800*/  ISETP.GT.AND P1, PT, R171, 0x48, !P1 ;  /* 0x00000048ab00780c */ /* 0x000fe40004f24270 */
[----:B------:R-:W-:-:S02]  /*16810*/  ISETP.LT.OR P4, PT, R172, 0x92, P4 ;  /* 0x00000092ac00780c */ /* 0x000fc40002781670 */
[----:B------:R-:W-:Y:S02]  /*16820*/  ISETP.LT.OR P1, PT, R172, 0x49, P1 ;  /* 0x00000049ac00780c */ /* 0x000fe40000f21670 */
[----:B------:R-:W-:Y:S02]  /*16830*/  FSEL R99, R99, -INF , !P4 ;  /* 0xff80000063637808 */ /* 0x000fe40006000000 */
[----:B------:R-:W-:Y:S02]  /*16840*/  FSEL R126, R126, -INF , !P1 ;  /* 0xff8000007e7e7808 */ /* 0x000fe40004800000 */
[----:B------:R-:W-:Y:S02]  /*16850*/  ISETP.GT.AND P1, PT, R171, 0x49, !P6 ;  /* 0x00000049ab00780c */ /* 0x000fe40007724270 */
[----:B------:R-:W-:Y:S02]  /*16860*/  LOP3.LUT P6, RZ, R16, 0x40, RZ, 0xc0, !PT ;  /* 0x0000004010ff7812 */ /* 0x000fe400078cc0ff */
[----:B------:R-:W-:-:S02]  /*16870*/  ISETP.LT.OR P1, PT, R172, 0x4a, P1 ;  /* 0x0000004aac00780c */ /* 0x000fc40000f21670 */
[----:B------:R-:W-:Y:S02]  /*16880*/  ISETP.LT.OR P5, PT, R172, 0x99, P5 ;  /* 0x00000099ac00780c */ /* 0x000fe40002fa1670 */
        /* <DEDUP_REMOVED lines=85> */
[----:B------:R-:W-:Y:S02]  /*16de0*/  FMNMX.FTZ R91, R129, R120, !PT ;  /* 0x00000078815b7209 */ /* 0x000fe40007810000 */
[----:B------:R-:W-:Y:S02]  /*16df0*/  ISETP.GT.AND P1, PT, R171, 0x88, !P6 ;  /* 0x00000088ab00780c */ /* 0x000fe40007724270 */
[----:B------:R-:W-:Y:S02]  /*16e00*/  FMNMX.FTZ R120, R132, R91, !PT ;  /* 0x0000005b84787209 */ /* 0x000fe40007810000 */
[----:B------:R-:W-:Y:S02]  /*16e10*/  ISETP.LT.OR P1, PT, R172, 0x89, P1 ;  /* 0x00000089ac00780c */ /* 0x000fe40000f21670 */
[----:B------:R-:W-:-:S02]  /*16e20*/  FMNMX.FTZ R91, R133, R120, !PT ;  /* 0x00000078855b7209 */ /* 0x000fc40007810000 */
[----:B------:R-:W-:Y:S02]  /*16e30*/  LOP3.LUT P6, RZ, R16, 0x1, RZ, 0xc0, !PT ;  /* 0x0000000110ff7812 */ /* 0x000fe400078cc0ff */
[----:B------:R-:W-:Y:S02]  /*16e40*/  FMNMX.FTZ R120, R104, R91, !PT ;  /* 0x0000005b68787209 */ /* 0x000fe40007810000 */
[----:B------:R-:W-:Y:S02]  /*16e50*/  FSEL R94, R94, -INF , !P1 ;  /* 0xff8000005e5e7808 */ /* 0x000fe40004800000 */
[----:B------:R-:W-:Y:S02]  /*16e60*/  FMNMX.FTZ R91, R105, R120, !PT ;  /* 0x00000078695b7209 */ /* 0x000fe40007810000 */
[----:B------:R-:W-:Y:S02]  /*16e70*/  ISETP.GT.AND P1, PT, R171, RZ, !P6 ;  /* 0x000000ffab00720c */ /* 0x000fe40007724270 */
[----:B------:R-:W-:-:S02]  /*16e80*/  FMNMX.FTZ R120, R108, R91, !PT ;  /* 0x0000005b6c787209 */ /* 0x000fc40007810000 */
[----:B------:R-:W-:Y:S02]  /*16e90*/  ISETP.LT.OR P1, PT, R172, 0x1, P1 ;  /* 0x00000001ac00780c */ /* 0x000fe40000f21670 */
[----:B------:R-:W-:Y:S02]  /*16ea0*/  FMNMX.FTZ R91, R109, R120, !PT ;  /* 0x000000786d5b7209 */ /* 0x000fe40007810000 */
[----:B------:R-:W-:Y:S02]  /*16eb0*/  FSEL R154, R154, -INF , !P1 ;  /* 0xff8000009a9a7808 */ /* 0x000fe40004800000 */
[----:B------:R-:W-:Y:S02]  /*16ec0*/  FMNMX.FTZ R120, R112, R91, !PT ;  /* 0x0000005b70787209 */ /* 0x000fe40007810000 */
[----:B------:R-:W-:Y:S02]  /*16ed0*/  FMNMX.FTZ R142, R154, R0, !PT ;  /* 0x000000009a8e7209 */ /* 0x000fe40007810000 */
[----:B------:R-:W-:-:S02]  /*16ee0*/  FMNMX.FTZ R91, R113, R120, !PT ;  /* 0x00000078715b7209 */ /* 0x000fc40007810000 */
[----:B------:R-:W-:Y:S02]  /*16ef0*/  LOP3.LUT P6, RZ, R16, 0x8000000, RZ, 0xc0, !PT ;  /* 0x0800000010ff7812 */ /* 0x000fe400078cc0ff */
[----:B------:R-:W-:Y:S02]  /*16f00*/  FMNMX.FTZ R120, R116, R91, !PT ;  /* 0x0000005b74787209 */ /* 0x000fe40007810000 */
[----:B------:R-:W-:Y:S02]  /*16f10*/  ISETP.GT.AND P2, PT, R171, 0x99, !P6 ;  /* 0x00000099ab00780c */ /* 0x000fe40007744270 */
[----:B------:R-:W-:Y:S02]  /*16f20*/  FMNMX.FTZ R91, R117, R120, !PT ;  /* 0x00000078755b7209 */ /* 0x000fe40007810000 */
[----:B------:R-:W-:Y:S02]  /*16f30*/  ISETP.LT.OR P2, PT, R172, 0x9a, P2 ;  /* 0x0000009aac00780c */ /* 0x000fe40001741670 */
        /* <DEDUP_REMOVED lines=11> */
[----:B0-----:R-:W-:-:S04]  /*16ff0*/  FMNMX.FTZ R91, R128, R91, !PT ;  /* 0x0000005b805b7209 */ /* 0x001fc80007810000 */
[----:B------:R-:W-:Y:S01]  /*17000*/  FSETP.NEU.FTZ.AND P1, PT, R91, -INF , PT ;  /* 0xff8000005b00780b */ /* 0x000fe20003f3d000 */
[----:B------:R-:W-:-:S05]  /*17010*/  FFMA.FTZ R120, R2, R91, -8 ;  /* 0xc100000002787423 */ /* 0x000fca000001005b */
[----:B------:R-:W-:-:S05]  /*17020*/  FSEL R120, R120, RZ, P1 ;  /* 0x000000ff78787208 */ /* 0x000fca0000800000 */
[C-C-:B------:R-:W-:Y:S01]  /*17030*/  FFMA.FTZ R128, R2.reuse, R175, -R120.reuse ;  /* 0x000000af02807223 */ /* 0x140fe20000010878 */
[----:B------:R-:W-:Y:S01]  /*17040*/  FMNMX.FTZ R175, R155, R142, !PT ;  /* 0x0000008e9baf7209 */ /* 0x000fe20007810000 */
[C-C-:B------:R-:W-:Y:S01]  /*17050*/  FFMA.FTZ R152, R2.reuse, R152, -R120.reuse ;  /* 0x0000009802987223 */ /* 0x140fe20000010878 */
[----:B------:R-:W-:-:S01]  /*17060*/  FFMA.FTZ R164, R2, R109, -R120 ;  /* 0x0000006d02a47223 */ /* 0x000fc20000010878 */
[----:B------:R-:W-:Y:S01]  /*17070*/  FSEL R109, R103, -INF , !P2 ;  /* 0xff800000676d7808 */ /* 0x000fe20005000000 */
[----:B------:R-:W-:-:S01]  /*17080*/  FFMA.FTZ R136, R2, R177, -R120 ;  /* 0x000000b102887223 */ /* 0x000fc20000010878 */
[----:B------:R-:W-:Y:S01]  /*17090*/  FMNMX.FTZ R142, R158, R175, !PT ;  /* 0x000000af9e8e7209 */ /* 0x000fe20007810000 */
[----:B------:R0:W-:Y:S01]  /*170a0*/  MUFU.EX2 R124, R152 ;  /* 0x00000098007c7308 */ /* 0x0001e20000000800 */
        /* <DEDUP_REMOVED lines=43> */
[----:B------:R-:W-:Y:S01]  /*17360*/  FFMA.FTZ R101, R2, R101, -R120 ;  /* 0x0000006502657223 */ /* 0x000fe20000010878 */
[----:B------:R1:W-:Y:S02]  /*17370*/  MUFU.EX2 R103, R164 ;  /* 0x000000a400677308 */ /* 0x0003e40000000800 */
[----:B------:R-:W-:-:S04]  /*17380*/  FMNMX.FTZ R148, R150, R175, !PT ;  /* 0x000000af96947209 */ /* 0x000fc80007810000 */
[----:B------:R-:W-:Y:S02]  /*17390*/  FMNMX.FTZ R175, R151, R148, !PT ;  /* 0x0000009497af7209 */ /* 0x000fe40007810000 */
[----:B------:R-:W-:Y:S02]  /*173a0*/  MUFU.EX2 R153, R153 ;  /* 0x0000009900997308 */ /* 0x000fe40000000800 */
[----:B0-----:R-:W-:-:S04]  /*173b0*/  FMNMX.FTZ R152, R122, R175, !PT ;  /* 0x000000af7a987209 */ /* 0x001fc80007810000 */
        /* <DEDUP_REMOVED lines=26> */
[----:B------:R-:W-:Y:S01]  /*17560*/  FMNMX.FTZ R160, R94, R175, !PT ;  /* 0x000000af5ea07209 */ /* 0x000fe20007810000 */
[----:B------:R-:W-:-:S03]  /*17570*/  FFMA.FTZ R175, R2, R89, -R120 ;  /* 0x0000005902af7223 */ /* 0x000fc60000010878 */
[----:B------:R-:W-:Y:S02]  /*17580*/  FMNMX.FTZ R171, R95, R160, !PT ;  /* 0x000000a05fab7209 */ /* 0x000fe40007810000 */
[----:B------:R-:W-:Y:S02]  /*17590*/  MUFU.EX2 R141, R141 ;  /* 0x0000008d008d7308 */ /* 0x000fe40000000800 */
[----:B------:R-:W-:Y:S02]  /*175a0*/  FMNMX.FTZ R160, R98, R171, !PT ;  /* 0x000000ab62a07209 */ /* 0x000fe40007810000 */
[----:B------:R-:W-:Y:S01]  /*175b0*/  FSEL R171, R102, -INF , !P5 ;  /* 0xff80000066ab7808 */ /* 0x000fe20006800000 */
[----:B------:R-:W-:-:S01]  /*175c0*/  FFMA.FTZ R102, R2, R112, -R120 ;  /* 0x0000007002667223 */ /* 0x000fc20000010878 */
[----:B------:R-:W-:Y:S01]  /*175d0*/  FMNMX.FTZ R160, R99, R160, !PT ;  /* 0x000000a063a07209 */ /* 0x000fe20007810000 */
[----:B------:R-:W-:-:S01]  /*175e0*/  FFMA.FTZ R112, R2, R116, -R120 ;  /* 0x0000007402707223 */ /* 0x000fc20000010878 */
[----:B------:R-:W-:Y:S01]  /*175f0*/  FSEL R120, R91, RZ, P1 ;  /* 0x000000ff5b787208 */ /* 0x000fe20000800000 */
[----:B------:R-:W-:Y:S01]  /*17600*/  MUFU.EX2 R144, R185 ;  /* 0x000000b900907308 */ /* 0x000fe20000000800 */
[----:B------:R-:W-:-:S03]  /*17610*/  FMNMX.FTZ R160, R171, R160, !PT ;  /* 0x000000a0aba07209 */ /* 0x000fc60007810000 */
[----:B------:R-:W-:Y:S01]  /*17620*/  FADD.FTZ R3, -R120, R3 ;  /* 0x0000000378037221 */ /* 0x000fe20000010100 */
[----:B------:R-:W-:-:S03]  /*17630*/  FMNMX.FTZ R160, R109, R160, !PT ;  /* 0x000000a06da07209 */ /* 0x000fc60007810000 */
[----:B------:R-:W-:Y:S01]  /*17640*/  FMUL.FTZ R3, R2, R3 ;  /* 0x0000000302037220 */ /* 0x000fe20000410000 */
[----:B------:R-:W-:Y:S01]  /*17650*/  MUFU.EX2 R145, R145 ;  /* 0x0000009100917308 */ /* 0x000fe20000000800 */
[----:B------:R-:W0:Y:S07]  /*17660*/  SHFL.BFLY PT, R177, R160, 0x2, 0x1f ;  /* 0x0c401f00a0b17f89 */ /* 0x000e2e00000e0000 */
[----:B------:R-:W2:Y:S08]  /*17670*/  MUFU.EX2 R3, R3 ;  /* 0x0000000300037308 */ /* 0x000eb00000000800 */
[----:B------:R-:W-:Y:S08]  /*17680*/  MUFU.EX2 R146, R187 ;  /* 0x000000bb00927308 */ /* 0x000ff00000000800 */
[----:B------:R-:W-:Y:S01]  /*17690*/  MUFU.EX2 R149, R149 ;  /* 0x0000009500957308 */ /* 0x000fe20000000800 */
[----:B0-----:R-:W-:-:S05]  /*176a0*/  FMNMX.FTZ R89, R160, R177, !PT ;  /* 0x000000b1a0597209 */ /* 0x001fca0007810000 */
[----:B------:R-:W0:Y:S02]  /*176b0*/  SHFL.BFLY PT, R116, R89, 0x1, 0x1f ;  /* 0x0c201f0059747f89 */ /* 0x000e2400000e0000 */
[----:B------:R-:W-:Y:S08]  /*176c0*/  MUFU.EX2 R148, R215 ;  /* 0x000000d700947308 */ /* 0x000ff00000000800 */
[----:B------:R-:W-:Y:S08]  /*176d0*/  MUFU.EX2 R121, R121 ;  /* 0x0000007900797308 */ /* 0x000ff00000000800 */
[----:B------:R-:W-:Y:S01]  /*176e0*/  MUFU.EX2 R152, R219 ;  /* 0x000000db00987308 */ /* 0x000fe20000000800 */
[----:B0-----:R-:W-:-:S07]  /*176f0*/  FMNMX.FTZ R89, R89, R116, !PT ;  /* 0x0000007459597209 */ /* 0x001fce0007810000 */
[----:B------:R-:W-:Y:S01]  /*17700*/  MUFU.EX2 R125, R125 ;  /* 0x0000007d007d7308 */ /* 0x000fe20000000800 */
[----:B------:R-:W-:Y:S01]  /*17710*/  FSETP.NEU.FTZ.AND P1, PT, R89, -INF , PT ;  /* 0xff8000005900780b */ /* 0x000fe20003f3d000 */
[----:B------:R-:W-:-:S05]  /*17720*/  FFMA.FTZ R177, R2, R89, -8 ;  /* 0xc100000002b17423 */ /* 0x000fca0000010059 */
[----:B------:R-:W-:Y:S01]  /*17730*/  FSEL R177, R177, RZ, P1 ;  /* 0x000000ffb1b17208 */ /* 0x000fe20000800000 */
[----:B------:R-:W-:Y:S04]  /*17740*/  MUFU.EX2 R156, R221 ;  /* 0x000000dd009c7308 */ /* 0x000fe80000000800 */
[----:B-1----:R-:W-:-:S01]  /*17750*/  FFMA.FTZ R164, R2, R147, -R177 ;  /* 0x0000009302a47223 */ /* 0x002fc200000108b1 */
[C-C-:B------:R-:W-:Y:S01]  /*17760*/  FFMA.FTZ R147, R2.reuse, R150, -R177.reuse ;  /* 0x0000009602937223 */ /* 0x140fe200000108b1 */
[----:B------:R-:W-:-:S01]  /*17770*/  FFMA.FTZ R150, R2, R151, -R177 ;  /* 0x0000009702967223 */ /* 0x000fc200000108b1 */
[----:B------:R-:W-:Y:S01]  /*17780*/  FSEL R151, R89, RZ, P1 ;  /* 0x000000ff59977208 */ /* 0x000fe20000800000 */
[----:B------:R-:W-:-:S01]  /*17790*/  FFMA.FTZ R179, R2, R154, -R177 ;  /* 0x0000009a02b37223 */ /* 0x000fc200000108b1 */
[C-C-:B------:R-:W-:Y:S01]  /*177a0*/  FFMA.FTZ R116, R2.reuse, R155, -R177.reuse ;  /* 0x0000009b02747223 */ /* 0x140fe200000108b1 */
[----:B------:R-:W-:-:S01]  /*177b0*/  FFMA.FTZ R120, R2, R158, -R177 ;  /* 0x0000009e02787223 */ /* 0x000fc200000108b1 */
[----:B------:R-:W-:Y:S01]  /*177c0*/  FFMA.FTZ R155, R2, R159, -R177 ;  /* 0x0000009f029b7223 */ /* 0x000fe200000108b1 */
[----:B------:R-:W-:-:S01]  /*177d0*/  FADD.FTZ R151, -R151, R0 ;  /* 0x0000000097977221 */ /* 0x000fc20000010100 */
[C-C-:B------:R-:W-:Y:S01]  /*177e0*/  FFMA.FTZ R154, R2.reuse, R162, -R177.reuse ;  /* 0x000000a2029a7223 */ /* 0x140fe200000108b1 */
[----:B------:R-:W-:Y:S01]  /*177f0*/  MUFU.EX2 R179, R179 ;  /* 0x000000b300b37308 */ /* 0x000fe20000000800 */
[----:B------:R-:W-:-:S01]  /*17800*/  FFMA.FTZ R159, R2, R163, -R177 ;  /* 0x000000a3029f7223 */ /* 0x000fc200000108b1 */
[C---:B------:R-:W-:Y:S01]  /*17810*/  FMUL.FTZ R0, R2.reuse, R151 ;  /* 0x0000009702007220 */ /* 0x040fe20000410000 */
[----:B------:R-:W-:-:S01]  /*17820*/  FFMA.FTZ R158, R2, R166, -R177 ;  /* 0x000000a6029e7223 */ /* 0x000fc200000108b1 */
[----:B--2---:R-:W-:Y:S01]  /*17830*/  FFMA.FTZ R166, R3, R15, R124 ;  /* 0x0000000f03a67223 */ /* 0x004fe2000001007c */
[----:B------:R-:W-:-:S01]  /*17840*/  FFMA.FTZ R163, R2, R167, -R177 ;  /* 0x000000a702a37223 */ /* 0x000fc200000108b1 */
[C-C-:B------:R-:W-:Y:S01]  /*17850*/  FFMA.FTZ R21, R2.reuse, R21, -R177.reuse ;  /* 0x0000001502157223 */ /* 0x140fe200000108b1 */
[----:B------:R-:W-:-:S01]  /*17860*/  FFMA.FTZ R160, R2, R139, -R177 ;  /* 0x0000008b02a07223 */ /* 0x000fc200000108b1 */
[----:B------:R-:W0:Y:S01]  /*17870*/  MUFU.EX2 R0, R0 ;  /* 0x0000000000007308 */ /* 0x000e220000000800 */
[----:B------:R-:W-:-:S01]  /*17880*/  FADD.FTZ R151, R153, R166 ;  /* 0x000000a699977221 */ /* 0x000fc20000010000 */
[C-C-:B------:R-:W-:Y:S01]  /*17890*/  FFMA.FTZ R139, R2.reuse, R169, -R177.reuse ;  /* 0x000000a9028b7223 */ /* 0x140fe200000108b1 */
[----:B------:R-:W-:-:S01]  /*178a0*/  FFMA.FTZ R162, R2, R143, -R177 ;  /* 0x0000008f02a27223 */ /* 0x000fc200000108b1 */
[C-C-:B------:R-:W-:Y:S01]  /*178b0*/  FFMA.FTZ R143, R2.reuse, R173, -R177.reuse ;  /* 0x000000ad028f7223 */ /* 0x140fe200000108b1 */
[----:B------:R-:W-:-:S01]  /*178c0*/  FFMA.FTZ R122, R2, R122, -R177 ;  /* 0x0000007a027a7223 */ /* 0x000fc200000108b1 */
[C-C-:B------:R-:W-:Y:S01]  /*178d0*/  FFMA.FTZ R123, R2.reuse, R123, -R177.reuse ;  /* 0x0000007b027b7223 */ /* 0x140fe200000108b1 */
[----:B------:R-:W-:-:S01]  /*178e0*/  FFMA.FTZ R126, R2, R126, -R177 ;  /* 0x0000007e027e7223 */ /* 0x000fc200000108b1 */
[----:B------:R-:W1:Y:S01]  /*178f0*/  MUFU.EX2 R116, R116 ;  /* 0x0000007400747308 */ /* 0x000e620000000800 */
[----:B------:R-:W-:-:S01]  /*17900*/  FFMA.FTZ R127, R2, R127, -R177 ;  /* 0x0000007f027f7223 */ /* 0x000fc200000108b1 */
[C-C-:B------:R-:W-:Y:S01]  /*17910*/  FFMA.FTZ R130, R2.reuse, R130, -R177.reuse ;  /* 0x0000008202827223 */ /* 0x140fe200000108b1 */
[----:B------:R-:W-:-:S01]  /*17920*/  FFMA.FTZ R131, R2, R131, -R177 ;  /* 0x0000008302837223 */ /* 0x000fc200000108b1 */
[C-C-:B------:R-:W-:Y:S01]  /*17930*/  FFMA.FTZ R134, R2.reuse, R134, -R177.reuse ;  /* 0x0000008602867223 */ /* 0x140fe200000108b1 */
[----:B------:R-:W-:-:S01]  /*17940*/  FFMA.FTZ R135, R2, R135, -R177 ;  /* 0x0000008702877223 */ /* 0x000fc200000108b1 */
[C-C-:B------:R-:W-:Y:S01]  /*17950*/  FFMA.FTZ R106, R2.reuse, R106, -R177.reuse ;  /* 0x0000006a026a7223 */ /* 0x140fe200000108b1 */
[----:B------:R-:W-:-:S01]  /*17960*/  FFMA.FTZ R107, R2, R107, -R177 ;  /* 0x0000006b026b7223 */ /* 0x000fc200000108b1 */
[----:B------:R-:W2:Y:S01]  /*17970*/  MUFU.EX2 R120, R120 ;  /* 0x0000007800787308 */ /* 0x000ea20000000800 */
[----:B0-----:R-:W-:-:S01]  /*17980*/  FFMA.FTZ R15, R0, R14, R179 ;  /* 0x0000000e000f7223 */ /* 0x001fc200000100b3 */
        /* <DEDUP_REMOVED lines=8> */
[C-C-:B------:R-:W-:Y:S01]  /*17a10*/  FFMA.FTZ R119, R2.reuse, R119, -R177.reuse ;  /* 0x0000007702777223 */ /* 0x140fe200000108b1 */
[----:B------:R-:W-:-:S01]  /*17a20*/  FFMA.FTZ R90, R2, R90, -R177 ;  /* 0x0000005a025a7223 */ /* 0x000fc200000108b1 */
[C-C-:B------:R-:W-:Y:S01]  /*17a30*/  FFMA.FTZ R95, R2.reuse, R95, -R177.reuse ;  /* 0x0000005f025f7223 */ /* 0x140fe200000108b1 */
[----:B------:R-:W-:-:S01]  /*17a40*/  FFMA.FTZ R99, R2, R99, -R177 ;  /* 0x0000006302637223 */ /* 0x000fc200000108b1 */
[----:B------:R-:W-:-:S02]  /*17a50*/  FFMA.FTZ R109, R2, R109, -R177 ;  /* 0x0000006d026d7223 */ /* 0x000fc400000108b1 */
        /* <DEDUP_REMOVED lines=39> */
[----:B------:R-:W-:-:S06]  /*17cd0*/  FADD.FTZ R14, R148, R151 ;  /* 0x00000097940e7221 */ /* 0x000fcc0000010000 */
        /* <DEDUP_REMOVED lines=11> */
[----:B0-----:R-:W-:-:S07]  /*17d90*/  FADD.FTZ R166, R126, R151 ;  /* 0x000000977ea67221 */ /* 0x001fce0000010000 */
[----:B------:R-:W0:Y:S01]  /*17da0*/  MUFU.EX2 R129, R129 ;  /* 0x0000008100817308 */ /* 0x000e220000000800 */
[----:B-1----:R-:W-:-:S07]  /*17db0*/  FADD.FTZ R151, R127, R166 ;  /* 0x000000a67f977221 */ /* 0x002fce0000010000 */
[----:B------:R-:W1:Y:S01]  /*17dc0*/  MUFU.EX2 R131, R131 ;  /* 0x0000008300837308 */ /* 0x000e620000000800 */
[----:B--2---:R-:W-:-:S01]  /*17dd0*/  FADD.FTZ R166, R130, R151 ;  /* 0x0000009782a67221 */ /* 0x004fc20000010000 */
[----:B------:R-:W-:-:S06]  /*17de0*/  FFMA.FTZ R151, R2, R20, -R177 ;  /* 0x0000001402977223 */ /* 0x000fcc00000108b1 */
        /* <DEDUP_REMOVED lines=22> */
[----:B-1----:R-:W-:-:S04]  /*17f50*/  FADD.FTZ R14, R108, R15 ;  /* 0x0000000f6c0e7221 */ /* 0x002fc80000010000 */
[----:B------:R-:W-:-:S03]  /*17f60*/  FADD.FTZ R15, R103, R14 ;  /* 0x0000000e670f7221 */ /* 0x000fc60000010000 */
[----:B------:R-:W1:Y:S01]  /*17f70*/  MUFU.EX2 R102, R102 ;  /* 0x0000006600667308 */ /* 0x000e620000000800 */
[----:B--2---:R-:W-:-:S07]  /*17f80*/  FADD.FTZ R94, R110, R167 ;  /* 0x000000a76e5e7221 */ /* 0x004fce0000010000 */
[----:B------:R-:W2:Y:S01]  /*17f90*/  MUFU.EX2 R114, R114 ;  /* 0x0000007200727308 */ /* 0x000ea20000000800 */
[----:B0-----:R-:W-:-:S01]  /*17fa0*/  FADD.FTZ R167, R111, R94 ;  /* 0x0000005e6fa77221 */ /* 0x001fc20000010000 */
[----:B------:R-:W-:-:S06]  /*17fb0*/  FFMA.FTZ R94, R2, R98, -R177 ;  /* 0x00000062025e7223 */ /* 0x000fcc00000108b1 */
        /* <DEDUP_REMOVED lines=49> */
.L_x_1970:
[----:B------:R-:W-:Y:S01]  /*182d0*/  R2UR UR4, R176 ;  /* 0x00000000b00472ca */ /* 0x000fe200000e0000 */
[----:B------:R-:W-:Y:S01]  /*182e0*/  FMUL.FTZ R24, R24, R3 ;  /* 0x0000000318187220 */ /* 0x000fe20000410000 */
[----:B------:R-:W-:Y:S01]  /*182f0*/  F2FP.SATFINITE.E4M3.F32.PACK_AB_MERGE_C R139, R162, R139, RZ ;  /* 0x0000008ba28b723e */ /* 0x000fe200048070ff */
[----:B------:R-:W-:Y:S01]  /*18300*/  FMUL.FTZ R25, R25, R3 ;  /* 0x0000000319197220 */ /* 0x000fe20000410000 */
[----:B------:R-:W-:Y:S01]  /*18310*/  F2FP.SATFINITE.E4M3.F32.PACK_AB_MERGE_C R95, R95, R20, RZ ;  /* 0x000000145f5f723e */ /* 0x000fe200048070ff */
[----:B------:R-:W-:Y:S01]  /*18320*/  IMAD R20, R190, 0x8, R17 ;  /* 0x00000008be147824 */ /* 0x000fe200078e0211 */
[----:B------:R-:W-:Y:S01]  /*18330*/  ISETP.GT.AND P1, PT, R12, R205, PT ;  /* 0x000000cd0c00720c */ /* 0x000fe20003f24270 */
[----:B------:R-:W-:Y:S01]  /*18340*/  FMUL.FTZ R28, R28, R3 ;  /* 0x000000031c1c7220 */ /* 0x000fe20000410000 */
[----:B------:R-:W-:Y:S01]  /*18350*/  F2FP.SATFINITE.E4M3.F32.PACK_AB_MERGE_C R181, R160, R21, R139 ;  /* 0x00000015a0b5723e */ /* 0x000fe2000480708b */
[----:B------:R-:W-:Y:S01]  /*18360*/  VIADD R20, R20, 0x22860 ;  /* 0x0002286014147836 */ /* 0x000fe20000000000 */
[----:B------:R-:W-:Y:S01]  /*18370*/  F2FP.SATFINITE.E4M3.F32.PACK_AB_MERGE_C R118, R119, R118, RZ ;  /* 0x000000767776723e */ /* 0x000fe200048070ff */
[-C--:B------:R-:W-:Y:S01]  /*18380*/  FMUL.FTZ R29, R29, R3.reuse ;  /* 0x000000031d1d7220 */ /* 0x080fe20000410000 */
[----:B------:R-:W-:Y:S01]  /*18390*/  F2FP.SATFINITE.E4M3.F32.PACK_AB_MERGE_C R120, R155, R120, RZ ;  /* 0x000000789b78723e */ /* 0x000fe200048070ff */
[----:B------:R-:W-:Y:S01]  /*183a0*/  IMAD.U32 R21, RZ, RZ, UR4 ;  /* 0x00000004ff157e24 */ /* 0x000fe2000f8e00ff */
[----:B------:R-:W-:Y:S01]  /*183b0*/  F2FP.SATFINITE.E4M3.F32.PACK_AB_MERGE_C R92, R93, R92, RZ ;  /* 0x0000005c5d5c723e */ /* 0x000fe200048070ff */
[-C--:B------:R-:W-:Y:S01]  /*183c0*/  FMUL.FTZ R32, R32, R3.reuse ;  /* 0x0000000320207220 */ /* 0x080fe20000410000 */
[----:B------:R-:W-:Y:S01]  /*183d0*/  F2FP.SATFINITE.E4M3.F32.PACK_AB_MERGE_C R118, R115, R114, R118 ;  /* 0x000000727376723e */ /* 0x000fe20004807076 */
[-C--:B------:R-:W-:Y:S01]  /*183e0*/  FMUL.FTZ R33, R33, R3.reuse ;  /* 0x0000000321217220 */ /* 0x080fe20000410000 */
[----:B------:R-:W-:Y:S01]  /*183f0*/  PRMT R20, R21, 0x654, R20 ;  /* 0x0000065415147816 */ /* 0x000fe20000000014 */
[-C--:B------:R-:W-:Y:S01]  /*18400*/  FMUL.FTZ R36, R36, R3.reuse ;  /* 0x0000000324247220 */ /* 0x080fe20000410000 */
[----:B------:R-:W-:Y:S01]  /*18410*/  F2FP.SATFINITE.E4M3.F32.PACK_AB_MERGE_C R128, R157, R128, RZ ;  /* 0x000000809d80723e */ /* 0x000fe200048070ff */
[-C--:B------:R-:W-:Y:S01]  /*18420*/  FMUL.FTZ R37, R37, R3.reuse ;  /* 0x0000000325257220 */ /* 0x080fe20000410000 */
[----:B------:R-:W-:Y:S01]  /*18430*/  F2FP.SATFINITE.E4M3.F32.PACK_AB_MERGE_C R138, R165, R138, RZ ;  /* 0x0000008aa58a723e */ /* 0x000fe200048070ff */
[----:B------:R0:W-:Y:S01]  /*18440*/  SYNCS.ARRIVE.TRANS64.RED.A1T0 RZ, [R20+URZ], RZ ;  /* 0x000000ff14ff79a7 */ /* 0x0001e2000810043f */
        /* <DEDUP_REMOVED lines=93> */
[----:B0-----:R-:W-:Y:S06]  /*18a20*/  @P1 BRA `(.L_x_1971) ;  /* 0xffffffb400581947 */ /* 0x001fec000383ffff */
[----:B------:R-:W-:Y:S02]  /*18a30*/  IMAD.MOV.U32 R0, RZ, RZ, R89 ;  /* 0x000000ffff007224 */ /* 0x000fe400078e0059 */
[----:B------:R-:W-:Y:S02]  /*18a40*/  IMAD.MOV.U32 R3, RZ, RZ, R91 ;  /* 0x000000ffff037224 */ /* 0x000fe400078e005b */
[----:B------:R-:W-:Y:S02]  /*18a50*/  IMAD.MOV.U32 R190, RZ, RZ, R206 ;  /* 0x000000ffffbe7224 */ /* 0x000fe400078e00ce */
[----:B------:R-:W-:-:S07]  /*18a60*/  IMAD.MOV.U32 R192, RZ, RZ, R214 ;  /* 0x000000ffffc07224 */ /* 0x000fce00078e00d6 */
.L_x_1951:
[----:B------:R-:W0:Y:S01]  /*18a70*/  LDC R20, c[0x0][0x448] ;  /* 0x00011200ff147b82 */ /* 0x000e220000000800 */
[----:B------:R-:W-:Y:S02]  /*18a80*/  LOP3.LUT R22, R22, 0xfffffff7, RZ, 0xc0, !PT ;  /* 0xfffffff716167812 */ /* 0x000fe400078ec0ff */
[----:B------:R-:W-:Y:S02]  /*18a90*/  R2UR UR4, R13 ;  /* 0x000000000d0472ca */ /* 0x000fe400000e0000 */
[----:B------:R-:W-:-:S03]  /*18aa0*/  IADD3 R89, R198, 0x1, -R197 ;  /* 0x00000001c6597810 */ /* 0x000fc60007ffe8c5 */
[----:B------:R-:W1:Y:S01]  /*18ab0*/  LDC R92, c[0x0][0x9e4] ;  /* 0x00027900ff5c7b82 */ /* 0x000e620000000800 */
[----:B0-----:R-:W-:Y:S01]  /*18ac0*/  ISETP.NE.AND P1, PT, R20, 0x1, PT ;  /* 0x000000011400780c */ /* 0x001fe20003f25270 */
[----:B------:R-:W-:-:S12]  /*18ad0*/  VIADD R20, R201, 0x7f ;  /* 0x0000007fc9147836 */ /* 0x000fd80000000000 */
[----:B------:R-:W0:Y:S01]  /*18ae0*/  @P1 LDC R21, c[0x0][0x44c] ;  /* 0x00011300ff151b82 */ /* 0x000e220000000800 */
[----:B------:R-:W-:-:S04]  /*18af0*/  @P1 LOP3.LUT R22, R22, 0x8, RZ, 0xfc, !PT ;  /* 0x0000000816161812 */ /* 0x000fc800078efcff */
[----:B------:R-:W-:-:S03]  /*18b00*/  LOP3.LUT R22, R22, 0xffffffef, RZ, 0xc0, !PT ;  /* 0xffffffef16167812 */ /* 0x000fc600078ec0ff */
[----:B------:R-:W2:Y:S01]  /*18b10*/  @P1 LDC R88, c[0x0][0x450] ;  /* 0x00011400ff581b82 */ /* 0x000ea20000000800 */
[----:B0-----:R-:W-:-:S05]  /*18b20*/  @P1 IMAD.HI.U32 R21, R20, R21, RZ ;  /* 0x0000001514151227 */ /* 0x001fca00078e00ff */
[----:B--2---:R-:W-:Y:S02]  /*18b30*/  @P1 SHF.R.U32.HI R20, RZ, R88, R21 ;  /* 0x00000058ff141219 */ /* 0x004fe40000011615 */
[----:B-1----:R-:W-:-:S03]  /*18b40*/  ISETP.GE.AND P1, PT, R92, 0x1, PT ;  /* 0x000000015c00780c */ /* 0x002fc60003f26270 */
[----:B------:R-:W-:-:S04]  /*18b50*/  IMAD.IADD R20, R89, 0x1, R20 ;  /* 0x0000000159147824 */ /* 0x000fc800078e0214 */
[----:B------:R-:W-:-:S06]  /*18b60*/  VIADD R21, R20, -UR4 ;  /* 0x8000000414157c36 */ /* 0x000fcc0008000000 */
[----:B------:R-:W-:Y:S01]  /*18b70*/  @P1 LOP3.LUT R22, R22, 0x10, RZ, 0xfc, !PT ;  /* 0x0000001016161812 */ /* 0x000fe200078efcff */
        /* <DEDUP_REMOVED lines=11> */
.L_x_1974:
[----:B------:R-:W-:-:S13]  /*18c30*/  ISETP.NE.AND P1, PT, R92, 0x1, PT ;  /* 0x000000015c00780c */ /* 0x000fda0003f25270 */
[----:B------:R-:W0:Y:S02]  /*18c40*/  @P1 LDC.64 R88, c[0x0][0x9e8] ;  /* 0x00027a00ff581b82 */ /* 0x000e240000000a00 */
[----:B0-----:R-:W-:-:S05]  /*18c50*/  @P1 IMAD.HI.U32 R88, R20, R88, RZ ;  /* 0x0000005814581227 */ /* 0x001fca00078e00ff */
[----:B------:R-:W-:-:S07]  /*18c60*/  @P1 SHF.R.U32.HI R20, RZ, R89, R88 ;  /* 0x00000059ff141219 */ /* 0x000fce0000011658 */
.L_x_1975:
[----:B------:R-:W-:Y:S05]  /*18c70*/  BSYNC B0 ;  /* 0x0000000000007941 */ /* 0x000fea0003800000 */
.L_x_1973:
[----:B------:R-:W-:-:S05]  /*18c80*/  IMAD R20, R20, R92, RZ ;  /* 0x0000005c14147224 */ /* 0x000fca00078e02ff */
[----:B------:R-:W-:-:S07]  /*18c90*/  VIMNMX R21, R21, R20, !PT ;  /* 0x0000001415157248 */ /* 0x000fce0007fe0100 */
.L_x_1972:
[----:B------:R-:W-:-:S04]  /*18ca0*/  VIADD R21, R21, 0x9f ;  /* 0x0000009f15157836 */ /* 0x000fc80000000000 */
[----:B------:R-:W-:-:S05]  /*18cb0*/  IMAD.HI R21, R21, 0x66666667, RZ ;  /* 0x6666666715157827 */ /* 0x000fca00078e02ff */
[----:B------:R-:W-:-:S04]  /*18cc0*/  SHF.R.U32.HI R20, RZ, 0x1f, R21 ;  /* 0x0000001fff147819 */ /* 0x000fc80000011615 */
[----:B------:R-:W-:-:S04]  /*18cd0*/  LEA.HI.SX32 R205, R21, R20, 0x1a ;  /* 0x0000001415cd7211 */ /* 0x000fc800078fd2ff */
[----:B------:R-:W-:-:S04]  /*18ce0*/  VIMNMX R205, R204, R205, !PT ;  /* 0x000000cdcccd7248 */ /* 0x000fc80007fe0100 */
[----:B------:R-:W-:-:S13]  /*18cf0*/  ISETP.GE.AND P1, PT, R12, R205, PT ;  /* 0x000000cd0c00720c */ /* 0x000fda0003f26270 */
[----:B------:R-:W-:Y:S05]  /*18d00*/  @!P1 BRA `(.L_x_1976) ;  /* 0x0000002c00889947 */ /* 0x000fea0003800000 */
[----:B------:R-:W-:Y:S02]  /*18d10*/  IMAD.MOV.U32 R206, RZ, RZ, R0 ;  /* 0x000000ffffce7224 */ /* 0x000fe400078e0000 */
[----:B------:R-:W-:Y:S02]  /*18d20*/  IMAD.MOV.U32 R214, RZ, RZ, R3 ;  /* 0x000000ffffd67224 */ /* 0x000fe400078e0003 */
[----:B------:R-:W-:Y:S02]  /*18d30*/  IMAD.MOV.U32 R222, RZ, RZ, R192 ;  /* 0x000000ffffde7224 */ /* 0x000fe400078e00c0 */
[----:B------:R-:W-:-:S07]  /*18d40*/  IMAD.MOV.U32 R215, RZ, RZ, R190 ;  /* 0x000000ffffd77224 */ /* 0x000fce00078e00be */
.L_x_1988:
        /* <DEDUP_REMOVED lines=8> */
.L_x_1978:
        /* <DEDUP_REMOVED lines=8> */
.L_x_1979:
[----:B------:R-:W-:Y:S04]  /*18e50*/  BSSY B0, `(.L_x_1977) ;  /* 0x0000004000007945 */ /* 0x000fe80003800000 */
[----:B-1----:R-:W-:Y:S05]  /*18e60*/  @P2 BRA `(.L_x_1980) ;  /* 0x0000000000082947 */ /* 0x002fea0003800000 */
[----:B------:R-:W1:Y:S02]  /*18e70*/  SYNCS.PHASECHK.TRANS64.TRYWAIT P2, [R0+URZ+0x22830], R3 ;  /* 0x02283003000075a7 */ /* 0x000e64000804017f */
[----:B-1----:R-:W-:Y:S05]  /*18e80*/  @!P2 BRA `(.L_x_1981) ;  /* 0x00000168000ca947 */ /* 0x002fea0003800000 */
.L_x_1980:
[----:B------:R-:W-:Y:S05]  /*18e90*/  BSYNC B0 ;  /* 0x0000000000007941 */ /* 0x000fea0003800000 */
.L_x_1977:
        /* <DEDUP_REMOVED lines=19> */
[----:B------:R-:W-:Y:S01]  /*18fd0*/  R2UR UR33, R11 ;  /* 0x000000000b2172ca */ /* 0x000fe200000e0000 */
[----:B------:R-:W-:Y:S01]  /*18fe0*/  VIADD R92, R88, 0x300 ;  /* 0x00000300585c7836 */ /* 0x000fe20000000000 */
[----:B------:R-:W-:Y:S01]  /*18ff0*/  R2UR UR34, R90 ;  /* 0x000000005a2272ca */ /* 0x000fe200000e0000 */
[----:B------:R-:W-:Y:S01]  /*19000*/  VIADD R90, R88, 0x400 ;  /* 0x00000400585a7836 */ /* 0x000fe20000000000 */
[----:B------:R-:W-:Y:S01]  /*19010*/  R2UR UR38, R20 ;  /* 0x00000000142672ca */ /* 0x000fe200000e0000 */
[C---:B------:R-:W-:Y:S01]  /*19020*/  VIADD R20, R88.reuse, 0x2 ;  /* 0x0000000258147836 */ /* 0x040fe20000000000 */
[----:B------:R-:W-:Y:S01]  /*19030*/  R2UR UR39, R21 ;  /* 0x00000000152772ca */ /* 0x000fe200000e0000 */
[----:B------:R-:W-:Y:S01]  /*19040*/  VIADD R94, R88, 0x4 ;  /* 0x00000004585e7836 */ /* 0x000fe20000000000 */
[----:B------:R-:W-:Y:S01]  /*19050*/  R2UR UR36, R10 ;  /* 0x000000000a2472ca */ /* 0x000fe200000e0000 */
[----:B------:R-:W-:Y:S01]  /*19060*/  IMAD.MOV.U32 R89, RZ, RZ, 0x40000040 ;  /* 0x40000040ff597424 */ /* 0x000fe200078e00ff */
[----:B0-----:R-:W-:-:S02]  /*19070*/  SHF.R.U32.HI R3, RZ, 0x7, R3 ;  /* 0x00000007ff037819 */ /* 0x001fc40000011603 */
[----:B------:R-:W-:Y:S02]  /*19080*/  R2UR UR37, R11 ;  /* 0x000000000b2572ca */ /* 0x000fe400000e0000 */
[----:B------:R-:W-:Y:S01]  /*19090*/  R2UR UR8, R90 ;  /* 0x000000005a0872ca */ /* 0x000fe200000e0000 */
[----:B------:R-:W-:Y:S01]  /*190a0*/  VIADD R3, R3, 0x8 ;  /* 0x0000000803037836 */ /* 0x000fe20000000000 */
[----:B------:R-:W-:Y:S01]  /*190b0*/  R2UR UR51, R91 ;  /* 0x000000005b3372ca */ /* 0x000fe200000e0000 */
[----:B------:R-:W-:Y:S01]  /*190c0*/  VIADD R90, R88, 0x202 ;  /* 0x00000202585a7836 */ /* 0x000fe20000000000 */
[----:B------:R-:W-:Y:S01]  /*190d0*/  R2UR UR6, R92 ;  /* 0x000000005c0672ca */ /* 0x000fe200000e0000 */
[----:B------:R-:W-:Y:S01]  /*190e0*/  VIADD R92, R88, 0x102 ;  /* 0x00000102585c7836 */ /* 0x000fe20000000000 */
[----:B------:R0:W-:Y:S01]  /*190f0*/  BAR.SYNC.DEFER_BLOCKING R3, 0x100 ;  /* 0x000400030000751d */ /* 0x0001e20000010000 */
[----:B------:R-:W-:Y:S02]  /*19100*/  R2UR UR7, R93 ;  /* 0x000000005d0772ca */ /* 0x000fe400000e0000 */
[----:B------:R-:W-:Y:S01]  /*19110*/  R2UR UR50, R90 ;  /* 0x000000005a3272ca */ /* 0x000fe200000e0000 */
[----:B------:R-:W-:Y:S01]  /*19120*/  VIADD R90, R88, 0x402 ;  /* 0x00000402585a7836 */ /* 0x000fe20000000000 */
[----:B------:R-:W-:-:S02]  /*19130*/  R2UR UR48, R10 ;  /* 0x000000000a3072ca */ /* 0x000fc400000e0000 */
[----:B------:R-:W-:Y:S02]  /*19140*/  R2UR UR49, R11 ;  /* 0x000000000b3172ca */ /* 0x000fe400000e0000 */
[----:B------:R-:W-:Y:S02]  /*19150*/  R2UR UR46, R92 ;  /* 0x000000005c2e72ca */ /* 0x000fe400000e0000 */
[----:B------:R-:W-:Y:S02]  /*19160*/  R2UR UR47, R93 ;  /* 0x000000005d2f72ca */ /* 0x000fe400000e0000 */
[----:B------:R-:W-:Y:S01]  /*19170*/  MOV R92, UR51 ;  /* 0x00000033005c7c02 */ /* 0x000fe20008000f00 */
[----:B------:R-:W-:Y:S01]  /*19180*/  UMOV UR51, UR7 ;  /* 0x0000000700337c82 */ /* 0x000fe20008000000 */
[----:B------:R-:W-:Y:S01]  /*19190*/  R2UR UR4, R20 ;  /* 0x00000000140472ca */ /* 0x000fe200000e0000 */
[----:B------:R-:W-:Y:S01]  /*191a0*/  VIADD R20, R88, 0x302 ;  /* 0x0000030258147836 */ /* 0x000fe20000000000 */
[----:B------:R-:W-:Y:S01]  /*191b0*/  MOV R93, UR50 ;  /* 0x00000032005d7c02 */ /* 0x000fe20008000f00 */
[----:B------:R-:W-:Y:S01]  /*191c0*/  UMOV UR50, UR6 ;  /* 0x0000000600327c82 */ /* 0x000fe20008000000 */
[----:B------:R-:W-:Y:S01]  /*191d0*/  R2UR UR58, R90 ;  /* 0x000000005a3a72ca */ /* 0x000fe200000e0000 */
[----:B------:R-:W-:Y:S01]  /*191e0*/  VIADD R90, R88, 0x204 ;  /* 0x00000204585a7836 */ /* 0x000fe20000000000 */
[----:B------:R-:W-:Y:S01]  /*191f0*/  R2UR UR54, R20 ;  /* 0x00000000143672ca */ /* 0x000fe200000e0000 */
[----:B------:R-:W-:Y:S01]  /*19200*/  VIADD R20, R88, 0x104 ;  /* 0x0000010458147836 */ /* 0x000fe20000000000 */
[C---:B------:R-:W-:Y:S01]  /*19210*/  R2UR UR9, R91.reuse ;  /* 0x000000005b0972ca */ /* 0x040fe200000e0000 */
[----:B------:R-:W-:Y:S01]  /*19220*/  WARPGROUP.ARRIVE ;  /* 0x00000000000079c5 */ /* 0x000fe20000000000 */
[----:B------:R-:W-:Y:S01]  /*19230*/  R2UR UR14, R90 ;  /* 0x000000005a0e72ca */ /* 0x000fe200000e0000 */
[----:B------:R-:W-:Y:S01]  /*19240*/  VIADD R90, R88, 0x404 ;  /* 0x00000404585a7836 */ /* 0x000fe20000000000 */
[----:B------:R-:W-:Y:S01]  /*19250*/  R2UR UR10, R20 ;  /* 0x00000000140a72ca */ /* 0x000fe200000e0000 */
[----:B------:R-:W-:Y:S01]  /*19260*/  VIADD R20, R88, 0x304 ;  /* 0x0000030458147836 */ /* 0x000fe20000000000 */
[----:B------:R-:W-:Y:S01]  /*19270*/  R2UR UR6, R94 ;  /* 0x000000005e0672ca */ /* 0x000fe200000e0000 */
[----:B------:R-:W-:Y:S01]  /*19280*/  QGMMA.64x32x32.F32.E4M3.E4M3 R152, gdesc[UR28], RZ, !UPT, gsb0 ;  /* 0x006000001c9879f3 */ /* 0x000fe2000c0008ff */
[----:B------:R-:W-:Y:S01]  /*19290*/  R2UR UR22, R90 ;  /* 0x000000005a1672ca */ /* 0x000fe200000e0000 */
[----:B------:R-:W-:Y:S01]  /*192a0*/  VIADD R94, R88, 0x6 ;  /* 0x00000006585e7836 */ /* 0x000fe20000000000 */
[----:B------:R-:W-:Y:S01]  /*192b0*/  R2UR UR18, R20 ;  /* 0x00000000141272ca */ /* 0x000fe200000e0000 */
[C---:B------:R-:W-:Y:S01]  /*192c0*/  VIADD R20, R88.reuse, 0x106 ;  /* 0x0000010658147836 */ /* 0x040fe20000000000 */
[C---:B------:R-:W-:Y:S01]  /*192d0*/  R2UR UR59, R91.reuse ;  /* 0x000000005b3b72ca */ /* 0x040fe200000e0000 */
[----:B------:R-:W-:Y:S01]  /*192e0*/  VIADD R90, R88, 0x206 ;  /* 0x00000206585a7836 */ /* 0x000fe20000000000 */
[----:B------:R-:W-:-:S02]  /*192f0*/  R2UR UR15, R91 ;  /* 0x000000005b0f72ca */ /* 0x000fc400000e0000 */
[----:B------:R-:W-:Y:S01]  /*19300*/  R2UR UR30, R20 ;  /* 0x00000000141e72ca */ /* 0x000fe200000e0000 */
[C---:B------:R-:W-:Y:S01]  /*19310*/  VIADD R20, R88.reuse, 0x306 ;  /* 0x0000030658147836 */ /* 0x040fe20000000000 */
[----:B------:R-:W-:Y:S01]  /*19320*/  R2UR UR23, R91 ;  /* 0x000000005b1772ca */ /* 0x000fe200000e0000 */
[----:B------:R-:W-:Y:S01]  /*19330*/  VIADD R88, R88, 0x406 ;  /* 0x0000040658587836 */ /* 0x000fe20000000000 */
[----:B------:R-:W-:Y:S01]  /*19340*/  R2UR UR44, R10 ;  /* 0x000000000a2c72ca */ /* 0x000fe200000e0000 */
[----:B------:R-:W-:Y:S01]  /*19350*/  IMAD.MOV.U32 R91, RZ, RZ, 0x40000040 ;  /* 0x40000040ff5b7424 */ /* 0x000fe200078e00ff */
[----:B------:R-:W-:Y:S02]  /*19360*/  R2UR UR45, R11 ;  /* 0x000000000b2d72ca */ /* 0x000fe400000e0000 */
[----:B------:R-:W-:Y:S02]  /*19370*/  R2UR UR7, R95 ;  /* 0x000000005f0772ca */ /* 0x000fe400000e0000 */
[----:B------:R-:W-:-:S02]  /*19380*/  R2UR UR26, R94 ;  /* 0x000000005e1a72ca */ /* 0x000fc400000e0000 */
[----:B------:R-:W-:Y:S02]  /*19390*/  R2UR UR27, R95 ;  /* 0x000000005f1b72ca */ /* 0x000fe400000e0000 */
[----:B------:R-:W-:Y:S02]  /*193a0*/  R2UR UR42, R88 ;  /* 0x00000000582a72ca */ /* 0x000fe400000e0000 */
[----:B------:R-:W-:Y:S02]  /*193b0*/  R2UR UR43, R89 ;  /* 0x00000000592b72ca */ /* 0x000fe400000e0000 */
[----:B0-----:R-:W-:Y:S01]  /*193c0*/  MOV R3, UR47 ;  /* 0x0000002f00037c02 */ /* 0x001fe20008000f00 */
        /* <DEDUP_REMOVED lines=8> */
[----:B------:R-:W-:Y:S02]  /*19450*/  R2UR UR55, R21 ;  /* 0x00000000153772ca */ /* 0x000fe400000e0000 */
[----:B------:R-:W-:Y:S02]  /*19460*/  R2UR UR52, R8 ;  /* 0x00000000083472ca */ /* 0x000fe400000e0000 */
[C---:B------:R-:W-:Y:S01]  /*19470*/  R2UR UR53, R9.reuse ;  /* 0x00000000093572ca */ /* 0x040fe200000e0000 */
[----:B------:R-:W-:Y:S01]  /*19480*/  UMOV UR7, UR5 ;  /* 0x0000000500077c82 */ /* 0x000fe20008000000 */
[----:B------:R-:W-:-:S02]  /*19490*/  R2UR UR5, R9 ;  /* 0x00000000090572ca */ /* 0x000fc400000e0000 */
[----:B------:R-:W-:Y:S02]  /*194a0*/  R2UR UR56, R8 ;  /* 0x00000000083872ca */ /* 0x000fe400000e0000 */
[----:B------:R-:W-:Y:S02]  /*194b0*/  R2UR UR57, R9 ;  /* 0x00000000093972ca */ /* 0x000fe400000e0000 */
[----:B------:R-:W-:Y:S02]  /*194c0*/  R2UR UR11, R21 ;  /* 0x00000000150b72ca */ /* 0x000fe400000e0000 */
[C---:B------:R-:W-:Y:S02]  /*194d0*/  R2UR UR8, R6.reuse ;  /* 0x00000000060872ca */ /* 0x040fe400000e0000 */
[----:B------:R-:W-:Y:S02]  /*194e0*/  R2UR UR9, R7 ;  /* 0x00000000070972ca */ /* 0x000fe400000e0000 */
[----:B------:R-:W-:-:S02]  /*194f0*/  R2UR UR12, R6 ;  /* 0x00000000060c72ca */ /* 0x000fc400000e0000 */
[----:B------:R-:W-:Y:S01]  /*19500*/  R2UR UR13, R7 ;  /* 0x00000000070d72ca */ /* 0x000fe200000e0000 */
[----:B------:R-:W-:Y:S02]  /*19510*/  WARPGROUP.DEPBAR.LE gsb0, 0x0 ;  /* 0x00008000000079c5 */ /* 0x000fe40000010000 */
[----:B------:R-:W-:Y:S01]  /*19520*/  WARPGROUP.ARRIVE ;  /* 0x00000000000079c5 */ /* 0x000fe20000000000 */
[----:B------:R-:W-:Y:S02]  /*19530*/  R2UR UR19, R21 ;  /* 0x00000000151372ca */ /* 0x000fe400000e0000 */
[----:B------:R-:W-:Y:S02]  /*19540*/  R2UR UR16, R6 ;  /* 0x00000000061072ca */ /* 0x000fe400000e0000 */
[----:B------:R-:W-:Y:S01]  /*19550*/  R2UR UR17, R7 ;  /* 0x00000000071172ca */ /* 0x000fe200000e0000 */
[----:B------:R-:W-:Y:S01]  /*19560*/  QGMMA.64x32x32.F32.E4M3.E4M3 R136, gdesc[UR32], RZ, !UPT, gsb0 ;  /* 0x00600000208879f3 */ /* 0x000fe2000c0008ff */
[----:B------:R-:W-:-:S02]  /*19570*/  R2UR UR34, R90 ;  /* 0x000000005a2272ca */ /* 0x000fc400000e0000 */
[----:B------:R-:W-:Y:S02]  /*19580*/  R2UR UR35, R91 ;  /* 0x000000005b2372ca */ /* 0x000fe400000e0000 */
        /* <DEDUP_REMOVED lines=86> */
.L_x_1983:
[----:B------:R-:W-:Y:S01]  /*19af0*/  SHF.L.U32 R0, R222, 0x1f, RZ ;  /* 0x0000001fde007819 */ /* 0x000fe200000006ff */
[----:B------:R-:W-:-:S04]  /*19b00*/  IMAD R3, R215, 0x8, R17 ;  /* 0x00000008d7037824 */ /* 0x000fc800078e0211 */
[----:B------:R0:W1:Y:S01]  /*19b10*/  SYNCS.PHASECHK.TRANS64.TRYWAIT P1, [R3+URZ+0x22850], R0 ;  /* 0x02285000030075a7 */ /* 0x000062000802017f */
[----:B------:R-:W-:Y:S05]  /*19b20*/  @!P0 BRA `(.L_x_1984) ;  /* 0x0000000000048947 */ /* 0x000fea0003800000 */
[----:B------:R-:W-:Y:S01]  /*19b30*/  BPT.TRAP 0x1 ;  /* 0x000000040000795c */ /* 0x000fe20000300000 */
.L_x_1984:
[----:B-1----:R-:W-:Y:S05]  /*19b40*/  @P1 BRA `(.L_x_1982) ;  /* 0x0000000000081947 */ /* 0x002fea0003800000 */
[----:B------:R-:W1:Y:S02]  /*19b50*/  SYNCS.PHASECHK.TRANS64.TRYWAIT P1, [R3+URZ+0x22850], R0 ;  /* 0x02285000030075a7 */ /* 0x000e64000802017f */
[----:B-1----:R-:W-:Y:S05]  /*19b60*/  @!P1 BRA `(.L_x_1985) ;  /* 0x0000015800e89947 */ /* 0x002fea0003800000 */
.L_x_1982:
        /* <DEDUP_REMOVED lines=13> */
[----:B0-----:R-:W-:-:S04]  /*19c40*/  SHF.R.U32.HI R219, RZ, 0x7, R219 ;  /* 0x00000007ffdb7819 */ /* 0x001fc800000116db */
[----:B------:R-:W-:Y:S01]  /*19c50*/  IADD3 R3, -R219, 0xb, RZ ;  /* 0x0000000bdb037810 */ /* 0x000fe20007ffe1ff */
        /* <DEDUP_REMOVED lines=23> */
[----:B------:R-:W-:Y:S01]  /*19dd0*/  R2UR UR7, R21 ;  /* 0x00000000150772ca */ /* 0x000fe200000e0000 */
[----:B------:R-:W-:Y:S02]  /*19de0*/  WARPGROUP.DEPBAR.LE gsb0, 0x0 ;  /* 0x00008000000079c5 */ /* 0x000fe40000010000 */
[----:B------:R-:W-:-:S10]  /*19df0*/  WARPGROUP.ARRIVE ;  /* 0x00000000000079c5 */ /* 0x000fd40000000000 */
[----:B------:R-:W-:Y:S03]  /*19e00*/  QGMMA.64x128x32.F32.E4M3.E4M3 R24, R168, gdesc[UR4], R24, gsb0 ;  /* 0x01e00004a8187df3 */ /* 0x000fe60008000818 */
[----:B------:R-:W-:Y:S02]  /*19e10*/  WARPGROUP.DEPBAR.LE gsb0, 0x0 ;  /* 0x00008000000079c5 */ /* 0x000fe40000010000 */
[----:B------:R0:W-:Y:S06]  /*19e20*/  BAR.ARV R3, 0x100 ;  /* 0x000400030000751d */ /* 0x0001ec0000002000 */
[----:B------:R-:W-:Y:S05]  /*19e30*/  @!P0 BRA `(.L_x_1986) ;  /* 0x0000000000048947 */ /* 0x000fea0003800000 */
[----:B------:R-:W-:Y:S01]  /*19e40*/  BPT.TRAP 0x1 ;  /* 0x000000040000795c */ /* 0x000fe20000300000 */
.L_x_1986:
[----:B------:R-:W-:Y:S01]  /*19e50*/  FMNMX.FTZ R0, R152, R214, !PT ;  /* 0x000000d698007209 */ /* 0x000fe20007810000 */
[----:B------:R-:W2:Y:S01]  /*19e60*/  LDL R172, [R1] ;  /* 0x0000000001ac7983 */ /* 0x000ea20000100800 */
[----:B------:R-:W-:Y:S02]  /*19e70*/  FMNMX.FTZ R20, R154, R206, !PT ;  /* 0x000000ce9a147209 */ /* 0x000fe40007810000 */
[----:B0-----:R-:W-:Y:S02]  /*19e80*/  FMNMX.FTZ R3, R153, R0, !PT ;  /* 0x0000000099037209 */ /* 0x001fe40007810000 */
        /* <DEDUP_REMOVED lines=83> */
[----:B0-----:R-:W-:Y:S01]  /*1a3c0*/  FMNMX.FTZ R3, R170, R3, !PT ;  /* 0x00000003aa037209 */ /* 0x001fe20007810000 */
[----:B------:R-:W-:Y:S01]  /*1a3d0*/  IMAD R170, R190, 0x8, R17 ;  /* 0x00000008beaa7824 */ /* 0x000fe200078e0211 */
[----:B-1----:R-:W-:-:S03]  /*1a3e0*/  FMNMX.FTZ R0, R171, R0, !PT ;  /* 0x00000000ab007209 */ /* 0x002fc60007810000 */
[----:B------:R-:W-:-:S04]  /*1a3f0*/  FADD.FTZ R169, -R3, R214 ;  /* 0x000000d603a97221 */ /* 0x000fc80000010100 */
[----:B------:R-:W-:Y:S01]  /*1a400*/  FMUL.FTZ R20, R2, R169 ;  /* 0x000000a902147220 */ /* 0x000fe20000410000 */
[----:B------:R-:W-:-:S04]  /*1a410*/  FADD.FTZ R169, -R0, R206 ;  /* 0x000000ce00a97221 */ /* 0x000fc80000010100 */
[C---:B------:R-:W-:Y:S01]  /*1a420*/  FMUL.FTZ R21, R2.reuse, R169 ;  /* 0x000000a902157220 */ /* 0x040fe20000410000 */
[----:B------:R-:W-:-:S01]  /*1a430*/  FFMA.FTZ R169, R2, R3, -8 ;  /* 0xc100000002a97423 */ /* 0x000fc20000010003 */
[----:B------:R-:W-:Y:S03]  /*1a440*/  MUFU.EX2 R20, R20 ;  /* 0x0000001400147308 */ /* 0x000fe60000000800 */
[----:B------:R-:W-:-:S01]  /*1a450*/  FFMA.FTZ R168, R2, R152, -R169 ;  /* 0x0000009802a87223 */ /* 0x000fc200000108a9 */
[C-C-:B------:R-:W-:Y:S01]  /*1a460*/  FFMA.FTZ R152, R2.reuse, R153, -R169.reuse ;  /* 0x0000009902987223 */ /* 0x140fe200000108a9 */
[----:B------:R-:W-:-:S01]  /*1a470*/  FFMA.FTZ R153, R2, R156, -R169 ;  /* 0x0000009c02997223 */ /* 0x000fc200000108a9 */
[C-C-:B------:R-:W-:Y:S01]  /*1a480*/  FFMA.FTZ R156, R2.reuse, R157, -R169.reuse ;  /* 0x0000009d029c7223 */ /* 0x140fe200000108a9 */
[----:B------:R-:W-:-:S01]  /*1a490*/  FFMA.FTZ R157, R2, R160, -R169 ;  /* 0x000000a0029d7223 */ /* 0x000fc200000108a9 */
[C-C-:B------:R-:W-:Y:S01]  /*1a4a0*/  FFMA.FTZ R160, R2.reuse, R161, -R169.reuse ;  /* 0x000000a102a07223 */ /* 0x140fe200000108a9 */
[----:B------:R-:W-:-:S01]  /*1a4b0*/  FFMA.FTZ R161, R2, R164, -R169 ;  /* 0x000000a402a17223 */ /* 0x000fc200000108a9 */
[C---:B------:R-:W-:Y:S01]  /*1a4c0*/  FFMA.FTZ R164, R2.reuse, R165, -R169 ;  /* 0x000000a502a47223 */ /* 0x040fe200000108a9 */
[----:B------:R-:W-:-:S01]  /*1a4d0*/  FFMA.FTZ R165, R2, R0, -8 ;  /* 0xc100000002a57423 */ /* 0x000fc20000010000 */
[----:B------:R-:W0:Y:S01]  /*1a4e0*/  MUFU.EX2 R171, R168 ;  /* 0x000000a800ab7308 */ /* 0x000e220000000800 */
[----:B------:R-:W-:-:S01]  /*1a4f0*/  FFMA.FTZ R136, R2, R136, -R169 ;  /* 0x0000008802887223 */ /* 0x000fc200000108a9 */
[C---:B------:R-:W-:Y:S01]  /*1a500*/  FFMA.FTZ R137, R2.reuse, R137, -R169 ;  /* 0x0000008902897223 */ /* 0x040fe200000108a9 */
        /* <DEDUP_REMOVED lines=29> */
[----:B------:R-:W3:Y:S01]  /*1a6e0*/  MUFU.EX2 R155, R155 ;  /* 0x0000009b009b7308 */ /* 0x000ee20000000800 */
[----:B-1----:R-:W-:-:S01]  /*1a6f0*/  FFMA.FTZ R14, R21, R14, R154 ;  /* 0x0000000e150e7223 */ /* 0x002fc2000001009a */
[C-C-:B------:R-:W-:Y:S01]  /*1a700*/  FFMA.FTZ R109, R2.reuse, R109, -R169.reuse ;  /* 0x0000006d026d7223 */ /* 0x140fe200000108a9 */
[----:B------:R-:W-:-:S01]  /*1a710*/  FFMA.FTZ R112, R2, R112, -R169 ;  /* 0x0000007002707223 */ /* 0x000fc200000108a9 */
[C-C-:B------:R-:W-:Y:S01]  /*1a720*/  FFMA.FTZ R113, R2.reuse, R113, -R169.reuse ;  /* 0x0000007102717223 */ /* 0x140fe200000108a9 */
[----:B------:R-:W-:-:S01]  /*1a730*/  FFMA.FTZ R116, R2, R116, -R169 ;  /* 0x0000007402747223 */ /* 0x000fc200000108a9 */
[C-C-:B------:R-:W-:Y:S01]  /*1a740*/  FFMA.FTZ R117, R2.reuse, R117, -R169.reuse ;  /* 0x0000007502757223 */ /* 0x140fe200000108a9 */
[----:B------:R-:W-:-:S01]  /*1a750*/  FFMA.FTZ R88, R2, R88, -R169 ;  /* 0x0000005802587223 */ /* 0x000fc200000108a9 */
[----:B------:R-:W1:Y:S01]  /*1a760*/  MUFU.EX2 R153, R153 ;  /* 0x0000009900997308 */ /* 0x000e620000000800 */
[----:B0-----:R-:W-:-:S01]  /*1a770*/  FADD.FTZ R168, R152, R15 ;  /* 0x0000000f98a87221 */ /* 0x001fc20000010000 */
[C-C-:B------:R-:W-:Y:S01]  /*1a780*/  FFMA.FTZ R89, R2.reuse, R89, -R169.reuse ;  /* 0x0000005902597223 */ /* 0x140fe200000108a9 */
[----:B------:R-:W-:-:S01]  /*1a790*/  FFMA.FTZ R92, R2, R92, -R169 ;  /* 0x0000005c025c7223 */ /* 0x000fc200000108a9 */
[C-C-:B------:R-:W-:Y:S01]  /*1a7a0*/  FFMA.FTZ R93, R2.reuse, R93, -R169.reuse ;  /* 0x0000005d025d7223 */ /* 0x140fe200000108a9 */
[----:B------:R-:W-:-:S01]  /*1a7b0*/  FFMA.FTZ R96, R2, R96, -R169 ;  /* 0x0000006002607223 */ /* 0x000fc200000108a9 */
[C-C-:B------:R-:W-:Y:S01]  /*1a7c0*/  FFMA.FTZ R97, R2.reuse, R97, -R169.reuse ;  /* 0x0000006102617223 */ /* 0x140fe200000108a9 */
[----:B------:R-:W-:-:S01]  /*1a7d0*/  FFMA.FTZ R100, R2, R100, -R169 ;  /* 0x0000006402647223 */ /* 0x000fc200000108a9 */
[----:B------:R-:W0:Y:S01]  /*1a7e0*/  MUFU.EX2 R158, R158 ;  /* 0x0000009e009e7308 */ /* 0x000e220000000800 */
[----:B---3--:R-:W-:-:S01]  /*1a7f0*/  FADD.FTZ R15, R155, R14 ;  /* 0x0000000e9b0f7221 */ /* 0x008fc20000010000 */
[C---:B------:R-:W-:Y:S01]  /*1a800*/  FFMA.FTZ R101, R2.reuse, R101, -R169 ;  /* 0x0000006502657223 */ /* 0x040fe200000108a9 */
[----:B------:R-:W-:-:S01]  /*1a810*/  FFMA.FTZ R138, R2, R138, -R165 ;  /* 0x0000008a028a7223 */ /* 0x000fc200000108a5 */
[C-C-:B------:R-:W-:Y:S01]  /*1a820*/  FFMA.FTZ R139, R2.reuse, R139, -R165.reuse ;  /* 0x0000008b028b7223 */ /* 0x140fe200000108a5 */
[----:B------:R-:W-:-:S01]  /*1a830*/  FFMA.FTZ R142, R2, R142, -R165 ;  /* 0x0000008e028e7223 */ /* 0x000fc200000108a5 */
[C-C-:B------:R-:W-:Y:S01]  /*1a840*/  FFMA.FTZ R143, R2.reuse, R143, -R165.reuse ;  /* 0x0000008f028f7223 */ /* 0x140fe200000108a5 */
[----:B------:R-:W-:-:S01]  /*1a850*/  FFMA.FTZ R146, R2, R146, -R165 ;  /* 0x0000009202927223 */ /* 0x000fc200000108a5 */
[----:B------:R-:W3:Y:S01]  /*1a860*/  MUFU.EX2 R156, R156 ;  /* 0x0000009c009c7308 */ /* 0x000ee20000000800 */
        /* <DEDUP_REMOVED lines=17> */
[C-C-:B------:R-:W-:Y:S01]  /*1a980*/  FFMA.FTZ R107, R2.reuse, R107, -R165.reuse ;  /* 0x0000006b026b7223 */ /* 0x140fe200000108a5 */
        /* <DEDUP_REMOVED lines=11> */
[----:B------:R-:W-:Y:S01]  /*1aa40*/  FFMA.FTZ R95, R2, R95, -R165 ;  /* 0x0000005f025f7223 */ /* 0x000fe200000108a5 */
[----:B--2---:R-:W-:Y:S01]  /*1aa50*/  R2UR UR4, R172 ;  /* 0x00000000ac0472ca */ /* 0x004fe200000e0000 */
[----:B------:R-:W1:Y:S01]  /*1aa60*/  MUFU.EX2 R160, R160 ;  /* 0x000000a000a07308 */ /* 0x000e620000000800 */
[----:B0-----:R-:W-:-:S01]  /*1aa70*/  FADD.FTZ R169, R157, R168 ;  /* 0x000000a89da97221 */ /* 0x001fc20000010000 */
[C-C-:B------:R-:W-:Y:S01]  /*1aa80*/  FFMA.FTZ R98, R2.reuse, R98, -R165.reuse ;  /* 0x0000006202627223 */ /* 0x140fe200000108a5 */
[----:B------:R-:W-:-:S01]  /*1aa90*/  FFMA.FTZ R99, R2, R99, -R165 ;  /* 0x0000006302637223 */ /* 0x000fc200000108a5 */
[C-C-:B------:R-:W-:Y:S01]  /*1aaa0*/  FFMA.FTZ R102, R2.reuse, R102, -R165.reuse ;  /* 0x0000006602667223 */ /* 0x140fe200000108a5 */
[----:B------:R-:W-:-:S03]  /*1aab0*/  FFMA.FTZ R103, R2, R103, -R165 ;  /* 0x0000006702677223 */ /* 0x000fc600000108a5 */
[----:B------:R-:W0:Y:S01]  /*1aac0*/  MUFU.EX2 R163, R163 ;  /* 0x000000a300a37308 */ /* 0x000e220000000800 */
[----:B---3--:R-:W-:-:S03]  /*1aad0*/  FADD.FTZ R14, R162, R15 ;  /* 0x0000000fa20e7221 */ /* 0x008fc60000010000 */
[----:B------:R-:W-:-:S04]  /*1aae0*/  IMAD.U32 R173, RZ, RZ, UR4 ;  /* 0x00000004ffad7e24 */ /* 0x000fc8000f8e00ff */
        /* <DEDUP_REMOVED lines=106> */
[----:B------:R-:W-:-:S05]  /*1b190*/  VIADD R14, R170, 0x22840 ;  /* 0x00022840aa0e7836 */ /* 0x000fca0000000000 */
[----:B------:R-:W-:Y:S01]  /*1b1a0*/  PRMT R14, R173, 0x654, R14 ;  /* 0x00000654ad0e7816 */ /* 0x000fe2000000000e */
[----:B------:R-:W0:Y:S01]  /*1b1b0*/  MUFU.EX2 R90, R90 ;  /* 0x0000005a005a7308 */ /* 0x000e220000000800 */
[----:B--2---:R-:W-:-:S02]  /*1b1c0*/  FADD.FTZ R169, R119, R168 ;  /* 0x000000a877a97221 */ /* 0x004fc40000010000 */
[----:B------:R2:W-:Y:S05]  /*1b1d0*/  SYNCS.ARRIVE.TRANS64.RED.A1T0 RZ, [R14+URZ], RZ ;  /* 0x000000ff0eff79a7 */ /* 0x0005ea000810043f */
[----:B------:R-:W3:Y:S01]  /*1b1e0*/  MUFU.EX2 R89, R89 ;  /* 0x0000005900597308 */ /* 0x000ee20000000800 */
[----:B-1----:R-:W-:-:S07]  /*1b1f0*/  FADD.FTZ R168, R88, R15 ;  /* 0x0000000f58a87221 */ /* 0x002fce0000010000 */
[----:B------:R-:W1:Y:S01]  /*1b200*/  MUFU.EX2 R91, R91 ;  /* 0x0000005b005b7308 */ /* 0x000e620000000800 */
[----:B0-----:R-:W-:-:S07]  /*1b210*/  FADD.FTZ R170, R90, R169 ;  /* 0x000000a95aaa7221 */ /* 0x001fce0000010000 */
[----:B------:R-:W0:Y:S01]  /*1b220*/  MUFU.EX2 R92, R92 ;  /* 0x0000005c005c7308 */ /* 0x000e220000000800 */
[----:B---3--:R-:W-:-:S07]  /*1b230*/  FADD.FTZ R15, R89, R168 ;  /* 0x000000a8590f7221 */ /* 0x008fce0000010000 */
[----:B------:R-:W3:Y:S01]  /*1b240*/  MUFU.EX2 R94, R94 ;  /* 0x0000005e005e7308 */ /* 0x000ee20000000800 */
[----:B-1----:R-:W-:-:S07]  /*1b250*/  FADD.FTZ R169, R91, R170 ;  /* 0x000000aa5ba97221 */ /* 0x002fce0000010000 */
[----:B------:R-:W1:Y:S01]  /*1b260*/  MUFU.EX2 R93, R93 ;  /* 0x0000005d005d7308 */ /* 0x000e620000000800 */
[----:B0-----:R-:W-:-:S07]  /*1b270*/  FADD.FTZ R168, R92, R15 ;  /* 0x0000000f5ca87221 */ /* 0x001fce0000010000 */
[----:B------:R-:W0:Y:S01]  /*1b280*/  MUFU.EX2 R95, R95 ;  /* 0x0000005f005f7308 */ /* 0x000e220000000800 */
[----:B---3--:R-:W-:-:S07]  /*1b290*/  FADD.FTZ R170, R94, R169 ;  /* 0x000000a95eaa7221 */ /* 0x008fce0000010000 */
        /* <DEDUP_REMOVED lines=20> */
.L_x_1987:
[----:B------:R-:W-:Y:S01]  /*1b3e0*/  R2UR UR4, R172 ;  /* 0x00000000ac0472ca */ /* 0x000fe200000e0000 */
[----:B------:R-:W-:Y:S01]  /*1b3f0*/  FMUL.FTZ R24, R24, R20 ;  /* 0x0000001418187220 */ /* 0x000fe20000410000 */
[----:B------:R-:W-:Y:S01]  /*1b400*/  F2FP.SATFINITE.E4M3.F32.PACK_AB_MERGE_C R93, R93, R92, RZ ;  /* 0x0000005c5d5d723e */ /* 0x000fe200048070ff */
[----:B------:R-:W-:Y:S01]  /*1b410*/  IMAD R92, R215, 0x8, R17 ;  /* 0x00000008d75c7824 */ /* 0x000fe200078e0211 */
[----:B------:R-:W-:Y:S01]  /*1b420*/  ISETP.GT.AND P1, PT, R12, R205, PT ;  /* 0x000000cd0c00720c */ /* 0x000fe20003f24270 */
[----:B------:R-:W-:Y:S01]  /*1b430*/  FMUL.FTZ R25, R25, R20 ;  /* 0x0000001419197220 */ /* 0x000fe20000410000 */
[----:B------:R-:W-:Y:S01]  /*1b440*/  F2FP.SATFINITE.E4M3.F32.PACK_AB_MERGE_C R94, R95, R94, RZ ;  /* 0x0000005e5f5e723e */ /* 0x000fe200048070ff */
[----:B------:R-:W-:Y:S01]  /*1b450*/  VIADD R92, R92, 0x22860 ;  /* 0x000228605c5c7836 */ /* 0x000fe20000000000 */
[----:B------:R-:W-:Y:S01]  /*1b460*/  F2FP.SATFINITE.E4M3.F32.PACK_AB_MERGE_C R153, R156, R153, RZ ;  /* 0x000000999c99723e */ /* 0x000fe200048070ff */
[----:B------:R-:W-:Y:S01]  /*1b470*/  FMUL.FTZ R28, R28, R20 ;  /* 0x000000141c1c7220 */ /* 0x000fe20000410000 */
[----:B------:R-:W-:Y:S01]  /*1b480*/  F2FP.SATFINITE.E4M3.F32.PACK_AB_MERGE_C R158, R159, R158, RZ ;  /* 0x0000009e9f9e723e */ /* 0x000fe200048070ff */
[----:B------:R-:W-:Y:S01]  /*1b490*/  FMUL.FTZ R29, R29, R20 ;  /* 0x000000141d1d7220 */ /* 0x000fe20000410000 */
[----:B------:R-:W-:Y:S01]  /*1b4a0*/  F2FP.SATFINITE.E4M3.F32.PACK_AB_MERGE_C R161, R164, R161, RZ ;  /* 0x000000a1a4a1723e */ /* 0x000fe200048070ff */
[----:B------:R-:W-:Y:S01]  /*1b4b0*/  IMAD.U32 R95, RZ, RZ, UR4 ;  /* 0x00000004ff5f7e24 */ /* 0x000fe2000f8e00ff */
[----:B------:R-:W-:Y:S01]  /*1b4c0*/  F2FP.SATFINITE.E4M3.F32.PACK_AB_MERGE_C R166, R167, R166, RZ ;  /* 0x000000a6a7a6723e */ /* 0x000fe200048070ff */
[----:B------:R-:W-:Y:S01]  /*1b4d0*/  FMUL.FTZ R32, R32, R20 ;  /* 0x0000001420207220 */ /* 0x000fe20000410000 */
[----:B------:R-:W-:Y:S01]  /*1b4e0*/  F2FP.SATFINITE.E4M3.F32.PACK_AB_MERGE_C R140, R141, R140, RZ ;  /* 0x0000008c8d8c723e */ /* 0x000fe200048070ff */
        /* <DEDUP_REMOVED lines=96> */
[----:B------:R-:W-:Y:S02]  /*1baf0*/  IMAD.MOV.U32 R214, RZ, RZ, R3 ;  /* 0x000000ffffd67224 */ /* 0x000fe400078e0003 */
[----:B------:R-:W-:Y:S02]  /*1bb00*/  IMAD.MOV.U32 R222, RZ, RZ, R192 ;  /* 0x000000ffffde7224 */ /* 0x000fe400078e00c0 */
[----:B------:R-:W-:Y:S01]  /*1bb10*/  IMAD.MOV.U32 R215, RZ, RZ, R190 ;  /* 0x000000ffffd77224 */ /* 0x000fe200078e00be */
[----:B0-----:R-:W-:Y:S06]  /*1bb20*/  @P1 BRA `(.L_x_1988) ;  /* 0xffffffd000881947 */ /* 0x001fec000383ffff */
.L_x_1976:
[----:B------:R-:W-:-:S13]  /*1bb30*/  ISETP.GE.AND P1, PT, R12, R204, PT ;  /* 0x000000cc0c00720c */ /* 0x000fda0003f26270 */
[----:B------:R-:W-:Y:S05]  /*1bb40*/  @!P1 BRA `(.L_x_1989) ;  /* 0x0000004800c89947 */ /* 0x000fea0003800000 */
[----:B------:R-:W-:Y:S02]  /*1bb50*/  IMAD.MOV.U32 R205, RZ, RZ, R0 ;  /* 0x000000ffffcd7224 */ /* 0x000fe400078e0000 */
[----:B------:R-:W-:Y:S02]  /*1bb60*/  IMAD.MOV.U32 R206, RZ, RZ, R3 ;  /* 0x000000ffffce7224 */ /* 0x000fe400078e0003 */
[----:B------:R-:W-:Y:S02]  /*1bb70*/  IMAD.MOV.U32 R221, RZ, RZ, R192 ;  /* 0x000000ffffdd7224 */ /* 0x000fe400078e00c0 */
[----:B------:R-:W-:-:S07]  /*1bb80*/  IMAD.MOV.U32 R214, RZ, RZ, R190 ;  /* 0x000000ffffd67224 */ /* 0x000fce00078e00be */
.L_x_2009:
        /* <DEDUP_REMOVED lines=8> */
.L_x_1991:
        /* <DEDUP_REMOVED lines=8> */
.L_x_1992:
[----:B------:R-:W-:Y:S04]  /*1bc90*/  BSSY B0, `(.L_x_1990) ;  /* 0x0000004000007945 */ /* 0x000fe80003800000 */
[----:B-1----:R-:W-:Y:S05]  /*1bca0*/  @P2 BRA `(.L_x_1993) ;  /* 0x0000000000082947 */ /* 0x002fea0003800000 */
[----:B------:R-:W1:Y:S02]  /*1bcb0*/  SYNCS.PHASECHK.TRANS64.TRYWAIT P2, [R0+URZ+0x22830], R3 ;  /* 0x02283003000075a7 */ /* 0x000e64000804017f */
[----:B-1----:R-:W-:Y:S05]  /*1bcc0*/  @!P2 BRA `(.L_x_1994) ;  /* 0x0000013800a4a947 */ /* 0x002fea0003800000 */
.L_x_1993:
[----:B------:R-:W-:Y:S05]  /*1bcd0*/  BSYNC B0 ;  /* 0x0000000000007941 */ /* 0x000fea0003800000 */
.L_x_1990:
        /* <DEDUP_REMOVED lines=197> */
.L_x_1996:
[----:B------:R-:W-:Y:S01]  /*1c930*/  SHF.L.U32 R0, R221, 0x1f, RZ ;  /* 0x0000001fdd007819 */ /* 0x000fe200000006ff */
[----:B------:R-:W-:-:S04]  /*1c940*/  IMAD R3, R214, 0x8, R17 ;  /* 0x00000008d6037824 */ /* 0x000fc800078e0211 */
[----:B------:R0:W1:Y:S01]  /*1c950*/  SYNCS.PHASECHK.TRANS64.TRYWAIT P1, [R3+URZ+0x22850], R0 ;  /* 0x02285000030075a7 */ /* 0x000062000802017f */
[----:B------:R-:W-:Y:S05]  /*1c960*/  @!P0 BRA `(.L_x_1997) ;  /* 0x0000000000048947 */ /* 0x000fea0003800000 */
[----:B------:R-:W-:Y:S01]  /*1c970*/  BPT.TRAP 0x1 ;  /* 0x000000040000795c */ /* 0x000fe20000300000 */
.L_x_1997:
[----:B-1----:R-:W-:Y:S05]  /*1c980*/  @P1 BRA `(.L_x_1995) ;  /* 0x0000000000081947 */ /* 0x002fea0003800000 */
[----:B------:R-:W1:Y:S02]  /*1c990*/  SYNCS.PHASECHK.TRANS64.TRYWAIT P1, [R3+URZ+0x22850], R0 ;  /* 0x02285000030075a7 */ /* 0x000e64000802017f */
[----:B-1----:R-:W-:Y:S05]  /*1c9a0*/  @!P1 BRA `(.L_x_1998) ;  /* 0x0000012c00809947 */ /* 0x002fea0003800000 */
.L_x_1995:
        /* <DEDUP_REMOVED lines=46> */
.L_x_1999:
[----:B------:R-:W2:Y:S01]  /*1cc90*/  LDL R174, [R1] ;  /* 0x0000000001ae7983 */ /* 0x000ea20000100800 */
[----:B------:R-:W1:Y:S01]  /*1cca0*/  LDC R0, c[0x0][0x448] ;  /* 0x00011200ff007b82 */ /* 0x000e620000000800 */
[----:B------:R-:W-:Y:S01]  /*1ccb0*/  IMAD.IADD R171, R208, 0x1, R201 ;  /* 0x00000001d0ab7824 */ /* 0x000fe200078e02c9 */
[----:B------:R-:W-:-:S06]  /*1ccc0*/  ULDC UR5, c[0x0][0x9e0] ;  /* 0x0002780000057ab9 */ /* 0x000fcc0000000800 */
[----:B------:R-:W3:Y:S01]  /*1ccd0*/  LDC R176, c[0x0][0x9e4] ;  /* 0x00027900ffb07b82 */ /* 0x000ee20000000800 */
[----:B-1----:R-:W-:-:S13]  /*1cce0*/  ISETP.NE.AND P1, PT, R0, 0x1, PT ;  /* 0x000000010000780c */ /* 0x002fda0003f25270 */
[----:B------:R-:W0:Y:S08]  /*1ccf0*/  @P1 LDC R0, c[0x0][0x44c] ;  /* 0x00011300ff001b82 */ /* 0x000e300000000800 */
[----:B------:R-:W1:Y:S01]  /*1cd00*/  @P1 LDC R20, c[0x0][0x450] ;  /* 0x00011400ff141b82 */ /* 0x000e620000000800 */
[----:B0-----:R-:W-:-:S04]  /*1cd10*/  @P1 IMAD.HI.U32 R3, R171, R0, RZ ;  /* 0x00000000ab031227 */ /* 0x001fc800078e00ff */
[----:B------:R-:W-:Y:S01]  /*1cd20*/  IMAD R0, R190, 0x8, R17 ;  /* 0x00000008be007824 */ /* 0x000fe200078e0211 */
[----:B-1----:R-:W-:-:S03]  /*1cd30*/  @P1 SHF.R.U32.HI R171, RZ, R20, R3 ;  /* 0x00000014ffab1219 */ /* 0x002fc60000011603 */
[----:B------:R-:W-:Y:S02]  /*1cd40*/  VIADD R0, R0, 0x22840 ;  /* 0x0002284000007836 */ /* 0x000fe40000000000 */
[----:B------:R-:W0:Y:S01]  /*1cd50*/  SHFL.IDX PT, R173, R171, RZ, 0x1c1f ;  /* 0x001c1fffabad7589 */ /* 0x000e2200000e0000 */
[----:B------:R-:W-:Y:S01]  /*1cd60*/  IMAD R172, R12, -0xa0, RZ ;  /* 0xffffff600cac7824 */ /* 0x000fe200078e02ff */
[----:B---3--:R-:W-:Y:S02]  /*1cd70*/  ISETP.GE.AND P1, PT, R176, 0x1, PT ;  /* 0x00000001b000780c */ /* 0x008fe40003f26270 */
[----:B--2---:R-:W-:-:S13]  /*1cd80*/  R2UR UR4, R174 ;  /* 0x00000000ae0472ca */ /* 0x004fda00000e0000 */
[----:B------:R-:W-:Y:S01]  /*1cd90*/  IMAD.U32 R3, RZ, RZ, UR4 ;  /* 0x00000004ff037e24 */ /* 0x000fe2000f8e00ff */
[----:B------:R-:W-:-:S04]  /*1cda0*/  ULDC UR4, c[0x0][0x9dc] ;  /* 0x0002770000047ab9 */ /* 0x000fc80000000800 */
[----:B------:R-:W-:-:S04]  /*1cdb0*/  PRMT R0, R3, 0x654, R0 ;  /* 0x0000065403007816 */ /* 0x000fc80000000000 */
[----:B------:R1:W-:Y:S01]  /*1cdc0*/  SYNCS.ARRIVE.TRANS64.RED.A1T0 RZ, [R0+URZ], RZ ;  /* 0x000000ff00ff79a7 */ /* 0x0003e2000810043f */
[----:B------:R-:W-:Y:S01]  /*1cdd0*/  ULOP3.LUT UR4, URZ, UR4, URZ, 0x33, !UPT ;  /* 0x000000043f047292 */ /* 0x000fe2000f8e333f */
[----:B-1----:R-:W-:-:S04]  /*1cde0*/  IADD3 R0, -R199, 0x1, R172 ;  /* 0x00000001c7007810 */ /* 0x002fc80007ffe1ac */
[----:B------:R-:W-:-:S05]  /*1cdf0*/  IADD3 R0, -R197, R0, R198 ;  /* 0x00000000c5007210 */ /* 0x000fca0007ffe1c6 */
[C---:B------:R-:W-:Y:S02]  /*1ce00*/  VIADD R170, R0.reuse, UR5 ;  /* 0x0000000500aa7c36 */ /* 0x040fe40008000000 */
[----:B------:R-:W-:Y:S02]  /*1ce10*/  VIADD R169, R0, UR4 ;  /* 0x0000000400a97c36 */ /* 0x000fe40008000000 */
[----:B------:R-:W-:Y:S02]  /*1ce20*/  IMAD.IADD R0, R172, 0x1, -R199 ;  /* 0x00000001ac007824 */ /* 0x000fe400078e0ac7 */
[--C-:B0-----:R-:W-:Y:S02]  /*1ce30*/  IMAD.IADD R168, R170, 0x1, R173.reuse ;  /* 0x00000001aaa87824 */ /* 0x101fe400078e02ad */
        /* <DEDUP_REMOVED lines=15> */
.L_x_2002:
[----:B------:R-:W-:Y:S02]  /*1cf30*/  ULDC UR4, c[0x0][0x9e4] ;  /* 0x0002790000047ab9 */ /* 0x000fe40000000800 */
[----:B------:R-:W-:-:S05]  /*1cf40*/  IMAD.U32 R175, RZ, RZ, UR4 ;  /* 0x00000004ffaf7e24 */ /* 0x000fca000f8e00ff */
[----:B------:R-:W-:-:S13]  /*1cf50*/  ISETP.NE.AND P1, PT, R175, 0x1, PT ;  /* 0x00000001af00780c */ /* 0x000fda0003f25270 */
[----:B------:R-:W0:Y:S02]  /*1cf60*/  @P1 LDC.64 R20, c[0x0][0x9e8] ;  /* 0x00027a00ff141b82 */ /* 0x000e240000000a00 */
[----:B0-----:R-:W-:-:S05]  /*1cf70*/  @P1 IMAD.HI.U32 R20, R173, R20, RZ ;  /* 0x00000014ad141227 */ /* 0x001fca00078e00ff */
[----:B------:R-:W-:-:S07]  /*1cf80*/  @P1 SHF.R.U32.HI R173, RZ, R21, R20 ;  /* 0x00000015ffad1219 */ /* 0x000fce0000011614 */
.L_x_2003:
[----:B------:R-:W-:Y:S05]  /*1cf90*/  BSYNC B0 ;  /* 0x0000000000007941 */ /* 0x000fea0003800000 */
.L_x_2001:
[----:B------:R-:W-:-:S05]  /*1cfa0*/  IMAD R20, R173, R175, R0 ;  /* 0x000000afad147224 */ /* 0x000fca00078e0200 */
[----:B------:R-:W-:Y:S02]  /*1cfb0*/  VIADDMNMX R168, R20, R175, R168, PT ;  /* 0x000000af14a87246 */ /* 0x000fe400038001a8 */
[----:B------:R-:W-:-:S07]  /*1cfc0*/  VIMNMX R3, R3, R20, !PT ;  /* 0x0000001403037248 */ /* 0x000fce0007fe0100 */
.L_x_2000:
        /* <DEDUP_REMOVED lines=231> */
[----:B------:R-:W-:Y:S01]  /*1de40*/  ISETP.GE.AND P6, PT, R176, 0x1, PT ;  /* 0x00000001b000780c */ /* 0x000fe20003fc6270 */
        /* <DEDUP_REMOVED lines=16> */
.L_x_2006:
[----:B------:R-:W-:Y:S02]  /*1df50*/  ULDC UR4, c[0x0][0x9e4] ;  /* 0x0002790000047ab9 */ /* 0x000fe40000000800 */
[----:B------:R-:W-:-:S05]  /*1df60*/  IMAD.U32 R171, RZ, RZ, UR4 ;  /* 0x00000004ffab7e24 */ /* 0x000fca000f8e00ff */
[----:B------:R-:W-:-:S13]  /*1df70*/  ISETP.NE.AND P6, PT, R171, 0x1, PT ;  /* 0x00000001ab00780c */ /* 0x000fda0003fc5270 */
[----:B------:R-:W0:Y:S02]  /*1df80*/  @P6 LDC.64 R20, c[0x0][0x9e8] ;  /* 0x00027a00ff146b82 */ /* 0x000e240000000a00 */
[----:B0-----:R-:W-:-:S05]  /*1df90*/  @P6 IMAD.HI.U32 R20, R3, R20, RZ ;  /* 0x0000001403146227 */ /* 0x001fca00078e00ff */
[----:B------:R-:W-:-:S07]  /*1dfa0*/  @P6 SHF.R.U32.HI R3, RZ, R21, R20 ;  /* 0x00000015ff036219 */ /* 0x000fce0000011614 */
.L_x_2007:
[----:B------:R-:W-:Y:S05]  /*1dfb0*/  BSYNC B0 ;  /* 0x0000000000007941 */ /* 0x000fea0003800000 */
.L_x_2005:
[----:B------:R-:W-:-:S05]  /*1dfc0*/  IMAD R0, R3, R171, R0 ;  /* 0x000000ab03007224 */ /* 0x000fca00078e0200 */
[----:B------:R-:W-:Y:S02]  /*1dfd0*/  VIADDMNMX R170, R0, R171, R170, PT ;  /* 0x000000ab00aa7246 */ /* 0x000fe400038001aa */
[----:B------:R-:W-:-:S07]  /*1dfe0*/  VIMNMX R169, R169, R0, !PT ;  /* 0x00000000a9a97248 */ /* 0x000fce0007fe0100 */
.L_x_2004:
        /* <DEDUP_REMOVED lines=103> */
[C---:B------:R-:W-:Y:S02]  /*1e660*/  ISETP.LT.OR P2, PT, R170.reuse, 0x8a, P2 ;  /* 0x0000008aaa00780c */ /* 0x040fe40001741670 */
[C---:B------:R-:W-:Y:S02]  /*1e670*/  ISETP.GT.AND P1, PT, R169.reuse, 0x59, !P1 ;  /* 0x00000059a900780c */ /* 0x040fe40004f24270 */
[----:B------:R-:W-:Y:S02]  /*1e680*/  ISETP.GT.AND P3, PT, R169, 0x90, !P3 ;  /* 0x00000090a900780c */ /* 0x000fe40005f64270 */
[----:B------:R-:W-:Y:S02]  /*1e690*/  ISETP.LT.OR P1, PT, R170, 0x5a, P1 ;  /* 0x0000005aaa00780c */ /* 0x000fe40000f21670 */
[----:B------:R-:W-:Y:S02]  /*1e6a0*/  FSEL R95, R95, -INF , !P2 ;  /* 0xff8000005f5f7808 */ /* 0x000fe40005000000 */
        /* <DEDUP_REMOVED lines=90> */
[----:B------:R-:W-:Y:S02]  /*1ec50*/  FMNMX.FTZ R136, R154, R205, !PT ;  /* 0x000000cd9a887209 */ /* 0x000fe40007810000 */
[----:B------:R-:W-:Y:S02]  /*1ec60*/  FSEL R0, R0, RZ, P1 ;  /* 0x000000ff00007208 */ /* 0x000fe40000800000 */
[----:B------:R-:W-:Y:S02]  /*1ec70*/  ISETP.LT.OR P2, PT, R170, 0x9a, P2 ;  /* 0x0000009aaa00780c */ /* 0x000fe40001741670 */
[----:B------:R-:W-:Y:S01]  /*1ec80*/  FSEL R169, R102, -INF , !P5 ;  /* 0xff80000066a97808 */ /* 0x000fe20006800000 */
[----:B------:R-:W-:-:S01]  /*1ec90*/  FFMA.FTZ R120, R2, R173, -R0 ;  /* 0x000000ad02787223 */ /* 0x000fc20000010800 */
[----:B------:R-:W-:Y:S01]  /*1eca0*/  FMNMX.FTZ R173, R155, R136, !PT ;  /* 0x000000889bad7209 */ /* 0x000fe20007810000 */
[----:B------:R-:W-:-:S01]  /*1ecb0*/  FFMA.FTZ R152, R2, R152, -R0 ;  /* 0x0000009802987223 */ /* 0x000fc20000010800 */
[C-C-:B------:R-:W-:Y:S01]  /*1ecc0*/  FFMA.FTZ R160, R2.reuse, R109, -R0.reuse ;  /* 0x0000006d02a07223 */ /* 0x140fe20000010800 */
[----:B------:R-:W-:Y:S01]  /*1ecd0*/  FSEL R109, R103, -INF , !P2 ;  /* 0xff800000676d7808 */ /* 0x000fe20005000000 */
[--C-:B------:R-:W-:Y:S01]  /*1ece0*/  FFMA.FTZ R102, R2, R112, -R0.reuse ;  /* 0x0000007002667223 */ /* 0x100fe20000010800 */
        /* <DEDUP_REMOVED lines=47> */
[----:B------:R-:W-:Y:S01]  /*1efe0*/  FFMA.FTZ R100, R2, R100, -R0 ;  /* 0x0000006402647223 */ /* 0x000fe20000010800 */
[----:B------:R-:W-:Y:S01]  /*1eff0*/  FMNMX.FTZ R142, R150, R173, !PT ;  /* 0x000000ad968e7209 */ /* 0x000fe20007810000 */
[----:B------:R-:W-:Y:S01]  /*1f000*/  MUFU.EX2 R153, R153 ;  /* 0x0000009900997308 */ /* 0x000fe20000000800 */
[----:B------:R-:W-:-:S02]  /*1f010*/  FSEL R175, R3, RZ, P1 ;  /* 0x000000ff03af7208 */ /* 0x000fc40000800000 */
[----:B------:R-:W-:-:S03]  /*1f020*/  FMNMX.FTZ R173, R151, R142, !PT ;  /* 0x0000008e97ad7209 */ /* 0x000fc60007810000 */
[----:B------:R-:W-:Y:S01]  /*1f030*/  FADD.FTZ R175, -R175, R206 ;  /* 0x000000ceafaf7221 */ /* 0x000fe20000010100 */
        /* <DEDUP_REMOVED lines=12> */
[----:B0-----:R-:W-:Y:S01]  /*1f100*/  FMNMX.FTZ R152, R106, R173, !PT ;  /* 0x000000ad6a987209 */ /* 0x001fe20007810000 */
        /* <DEDUP_REMOVED lines=22> */
[----:B------:R-:W-:-:S05]  /*1f270*/  FMNMX.FTZ R156, R109, R156, !PT ;  /* 0x0000009c6d9c7209 */ /* 0x000fca0007810000 */
[----:B------:R-:W0:Y:S01]  /*1f280*/  SHFL.BFLY PT, R173, R156, 0x2, 0x1f ;  /* 0x0c401f009cad7f89 */ /* 0x000e2200000e0000 */
[----:B------:R-:W-:Y:S08]  /*1f290*/  MUFU.EX2 R145, R145 ;  /* 0x0000009100917308 */ /* 0x000ff00000000800 */
[----:B------:R-:W-:Y:S08]  /*1f2a0*/  MUFU.EX2 R140, R185 ;  /* 0x000000b9008c7308 */ /* 0x000ff00000000800 */
[----:B------:R-:W-:Y:S01]  /*1f2b0*/  MUFU.EX2 R149, R149 ;  /* 0x0000009500957308 */ /* 0x000fe20000000800 */
[----:B0-----:R-:W-:Y:S01]  /*1f2c0*/  FMNMX.FTZ R116, R156, R173, !PT ;  /* 0x000000ad9c747209 */ /* 0x001fe20007810000 */
[C---:B------:R-:W-:Y:S01]  /*1f2d0*/  FFMA.FTZ R156, R2.reuse, R101, -R0 ;  /* 0x00000065029c7223 */ /* 0x040fe20000010800 */
[----:B------:R-:W-:-:S05]  /*1f2e0*/  FMUL.FTZ R101, R2, R175 ;  /* 0x000000af02657220 */ /* 0x000fca0000410000 */
[----:B------:R-:W-:Y:S01]  /*1f2f0*/  MUFU.EX2 R142, R187 ;  /* 0x000000bb008e7308 */ /* 0x000fe20000000800 */
[----:B------:R-:W0:Y:S07]  /*1f300*/  SHFL.BFLY PT, R173, R116, 0x1, 0x1f ;  /* 0x0c201f0074ad7f89 */ /* 0x000e2e00000e0000 */
[----:B------:R-:W1:Y:S08]  /*1f310*/  MUFU.EX2 R101, R101 ;  /* 0x0000006500657308 */ /* 0x000e700000000800 */
[----:B------:R-:W-:Y:S08]  /*1f320*/  MUFU.EX2 R121, R121 ;  /* 0x0000007900797308 */ /* 0x000ff00000000800 */
[----:B------:R-:W-:Y:S01]  /*1f330*/  MUFU.EX2 R144, R215 ;  /* 0x000000d700907308 */ /* 0x000fe20000000800 */
[----:B0-----:R-:W-:-:S04]  /*1f340*/  FMNMX.FTZ R0, R116, R173, !PT ;  /* 0x000000ad74007209 */ /* 0x001fc80007810000 */
[----:B------:R-:W-:Y:S01]  /*1f350*/  FSETP.NEU.FTZ.AND P1, PT, R0, -INF , PT ;  /* 0xff8000000000780b */ /* 0x000fe20003f3d000 */
[----:B------:R-:W-:-:S02]  /*1f360*/  FFMA.FTZ R116, R2, R0, -8 ;  /* 0xc100000002747423 */ /* 0x000fc40000010000 */
[----:B------:R0:W-:Y:S01]  /*1f370*/  MUFU.EX2 R173, R156 ;  /* 0x0000009c00ad7308 */ /* 0x0001e20000000800 */
[----:B------:R-:W-:Y:S02]  /*1f380*/  FSEL R164, R0, RZ, P1 ;  /* 0x000000ff00a47208 */ /* 0x000fe40000800000 */
[----:B------:R-:W-:-:S05]  /*1f390*/  FSEL R175, R116, RZ, P1 ;  /* 0x000000ff74af7208 */ /* 0x000fca0000800000 */
[----:B------:R-:W-:Y:S01]  /*1f3a0*/  MUFU.EX2 R125, R125 ;  /* 0x0000007d007d7308 */ /* 0x000fe20000000800 */
[----:B------:R-:W-:-:S01]  /*1f3b0*/  FFMA.FTZ R116, R2, R155, -R175 ;  /* 0x0000009b02747223 */ /* 0x000fc200000108af */
[C-C-:B------:R-:W-:Y:S01]  /*1f3c0*/  FFMA.FTZ R155, R2.reuse, R159, -R175.reuse ;  /* 0x0000009f029b7223 */ /* 0x140fe200000108af */
[----:B0-----:R-:W-:-:S01]  /*1f3d0*/  FFMA.FTZ R156, R2, R162, -R175 ;  /* 0x000000a2029c7223 */ /* 0x001fc200000108af */
[C-C-:B------:R-:W-:Y:S01]  /*1f3e0*/  FFMA.FTZ R159, R2.reuse, R163, -R175.reuse ;  /* 0x000000a3029f7223 */ /* 0x140fe200000108af */
[----:B------:R-:W-:-:S01]  /*1f3f0*/  FFMA.FTZ R162, R2, R143, -R175 ;  /* 0x0000008f02a27223 */ /* 0x000fc200000108af */
[C-C-:B------:R-:W-:Y:S01]  /*1f400*/  FFMA.FTZ R163, R2.reuse, R167, -R175.reuse ;  /* 0x000000a702a37223 */ /* 0x140fe200000108af */
[----:B------:R-:W-:-:S01]  /*1f410*/  FFMA.FTZ R143, R2, R146, -R175 ;  /* 0x00000092028f7223 */ /* 0x000fc200000108af */
[----:B------:R-:W-:Y:S01]  /*1f420*/  FFMA.FTZ R146, R2, R147, -R175 ;  /* 0x0000009302927223 */ /* 0x000fe200000108af */
[----:B------:R-:W-:-:S01]  /*1f430*/  FADD.FTZ R167, -R164, R205 ;  /* 0x000000cda4a77221 */ /* 0x000fc20000010100 */
[C-C-:B------:R-:W-:Y:S01]  /*1f440*/  FFMA.FTZ R147, R2.reuse, R150, -R175.reuse ;  /* 0x0000009602937223 */ /* 0x140fe200000108af */
[----:B------:R-:W-:-:S01]  /*1f450*/  FFMA.FTZ R150, R2, R151, -R175 ;  /* 0x0000009702967223 */ /* 0x000fc200000108af */
[C-C-:B------:R-:W-:Y:S01]  /*1f460*/  FFMA.FTZ R151, R2.reuse, R126, -R175.reuse ;  /* 0x0000007e02977223 */ /* 0x140fe200000108af */
[----:B------:R-:W-:-:S01]  /*1f470*/  FFMA.FTZ R177, R2, R154, -R175 ;  /* 0x0000009a02b17223 */ /* 0x000fc200000108af */
[C---:B------:R-:W-:Y:S01]  /*1f480*/  FMUL.FTZ R126, R2.reuse, R167 ;  /* 0x000000a7027e7220 */ /* 0x040fe20000410000 */
[----:B------:R-:W-:-:S01]  /*1f490*/  FFMA.FTZ R154, R2, R158, -R175 ;  /* 0x0000009e029a7223 */ /* 0x000fc200000108af */
[----:B------:R-:W-:Y:S01]  /*1f4a0*/  MUFU.EX2 R116, R116 ;  /* 0x0000007400747308 */ /* 0x000fe20000000800 */
[----:B------:R-:W-:-:S01]  /*1f4b0*/  FFMA.FTZ R164, R2, R127, -R175 ;  /* 0x0000007f02a47223 */ /* 0x000fc200000108af */
[C-C-:B------:R-:W-:Y:S01]  /*1f4c0*/  FFMA.FTZ R127, R2.reuse, R130, -R175.reuse ;  /* 0x00000082027f7223 */ /* 0x140fe200000108af */
[----:B------:R-:W-:-:S01]  /*1f4d0*/  FFMA.FTZ R130, R2, R131, -R175 ;  /* 0x0000008302827223 */ /* 0x000fc200000108af */
[----:B------:R-:W-:Y:S01]  /*1f4e0*/  FFMA.FTZ R131, R2, R134, -R175 ;  /* 0x0000008602837223 */ /* 0x000fe200000108af */
[----:B-1----:R-:W-:-:S01]  /*1f4f0*/  FFMA.FTZ R134, R101, R15, R20 ;  /* 0x0000000f65867223 */ /* 0x002fc20000010014 */
[C-C-:B------:R-:W-:Y:S01]  /*1f500*/  FFMA.FTZ R158, R2.reuse, R166, -R175.reuse ;  /* 0x000000a6029e7223 */ /* 0x140fe200000108af */
[----:B------:R-:W-:-:S01]  /*1f510*/  FFMA.FTZ R21, R2, R21, -R175 ;  /* 0x0000001502157223 */ /* 0x000fc200000108af */
[----:B------:R-:W-:Y:S01]  /*1f520*/  MUFU.EX2 R177, R177 ;  /* 0x000000b100b17308 */ /* 0x000fe20000000800 */
[----:B------:R-:W-:-:S01]  /*1f530*/  FADD.FTZ R167, R153, R134 ;  /* 0x0000008699a77221 */ /* 0x000fc20000010000 */
        /* <DEDUP_REMOVED lines=20> */
[----:B------:R-:W-:-:S02]  /*1f680*/  FFMA.FTZ R99, R2, R99, -R175 ;  /* 0x0000006302637223 */ /* 0x000fc400000108af */
[----:B------:R-:W2:Y:S01]  /*1f690*/  MUFU.EX2 R155, R155 ;  /* 0x0000009b009b7308 */ /* 0x000ea20000000800 */
[----:B0-----:R-:W-:-:S01]  /*1f6a0*/  FFMA.FTZ R15, R126, R14, R177 ;  /* 0x0000000e7e0f7223 */ /* 0x001fc200000100b1 */
[----:B------:R-:W-:-:S03]  /*1f6b0*/  FADD.FTZ R14, R120, R167 ;  /* 0x000000a7780e7221 */ /* 0x000fc60000010000 */
[----:B------:R-:W-:-:S03]  /*1f6c0*/  FADD.FTZ R15, R116, R15 ;  /* 0x0000000f740f7221 */ /* 0x000fc60000010000 */
        /* <DEDUP_REMOVED lines=128> */
[----:B------:R-:W-:Y:S01]  /*1fed0*/  FADD.FTZ R15, R173, R14 ;  /* 0x0000000ead0f7221 */ /* 0x000fe20000010000 */
[----:B-1----:R-:W-:-:S04]  /*1fee0*/  FADD.FTZ R109, R135, R168 ;  /* 0x000000a8876d7221 */ /* 0x002fc80000010000 */
[----:B--2---:R-:W-:Y:S01]  /*1fef0*/  FADD.FTZ R14, R166, R109 ;  /* 0x0000006da60e7221 */ /* 0x004fe20000010000 */
[----:B------:R-:W-:Y:S06]  /*1ff00*/  @!P0 BRA `(.L_x_2008) ;  /* 0x0000000000048947 */ /* 0x000fec0003800000 */
[----:B------:R-:W-:Y:S01]  /*1ff10*/  BPT.TRAP 0x1 ;  /* 0x000000040000795c */ /* 0x000fe20000300000 */
.L_x_2008:
[----:B------:R-:W-:Y:S01]  /*1ff20*/  R2UR UR4, R174 ;  /* 0x00000000ae0472ca */ /* 0x000fe200000e0000 */
[-C--:B------:R-:W-:Y:S01]  /*1ff30*/  FMUL.FTZ R24, R24, R101.reuse ;  /* 0x0000006518187220 */ /* 0x080fe20000410000 */
[----:B------:R-:W-:Y:S01]  /*1ff40*/  F2FP.SATFINITE.E4M3.F32.PACK_AB_MERGE_C R120, R157, R120, RZ ;  /* 0x000000789d78723e */ /* 0x000fe200048070ff */
[----:B------:R-:W-:Y:S01]  /*1ff50*/  FMUL.FTZ R25, R25, R101 ;  /* 0x0000006519197220 */ /* 0x000fe20000410000 */
[----:B------:R-:W-:Y:S01]  /*1ff60*/  F2FP.SATFINITE.E4M3.F32.PACK_AB_MERGE_C R139, R162, R139, RZ ;  /* 0x0000008ba28b723e */ /* 0x000fe200048070ff */
[-C--:B------:R-:W-:Y:S01]  /*1ff70*/  FMUL.FTZ R28, R28, R101.reuse ;  /* 0x000000651c1c7220 */ /* 0x080fe20000410000 */
[----:B------:R-:W-:Y:S01]  /*1ff80*/  F2FP.SATFINITE.E4M3.F32.PACK_AB_MERGE_C R184, R153, R20, R120 ;  /* 0x0000001499b8723e */ /* 0x000fe20004807078 */
[----:B------:R-:W-:Y:S01]  /*1ff90*/  IMAD R20, R214, 0x8, R17 ;  /* 0x00000008d6147824 */ /* 0x000fe200078e0211 */
[----:B------:R-:W-:Y:S01]  /*1ffa0*/  ISETP.GT.AND P1, PT, R12, R204, PT ;  /* 0x000000cc0c00720c */ /* 0x000fe20003f24270 */
[----:B------:R-:W-:Y:S01]  /*1ffb0*/  FMUL.FTZ R29, R29, R101 ;  /* 0x000000651d1d7220 */ /* 0x000fe20000410000 */
[----:B------:R-:W-:Y:S01]  /*1ffc0*/  F2FP.SATFINITE.E4M3.F32.PACK_AB_MERGE_C R181, R160, R21, R139 ;  /* 0x00000015a0b5723e */ /* 0x000fe2000480708b */
[----:B------:R-:W-:Y:S01]  /*1ffd0*/  VIADD R20, R20, 0x22860 ;  /* 0x0002286014147836 */ /* 0x000fe20000000000 */
[----:B------:R-:W-:Y:S01]  /*1ffe0*/  F2FP.SATFINITE.E4M3.F32.PACK_AB_MERGE_C R154, R155, R154, RZ ;  /* 0x0000009a9b9a723e */ /* 0x000fe200048070ff */
[----:B------:R-:W-:Y:S01]  /*1fff0*/  IMAD.U32 R21, RZ, RZ, UR4 ;  /* 0x00000004ff157e24 */ /* 0x000fe2000f8e00ff */
[----:B------:R-:W-:Y:S01]  /*20000*/  F2FP.SATFINITE.E4M3.F32.PACK_AB_MERGE_C R128, R165, R128, RZ ;  /* 0x00000080a580723e */ /* 0x000fe200048070ff */
[-C--:B------:R-:W-:Y:S01]  /*20010*/  FMUL.FTZ R32, R32, R101.reuse ;  /* 0x0000006520207220 */ /* 0x080fe20000410000 */
[----:B------:R-:W-:Y:S01]  /*20020*/  F2FP.SATFINITE.E4M3.F32.PACK_AB_MERGE_C R158, R163, R158, RZ ;  /* 0x0000009ea39e723e */ /* 0x000fe200048070ff */
[-C--:B------:R-:W-:Y:S01]  /*20030*/  FMUL.FTZ R33, R33, R101.reuse ;  /* 0x0000006521217220 */ /* 0x080fe20000410000 */
[----:B------:R-:W-:Y:S01]  /*20040*/  PRMT R20, R21, 0x654, R20 ;  /* 0x0000065415147816 */ /* 0x000fe20000000014 */
[-C--:B------:R-:W-:Y:S01]  /*20050*/  FMUL.FTZ R36, R36, R101.reuse ;  /* 0x0000006524247220 */ /* 0x080fe20000410000 */
[----:B------:R-:W-:Y:S01]  /*20060*/  F2FP.SATFINITE.E4M3.F32.PACK_AB_MERGE_C R136, R141, R136, RZ ;  /* 0x000000888d88723e */ /* 0x000fe200048070ff */
[----:B------:R-:W-:Y:S01]  /*20070*/  FMUL.FTZ R37, R37, R101 ;  /* 0x0000006525257220 */ /* 0x000fe20000410000 */
[----:B------:R-:W-:Y:S01]  /*20080*/  F2FP.SATFINITE.E4M3.F32.PACK_AB_MERGE_C R140, R149, R140, RZ ;  /* 0x0000008c958c723e */ /* 0x000fe200048070ff */
[----:B------:R0:W-:Y:S01]  /*20090*/  SYNCS.ARRIVE.TRANS64.RED.A1T0 RZ, [R20+URZ], RZ ;  /* 0x000000ff14ff79a7 */ /* 0x0001e2000810043f */
        /* <DEDUP_REMOVED lines=93> */
.L_x_1989:
[----:B------:R-:W-:Y:S05]  /*20670*/  WARPSYNC.ALL ;  /* 0x0000000000007948 */ /* 0x000fea0003800000 */
[----:B------:R-:W-:Y:S06]  /*20680*/  BAR.ARV 0x8, 0x180 ;  /* 0x0206000000007b1d */ /* 0x000fec0000002000 */
[----:B------:R-:W-:Y:S05]  /*20690*/  @!P0 BRA `(.L_x_2010) ;  /* 0x0000000000048947 */ /* 0x000fea0003800000 */
[----:B------:R-:W-:Y:S01]  /*206a0*/  BPT.TRAP 0x1 ;  /* 0x000000040000795c */ /* 0x000fe20000300000 */
.L_x_2010:
[----:B------:R-:W-:Y:S01]  /*206b0*/  IMAD R13, R190, 0x8, R17 ;  /* 0x00000008be0d7824 */ /* 0x000fe200078e0211 */
[----:B------:R-:W-:-:S04]  /*206c0*/  SHF.L.U32 R4, R192, 0x1f, RZ ;  /* 0x0000001fc0047819 */ /* 0x000fc800000006ff */
[----:B------:R0:W1:Y:S01]  /*206d0*/  SYNCS.PHASECHK.TRANS64.TRYWAIT P1, [R13+URZ+0x22850], R4 ;  /* 0x022850040d0075a7 */ /* 0x000062000802017f */
[----:B------:R-:W-:Y:S05]  /*206e0*/  @!P0 BRA `(.L_x_2011) ;  /* 0x0000000000048947 */ /* 0x000fea0003800000 */
[----:B------:R-:W-:Y:S01]  /*206f0*/  BPT.TRAP 0x1 ;  /* 0x000000040000795c */ /* 0x000fe20000300000 */
.L_x_2011:
[----:B------:R-:W-:-:S05]  /*20700*/  VIADD R17, R17, 0x400 ;  /* 0x0000040011117836 */ /* 0x000fca0000000000 */
[----:B------:R-:W-:-:S04]  /*20710*/  SHF.R.U32.HI R17, RZ, 0x4, R17 ;  /* 0x00000004ff117819 */ /* 0x000fc80000011611 */
[----:B------:R-:W-:-:S04]  /*20720*/  LOP3.LUT R17, R17, 0x3fff, RZ, 0xc0, !PT ;  /* 0x00003fff11117812 */ /* 0x000fc800078ec0ff */
[----:B------:R-:W-:Y:S01]  /*20730*/  LOP3.LUT R17, R17, 0x10000, RZ, 0xfc, !PT ;  /* 0x0001000011117812 */ /* 0x000fe200078efcff */
[----:B-1----:R-:W-:Y:S06]  /*20740*/  @P1 BRA `(.L_x_2012) ;  /* 0x0000000000081947 */ /* 0x002fec0003800000 */
[----:B------:R-:W1:Y:S02]  /*20750*/  SYNCS.PHASECHK.TRANS64.TRYWAIT P1, [R13+URZ+0x22850], R4 ;  /* 0x022850040d0075a7 */ /* 0x000e64000802017f */
[----:B-1----:R-:W-:Y:S05]  /*20760*/  @!P1 BRA `(.L_x_2013) ;  /* 0x000000f000249947 */ /* 0x002fea0003800000 */
.L_x_2012:
[----:B01----:R-:W-:Y:S01]  /*20770*/  IMAD R4, R190, 0x500, R17 ;  /* 0x00000500be047824 */ /* 0x003fe200078e0211 */
[----:B------:R-:W-:Y:S05]  /*20780*/  WARPSYNC.ALL ;  /* 0x0000000000007948 */ /* 0x000fea0003800000 */
[----:B------:R-:W-:Y:S01]  /*20790*/  IMAD.MOV.U32 R5, RZ, RZ, -0x3ffffff0 ;  /* 0xc0000010ff057424 */ /* 0x000fe200078e00ff */
[C---:B------:R-:W-:Y:S01]  /*207a0*/  R2UR UR6, R4.reuse ;  /* 0x00000000040672ca */ /* 0x040fe200000e0000 */
[----:B------:R-:W-:Y:S01]  /*207b0*/  WARPGROUP.ARRIVE ;  /* 0x00000000000079c5 */ /* 0x000fe20000000000 */
[C---:B------:R-:W-:Y:S01]  /*207c0*/  VIADD R6, R4.reuse, 0x100 ;  /* 0x0000010004067836 */ /* 0x040fe20000000000 */
[----:B------:R-:W-:Y:S01]  /*207d0*/  ULDC.64 UR4, c[0x0][0x9a0] ;  /* 0x0002680000047ab9 */ /* 0x000fe20000000a00 */
[----:B------:R-:W-:Y:S01]  /*207e0*/  R2UR UR7, R5 ;  /* 0x00000000050772ca */ /* 0x000fe200000e0000 */
[----:B------:R-:W-:Y:S01]  /*207f0*/  IMAD.MOV.U32 R7, RZ, RZ, -0x3ffffff0 ;  /* 0xc0000010ff077424 */ /* 0x000fe200078e00ff */
[----:B------:R-:W-:Y:S01]  /*20800*/  ISETP.NE.U32.AND P1, PT, RZ, UR4, PT ;  /* 0x00000004ff007c0c */ /* 0x000fe2000bf25070 */
[----:B------:R-:W-:-:S02]  /*20810*/  VIADD R20, R4, 0x200 ;  /* 0x0000020004147836 */ /* 0x000fc40000000000 */
[----:B------:R-:W-:Y:S01]  /*20820*/  IMAD.MOV.U32 R21, RZ, RZ, -0x3ffffff0 ;  /* 0xc0000010ff157424 */ /* 0x000fe200078e00ff */
[----:B------:R-:W-:-:S07]  /*20830*/  ISETP.NE.AND.EX P1, PT, RZ, UR5, PT, P1 ;  /* 0x00000005ff007c0c */ /* 0x000fce000bf25310 */
[----:B------:R-:W-:Y:S01]  /*20840*/  QGMMA.64x128x32.F32.E4M3.E4M3 R24, R184, gdesc[UR4], R24, gsb0 ;  /* 0x01e00004b8187df3 */ /* 0x000fe20008000818 */
[----:B------:R-:W-:Y:S02]  /*20850*/  R2UR UR6, R6 ;  /* 0x00000000060672ca */ /* 0x000fe400000e0000 */
[----:B------:R-:W-:-:S03]  /*20860*/  R2UR UR7, R7 ;  /* 0x00000000070772ca */ /* 0x000fc600000e0000 */
[----:B------:R-:W0:Y:S01]  /*20870*/  @P1 LDC.64 R8, c[0x0][0x9c8] ;  /* 0x00027200ff081b82 */ /* 0x000e220000000a00 */
[----:B------:R-:W-:-:S07]  /*20880*/  @P1 SHF.R.S32.HI R5, RZ, 0x1f, R207 ;  /* 0x0000001fff051819 */ /* 0x000fce00000114cf */
[----:B------:R-:W1:Y:S01]  /*20890*/  @P1 LDC.64 R10, c[0x0][0x9d0] ;  /* 0x00027400ff0a1b82 */ /* 0x000e620000000a00 */
[----:B0-----:R-:W-:-:S04]  /*208a0*/  @P1 IMAD R6, R5, R8, RZ ;  /* 0x0000000805061224 */ /* 0x001fc800078e02ff */
[C---:B------:R-:W-:Y:S02]  /*208b0*/  @P1 IMAD R5, R207.reuse, R9, R6 ;  /* 0x00000009cf051224 */ /* 0x040fe400078e0206 */
[----:B------:R-:W-:-:S04]  /*208c0*/  @P1 IMAD.WIDE.U32 R6, R207, R8, RZ ;  /* 0x00000008cf061225 */ /* 0x000fc800078e00ff */
[----:B------:R-:W-:Y:S02]  /*208d0*/  @P1 IMAD.IADD R7, R7, 0x1, R5 ;  /* 0x0000000107071824 */ /* 0x000fe400078e0205 */
[----:B-1----:R-:W-:-:S04]  /*208e0*/  @P1 IMAD.WIDE.U32 R6, R195, R10, R6 ;  /* 0x0000000ac3061225 */ /* 0x002fc800078e0006 */
[----:B------:R-:W-:Y:S01]  /*208f0*/  @P1 IMAD R5, R195, R11, R7 ;  /* 0x0000000bc3051224 */ /* 0x000fe200078e0207 */
[----:B------:R-:W-:Y:S01]  /*20900*/  @P1 LEA R8, P2, R6, UR4, 0x2 ;  /* 0x0000000406081c11 */ /* 0x000fe2000f8410ff */
[----:B------:R-:W-:-:S03]  /*20910*/  IMAD.MOV.U32 R10, RZ, RZ, 0x3f800000 ;  /* 0x3f800000ff0a7424 */ /* 0x000fc600078e00ff */
[----:B------:R-:W-:-:S05]  /*20920*/  @P1 LEA.HI.X R9, R6, UR5, R5, 0x2, P2 ;  /* 0x0000000506091c11 */ /* 0x000fca00090f1405 */
[----:B------:R0:W2:Y:S01]  /*20930*/  @P1 LDG.E R10, desc[UR60][R8.64] ;  /* 0x0000003c080a1981 */ /* 0x0000a2000c1e1900 */
[----:B------:R-:W-:Y:S02]  /*20940*/  WARPGROUP.DEPBAR.LE gsb0, 0x0 ;  /* 0x00008000000079c5 */ /* 0x000fe40000010000 */
[----:B------:R-:W-:-:S06]  /*20950*/  WARPGROUP.ARRIVE ;  /* 0x00000000000079c5 */ /* 0x000fcc0000000000 */
[----:B------:R-:W-:Y:S01]  /*20960*/  QGMMA.64x128x32.F32.E4M3.E4M3 R24, R180, gdesc[UR4], R24, gsb0 ;  /* 0x01e00004b4187df3 */ /* 0x000fe20008000818 */
[----:B------:R-:W-:Y:S02]  /*20970*/  R2UR UR6, R20 ;  /* 0x00000000140672ca */ /* 0x000fe400000e0000 */
[----:B------:R-:W-:Y:S01]  /*20980*/  R2UR UR7, R21 ;  /* 0x00000000150772ca */ /* 0x000fe200000e0000 */
[----:B------:R-:W-:Y:S02]  /*20990*/  VIADD R6, R4, 0x300 ;  /* 0x0000030004067836 */ /* 0x000fe40000000000 */
[----:B------:R-:W-:Y:S01]  /*209a0*/  IMAD.MOV.U32 R7, RZ, RZ, -0x3ffffff0 ;  /* 0xc0000010ff077424 */ /* 0x000fe200078e00ff */
[----:B------:R-:W-:Y:S02]  /*209b0*/  WARPGROUP.DEPBAR.LE gsb0, 0x0 ;  /* 0x00008000000079c5 */ /* 0x000fe40000010000 */
[----:B------:R-:W-:-:S07]  /*209c0*/  WARPGROUP.ARRIVE ;  /* 0x00000000000079c5 */ /* 0x000fce0000000000 */
        /* <DEDUP_REMOVED lines=14> */
[----:B------:R-:W1:Y:S04]  /*20ab0*/  SHFL.BFLY PT, R5, R6, 0x1, 0x1f ;  /* 0x0c201f0006057f89 */ /* 0x000e6800000e0000 */
[----:B------:R-:W3:Y:S01]  /*20ac0*/  SHFL.BFLY PT, R4, R7, 0x1, 0x1f ;  /* 0x0c201f0007047f89 */ /* 0x000ee200000e0000 */
[----:B-1----:R-:W-:-:S01]  /*20ad0*/  FADD.FTZ R11, R6, R5 ;  /* 0x00000005060b7221 */ /* 0x002fc20000010000 */
[----:B---3--:R-:W-:-:S04]  /*20ae0*/  FADD.FTZ R12, R7, R4 ;  /* 0x00000004070c7221 */ /* 0x008fc80000010000 */
[C---:B------:R-:W-:Y:S01]  /*20af0*/  FSETP.NE.FTZ.AND P1, PT, R11.reuse, RZ, PT ;  /* 0x000000ff0b00720b */ /* 0x040fe20003f35000 */
[----:B------:R-:W-:Y:S01]  /*20b00*/  FMUL.FTZ R15, R11, 0.00390625 ;  /* 0x3b8000000b0f7820 */ /* 0x000fe20000410000 */
[----:B0-----:R-:W-:Y:S01]  /*20b10*/  FMUL.FTZ R8, R12, 0.00390625 ;  /* 0x3b8000000c087820 */ /* 0x001fe20000410000 */
        /* <DEDUP_REMOVED lines=13> */
[----:B------:R-:W-:Y:S01]  /*20bf0*/  @P3 FMUL.FTZ R2, R2, 0.69314718246459960938 ;  /* 0x3f31721802023820 */ /* 0x000fe20000410000 */
[----:B0-----:R-:W-:Y:S01]  /*20c00*/  @P3 FMUL.FTZ R11, R8, 0.69314718246459960938 ;  /* 0x3f317218080b3820 */ /* 0x001fe20000410000 */
[----:B------:R-:W-:-:S02]  /*20c10*/  IMAD.MOV.U32 R89, RZ, RZ, -0x800000 ;  /* 0xff800000ff597424 */ /* 0x000fc400078e00ff */
[----:B------:R-:W-:Y:S02]  /*20c20*/  IMAD.MOV.U32 R88, RZ, RZ, -0x800000 ;  /* 0xff800000ff587424 */ /* 0x000fe400078e00ff */
        /* <DEDUP_REMOVED lines=8> */
.L_x_2014:
[----:B------:R-:W2:Y:S04]  /*20cb0*/  LDL R0, [R1] ;  /* 0x0000000001007983 */ /* 0x000ea80000100800 */
[----:B------:R-:W3:Y:S01]  /*20cc0*/  LDL.LU R3, [R1+0xc] ;  /* 0x00000c0001037983 */ /* 0x000ee20000300800 */
        /* <DEDUP_REMOVED lines=30> */
[-C--:B------:R-:W-:Y:S01]  /*20eb0*/  FMUL.FTZ R57, R42, R10.reuse ;  /* 0x0000000a2a397220 */ /* 0x080fe20000410000 */
[-C--:B------:R-:W-:Y:S01]  /*20ec0*/  FMUL.FTZ R61, R58, R10.reuse ;  /* 0x0000000a3a3d7220 */ /* 0x080fe20000410000 */
[-C--:B------:R-:W-:Y:S01]  /*20ed0*/  FMUL.FTZ R113, R31, R10.reuse ;  /* 0x0000000a1f717220 */ /* 0x080fe20000410000 */
[-C--:B------:R-:W-:Y:S01]  /*20ee0*/  FMUL.FTZ R15, R34, R10.reuse ;  /* 0x0000000a220f7220 */ /* 0x080fe20000410000 */
[----:B------:R-:W-:Y:S01]  /*20ef0*/  ISETP.NE.AND P1, PT, R190, 0x2, PT ;  /* 0x00000002be00780c */ /* 0x000fe20003f25270 */
[-C--:B------:R-:W-:Y:S01]  /*20f00*/  FMUL.FTZ R117, R39, R10.reuse ;  /* 0x0000000a27757220 */ /* 0x080fe20000410000 */
[-C--:B------:R-:W-:Y:S01]  /*20f10*/  FMUL.FTZ R12, R47, R10.reuse ;  /* 0x0000000a2f0c7220 */ /* 0x080fe20000410000 */
[-C--:B------:R-:W-:Y:S01]  /*20f20*/  FMUL.FTZ R58, R30, R10.reuse ;  /* 0x0000000a1e3a7220 */ /* 0x080fe20000410000 */
[----:B------:R-:W-:Y:S01]  /*20f30*/  SEL R7, RZ, 0x1, P1 ;  /* 0x00000001ff077807 */ /* 0x000fe20000800000 */
        /* <DEDUP_REMOVED lines=22> */
[----:B------:R-:W-:-:S02]  /*210a0*/  LOP3.LUT R192, R192, R7, RZ, 0x3c, !PT ;  /* 0x00000007c0c07212 */ /* 0x000fc400078e3cff */
[----:B------:R-:W-:Y:S02]  /*210b0*/  SEL R190, R190, RZ, P1 ;  /* 0x000000ffbebe7207 */ /* 0x000fe40000800000 */
[----:B--2---:R-:W-:Y:S01]  /*210c0*/  R2UR UR4, R0 ;  /* 0x00000000000472ca */ /* 0x004fe200000e0000 */
[----:B------:R-:W-:-:S12]  /*210d0*/  VIADD R0, R13, 0x22860 ;  /* 0x000228600d007836 */ /* 0x000fd80000000000 */
[----:B------:R-:W-:Y:S01]  /*210e0*/  IMAD.U32 R5, RZ, RZ, UR4 ;  /* 0x00000004ff057e24 */ /* 0x000fe2000f8e00ff */
[----:B---3--:R-:W-:Y:S01]  /*210f0*/  R2UR UR4, R3 ;  /* 0x00000000030472ca */ /* 0x008fe200000e0000 */
[----:B------:R-:W-:-:S03]  /*21100*/  FMUL.FTZ R3, R24, R2 ;  /* 0x0000000218037220 */ /* 0x000fc60000410000 */
[----:B------:R-:W-:Y:S01]  /*21110*/  PRMT R0, R5, 0x654, R0 ;  /* 0x0000065405007816 */ /* 0x000fe20000000000 */
[-C--:B------:R-:W-:Y:S01]  /*21120*/  FMUL.FTZ R5, R28, R2.reuse ;  /* 0x000000021c057220 */ /* 0x080fe20000410000 */
[----:B------:R-:W-:Y:S02]  /*21130*/  FMUL.FTZ R28, R81, R2 ;  /* 0x00000002511c7220 */ /* 0x000fe40000410000 */
[----:B------:R0:W-:Y:S05]  /*21140*/  SYNCS.ARRIVE.TRANS64.RED.A1T0 RZ, [R0+URZ], RZ ;  /* 0x000000ff00ff79a7 */ /* 0x0001ea000810043f */
[----:B------:R-:W-:Y:S01]  /*21150*/  UIADD3 UR4, UR4, 0x1, URZ ;  /* 0x0000000104047890 */ /* 0x000fe2000fffe03f */
[-C--:B0-----:R-:W-:Y:S01]  /*21160*/  FMUL.FTZ R0, R55, R10.reuse ;  /* 0x0000000a37007220 */ /* 0x081fe20000410000 */
[-C--:B------:R-:W-:Y:S01]  /*21170*/  FMUL.FTZ R55, R71, R10.reuse ;  /* 0x0000000a47377220 */ /* 0x080fe20000410000 */
[----:B------:R-:W-:-:S03]  /*21180*/  FMUL.FTZ R71, R46, R10 ;  /* 0x0000000a2e477220 */ /* 0x000fc60000410000 */
[----:B------:R-:W-:Y:S02]  /*21190*/  IMAD.U32 R2, RZ, RZ, UR4 ;  /* 0x00000004ff027e24 */ /* 0x000fe4000f8e00ff */
[----:B------:R-:W-:-:S03]  /*211a0*/  FMUL.FTZ R46, R43, R10 ;  /* 0x0000000a2b2e7220 */ /* 0x000fc60000410000 */
[----:B------:R0:W-:Y:S04]  /*211b0*/  STL [R1+0xc], R2 ;  /* 0x00000c0201007387 */ /* 0x0001e80000100800 */
.L_x_1899:
[----:B------:R-:W-:Y:S05]  /*211c0*/  WARPSYNC.ALL ;  /* 0x0000000000007948 */ /* 0x000fea0003800000 */
[----:B------:R-:W0:Y:S08]  /*211d0*/  S2UR UR5, SR_CgaCtaId ;  /* 0x00000000000579c3 */ /* 0x000e300000008800 */
[----:B------:R-:W-:Y:S01]  /*211e0*/  BAR.SYNC.DEFER_BLOCKING 0x5, 0x180 ;  /* 0x0146000000007b1d */ /* 0x000fe20000010000 */
[----:B------:R-:W-:-:S05]  /*211f0*/  ISETP.NE.AND P1, PT, R224, RZ, PT ;  /* 0x000000ffe000720c */ /* 0x000fca0003f25270 */
[----:B------:R-:W-:Y:S01]  /*21200*/  UMOV UR4, 0x400 ;  /* 0x0000040000047882 */ /* 0x000fe20000000000 */
[----:B------:R-:W-:Y:S07]  /*21210*/  BSSY B0, `(.L_x_2015) ;  /* 0x00003df000007945 */ /* 0x000fee0003800000 */
[----:B------:R-:W1:Y:S01]  /*21220*/  @!P1 LDC R224, c[0x0][0xad4] ;  /* 0x0002b500ffe09b82 */ /* 0x000e620000000800 */
[----:B0-----:R-:W-:Y:S01]  /*21230*/  IMAD.U32 R2, RZ, RZ, UR5 ;  /* 0x00000005ff027e24 */ /* 0x001fe2000f8e00ff */
[----:B------:R-:W-:-:S04]  /*21240*/  ULEA UR4, UR5, UR4, 0x18 ;  /* 0x0000000405047291 */ /* 0x000fc8000f8ec03f */
[----:B------:R0:W-:Y:S02]  /*21250*/  STL [R1], R2 ;  /* 0x0000000201007387 */ /* 0x0001e40000100800 */
[----:B------:R-:W-:-:S05]  /*21260*/  IMAD.U32 R17, RZ, RZ, UR4 ;  /* 0x00000004ff117e24 */ /* 0x000fca000f8e00ff */
[----:B------:R0:W2:Y:S01]  /*21270*/  LDS.128 R204, [R17+0x228d0] ;  /* 0x0228d00011cc7984 */ /* 0x0000a20000000c00 */
[----:B------:R-:W-:Y:S06]  /*21280*/  BAR.ARV 0x4, 0x180 ;  /* 0x0106000000007b1d */ /* 0x000fec0000002000 */
[----:B------:R-:W-:Y:S05]  /*21290*/  @P0 BRA `(.L_x_2016) ;  /* 0x0000003000540947 */ /* 0x000fea0003800000 */
[----:B------:R-:W3:Y:S01]  /*212a0*/  LDL R7, [R1+0x28] ;  /* 0x0000280001077983 */ /* 0x000ee20000100800 */
[----:B------:R-:W-:Y:S01]  /*212b0*/  ULDC.64 UR4, c[0x4][0x38] ;  /* 0x01000e0000047ab9 */ /* 0x000fe20000000a00 */
[----:B------:R-:W4:Y:S01]  /*212c0*/  S2R R6, SR_SWINHI ;  /* 0x0000000000067919 */ /* 0x000f220000002f00 */
[----:B------:R-:W0:Y:S01]  /*212d0*/  S2R R13, SR_TID.X ;  /* 0x00000000000d7919 */ /* 0x000e220000002100 */
[----:B------:R-:W-:Y:S02]  /*212e0*/  MOV R62, R17 ;  /* 0x00000011003e7202 */ /* 0x000fe40000000f00 */
[----:B----4-:R-:W-:Y:S01]  /*212f0*/  MOV R63, R6 ;  /* 0x00000006003f7202 */ /* 0x010fe20000000f00 */
[----:B0-----:R-:W-:-:S05]  /*21300*/  IMAD.SHL.U32 R2, R13, 0x4, RZ ;  /* 0x000000040d027824 */ /* 0x001fca00078e00ff */
[----:B------:R-:W-:-:S04]  /*21310*/  LOP3.LUT R2, R2, 0xc, RZ, 0xc0, !PT ;  /* 0x0000000c02027812 */ /* 0x000fc800078ec0ff */
[----:B------:R-:W-:-:S05]  /*21320*/  IADD3 R10, P0, R2, UR4, RZ ;  /* 0x00000004020a7c10 */ /* 0x000fca000ff1e0ff */
[----:B------:R-:W-:Y:S01]  /*21330*/  IMAD.X R11, RZ, RZ, UR5, P0 ;  /* 0x00000005ff0b7e24 */ /* 0x000fe200080e06ff */
[----:B------:R-:W-:-:S04]  /*21340*/  LOP3.LUT P0, R2, R13, 0x3, RZ, 0xc0, !PT ;  /* 0x000000030d027812 */ /* 0x000fc8000780c0ff */
[----:B------:R-:W-:Y:S01]  /*21350*/  ISETP.EQ.OR P0, PT, R2, 0x3, !P0 ;  /* 0x000000030200780c */ /* 0x000fe20004702670 */
[----:B------:R0:W5:Y:S03]  /*21360*/  LDG.E.CONSTANT R10, desc[UR60][R10.64] ;  /* 0x0000003c0a0a7981 */ /* 0x000166000c1e9900 */
[----:B------:R-:W-:Y:S02]  /*21370*/  SEL R21, R3, R80, P0 ;  /* 0x0000005003157207 */ /* 0x000fe40000000000 */
[----:B------:R-:W-:Y:S01]  /*21380*/  SEL R3, R80, R3, P0 ;  /* 0x0000000350037207 */ /* 0x000fe20000000000 */
[----:B------:R-:W-:Y:S01]  /*21390*/  UMOV UR4, 0xffffffff ;  /* 0xffffffff00047882 */ /* 0x000fe20000000000 */
[----:B------:R-:W-:Y:S02]  /*213a0*/  SEL R13, R5, R90, P0 ;  /* 0x0000005a050d7207 */ /* 0x000fe40000000000 */
[----:B------:R-:W-:Y:S01]  /*213b0*/  SEL R5, R90, R5, P0 ;  /* 0x000000055a057207 */ /* 0x000fe20000000000 */
[----:B---3--:R-:W-:-:S03]  /*213c0*/  IMAD.WIDE R6, R7, 0x2, R62 ;  /* 0x0000000207067825 */ /* 0x008fc600078e023e */
        /* <DEDUP_REMOVED lines=8> */
[----:B------:R-:W-:Y:S01]  /*21450*/  LOP3.LUT R82, R82, R83, RZ, 0x3c, !PT ;  /* 0x0000005352527212 */ /* 0x000fe200078e3cff */
[----:B------:R-:W-:Y:S01]  /*21460*/  IMAD.X R83, RZ, RZ, R7, P1 ;  /* 0x000000ffff537224 */ /* 0x000fe200008e0607 */
[C---:B------:R-:W-:Y:S02]  /*21470*/  IADD3 R81, P2, R6.reuse, 0x4020, RZ ;  /* 0x0000402006517810 */ /* 0x040fe40007f5e0ff */
[C---:B------:R-:W-:Y:S02]  /*21480*/  IADD3 R79, P3, R6.reuse, 0x4000, RZ ;  /* 0x00004000064f7810 */ /* 0x040fe40007f7e0ff */
[C---:B------:R-:W-:Y:S02]  /*21490*/  IADD3 R103, P4, R6.reuse, 0x60, RZ ;  /* 0x0000006006677810 */ /* 0x040fe40007f9e0ff */
[----:B------:R-:W-:-:S02]  /*214a0*/  IADD3 R101, P5, R6, 0x40, RZ ;  /* 0x0000004006657810 */ /* 0x000fc40007fbe0ff */
[----:B------:R-:W-:Y:S02]  /*214b0*/  IADD3 R99, P1, R6, 0x20, RZ ;  /* 0x0000002006637810 */ /* 0x000fe40007f3e0ff */
[----:B------:R-:W-:Y:S02]  /*214c0*/  LOP3.LUT R80, R81, 0x380, RZ, 0xc0, !PT ;  /* 0x0000038051507812 */ /* 0x000fe400078ec0ff */
[----:B------:R-:W-:Y:S02]  /*214d0*/  LOP3.LUT R78, R79, 0x380, RZ, 0xc0, !PT ;  /* 0x000003804f4e7812 */ /* 0x000fe400078ec0ff */
[----:B------:R-:W-:Y:S02]  /*214e0*/  LOP3.LUT R102, R103, 0x380, RZ, 0xc0, !PT ;  /* 0x0000038067667812 */ /* 0x000fe400078ec0ff */
[----:B------:R-:W-:Y:S02]  /*214f0*/  LOP3.LUT R100, R101, 0x380, RZ, 0xc0, !PT ;  /* 0x0000038065647812 */ /* 0x000fe400078ec0ff */
[----:B------:R-:W-:-:S02]  /*21500*/  LOP3.LUT R98, R99, 0x380, RZ, 0xc0, !PT ;  /* 0x0000038063627812 */ /* 0x000fc400078ec0ff */
[----:B0-----:R-:W-:Y:S02]  /*21510*/  LOP3.LUT R11, R6, 0x380, RZ, 0xc0, !PT ;  /* 0x00000380060b7812 */ /* 0x001fe400078ec0ff */
[----:B------:R-:W-:Y:S02]  /*21520*/  SHF.R.U64 R80, R80, 0x3, RZ ;  /* 0x0000000350507819 */ /* 0x000fe400000012ff */
[----:B------:R-:W-:Y:S02]  /*21530*/  SHF.R.U64 R78, R78, 0x3, RZ ;  /* 0x000000034e4e7819 */ /* 0x000fe400000012ff */
[----:B------:R-:W-:Y:S02]  /*21540*/  SHF.R.U64 R102, R102, 0x3, RZ ;  /* 0x0000000366667819 */ /* 0x000fe400000012ff */
[----:B------:R-:W-:Y:S02]  /*21550*/  SHF.R.U64 R100, R100, 0x3, RZ ;  /* 0x0000000364647819 */ /* 0x000fe400000012ff */
[----:B------:R-:W-:-:S02]  /*21560*/  SHF.R.U64 R98, R98, 0x3, RZ ;  /* 0x0000000362627819 */ /* 0x000fc400000012ff */
        /* <DEDUP_REMOVED lines=12> */
[----:B------:R-:W-:Y:S02]  /*21630*/  MOV R84, R84 ;  /* 0x0000005400547202 */ /* 0x000fe40000000f00 */
[----:B------:R-:W-:Y:S02]  /*21640*/  MOV R104, R6 ;  /* 0x0000000600687202 */ /* 0x000fe40000000f00 */
[----:B------:R-:W-:Y:S02]  /*21650*/  MOV R82, R82 ;  /* 0x0000005200527202 */ /* 0x000fe40000000f00 */
[----:B------:R-:W-:Y:S02]  /*21660*/  MOV R80, R80 ;  /* 0x0000005000507202 */ /* 0x000fe40000000f00 */
[----:B------:R-:W-:Y:S02]  /*21670*/  MOV R78, R78 ;  /* 0x0000004e004e7202 */ /* 0x000fe40000000f00 */
[----:B------:R-:W-:-:S02]  /*21680*/  MOV R102, R102 ;  /* 0x0000006600667202 */ /* 0x000fc40000000f00 */
[----:B------:R-:W-:Y:S02]  /*21690*/  MOV R100, R100 ;  /* 0x0000006400647202 */ /* 0x000fe40000000f00 */
[----:B------:R-:W-:Y:S01]  /*216a0*/  MOV R98, R98 ;  /* 0x0000006200627202 */ /* 0x000fe20000000f00 */
[----:B------:R-:W-:Y:S06]  /*216b0*/  BRA.DIV UR4, `(.L_x_2017) ;  /* 0x000000e204647947 */ /* 0x000fec000b800000 */
[----:B------:R-:W-:Y:S01]  /*216c0*/  SEL R125, R53, R8, P0 ;  /* 0x00000008357d7207 */ /* 0x000fe20000000000 */
[----:B-----5:R-:W-:Y:S01]  /*216d0*/  SHFL.IDX PT, R21, R21, R10, 0x1c1f ;  /* 0x001c1f0a15157589 */ /* 0x020fe200000e0000 */
[----:B------:R-:W-:Y:S02]  /*216e0*/  SEL R53, R8, R53, P0 ;  /* 0x0000003508357207 */ /* 0x000fe40000000000 */
[----:B------:R-:W-:Y:S01]  /*216f0*/  SEL R49, R37, R40, P0 ;  /* 0x0000002825317207 */ /* 0x000fe20000000000 */
[----:B------:R-:W-:Y:S01]  /*21700*/  SHFL.IDX PT, R24, R125, R10, 0x1c1f ;  /* 0x001c1f0a7d187589 */ /* 0x000fe200000e0000 */
[----:B------:R-:W-:Y:S02]  /*21710*/  SEL R121, R91, R44, P0 ;  /* 0x0000002c5b797207 */ /* 0x000fe40000000000 */
[----:B------:R-:W-:Y:S02]  /*21720*/  LOP3.LUT R8, R10, 0x2, RZ, 0x3c, !PT ;  /* 0x000000020a087812 */ /* 0x000fe400078e3cff */
        /* <DEDUP_REMOVED lines=26> */
[----:B------:R-:W0:Y:S01]  /*218d0*/  SHFL.IDX PT, R0, R13, R10, 0x1c1f ;  /* 0x001c1f0a0d007589 */ /* 0x000e2200000e0000 */
        /* <DEDUP_REMOVED lines=8> */
[----:B------:R3:W4:Y:S01]  /*21960*/  SHFL.IDX PT, R26, R121, R10, 0x1c1f ;  /* 0x001c1f0a791a7589 */ /* 0x00072200000e0000 */
        /* <DEDUP_REMOVED lines=32> */
[----:B------:R-:W2:Y:S01]  /*21b70*/  SHFL.IDX PT, R115, R47, R8, 0x1c1f ;  /* 0x001c1f082f737589 */ /* 0x000ea200000e0000 */
        /* <DEDUP_REMOVED lines=8> */
[----:B------:R-:W-:Y:S01]  /*21c00*/  SHFL.IDX PT, R64, R59, R8, 0x1c1f ;  /* 0x001c1f083b407589 */ /* 0x000fe200000e0000 */
[----:B------:R-:W-:Y:S02]  /*21c10*/  SEL R29, R86, R25, P0 ;  /* 0x00000019561d7207 */ /* 0x000fe40000000000 */
[----:B------:R-:W-:Y:S01]  /*21c20*/  SEL R27, R9, R34, P0 ;  /* 0x00000022091b7207 */ /* 0x000fe20000000000 */
[----:B------:R2:W2:Y:S01]  /*21c30*/  SHFL.IDX PT, R66, R57, R8, 0x1c1f ;  /* 0x001c1f0839427589 */ /* 0x0004a200000e0000 */
[----:B------:R-:W-:-:S02]  /*21c40*/  SEL R9, R34, R9, P0 ;  /* 0x0000000922097207 */ /* 0x000fc40000000000 */
[----:B------:R-:W-:Y:S01]  /*21c50*/  SEL R25, R25, R86, P0 ;  /* 0x0000005619197207 */ /* 0x000fe20000000000 */
[----:B------:R-:W-:Y:S01]  /*21c60*/  SHFL.IDX PT, R20, R141, R10, 0x1c1f ;  /* 0x001c1f0a8d147589 */ /* 0x000fe200000e0000 */
[----:B0-----:R-:W-:Y:S02]  /*21c70*/  SEL R3, R0, R5, P0 ;  /* 0x0000000500037207 */ /* 0x001fe40000000000 */
[----:B------:R-:W-:Y:S01]  /*21c80*/  SEL R5, R5, R0, P0 ;  /* 0x0000000005057207 */ /* 0x000fe20000000000 */
[----:B------:R-:W-:Y:S01]  /*21c90*/  SHFL.IDX PT, R30, R95, R10, 0x1c1f ;  /* 0x001c1f0a5f1e7589 */ /* 0x000fe200000e0000 */
[----:B------:R-:W-:Y:S02]  /*21ca0*/  SEL R119, R6, R49, P0 ;  /* 0x0000003106777207 */ /* 0x000fe40000000000 */
[----:B---3--:R-:W-:Y:S01]  /*21cb0*/  SEL R121, R49, R6, P0 ;  /* 0x0000000631797207 */ /* 0x008fe20000000000 */
[----:B------:R-:W-:Y:S01]  /*21cc0*/  SHFL.IDX PT, R38, R107, R10, 0x1c1f ;  /* 0x001c1f0a6b267589 */ /* 0x000fe200000e0000 */
[----:B------:R-:W-:-:S02]  /*21cd0*/  SEL R90, R21, R2, P0 ;  /* 0x00000002155a7207 */ /* 0x000fc40000000000 */
[----:B------:R-:W-:Y:S01]  /*21ce0*/  SEL R92, R2, R21, P0 ;  /* 0x00000015025c7207 */ /* 0x000fe20000000000 */
[----:B------:R-:W-:Y:S01]  /*21cf0*/  SHFL.IDX PT, R81, R81, R10, 0x1c1f ;  /* 0x001c1f0a51517589 */ /* 0x000fe200000e0000 */
[----:B----4-:R-:W-:Y:S02]  /*21d00*/  SEL R0, R26, R91, P0 ;  /* 0x0000005b1a007207 */ /* 0x010fe40000000000 */
[----:B------:R-:W-:Y:S01]  /*21d10*/  SEL R6, R91, R26, P0 ;  /* 0x0000001a5b067207 */ /* 0x000fe20000000000 */
[----:B------:R-:W-:Y:S01]  /*21d20*/  SHFL.IDX PT, R83, R83, R10, 0x1c1f ;  /* 0x001c1f0a53537589 */ /* 0x000fe200000e0000 */
[----:B------:R-:W-:Y:S02]  /*21d30*/  SEL R21, R28, R93, P0 ;  /* 0x0000005d1c157207 */ /* 0x000fe40000000000 */
[----:B-1----:R-:W-:Y:S01]  /*21d40*/  SEL R91, R50, R109, P0 ;  /* 0x0000006d325b7207 */ /* 0x002fe20000000000 */
[----:B------:R-:W-:Y:S01]  /*21d50*/  SHFL.IDX PT, R77, R77, R10, 0x1c1f ;  /* 0x001c1f0a4d4d7589 */ /* 0x000fe200000e0000 */
[----:B------:R-:W-:-:S02]  /*21d60*/  SEL R112, R52, R111, P0 ;  /* 0x0000006f34707207 */ /* 0x000fc40000000000 */
[----:B------:R-:W-:Y:S01]  /*21d70*/  SEL R114, R111, R52, P0 ;  /* 0x000000346f727207 */ /* 0x000fe20000000000 */
[----:B------:R-:W-:Y:S01]  /*21d80*/  SHFL.IDX PT, R76, R73, R10, 0x1c1f ;  /* 0x001c1f0a494c7589 */ /* 0x000fe200000e0000 */
[----:B------:R-:W-:Y:S02]  /*21d90*/  SEL R109, R109, R50, P0 ;  /* 0x000000326d6d7207 */ /* 0x000fe40000000000 */
[----:B--2---:R-:W-:Y:S01]  /*21da0*/  SEL R50, R56, R115, P0 ;  /* 0x0000007338327207 */ /* 0x004fe20000000000 */
[----:B------:R-:W-:Y:S01]  /*21db0*/  SHFL.IDX PT, R39, R39, R10, 0x1c1f ;  /* 0x001c1f0a27277589 */ /* 0x000fe200000e0000 */
[----:B------:R-:W-:Y:S02]  /*21dc0*/  SEL R52, R115, R56, P0 ;  /* 0x0000003873347207 */ /* 0x000fe40000000000 */
[----:B------:R-:W-:Y:S01]  /*21dd0*/  SEL R57, R60, R117, P0 ;  /* 0x000000753c397207 */ /* 0x000fe20000000000 */
[----:B------:R-:W0:Y:S01]  /*21de0*/  SHFL.IDX PT, R51, R51, R8, 0x1c1f ;  /* 0x001c1f0833337589 */ /* 0x000e2200000e0000 */
[----:B------:R-:W-:-:S02]  /*21df0*/  SEL R59, R117, R60, P0 ;  /* 0x0000003c753b7207 */ /* 0x000fc40000000000 */
[----:B------:R-:W-:Y:S01]  /*21e00*/  SEL R56, R58, R79, P0 ;  /* 0x0000004f3a387207 */ /* 0x000fe20000000000 */
[----:B------:R-:W1:Y:S01]  /*21e10*/  SHFL.IDX PT, R53, R53, R8, 0x1c1f ;  /* 0x001c1f0835357589 */ /* 0x000e6200000e0000 */
[----:B------:R-:W-:Y:S02]  /*21e20*/  SEL R60, R66, R85, P0 ;  /* 0x00000055423c7207 */ /* 0x000fe40000000000 */
[----:B------:R-:W-:Y:S01]  /*21e30*/  SEL R58, R79, R58, P0 ;  /* 0x0000003a4f3a7207 */ /* 0x000fe20000000000 */
[----:B------:R2:W3:Y:S04]  /*21e40*/  SHFL.IDX PT, R99, R41, R8, 0x1c1f ;  /* 0x001c1f0829637589 */ /* 0x0004e800000e0000 */
[----:B------:R-:W4:Y:S04]  /*21e50*/  SHFL.IDX PT, R103, R43, R8, 0x1c1f ;  /* 0x001c1f082b677589 */ /* 0x000f2800000e0000 */
[----:B------:R-:W4:Y:S01]  /*21e60*/  SHFL.IDX PT, R68, R69, R8, 0x1c1f ;  /* 0x001c1f0845447589 */ /* 0x000f2200000e0000 */
[----:B--2---:R-:W-:-:S03]  /*21e70*/  SEL R41, R93, R28, P0 ;  /* 0x0000001c5d297207 */ /* 0x004fc60000000000 */
[----:B------:R-:W2:Y:S01]  /*21e80*/  SHFL.IDX PT, R70, R67, R8, 0x1c1f ;  /* 0x001c1f0843467589 */ /* 0x000ea200000e0000 */
[----:B------:R-:W-:Y:S02]  /*21e90*/  SEL R93, R54, R113, P0 ;  /* 0x00000071365d7207 */ /* 0x000fe40000000000 */
[----:B------:R-:W-:Y:S01]  /*21ea0*/  SEL R113, R113, R54, P0 ;  /* 0x0000003671717207 */ /* 0x000fe20000000000 */
[----:B------:R-:W2:Y:S01]  /*21eb0*/  SHFL.IDX PT, R72, R65, R8, 0x1c1f ;  /* 0x001c1f0841487589 */ /* 0x000ea200000e0000 */
[----:B------:R-:W-:Y:S02]  /*21ec0*/  SEL R54, R85, R66, P0 ;  /* 0x0000004255367207 */ /* 0x000fe40000000000 */
[----:B0-----:R-:W-:Y:S01]  /*21ed0*/  SEL R94, R20, R51, P0 ;  /* 0x00000033145e7207 */ /* 0x001fe20000000000 */
[----:B------:R0:W2:Y:S01]  /*21ee0*/  SHFL.IDX PT, R123, R55, R8, 0x1c1f ;  /* 0x001c1f08377b7589 */ /* 0x0000a200000e0000 */
[----:B------:R-:W-:Y:S02]  /*21ef0*/  SEL R96, R51, R20, P0 ;  /* 0x0000001433607207 */ /* 0x000fe40000000000 */
[----:B-1----:R-:W-:Y:S01]  /*21f00*/  SEL R125, R24, R53, P0 ;  /* 0x00000035187d7207 */ /* 0x002fe20000000000 */
[----:B------:R-:W1:Y:S01]  /*21f10*/  SHFL.IDX PT, R108, R31, R8, 0x1c1f ;  /* 0x001c1f081f6c7589 */ /* 0x000e6200000e0000 */
[----:B---3--:R-:W-:-:S02]  /*21f20*/  SEL R42, R44, R99, P0 ;  /* 0x000000632c2a7207 */ /* 0x008fc40000000000 */
[----:B------:R-:W-:Y:S01]  /*21f30*/  SEL R44, R99, R44, P0 ;  /* 0x0000002c632c7207 */ /* 0x000fe20000000000 */
[----:B------:R-:W-:Y:S01]  /*21f40*/  SHFL.IDX PT, R32, R139, R10, 0x1c1f ;  /* 0x001c1f0a8b207589 */ /* 0x000fe200000e0000 */
[----:B----4-:R-:W-:Y:S02]  /*21f50*/  SEL R40, R46, R103, P0 ;  /* 0x000000672e287207 */ /* 0x010fe40000000000 */
[----:B0-----:R-:W-:Y:S01]  /*21f60*/  SEL R55, R87, R64, P0 ;  /* 0x0000004057377207 */ /* 0x001fe20000000000 */
[----:B------:R-:W-:Y:S01]  /*21f70*/  SHFL.IDX PT, R34, R137, R10, 0x1c1f ;  /* 0x001c1f0a89227589 */ /* 0x000fe200000e0000 */
[----:B------:R-:W-:Y:S02]  /*21f80*/  SEL R65, R83, R68, P0 ;  /* 0x0000004453417207 */ /* 0x000fe40000000000 */
[----:B------:R-:W-:Y:S01]  /*21f90*/  SEL R67, R68, R83, P0 ;  /* 0x0000005344437207 */ /* 0x000fe20000000000 */
[----:B------:R-:W-:Y:S01]  /*21fa0*/  SHFL.IDX PT, R36, R135, R10, 0x1c1f ;  /* 0x001c1f0a87247589 */ /* 0x000fe200000e0000 */
[----:B--2---:R-:W-:Y:S01]  /*21fb0*/  SEL R66, R70, R81, P0 ;  /* 0x0000005146427207 */ /* 0x004fe20000000000 */
[----:B------:R-:W-:Y:S01]  /*21fc0*/  IMAD.MOV.U32 R83, RZ, RZ, RZ ;  /* 0x000000ffff537224 */ /* 0x000fe200078e00ff */
[----:B------:R-:W-:Y:S01]  /*21fd0*/  SEL R46, R103, R46, P0 ;  /* 0x0000002e672e7207 */ /* 0x000fe20000000000 */
[----:B------:R-:W-:Y:S01]  /*21fe0*/  SHFL.IDX PT, R75, R75, R10, 0x1c1f ;  /* 0x001c1f0a4b4b7589 */ /* 0x000fe200000e0000 */
[----:B------:R-:W-:-:S03]  /*21ff0*/  SEL R69, R77, R72, P0 ;  /* 0x000000484d457207 */ /* 0x000fc60000000000 */
[----:B------:R0:W-:Y:S01]  /*22000*/  SHFL.IDX PT, R86, R71, R10, 0x1c1f ;  /* 0x001c1f0a47567589 */ /* 0x0001e200000e0000 */
[----:B------:R-:W-:Y:S02]  /*22010*/  SEL R73, R76, R123, P0 ;  /* 0x0000007b4c497207 */ /* 0x000fe40000000000 */
[----:B------:R-:W-:Y:S01]  /*22020*/  SEL R123, R123, R76, P0 ;  /* 0x0000004c7b7b7207 */ /* 0x000fe20000000000 */
[----:B------:R-:W-:Y:S01]  /*22030*/  SHFL.IDX PT, R37, R37, R10, 0x1c1f ;  /* 0x001c1f0a25257589 */ /* 0x000fe200000e0000 */
[----:B-1----:R-:W-:Y:S02]  /*22040*/  SEL R116, R39, R108, P0 ;  /* 0x0000006c27747207 */ /* 0x002fe40000000000 */
[----:B------:R-:W-:Y:S01]  /*22050*/  SEL R108, R108, R39, P0 ;  /* 0x000000276c6c7207 */ /* 0x000fe20000000000 */
[----:B------:R1:W2:Y:S01]  /*22060*/  SHFL.IDX PT, R95, R7, R8, 0x1c1f ;  /* 0x001c1f08075f7589 */ /* 0x0002a200000e0000 */
[----:B0-----:R-:W-:-:S03]  /*22070*/  SEL R71, R72, R77, P0 ;  /* 0x0000004d48477207 */ /* 0x001fc60000000000 */
[----:B------:R-:W0:Y:S04]  /*22080*/  SHFL.IDX PT, R97, R97, R8, 0x1c1f ;  /* 0x001c1f0861617589 */ /* 0x000e2800000e0000 */
[----:B------:R-:W3:Y:S01]  /*22090*/  SHFL.IDX PT, R101, R101, R8, 0x1c1f ;  /* 0x001c1f0865657589 */ /* 0x000ee200000e0000 */
[----:B-1----:R-:W-:-:S03]  /*220a0*/  SEL R7, R53, R24, P0 ;  /* 0x0000001835077207 */ /* 0x002fc60000000000 */
[----:B------:R-:W-:Y:S04]  /*220b0*/  SHFL.IDX PT, R105, R105, R8, 0x1c1f ;  /* 0x001c1f0869697589 */ /* 0x000fe800000e0000 */
[----:B------:R-:W1:Y:S04]  /*220c0*/  SHFL.IDX PT, R107, R45, R8, 0x1c1f ;  /* 0x001c1f082d6b7589 */ /* 0x000e6800000e0000 */
[----:B------:R4:W1:Y:S04]  /*220d0*/  SHFL.IDX PT, R74, R61, R8, 0x1c1f ;  /* 0x001c1f083d4a7589 */ /* 0x00086800000e0000 */
[----:B------:R-:W1:Y:S01]  /*220e0*/  SHFL.IDX PT, R35, R35, R8, 0x1c1f ;  /* 0x001c1f0823237589 */ /* 0x000e6200000e0000 */
[----:B--2---:R-:W-:-:S02]  /*220f0*/  SEL R20, R30, R95, P0 ;  /* 0x0000005f1e147207 */ /* 0x004fc40000000000 */
[----:B------:R-:W-:Y:S01]  /*22100*/  SEL R2, R95, R30, P0 ;  /* 0x0000001e5f027207 */ /* 0x000fe20000000000 */
[----:B------:R-:W2:Y:S01]  /*22110*/  SHFL.IDX PT, R106, R33, R8, 0x1c1f ;  /* 0x001c1f08216a7589 */ /* 0x000ea200000e0000 */
[----:B0-----:R-:W-:Y:S02]  /*22120*/  SEL R43, R32, R97, P0 ;  /* 0x00000061202b7207 */ /* 0x001fe40000000000 */
[----:B----4-:R-:W-:Y:S01]  /*22130*/  SEL R61, R64, R87, P0 ;  /* 0x00000057403d7207 */ /* 0x010fe20000000000 */
[----:B------:R0:W4:Y:S01]  /*22140*/  SHFL.IDX PT, R4, R27, R10, 0x1c1f ;  /* 0x001c1f0a1b047589 */ /* 0x00012200000e0000 */
[----:B------:R-:W-:Y:S02]  /*22150*/  SEL R64, R81, R70, P0 ;  /* 0x0000004651407207 */ /* 0x000fe40000000000 */
[----:B------:R-:W-:Y:S01]  /*22160*/  SEL R45, R97, R32, P0 ;  /* 0x00000020612d7207 */ /* 0x000fe20000000000 */
[----:B------:R0:W0:Y:S01]  /*22170*/  SHFL.IDX PT, R29, R29, R10, 0x1c1f ;  /* 0x001c1f0a1d1d7589 */ /* 0x00002200000e0000 */
[----:B---3--:R-:W-:-:S02]  /*22180*/  SEL R47, R34, R101, P0 ;  /* 0x00000065222f7207 */ /* 0x008fc40000000000 */
[----:B------:R-:W-:Y:S01]  /*22190*/  SEL R49, R101, R34, P0 ;  /* 0x0000002265317207 */ /* 0x000fe20000000000 */
[----:B------:R3:W0:Y:S01]  /*221a0*/  SHFL.IDX PT, R10, R25, R8, 0x1c1f ;  /* 0x001c1f08190a7589 */ /* 0x00062200000e0000 */
[----:B-1----:R-:W-:Y:S02]  /*221b0*/  SEL R48, R38, R107, P0 ;  /* 0x0000006b26307207 */ /* 0x002fe40000000000 */
[----:B------:R-:W-:Y:S01]  /*221c0*/  SEL R110, R107, R38, P0 ;  /* 0x000000266b6e7207 */ /* 0x000fe20000000000 */
[----:B------:R3:W1:Y:S01]  /*221d0*/  SHFL.IDX PT, R14, R9, R8, 0x1c1f ;  /* 0x001c1f08090e7589 */ /* 0x00066200000e0000 */
[----:B------:R-:W-:Y:S02]  /*221e0*/  SEL R51, R36, R105, P0 ;  /* 0x0000006924337207 */ /* 0x000fe40000000000 */
[----:B------:R-:W-:Y:S02]  /*221f0*/  SEL R53, R105, R36, P0 ;  /* 0x0000002469357207 */ /* 0x000fe40000000000 */
[----:B------:R-:W-:-:S02]  /*22200*/  SEL R68, R75, R74, P0 ;  /* 0x0000004a4b447207 */ /* 0x000fc40000000000 */
[----:B------:R-:W-:Y:S02]  /*22210*/  SEL R70, R74, R75, P0 ;  /* 0x0000004b4a467207 */ /* 0x000fe40000000000 */
[----:B------:R-:W-:Y:S02]  /*22220*/  SEL R72, R86, R35, P0 ;  /* 0x0000002356487207 */ /* 0x000fe40000000000 */
[----:B------:R-:W-:Y:S02]  /*22230*/  SEL R122, R35, R86, P0 ;  /* 0x00000056237a7207 */ /* 0x000fe40000000000 */
[----:B--2---:R-:W-:Y:S02]  /*22240*/  SEL R79, R37, R106, P0 ;  /* 0x0000006a254f7207 */ /* 0x004fe40000000000 */
[----:B---34-:R-:W-:-:S07]  /*22250*/  SEL R81, R106, R37, P0 ;  /* 0x000000256a517207 */ /* 0x018fce0000000000 */
.L_x_2332:
[----:B------:R-:W-:Y:S05]  /*22260*/  WARPSYNC.ALL ;  /* 0x0000000000007948 */ /* 0x000fea0003800000 */
[----:B------:R-:W-:Y:S01]  /*22270*/  BAR.SYNC.DEFER_BLOCKING 0x1, 0x100 ;  /* 0x0044000000007b1d */ /* 0x000fe20000010000 */
[----:B-1----:R-:W-:Y:S02]  /*22280*/  SEL R74, R4, R14, P0 ;  /* 0x0000000e044a7207 */ /* 0x002fe40000000000 */
[----:B------:R-:W-:Y:S02]  /*22290*/  SEL R76, R14, R4, P0 ;  /* 0x000000040e4c7207 */ /* 0x000fe40000000000 */
[----:B0-----:R-:W-:Y:S01]  /*222a0*/  SEL R75, R29, R10, P0 ;  /* 0x0000000a1d4b7207 */ /* 0x001fe20000000000 */
[----:B------:R-:W-:Y:S01]  /*222b0*/  ULDC.64 UR6, c[0x0][0xc08] ;  /* 0x0003020000067ab9 */ /* 0x000fe20000000a00 */
[----:B------:R-:W-:Y:S01]  /*222c0*/  SEL R77, R10, R29, P0 ;  /* 0x0000001d0a4d7207 */ /* 0x000fe20000000000 */
[----:B------:R-:W0:Y:S01]  /*222d0*/  LDC.64 R86, c[0x0][0xc00] ;  /* 0x00030000ff567b82 */ /* 0x000e220000000a00 */
[----:B------:R-:W-:Y:S01]  /*222e0*/  ISETP.NE.U32.AND P0, PT, RZ, UR6, PT ;  /* 0x00000006ff007c0c */ /* 0x000fe2000bf05070 */
[----:B------:R-:W-:Y:S01]  /*222f0*/  ULDC.64 UR4, c[0x0][0xc00] ;  /* 0x0003000000047ab9 */ /* 0x000fe20000000a00 */
[----:B------:R-:W-:-:S02]  /*22300*/  F2FP.BF16.F32.PACK_AB R8, R3, R90 ;  /* 0x0000005a0308723e */ /* 0x000fc400000010ff */
[----:B------:R-:W-:Y:S02]  /*22310*/  ISETP.NE.AND.EX P0, PT, RZ, UR7, PT, P0 ;  /* 0x00000007ff007c0c */ /* 0x000fe4000bf05300 */
[----:B------:R-:W-:Y:S02]  /*22320*/  F2FP.BF16.F32.PACK_AB R9, R93, R50 ;  /* 0x000000325d09723e */ /* 0x000fe400000010ff */
        /* <DEDUP_REMOVED lines=11> */
[----:B0-----:R-:W-:Y:S01]  /*223e0*/  IMAD.WIDE R86, R225, 0x4, R86 ;  /* 0x00000004e1567825 */ /* 0x001fe200078e0256 */
        /* <DEDUP_REMOVED lines=11> */
[----:B------:R-:W-:Y:S02]  /*224a0*/  F2FP.BF16.F32.PACK_AB R36, R47, R40 ;  /* 0x000000282f24723e */ /* 0x000fe400000010ff */
[----:B------:R-:W-:Y:S01]  /*224b0*/  F2FP.BF16.F32.PACK_AB R37, R73, R72 ;  /* 0x000000484925723e */ /* 0x000fe200000010ff */
[----:B0-----:R-:W0:Y:S01]  /*224c0*/  @P0 LDC.64 R24, c[0x0][0xc08] ;  /* 0x00030200ff180b82 */ /* 0x001e220000000a00 */
[----:B------:R-:W-:Y:S01]  /*224d0*/  F2FP.BF16.F32.PACK_AB R38, R49, R46 ;  /* 0x0000002e3126723e */ /* 0x000fe200000010ff */
[----:B------:R-:W-:Y:S01]  /*224e0*/  STSM.16.M88.4 [R78], R32 ;  /* 0x000000204e007844 */ /* 0x000fe20000000200 */
        /* <DEDUP_REMOVED lines=11> */
[----:B------:R-:W-:-:S03]  /*225a0*/  ISETP.NE.U32.AND P3, PT, RZ, UR4, PT ;  /* 0x00000004ff007c0c */ /* 0x000fc6000bf65070 */
[----:B------:R4:W-:Y:S01]  /*225b0*/  STSM.16.M88.4 [R84], R12 ;  /* 0x0000000c54007844 */ /* 0x0009e20000000200 */
[----:B------:R-:W-:Y:S01]  /*225c0*/  BAR.SYNC.DEFER_BLOCKING 0x1, 0x100 ;  /* 0x0044000000007b1d */ /* 0x000fe20000010000 */
[----:B------:R-:W-:Y:S01]  /*225d0*/  ISETP.NE.AND.EX P3, PT, RZ, UR5, PT, P3 ;  /* 0x00000005ff007c0c */ /* 0x000fe2000bf65330 */
[----:B0-----:R-:W-:-:S04]  /*225e0*/  @P0 IMAD.WIDE R26, R225, 0x4, R24 ;  /* 0x00000004e11a0825 */ /* 0x001fc800078e0218 */
[----:B------:R-:W-:Y:S01]  /*225f0*/  ULDC UR6, c[0x0][0xa88] ;  /* 0x0002a20000067ab9 */ /* 0x000fe20000000800 */
[----:B------:R-:W-:Y:S01]  /*22600*/  ISETP.GT.AND P1, PT, R224, 0x1, PT ;  /* 0x00000001e000780c */ /* 0x000fe20003f24270 */
[----:B-1----:R-:W-:Y:S01]  /*22610*/  IMAD.U32 R29, RZ, RZ, UR6 ;  /* 0x00000006ff1d7e24 */ /* 0x002fe2000f8e00ff */
[----:B--2---:R-:W0:Y:S05]  /*22620*/  LDC R80, c[0x0][0xbe8] ;  /* 0x0002fa00ff507b82 */ /* 0x004e2a0000000800 */
[----:B------:R1:W5:Y:S04]  /*22630*/  @P3 LDG.E R83, desc[UR60][R86.64] ;  /* 0x0000003c56533981 */ /* 0x000368000c1e1900 */
[----:B------:R1:W5:Y:S01]  /*22640*/  @P0 LDG.E R29, desc[UR60][R26.64] ;  /* 0x0000003c1a1d0981 */ /* 0x000362000c1e1900 */
[----:B---3--:R-:W-:Y:S01]  /*22650*/  IMAD.MOV.U32 R8, RZ, RZ, 0x9b8 ;  /* 0x000009b8ff087424 */ /* 0x008fe200078e00ff */
[----:B0-----:R-:W-:-:S04]  /*22660*/  ISETP.NE.AND P2, PT, R80, 0x1, PT ;  /* 0x000000015000780c */ /* 0x001fc80003f45270 */
[----:B------:R-:W-:-:S04]  /*22670*/  SEL R8, R8, 0x978, P1 ;  /* 0x0000097808087807 */ /* 0x000fc80000800000 */
[----:B----4-:R1:W0:Y:S08]  /*22680*/  LDC.64 R14, c[0x0][R8+0x220] ;  /* 0x00008800080e7b82 */ /* 0x0102300000000a00 */
[----:B------:R1:W2:Y:S08]  /*22690*/  LDC.64 R24, c[0x0][R8+0x218] ;  /* 0x0000860008187b82 */ /* 0x0002b00000000a00 */
[----:B------:R1:W3:Y:S01]  /*226a0*/  LDC.64 R10, c[0x0][R8+0x228] ;  /* 0x00008a00080a7b82 */ /* 0x0002e20000000a00 */
[----:B------:R-:W-:Y:S05]  /*226b0*/  @P0 BRA `(.L_x_2018) ;  /* 0x0000000000100947 */ /* 0x000fea0003800000 */
[----:B------:R-:W-:Y:S05]  /*226c0*/  @!P3 BRA `(.L_x_2018) ;  /* 0x00000000000cb947 */ /* 0x000fea0003800000 */
[----:B------:R-:W4:Y:S04]  /*226d0*/  LDG.E R4, desc[UR60][R86.64] ;  /* 0x0000003c56047981 */ /* 0x000f28000c1e1900 */
[----:B-----5:R-:W4:Y:S02]  /*226e0*/  LDG.E R29, desc[UR60][R86.64+0x4] ;  /* 0x0000043c561d7981 */ /* 0x020f24000c1e1900 */
[----:B----4-:R-:W-:-:S07]  /*226f0*/  IMAD.IADD R29, R29, 0x1, -R4 ;  /* 0x000000011d1d7824 */ /* 0x010fce00078e0a04 */
.L_x_2018:
[----:B------:R-:W4:Y:S01]  /*22700*/  LDL R28, [R1+0x24] ;  /* 0x00002400011c7983 */ /* 0x000f220000100800 */
[----:B-1----:R-:W1:Y:S01]  /*22710*/  LDC.64 R8, c[0x0][R8+0x210] ;  /* 0x0000840008087b82 */ /* 0x002e620000000a00 */
[----:B------:R-:W-:Y:S01]  /*22720*/  ISETP.NE.U32.AND P0, PT, RZ, UR4, PT ;  /* 0x00000004ff007c0c */ /* 0x000fe2000bf05070 */
[----:B------:R-:W-:Y:S01]  /*22730*/  IMAD.IADD R37, R208, 0x1, R201 ;  /* 0x00000001d0257824 */ /* 0x000fe200078e02c9 */
[----:B------:R-:W-:Y:S01]  /*22740*/  SHF.R.S32.HI R27, RZ, 0x1f, R225 ;  /* 0x0000001fff1b7819 */ /* 0x000fe200000114e1 */
[-C--:B--2---:R-:W-:Y:S01]  /*22750*/  IMAD R31, R25, R195.reuse, RZ ;  /* 0x000000c3191f7224 */ /* 0x084fe200078e02ff */
[----:B------:R-:W-:Y:S01]  /*22760*/  ISETP.NE.AND.EX P0, PT, RZ, UR5, PT, P0 ;  /* 0x00000005ff007c0c */ /* 0x000fe2000bf05300 */
[----:B------:R-:W-:Y:S02]  /*22770*/  IMAD.WIDE.U32 R24, R24, R195, RZ ;  /* 0x000000c318187225 */ /* 0x000fe400078e00ff */
[----:B------:R-:W2:Y:S01]  /*22780*/  @P2 LDC R26, c[0x0][0xbec] ;  /* 0x0002fb00ff1a2b82 */ /* 0x000ea20000000800 */
[----:B------:R-:W-:Y:S01]  /*22790*/  SEL R85, R225, RZ, !P0 ;  /* 0x000000ffe1557207 */ /* 0x000fe20004000000 */
[----:B------:R-:W-:Y:S01]  /*227a0*/  IMAD.IADD R25, R25, 0x1, R31 ;  /* 0x0000000119197824 */ /* 0x000fe200078e021f */
[----:B------:R-:W-:Y:S01]  /*227b0*/  SEL R27, R27, RZ, !P0 ;  /* 0x000000ff1b1b7207 */ /* 0x000fe20004000000 */
[----:B-----5:R-:W-:-:S02]  /*227c0*/  IMAD R78, R29, R80, RZ ;  /* 0x000000501d4e7224 */ /* 0x020fc400078e02ff */
[----:B0-----:R-:W-:Y:S02]  /*227d0*/  IMAD R4, R15, R85, RZ ;  /* 0x000000550f047224 */ /* 0x001fe400078e02ff */
[----:B------:R-:W0:Y:S02]  /*227e0*/  @P2 LDC R35, c[0x0][0xbf0] ;  /* 0x0002fc00ff232b82 */ /* 0x000e240000000800 */
[----:B------:R-:W-:Y:S01]  /*227f0*/  IMAD R33, R14, R27, R4 ;  /* 0x0000001b0e217224 */ /* 0x000fe200078e0204 */
[----:B------:R-:W-:Y:S01]  /*22800*/  SEL R27, R226, RZ, P1 ;  /* 0x000000ffe21b7207 */ /* 0x000fe20000800000 */
[----:B------:R-:W-:-:S04]  /*22810*/  IMAD.WIDE.U32 R14, R14, R85, RZ ;  /* 0x000000550e0e7225 */ /* 0x000fc800078e00ff */
[----:B------:R-:W1:Y:S01]  /*22820*/  LDC.64 R12, c[0x0][0xba8] ;  /* 0x0002ea00ff0c7b82 */ /* 0x000e620000000a00 */
[----:B------:R-:W-:Y:S01]  /*22830*/  IMAD.IADD R33, R15, 0x1, R33 ;  /* 0x000000010f217824 */ /* 0x000fe200078e0221 */
[----:B------:R-:W-:Y:S01]  /*22840*/  IADD3 R24, P0, P3, R14, R24, R83 ;  /* 0x000000180e187210 */ /* 0x000fe20007b1e053 */
[----:B------:R-:W-:Y:S01]  /*22850*/  IMAD.MOV.U32 R15, RZ, RZ, R37 ;  /* 0x000000ffff0f7224 */ /* 0x000fe200078e0025 */
[----:B------:R-:W-:Y:S01]  /*22860*/  SHF.R.S32.HI R14, RZ, 0x1f, R83 ;  /* 0x0000001fff0e7819 */ /* 0x000fe20000011453 */
[-C--:B---3--:R-:W-:Y:S02]  /*22870*/  IMAD R31, R11, R27.reuse, RZ ;  /* 0x0000001b0b1f7224 */ /* 0x088fe400078e02ff */
[----:B------:R-:W-:Y:S01]  /*22880*/  IMAD.WIDE.U32 R10, R10, R27, RZ ;  /* 0x0000001b0a0a7225 */ /* 0x000fe200078e00ff */
[----:B------:R-:W-:-:S03]  /*22890*/  IADD3.X R25, R33, R25, R14, P0, P3 ;  /* 0x0000001921197210 */ /* 0x000fc600007e640e */
[----:B--2---:R-:W-:-:S04]  /*228a0*/  @P2 IMAD.HI.U32 R4, R37, R26, RZ ;  /* 0x0000001a25042227 */ /* 0x004fc800078e00ff */
[----:B------:R-:W-:Y:S01]  /*228b0*/  IMAD.IADD R31, R11, 0x1, R31 ;  /* 0x000000010b1f7824 */ /* 0x000fe200078e021f */
[----:B0-----:R-:W-:-:S04]  /*228c0*/  @P2 SHF.R.U32.HI R15, RZ, R35, R4 ;  /* 0x00000023ff0f2219 */ /* 0x001fc80000011604 */
[----:B------:R-:W-:Y:S01]  /*228d0*/  IADD3 R10, P0, P3, R15, R24, R10 ;  /* 0x000000180f0a7210 */ /* 0x000fe20007b1e00a */
[--C-:B------:R-:W-:Y:S01]  /*228e0*/  IMAD.MOV R27, RZ, RZ, -R15.reuse ;  /* 0x000000ffff1b7224 */ /* 0x100fe200078e0a0f */
[----:B------:R-:W-:Y:S01]  /*228f0*/  SHF.R.S32.HI R4, RZ, 0x1f, R15 ;  /* 0x0000001fff047819 */ /* 0x000fe2000001140f */
[----:B-1----:R-:W0:Y:S02]  /*22900*/  @!P1 LDC R12, c[0x0][0xb50] ;  /* 0x0002d400ff0c9b82 */ /* 0x002e240000000800 */
[----:B------:R-:W-:Y:S01]  /*22910*/  IMAD R15, R80, R27, R37 ;  /* 0x0000001b500f7224 */ /* 0x000fe200078e0225 */
[----:B------:R-:W-:-:S03]  /*22920*/  IADD3.X R11, R4, R25, R31, P0, P3 ;  /* 0x00000019040b7210 */ /* 0x000fc600007e641f */
[-C--:B------:R-:W-:Y:S01]  /*22930*/  IMAD R4, R9, R15.reuse, RZ ;  /* 0x0000000f09047224 */ /* 0x080fe200078e02ff */
[----:B------:R-:W-:Y:S01]  /*22940*/  SHF.R.S32.HI R25, RZ, 0x1f, R15 ;  /* 0x0000001fff197819 */ /* 0x000fe2000001140f */
[C---:B------:R-:W-:Y:S01]  /*22950*/  IMAD.WIDE.U32 R10, R8.reuse, R15, R10 ;  /* 0x0000000f080a7225 */ /* 0x040fe200078e000a */
[----:B------:R-:W1:Y:S03]  /*22960*/  @!P1 LDC R13, c[0x0][0xb54] ;  /* 0x0002d500ff0d9b82 */ /* 0x000e660000000800 */
[----:B------:R-:W-:-:S04]  /*22970*/  IMAD R25, R8, R25, R4 ;  /* 0x0000001908197224 */ /* 0x000fc800078e0204 */
[----:B------:R-:W-:Y:S01]  /*22980*/  IMAD.IADD R4, R11, 0x1, R25 ;  /* 0x000000010b047824 */ /* 0x000fe200078e0219 */
[----:B0-----:R-:W-:-:S05]  /*22990*/  LEA R12, P0, R10, R12, 0x2 ;  /* 0x0000000c0a0c7211 */ /* 0x001fca00078010ff */
[----:B------:R-:W-:Y:S01]  /*229a0*/  SHFL.IDX PT, R8, R12, RZ, 0x1c1f ;  /* 0x001c1fff0c087589 */ /* 0x000fe200000e0000 */
[----:B-1----:R-:W-:-:S03]  /*229b0*/  LEA.HI.X R4, R10, R13, R4, 0x2, P0 ;  /* 0x0000000d0a047211 */ /* 0x002fc600000f1404 */
[----:B------:R-:W-:Y:S01]  /*229c0*/  SHFL.IDX PT, R10, R12, 0x1, 0x1c1f ;  /* 0x003c1f000c0a7f89 */ /* 0x000fe200000e0000 */
[----:B------:R-:W-:-:S03]  /*229d0*/  LOP3.LUT P0, RZ, R229, 0x3, RZ, 0xc0, !PT ;  /* 0x00000003e5ff7812 */ /* 0x000fc6000780c0ff */
[----:B------:R-:W0:Y:S04]  /*229e0*/  SHFL.IDX PT, R9, R4, RZ, 0x1c1f ;  /* 0x001c1fff04097589 */ /* 0x000e2800000e0000 */
[----:B------:R-:W1:Y:S01]  /*229f0*/  SHFL.IDX PT, R11, R4, 0x1, 0x1c1f ;  /* 0x003c1f00040b7f89 */ /* 0x000e6200000e0000 */
[----:B----4-:R-:W-:-:S04]  /*22a00*/  IMAD.IADD R25, R28, 0x1, R201 ;  /* 0x000000011c197824 */ /* 0x010fc800078e02c9 */
[C---:B------:R-:W-:Y:S01]  /*22a10*/  VIADD R31, R25.reuse, 0x8 ;  /* 0x00000008191f7836 */ /* 0x040fe20000000000 */
[----:B------:R-:W-:-:S04]  /*22a20*/  ISETP.GE.OR P3, PT, R25, R78, P0 ;  /* 0x0000004e1900720c */ /* 0x000fc80000766670 */
[----:B------:R-:W-:-:S09]  /*22a30*/  ISETP.GE.OR P0, PT, R31, R78, P0 ;  /* 0x0000004e1f00720c */ /* 0x000fd20000706670 */
[----:B0-----:R0:W-:Y:S04]  /*22a40*/  @!P3 ST.E desc[UR60][R8.64], R88 ;  /* 0x000000580800b985 */ /* 0x0011e8000c10193c */
[----:B-1----:R0:W-:Y:S01]  /*22a50*/  @!P0 ST.E desc[UR60][R10.64], R89 ;  /* 0x000000590a008985 */ /* 0x0021e2000c10193c */
[----:B------:R-:W-:Y:S05]  /*22a60*/  @P1 BRA `(.L_x_2019) ;  /* 0x0000000800a41947 */ /* 0x000fea0003800000 */
[----:B------:R-:W-:Y:S01]  /*22a70*/  IMAD R3, R227, 0x40, R209 ;  /* 0x00000040e3037824 */ /* 0x000fe200078e02d1 */
[----:B0-----:R-:W0:Y:S01]  /*22a80*/  @P2 LDC R11, c[0x0][0xbec] ;  /* 0x0002fb00ff0b2b82 */ /* 0x001e220000000800 */
[----:B------:R-:W-:Y:S02]  /*22a90*/  ULDC.64 UR4, c[0x0][0xaa0] ;  /* 0x0002a80000047ab9 */ /* 0x000fe40000000a00 */
[----:B------:R-:W-:-:S03]  /*22aa0*/  IMAD.WIDE R62, R3, 0x2, R62 ;  /* 0x00000002033e7825 */ /* 0x000fc600078e023e */
[C---:B------:R-:W-:Y:S02]  /*22ab0*/  IADD3 R41, P0, R62.reuse, 0x2000, RZ ;  /* 0x000020003e297810 */ /* 0x040fe40007f1e0ff */
[----:B------:R-:W1:Y:S01]  /*22ac0*/  @P2 LDC R13, c[0x0][0xbf0] ;  /* 0x0002fc00ff0d2b82 */ /* 0x000e620000000800 */
        /* <DEDUP_REMOVED lines=9> */
[----:B------:R-:W-:Y:S01]  /*22b60*/  IMAD.X R45, RZ, RZ, R63, P5 ;  /* 0x000000ffff2d7224 */ /* 0x000fe200028e063f */
[----:B------:R-:W-:Y:S01]  /*22b70*/  LOP3.LUT R0, R3, 0x380, RZ, 0xc0, !PT ;  /* 0x0000038003007812 */ /* 0x000fe200078ec0ff */
[----:B------:R-:W-:Y:S01]  /*22b80*/  IMAD R14, R14, UR4, RZ ;  /* 0x000000040e0e7c24 */ /* 0x000fe2000f8e02ff */
        /* <DEDUP_REMOVED lines=11> */
[----:B------:R-:W-:Y:S01]  /*22c40*/  LOP3.LUT R5, R62, 0x380, RZ, 0xc0, !PT ;  /* 0x000003803e057812 */ /* 0x000fe200078ec0ff */
[C---:B------:R-:W-:Y:S01]  /*22c50*/  IMAD R9, R83.reuse, UR5, R14 ;  /* 0x0000000553097c24 */ /* 0x040fe2000f8e020e */
[----:B------:R-:W-:Y:S01]  /*22c60*/  LOP3.LUT R4, R0, R3, RZ, 0x3c, !PT ;  /* 0x0000000300047212 */ /* 0x000fe200078e3cff */
[----:B------:R-:W-:Y:S01]  /*22c70*/  IMAD.WIDE.U32 R2, R83, UR4, RZ ;  /* 0x0000000453027c25 */ /* 0x000fe2000f8e00ff */
[----:B------:R-:W-:Y:S01]  /*22c80*/  SHF.R.U64 R36, R36, 0x3, RZ ;  /* 0x0000000324247819 */ /* 0x000fe200000012ff */
[----:B------:R-:W-:Y:S01]  /*22c90*/  ULDC.64 UR4, c[0x0][0xae8] ;  /* 0x0002ba0000047ab9 */ /* 0x000fe20000000a00 */
[----:B------:R-:W-:Y:S02]  /*22ca0*/  SHF.R.U64 R32, R32, 0x3, RZ ;  /* 0x0000000320207819 */ /* 0x000fe400000012ff */
[----:B------:R-:W-:-:S02]  /*22cb0*/  SHF.R.U64 R28, R28, 0x3, RZ ;  /* 0x000000031c1c7819 */ /* 0x000fc400000012ff */
[----:B------:R-:W-:Y:S02]  /*22cc0*/  SHF.R.U64 R24, R24, 0x3, RZ ;  /* 0x0000000318187819 */ /* 0x000fe400000012ff */
[----:B------:R-:W-:Y:S01]  /*22cd0*/  SHF.R.U64 R5, R5, 0x3, RZ ;  /* 0x0000000305057819 */ /* 0x000fe200000012ff */
[----:B------:R-:W-:Y:S01]  /*22ce0*/  IMAD.IADD R3, R3, 0x1, R9 ;  /* 0x0000000103037824 */ /* 0x000fe200078e0209 */
[----:B------:R-:W-:Y:S01]  /*22cf0*/  LOP3.LUT R36, R36, R37, RZ, 0x3c, !PT ;  /* 0x0000002524247212 */ /* 0x000fe200078e3cff */
[----:B------:R-:W-:Y:S01]  /*22d00*/  IMAD R0, R223, 0x20, R227 ;  /* 0x00000020df007824 */ /* 0x000fe200078e02e3 */
        /* <DEDUP_REMOVED lines=8> */
[----:B------:R-:W-:Y:S01]  /*22d90*/  SHF.R.S32.HI R8, RZ, 0x1f, R85 ;  /* 0x0000001fff087819 */ /* 0x000fe20000011455 */
[----:B------:R-:W-:Y:S01]  /*22da0*/  IMAD.X R5, RZ, RZ, R63, P0 ;  /* 0x000000ffff057224 */ /* 0x000fe200000e063f */
[----:B------:R-:W5:Y:S01]  /*22db0*/  LD.E.128 R36, desc[UR60][R36.64] ;  /* 0x0000003c24247980 */ /* 0x000f62000c101d00 */
[----:B------:R-:W-:-:S03]  /*22dc0*/  IMAD.WIDE.U32 R2, R195, UR4, R2 ;  /* 0x00000004c3027c25 */ /* 0x000fc6000f8e0002 */
[----:B------:R2:W5:Y:S01]  /*22dd0*/  LD.E.128 R48, desc[UR60][R62.64] ;  /* 0x0000003c3e307980 */ /* 0x000562000c101d00 */
[----:B------:R-:W-:Y:S02]  /*22de0*/  IMAD.IADD R10, R201, 0x1, R0 ;  /* 0x00000001c90a7824 */ /* 0x000fe400078e0200 */
[----:B------:R-:W-:Y:S01]  /*22df0*/  IMAD R3, R195, UR5, R3 ;  /* 0x00000005c3037c24 */ /* 0x000fe2000f8e0203 */
[----:B------:R-:W5:Y:S01]  /*22e00*/  LD.E.128 R32, desc[UR60][R32.64] ;  /* 0x0000003c20207980 */ /* 0x000f62000c101d00 */
[----:B------:R-:W-:Y:S01]  /*22e10*/  ULDC.64 UR4, c[0x0][0xaf0] ;  /* 0x0002bc0000047ab9 */ /* 0x000fe20000000a00 */
[----:B0-----:R-:W-:Y:S02]  /*22e20*/  @P2 IMAD.HI.U32 R0, R10, R11, RZ ;  /* 0x0000000b0a002227 */ /* 0x001fe400078e00ff */
[----:B------:R-:W5:Y:S04]  /*22e30*/  LD.E.128 R28, desc[UR60][R28.64] ;  /* 0x0000003c1c1c7980 */ /* 0x000f68000c101d00 */
[----:B------:R-:W5:Y:S01]  /*22e40*/  LD.E.128 R24, desc[UR60][R24.64] ;  /* 0x0000003c18187980 */ /* 0x000f62000c101d00 */
[----:B------:R-:W-:-:S03]  /*22e50*/  IMAD R8, R8, UR4, RZ ;  /* 0x0000000408087c24 */ /* 0x000fc6000f8e02ff */
[----:B------:R-:W5:Y:S01]  /*22e60*/  LD.E.128 R4, desc[UR60][R4.64] ;  /* 0x0000003c04047980 */ /* 0x000f62000c101d00 */
[----:B------:R-:W-:Y:S01]  /*22e70*/  @!PT LDS RZ, [RZ] ;  /* 0x00000000fffff984 */ /* 0x000fe20000000800 */
[----:B------:R-:W-:Y:S01]  /*22e80*/  @!PT LDS RZ, [RZ] ;  /* 0x00000000fffff984 */ /* 0x000fe20000000800 */
[----:B------:R-:W-:Y:S01]  /*22e90*/  @!PT LDS RZ, [RZ] ;  /* 0x00000000fffff984 */ /* 0x000fe20000000800 */
[----:B------:R-:W-:Y:S01]  /*22ea0*/  @!PT LDS RZ, [RZ] ;  /* 0x00000000fffff984 */ /* 0x000fe20000000800 */
[----:B------:R0:W-:Y:S06]  /*22eb0*/  MEMBAR.ALL.CTA ;  /* 0x0000000000007992 */ /* 0x0001ec0000008000 */
[----:B0-----:R-:W0:Y:S01]  /*22ec0*/  FENCE.VIEW.ASYNC.S ;  /* 0x00000000000073c6 */ /* 0x001e220000000000 */
[----:B------:R-:W-:Y:S01]  /*22ed0*/  IMAD.MOV.U32 R9, RZ, RZ, R10 ;  /* 0x000000ffff097224 */ /* 0x000fe200078e000a */
[----:B-1----:R-:W-:Y:S01]  /*22ee0*/  @P2 SHF.R.U32.HI R9, RZ, R13, R0 ;  /* 0x0000000dff092219 */ /* 0x002fe20000011600 */
[----:B------:R-:W-:-:S02]  /*22ef0*/  IMAD R11, R85, UR5, R8 ;  /* 0x00000005550b7c24 */ /* 0x000fc4000f8e0208 */
[----:B------:R-:W-:Y:S01]  /*22f00*/  IMAD.WIDE.U32 R2, R85, UR4, R2 ;  /* 0x0000000455027c25 */ /* 0x000fe2000f8e0002 */
[----:B------:R-:W-:Y:S01]  /*22f10*/  SHF.R.S32.HI R0, RZ, 0x1f, R9 ;  /* 0x0000001fff007819 */ /* 0x000fe20000011409 */
[----:B------:R-:W-:Y:S02]  /*22f20*/  ULDC.64 UR4, c[0x0][0xae0] ;  /* 0x0002b80000047ab9 */ /* 0x000fe40000000a00 */
[----:B------:R-:W-:Y:S02]  /*22f30*/  IMAD.IADD R3, R3, 0x1, R11 ;  /* 0x0000000103037824 */ /* 0x000fe400078e020b */
[----:B------:R-:W-:Y:S02]  /*22f40*/  IMAD.MOV R11, RZ, RZ, -R9 ;  /* 0x000000ffff0b7224 */ /* 0x000fe400078e0a09 */
[----:B------:R-:W-:Y:S02]  /*22f50*/  IMAD R8, R0, UR4, RZ ;  /* 0x0000000400087c24 */ /* 0x000fe4000f8e02ff */
[----:B------:R-:W-:-:S02]  /*22f60*/  VIADD R0, R17, 0x22820 ;  /* 0x0002282011007836 */ /* 0x000fc40000000000 */
[----:B------:R-:W-:Y:S02]  /*22f70*/  IMAD R11, R80, R11, R10 ;  /* 0x0000000b500b7224 */ /* 0x000fe400078e020a */
[C---:B------:R-:W-:Y:S01]  /*22f80*/  IMAD R13, R9.reuse, UR5, R8 ;  /* 0x00000005090d7c24 */ /* 0x040fe2000f8e0208 */
[----:B------:R-:W-:Y:S01]  /*22f90*/  PRMT R0, RZ, 0x654, R0 ;  /* 0x00000654ff007816 */ /* 0x000fe20000000000 */
[----:B------:R-:W-:Y:S01]  /*22fa0*/  IMAD.WIDE.U32 R2, R9, UR4, R2 ;  /* 0x0000000409027c25 */ /* 0x000fe2000f8e0002 */
[----:B------:R-:W-:Y:S01]  /*22fb0*/  SHF.R.S32.HI R8, RZ, 0x1f, R11 ;  /* 0x0000001fff087819 */ /* 0x000fe2000001140b */
[----:B------:R-:W-:Y:S01]  /*22fc0*/  ULDC.64 UR4, c[0x0][0xad8] ;  /* 0x0002b60000047ab9 */ /* 0x000fe20000000a00 */
[----:B0-----:R0:W-:Y:S01]  /*22fd0*/  SYNCS.ARRIVE.TRANS64.RED.A1T0 RZ, [R0+URZ], RZ ;  /* 0x000000ff00ff79a7 */ /* 0x0011e2000810043f */
[----:B------:R-:W-:Y:S02]  /*22fe0*/  IMAD.IADD R3, R3, 0x1, R13 ;  /* 0x0000000103037824 */ /* 0x000fe400078e020d */
[----:B0-----:R-:W-:-:S02]  /*22ff0*/  IMAD R0, R8, UR4, RZ ;  /* 0x0000000408007c24 */ /* 0x001fc4000f8e02ff */
[----:B------:R-:W-:-:S04]  /*23000*/  IMAD.WIDE.U32 R8, R11, UR4, R2 ;  /* 0x000000040b087c25 */ /* 0x000fc8000f8e0002 */
[----:B------:R-:W-:Y:S01]  /*23010*/  IMAD R3, R11, UR5, R0 ;  /* 0x000000050b037c24 */ /* 0x000fe2000f8e0200 */
[----:B------:R-:W-:Y:S02]  /*23020*/  ULDC.64 UR4, c[0x0][0xa80] ;  /* 0x0002a00000047ab9 */ /* 0x000fe40000000a00 */
[----:B------:R-:W-:Y:S01]  /*23030*/  LEA R2, P0, R8, UR4, 0x1 ;  /* 0x0000000408027c11 */ /* 0x000fe2000f8008ff */
[----:B------:R-:W-:Y:S01]  /*23040*/  IMAD.IADD R3, R9, 0x1, R3 ;  /* 0x0000000109037824 */ /* 0x000fe200078e0203 */
[----:B------:R-:W-:Y:S01]  /*23050*/  UMOV UR4, 0xffffffff ;  /* 0xffffffff00047882 */ /* 0x000fe20000000000 */
[----:B------:R-:W-:-:S03]  /*23060*/  SHF.R.S32.HI R10, RZ, 0x1f, R209 ;  /* 0x0000001fff0a7819 */ /* 0x000fc600000114d1 */
[----:B------:R-:W-:Y:S02]  /*23070*/  LEA.HI.X R3, R8, UR5, R3, 0x1, P0 ;  /* 0x0000000508037c11 */ /* 0x000fe400080f0c03 */
[----:B------:R-:W-:Y:S01]  /*23080*/  SHF.R.S32.HI R21, RZ, 0x1f, R218 ;  /* 0x0000001fff157819 */ /* 0x000fe200000114da */
[----:B--2---:R-:W-:Y:S06]  /*23090*/  BRA.DIV UR4, `(.L_x_2020) ;  /* 0x000000e604587947 */ /* 0x004fec000b800000 */
[----:B------:R0:W1:Y:S04]  /*230a0*/  SHFL.IDX PT, R0, R3, RZ, 0x181f ;  /* 0x00181fff03007589 */ /* 0x00006800000e0000 */
[----:B------:R0:W2:Y:S02]  /*230b0*/  SHFL.IDX PT, R14, R2, RZ, 0x181f ;  /* 0x00181fff020e7589 */ /* 0x0000a400000e0000 */
.L_x_2335:
[----:B------:R-:W-:Y:S01]  /*230c0*/  IMAD.IADD R201, R227, 0x1, R201 ;  /* 0x00000001e3c97824 */ /* 0x000fe200078e02c9 */
[----:B------:R-:W-:Y:S04]  /*230d0*/  BSSY B1, `(.L_x_2021) ;  /* 0x000000c000017945 */ /* 0x000fe80003800000 */
[----:B------:R-:W-:-:S13]  /*230e0*/  ISETP.GE.AND P0, PT, R201, R78, PT ;  /* 0x0000004ec900720c */ /* 0x000fda0003f06270 */
[----:B------:R-:W-:Y:S05]  /*230f0*/  @P0 BRA `(.L_x_2022) ;  /* 0x0000000000240947 */ /* 0x000fea0003800000 */
[----:B------:R-:W-:Y:S02]  /*23100*/  ULDC UR4, c[0x0][0xac8] ;  /* 0x0002b20000047ab9 */ /* 0x000fe40000000800 */
[----:B------:R-:W-:Y:S02]  /*23110*/  ISETP.GE.AND P0, PT, R209, UR4, PT ;  /* 0x00000004d1007c0c */ /* 0x000fe4000bf06270 */
[----:B------:R-:W-:-:S11]  /*23120*/  ISETP.GE.AND P1, PT, R218, UR4, PT ;  /* 0x00000004da007c0c */ /* 0x000fd6000bf26270 */
[CC--:B--2---:R-:W-:Y:S02]  /*23130*/  @!P0 LEA R8, P2, R209.reuse, R14.reuse, 0x1 ;  /* 0x0000000ed1088211 */ /* 0x0c4fe400078408ff */
[C---:B------:R-:W-:Y:S02]  /*23140*/  @!P1 LEA R14, P3, R218.reuse, R14, 0x1 ;  /* 0x0000000eda0e9211 */ /* 0x040fe400078608ff */
[-C--:B-1----:R-:W-:Y:S02]  /*23150*/  @!P0 LEA.HI.X R9, R209, R0.reuse, R10, 0x1, P2 ;  /* 0x00000000d1098211 */ /* 0x082fe400010f0c0a */
[----:B------:R-:W-:-:S03]  /*23160*/  @!P1 LEA.HI.X R15, R218, R0, R21, 0x1, P3 ;  /* 0x00000000da0f9211 */ /* 0x000fc600018f0c15 */
[----:B-----5:R3:W-:Y:S04]  /*23170*/  @!P0 ST.E.128 desc[UR60][R8.64], R48 ;  /* 0x0000003008008985 */ /* 0x0207e8000c101d3c */
[----:B------:R3:W-:Y:S02]  /*23180*/  @!P1 ST.E.128 desc[UR60][R14.64], R32 ;  /* 0x000000200e009985 */ /* 0x0007e4000c101d3c */
.L_x_2022:
[----:B------:R-:W-:Y:S05]  /*23190*/  BSYNC B1 ;  /* 0x0000000000017941 */ /* 0x000fea0003800000 */
.L_x_2021:
[----:B------:R-:W-:-:S03]  /*231a0*/  UMOV UR4, 0xffffffff ;  /* 0xffffffff00047882 */ /* 0x000fc60000000000 */
[----:B------:R-:W-:Y:S05]  /*231b0*/  BRA.DIV UR4, `(.L_x_2023) ;  /* 0x000000e604447947 */ /* 0x000fea000b800000 */
[----:B-1----:R1:W4:Y:S04]  /*231c0*/  SHFL.IDX PT, R0, R3, 0x1, 0x181f ;  /* 0x00381f0003007f89 */ /* 0x00232800000e0000 */
[----:B--23--:R1:W2:Y:S02]  /*231d0*/  SHFL.IDX PT, R14, R2, 0x1, 0x181f ;  /* 0x00381f00020e7f89 */ /* 0x00c2a400000e0000 */
.L_x_2339:
[----:B------:R-:W-:Y:S01]  /*231e0*/  VIADD R9, R201, 0x20 ;  /* 0x00000020c9097836 */ /* 0x000fe20000000000 */
        /* <DEDUP_REMOVED lines=8> */
[-C--:B----4-:R-:W-:Y:S02]  /*23270*/  @!P2 LEA.HI.X R9, R209, R0.reuse, R10, 0x1, P0 ;  /* 0x00000000d109a211 */ /* 0x090fe400000f0c0a */
[----:B------:R-:W-:-:S03]  /*23280*/  @!P3 LEA.HI.X R15, R218, R0, R21, 0x1, P1 ;  /* 0x00000000da0fb211 */ /* 0x000fc600008f0c15 */
[----:B-----5:R3:W-:Y:S04]  /*23290*/  @!P2 ST.E.128 desc[UR60][R8.64], R44 ;  /* 0x0000002c0800a985 */ /* 0x0207e8000c101d3c */
[----:B------:R3:W-:Y:S02]  /*232a0*/  @!P3 ST.E.128 desc[UR60][R14.64], R28 ;  /* 0x0000001c0e00b985 */ /* 0x0007e4000c101d3c */
.L_x_2025:
[----:B------:R-:W-:Y:S05]  /*232b0*/  BSYNC B1 ;  /* 0x0000000000017941 */ /* 0x000fea0003800000 */
.L_x_2024:
[----:B------:R-:W-:-:S03]  /*232c0*/  UMOV UR4, 0xffffffff ;  /* 0xffffffff00047882 */ /* 0x000fc60000000000 */
[----:B------:R-:W-:Y:S05]  /*232d0*/  BRA.DIV UR4, `(.L_x_2026) ;  /* 0x000000e604447947 */ /* 0x000fea000b800000 */
[----:B----4-:R4:W0:Y:S04]  /*232e0*/  SHFL.IDX PT, R0, R3, 0x2, 0x181f ;  /* 0x00581f0003007f89 */ /* 0x01082800000e0000 */
[----:B--23--:R4:W2:Y:S02]  /*232f0*/  SHFL.IDX PT, R14, R2, 0x2, 0x181f ;  /* 0x00581f00020e7f89 */ /* 0x00c8a400000e0000 */
.L_x_2343:
        /* <DEDUP_REMOVED lines=9> */
[-C--:B0-----:R-:W-:Y:S02]  /*23390*/  @!P2 LEA.HI.X R9, R209, R0.reuse, R10, 0x1, P0 ;  /* 0x00000000d109a211 */ /* 0x081fe400000f0c0a */
[----:B------:R-:W-:-:S03]  /*233a0*/  @!P3 LEA.HI.X R15, R218, R0, R21, 0x1, P1 ;  /* 0x00000000da0fb211 */ /* 0x000fc600008f0c15 */
[----:B-----5:R3:W-:Y:S04]  /*233b0*/  @!P2 ST.E.128 desc[UR60][R8.64], R40 ;  /* 0x000000280800a985 */ /* 0x0207e8000c101d3c */
[----:B------:R3:W-:Y:S02]  /*233c0*/  @!P3 ST.E.128 desc[UR60][R14.64], R24 ;  /* 0x000000180e00b985 */ /* 0x0007e4000c101d3c */
.L_x_2028:
[----:B------:R-:W-:Y:S05]  /*233d0*/  BSYNC B1 ;  /* 0x0000000000017941 */ /* 0x000fea0003800000 */
.L_x_2027:
[----:B------:R-:W-:-:S03]  /*233e0*/  UMOV UR4, 0xffffffff ;  /* 0xffffffff00047882 */ /* 0x000fc60000000000 */
[----:B------:R-:W-:Y:S05]  /*233f0*/  BRA.DIV UR4, `(.L_x_2029) ;  /* 0x000000e604447947 */ /* 0x000fea000b800000 */
[----:B0-----:R0:W0:Y:S04]  /*23400*/  SHFL.IDX PT, R0, R3, 0x3, 0x181f ;  /* 0x00781f0003007f89 */ /* 0x00102800000e0000 */
[----:B--23--:R2:W3:Y:S02]  /*23410*/  SHFL.IDX PT, R14, R2, 0x3, 0x181f ;  /* 0x00781f00020e7f89 */ /* 0x00c4e400000e0000 */
.L_x_2347:
[----:B01--4-:R-:W-:-:S05]  /*23420*/  VIADD R3, R201, 0x60 ;  /* 0x00000060c9037836 */ /* 0x013fca0000000000 */
[----:B------:R-:W-:-:S13]  /*23430*/  ISETP.GE.AND P0, PT, R3, R78, PT ;  /* 0x0000004e0300720c */ /* 0x000fda0003f06270 */
[----:B------:R-:W-:Y:S05]  /*23440*/  @P0 BRA `(.L_x_2030) ;  /* 0x0000001800ec0947 */ /* 0x000fea0003800000 */
[----:B------:R-:W-:Y:S02]  /*23450*/  ULDC UR4, c[0x0][0xac8] ;  /* 0x0002b20000047ab9 */ /* 0x000fe40000000800 */
[----:B------:R-:W-:-:S13]  /*23460*/  ISETP.GE.AND P1, PT, R209, UR4, PT ;  /* 0x00000004d1007c0c */ /* 0x000fda000bf26270 */
[----:B--23--:R-:W-:-:S04]  /*23470*/  @!P1 LEA R2, P0, R209, R14, 0x1 ;  /* 0x0000000ed1029211 */ /* 0x00cfc800078008ff */
[----:B------:R-:W-:Y:S02]  /*23480*/  @!P1 LEA.HI.X R3, R209, R0, R10, 0x1, P0 ;  /* 0x00000000d1039211 */ /* 0x000fe400000f0c0a */
[----:B------:R-:W-:-:S03]  /*23490*/  ISETP.GE.AND P0, PT, R218, UR4, PT ;  /* 0x00000004da007c0c */ /* 0x000fc6000bf06270 */
[----:B-----5:R0:W-:Y:S10]  /*234a0*/  @!P1 ST.E.128 desc[UR60][R2.64], R36 ;  /* 0x0000002402009985 */ /* 0x0201f4000c101d3c */
[----:B------:R-:W-:Y:S05]  /*234b0*/  @P0 BRA `(.L_x_2030) ;  /* 0x0000001800d00947 */ /* 0x000fea0003800000 */
[----:B------:R-:W-:-:S04]  /*234c0*/  LEA R14, P0, R218, R14, 0x1 ;  /* 0x0000000eda0e7211 */ /* 0x000fc800078008ff */
[----:B------:R-:W-:-:S05]  /*234d0*/  LEA.HI.X R15, R218, R0, R21, 0x1, P0 ;  /* 0x00000000da0f7211 */ /* 0x000fca00000f0c15 */
[----:B------:R1:W-:Y:S01]  /*234e0*/  ST.E.128 desc[UR60][R14.64], R4 ;  /* 0x000000040e007985 */ /* 0x0003e2000c101d3c */
[----:B------:R-:W-:Y:S05]  /*234f0*/  BRA `(.L_x_2030) ;  /* 0x0000001800c07947 */ /* 0x000fea0003800000 */
.L_x_2019:
[----:B0-----:R-:W0:Y:S01]  /*23500*/  @P2 LDC R10, c[0x0][0xbec] ;  /* 0x0002fb00ff0a2b82 */ /* 0x001e220000000800 */
[----:B------:R-:W-:Y:S01]  /*23510*/  ULDC.64 UR4, c[0x0][0xb08] ;  /* 0x0002c20000047ab9 */ /* 0x000fe20000000a00 */
[----:B------:R-:W-:Y:S01]  /*23520*/  SHF.R.S32.HI R4, RZ, 0x1f, R85 ;  /* 0x0000001fff047819 */ /* 0x000fe20000011455 */
[----:B------:R-:W-:Y:S01]  /*23530*/  IMAD R14, R14, UR4, RZ ;  /* 0x000000040e0e7c24 */ /* 0x000fe2000f8e02ff */
[----:B------:R-:W-:Y:S01]  /*23540*/  ULDC.64 UR6, c[0x0][0xb30] ;  /* 0x0002cc0000067ab9 */ /* 0x000fe20000000a00 */
[----:B------:R-:W-:-:S03]  /*23550*/  IMAD.WIDE.U32 R8, R83, UR4, RZ ;  /* 0x0000000453087c25 */ /* 0x000fc6000f8e00ff */
[----:B------:R-:W1:Y:S01]  /*23560*/  @P2 LDC R15, c[0x0][0xbf0] ;  /* 0x0002fc00ff0f2b82 */ /* 0x000e620000000800 */
[----:B------:R-:W-:Y:S01]  /*23570*/  IMAD R83, R83, UR5, R14 ;  /* 0x0000000553537c24 */ /* 0x000fe2000f8e020e */
[----:B------:R-:W-:Y:S01]  /*23580*/  ULDC.64 UR4, c[0x0][0xb38] ;  /* 0x0002ce0000047ab9 */ /* 0x000fe20000000a00 */
[----:B------:R-:W-:Y:S02]  /*23590*/  IMAD.MOV.U32 R11, RZ, RZ, R37 ;  /* 0x000000ffff0b7224 */ /* 0x000fe400078e0025 */
[----:B------:R-:W-:Y:S02]  /*235a0*/  IMAD.IADD R9, R9, 0x1, R83 ;  /* 0x0000000109097824 */ /* 0x000fe400078e0253 */
[----:B------:R-:W-:Y:S02]  /*235b0*/  VIADD R102, R199, 0x10 ;  /* 0x00000010c7667836 */ /* 0x000fe40000000000 */
[----:B------:R-:W-:-:S03]  /*235c0*/  IMAD.WIDE.U32 R8, R195, UR4, R8 ;  /* 0x00000004c3087c25 */ /* 0x000fc6000f8e0008 */
[----:B------:R-:W-:Y:S01]  /*235d0*/  SHF.R.S32.HI R103, RZ, 0x1f, R102 ;  /* 0x0000001fff677819 */ /* 0x000fe20000011466 */
[----:B------:R-:W-:Y:S01]  /*235e0*/  IMAD R9, R195, UR5, R9 ;  /* 0x00000005c3097c24 */ /* 0x000fe2000f8e0209 */
[----:B------:R-:W-:Y:S01]  /*235f0*/  ULDC.64 UR4, c[0x0][0xb40] ;  /* 0x0002d00000047ab9 */ /* 0x000fe20000000a00 */
[----:B------:R-:W-:Y:S02]  /*23600*/  VIADD R104, R199, 0x18 ;  /* 0x00000018c7687836 */ /* 0x000fe40000000000 */
[----:B------:R-:W-:Y:S02]  /*23610*/  IMAD R4, R4, UR4, RZ ;  /* 0x0000000404047c24 */ /* 0x000fe4000f8e02ff */
[----:B0-----:R-:W-:Y:S01]  /*23620*/  @P2 IMAD.HI.U32 R10, R37, R10, RZ ;  /* 0x0000000a250a2227 */ /* 0x001fe200078e00ff */
[----:B------:R-:W-:-:S03]  /*23630*/  SHF.R.S32.HI R105, RZ, 0x1f, R104 ;  /* 0x0000001fff697819 */ /* 0x000fc60000011468 */
[C---:B------:R-:W-:Y:S01]  /*23640*/  IMAD R13, R85.reuse, UR5, R4 ;  /* 0x00000005550d7c24 */ /* 0x040fe2000f8e0204 */
[----:B-1----:R-:W-:Y:S01]  /*23650*/  @P2 SHF.R.U32.HI R11, RZ, R15, R10 ;  /* 0x0000000fff0b2219 */ /* 0x002fe2000001160a */
[----:B------:R-:W-:Y:S01]  /*23660*/  IMAD.WIDE.U32 R8, R85, UR4, R8 ;  /* 0x0000000455087c25 */ /* 0x000fe2000f8e0008 */
[----:B------:R-:W-:Y:S02]  /*23670*/  ULDC.64 UR4, c[0x0][0xb48] ;  /* 0x0002d20000047ab9 */ /* 0x000fe40000000a00 */
[----:B------:R-:W-:Y:S01]  /*23680*/  SHF.R.S32.HI R4, RZ, 0x1f, R11 ;  /* 0x0000001fff047819 */ /* 0x000fe2000001140b */
[----:B------:R-:W-:Y:S02]  /*23690*/  IMAD.IADD R9, R9, 0x1, R13 ;  /* 0x0000000109097824 */ /* 0x000fe400078e020d */
[----:B------:R-:W-:Y:S02]  /*236a0*/  IMAD.MOV R13, RZ, RZ, -R11 ;  /* 0x000000ffff0d7224 */ /* 0x000fe400078e0a0b */
[----:B------:R-:W-:-:S04]  /*236b0*/  IMAD.WIDE.U32 R8, R226, UR4, R8 ;  /* 0x00000004e2087c25 */ /* 0x000fc8000f8e0008 */
[----:B------:R-:W-:Y:S02]  /*236c0*/  IMAD R13, R80, R13, R37 ;  /* 0x0000000d500d7224 */ /* 0x000fe400078e0225 */
[----:B------:R-:W-:Y:S02]  /*236d0*/  IMAD R4, R4, UR6, RZ ;  /* 0x0000000604047c24 */ /* 0x000fe4000f8e02ff */
[----:B------:R-:W-:Y:S01]  /*236e0*/  IMAD R9, R226, UR5, R9 ;  /* 0x00000005e2097c24 */ /* 0x000fe2000f8e0209 */
[----:B------:R-:W-:Y:S01]  /*236f0*/  ULDC.64 UR4, c[0x0][0xb28] ;  /* 0x0002ca0000047ab9 */ /* 0x000fe20000000a00 */
[C---:B------:R-:W-:Y:S01]  /*23700*/  IMAD R15, R11.reuse, UR7, R4 ;  /* 0x000000070b0f7c24 */ /* 0x040fe2000f8e0204 */
[----:B------:R-:W-:Y:S01]  /*23710*/  SHF.R.S32.HI R4, RZ, 0x1f, R13 ;  /* 0x0000001fff047819 */ /* 0x000fe2000001140d */
[----:B------:R-:W-:-:S04]  /*23720*/  IMAD.WIDE.U32 R8, R11, UR6, R8 ;  /* 0x000000060b087c25 */ /* 0x000fc8000f8e0008 */
[----:B------:R-:W-:Y:S02]  /*23730*/  IMAD R4, R4, UR4, RZ ;  /* 0x0000000404047c24 */ /* 0x000fe4000f8e02ff */
[----:B------:R-:W-:Y:S02]  /*23740*/  IMAD.IADD R9, R9, 0x1, R15 ;  /* 0x0000000109097824 */ /* 0x000fe400078e020f */
[----:B------:R-:W-:Y:S02]  /*23750*/  VIADD R10, R17, 0x22820 ;  /* 0x00022820110a7836 */ /* 0x000fe40000000000 */
[C---:B------:R-:W-:Y:S02]  /*23760*/  IMAD R11, R13.reuse, UR5, R4 ;  /* 0x000000050d0b7c24 */ /* 0x040fe4000f8e0204 */
[----:B------:R-:W-:Y:S01]  /*23770*/  IMAD.WIDE.U32 R8, R13, UR4, R8 ;  /* 0x000000040d087c25 */ /* 0x000fe2000f8e0008 */
[----:B------:R-:W-:Y:S01]  /*23780*/  ULDC.64 UR4, c[0x0][0xb00] ;  /* 0x0002c00000047ab9 */ /* 0x000fe20000000a00 */
[----:B------:R-:W-:-:S02]  /*23790*/  PRMT R10, RZ, 0x654, R10 ;  /* 0x00000654ff0a7816 */ /* 0x000fc4000000000a */
[----:B------:R-:W-:Y:S01]  /*237a0*/  IMAD.IADD R9, R9, 0x1, R11 ;  /* 0x0000000109097824 */ /* 0x000fe200078e020b */
[C---:B------:R-:W-:Y:S01]  /*237b0*/  LEA R4, P0, R8.reuse, UR4, 0x2 ;  /* 0x0000000408047c11 */ /* 0x040fe2000f8010ff */
[C---:B------:R-:W-:Y:S01]  /*237c0*/  VIADD R100, R199.reuse, 0x20 ;  /* 0x00000020c7647836 */ /* 0x040fe20000000000 */
[----:B------:R-:W-:Y:S01]  /*237d0*/  UMOV UR4, 0xffffffff ;  /* 0xffffffff00047882 */ /* 0x000fe20000000000 */
[C---:B------:R-:W-:Y:S01]  /*237e0*/  VIADD R99, R199.reuse, 0x28 ;  /* 0x00000028c7637836 */ /* 0x040fe20000000000 */
[----:B------:R0:W-:Y:S01]  /*237f0*/  SYNCS.ARRIVE.TRANS64.RED.A1T0 RZ, [R10+URZ], RZ ;  /* 0x000000ff0aff79a7 */ /* 0x0001e2000810043f */
[C---:B------:R-:W-:Y:S01]  /*23800*/  VIADD R89, R199.reuse, 0x30 ;  /* 0x00000030c7597836 */ /* 0x040fe20000000000 */
[----:B------:R-:W-:Y:S01]  /*23810*/  LEA.HI.X R8, R8, UR5, R9, 0x2, P0 ;  /* 0x0000000508087c11 */ /* 0x000fe200080f1409 */
        /* <DEDUP_REMOVED lines=19> */
[----:B------:R-:W-:-:S02]  /*23950*/  SHF.R.S32.HI R34, RZ, 0x1f, R33 ;  /* 0x0000001fff227819 */ /* 0x000fc40000011421 */
[----:B------:R-:W-:Y:S02]  /*23960*/  SHF.R.S32.HI R32, RZ, 0x1f, R30 ;  /* 0x0000001fff207819 */ /* 0x000fe4000001141e */
[----:B------:R-:W-:Y:S02]  /*23970*/  SHF.R.S32.HI R107, RZ, 0x1f, R106 ;  /* 0x0000001fff6b7819 */ /* 0x000fe4000001146a */
[----:B------:R-:W-:Y:S01]  /*23980*/  SHF.R.S32.HI R80, RZ, 0x1f, R83 ;  /* 0x0000001fff507819 */ /* 0x000fe20000011453 */
[----:B0-----:R-:W-:Y:S06]  /*23990*/  BRA.DIV UR4, `(.L_x_2031) ;  /* 0x000000e204247947 */ /* 0x001fec000b800000 */
[----:B------:R0:W1:Y:S04]  /*239a0*/  SHFL.IDX PT, R9, R8, RZ, 0x1c1f ;  /* 0x001c1fff08097589 */ /* 0x00006800000e0000 */
[----:B------:R0:W2:Y:S02]  /*239b0*/  SHFL.IDX PT, R14, R4, RZ, 0x1c1f ;  /* 0x001c1fff040e7589 */ /* 0x0000a400000e0000 */
.L_x_2350:
[----:B------:R-:W-:Y:S01]  /*239c0*/  ISETP.GE.AND P0, PT, R25, R78, PT ;  /* 0x0000004e1900720c */ /* 0x000fe20003f06270 */
[----:B------:R-:W-:-:S12]  /*239d0*/  BSSY B1, `(.L_x_2032) ;  /* 0x0000054000017945 */ /* 0x000fd80003800000 */
[----:B------:R-:W-:Y:S05]  /*239e0*/  @P0 BRA `(.L_x_2033) ;  /* 0x0000000400480947 */ /* 0x000fea0003800000 */
[----:B------:R-:W-:Y:S02]  /*239f0*/  ULDC UR4, c[0x0][0xac8] ;  /* 0x0002b20000047ab9 */ /* 0x000fe40000000800 */
[----:B------:R-:W-:Y:S02]  /*23a00*/  ISETP.GE.AND P0, PT, R199, UR4, PT ;  /* 0x00000004c7007c0c */ /* 0x000fe4000bf06270 */
[----:B------:R-:W-:Y:S02]  /*23a10*/  ISETP.GE.AND P3, PT, R106, UR4, PT ;  /* 0x000000046a007c0c */ /* 0x000fe4000bf66270 */
[----:B------:R-:W-:Y:S02]  /*23a20*/  ISETP.GE.AND P2, PT, R102, UR4, PT ;  /* 0x0000000466007c0c */ /* 0x000fe4000bf46270 */
[----:B------:R-:W-:-:S07]  /*23a30*/  ISETP.GE.AND P1, PT, R104, UR4, PT ;  /* 0x0000000468007c0c */ /* 0x000fce000bf26270 */
[----:B-1----:R-:W-:Y:S02]  /*23a40*/  @!P0 IMAD.MOV.U32 R15, RZ, RZ, R9 ;  /* 0x000000ffff0f8224 */ /* 0x002fe400078e0009 */
[----:B------:R-:W-:Y:S01]  /*23a50*/  @!P0 IMAD.MOV.U32 R24, RZ, RZ, R90 ;  /* 0x000000ffff188224 */ /* 0x000fe200078e005a */
[-C--:B--2---:R-:W-:Y:S01]  /*23a60*/  @!P3 LEA R10, P4, R106, R14.reuse, 0x2 ;  /* 0x0000000e6a0ab211 */ /* 0x084fe200078810ff */
[----:B------:R-:W-:Y:S02]  /*23a70*/  @!P0 IMAD.WIDE R12, R199, 0x4, R14 ;  /* 0x00000004c70c8825 */ /* 0x000fe400078e020e */
[-C--:B------:R-:W-:Y:S02]  /*23a80*/  @!P1 LEA R28, P5, R104, R14.reuse, 0x2 ;  /* 0x0000000e681c9211 */ /* 0x080fe400078a10ff */
[----:B------:R-:W-:Y:S01]  /*23a90*/  @!P0 IMAD.MOV.U32 R25, RZ, RZ, R3 ;  /* 0x000000ffff198224 */ /* 0x000fe200078e0003 */
[----:B------:R-:W-:Y:S01]  /*23aa0*/  @!P3 LEA.HI.X R11, R106, R9, R107, 0x2, P4 ;  /* 0x000000096a0bb211 */ /* 0x000fe200020f146b */
[----:B------:R-:W-:Y:S01]  /*23ab0*/  @!P2 IMAD.MOV.U32 R95, RZ, RZ, R119 ;  /* 0x000000ffff5fa224 */ /* 0x000fe200078e0077 */
[----:B------:R-:W-:Y:S01]  /*23ac0*/  @!P2 LEA R26, P4, R102, R14, 0x2 ;  /* 0x0000000e661aa211 */ /* 0x000fe200078810ff */
[----:B------:R-:W-:Y:S01]  /*23ad0*/  @!P1 IMAD.MOV.U32 R97, RZ, RZ, R121 ;  /* 0x000000ffff619224 */ /* 0x000fe200078e0079 */
[----:B------:R1:W-:Y:S01]  /*23ae0*/  @!P0 ST.E.64 desc[UR60][R12.64], R24 ;  /* 0x000000180c008985 */ /* 0x0003e2000c101b3c */
[----:B------:R-:W-:-:S02]  /*23af0*/  ISETP.GE.AND P0, PT, R100, UR4, PT ;  /* 0x0000000464007c0c */ /* 0x000fc4000bf06270 */
[-C--:B------:R-:W-:Y:S02]  /*23b00*/  @!P2 LEA.HI.X R27, R102, R9.reuse, R103, 0x2, P4 ;  /* 0x00000009661ba211 */ /* 0x080fe400020f1467 */
[----:B------:R-:W-:Y:S01]  /*23b10*/  @!P1 LEA.HI.X R29, R104, R9, R105, 0x2, P5 ;  /* 0x00000009681d9211 */ /* 0x000fe200028f1469 */
[----:B-1----:R-:W-:-:S08]  /*23b20*/  @!P3 IMAD.MOV.U32 R12, RZ, RZ, R92 ;  /* 0x000000ffff0cb224 */ /* 0x002fd000078e005c */
[C---:B------:R-:W-:Y:S01]  /*23b30*/  @!P0 LEA R24, P4, R100.reuse, R14, 0x2 ;  /* 0x0000000e64188211 */ /* 0x040fe200078810ff */
[----:B------:R-:W-:Y:S02]  /*23b40*/  @!P3 IMAD.MOV.U32 R13, RZ, RZ, R5 ;  /* 0x000000ffff0db224 */ /* 0x000fe400078e0005 */
[----:B------:R-:W-:Y:S01]  /*23b50*/  @!P0 IMAD.MOV.U32 R124, RZ, RZ, R0 ;  /* 0x000000ffff7c8224 */ /* 0x000fe200078e0000 */
[----:B------:R-:W-:Y:S02]  /*23b60*/  @!P0 LEA.HI.X R25, R100, R9, R101, 0x2, P4 ;  /* 0x0000000964198211 */ /* 0x000fe400020f1465 */
[----:B------:R1:W-:Y:S01]  /*23b70*/  @!P3 ST.E.64 desc[UR60][R10.64], R12 ;  /* 0x0000000c0a00b985 */ /* 0x0003e2000c101b3c */
[----:B------:R-:W-:-:S03]  /*23b80*/  ISETP.GE.AND P3, PT, R99, UR4, PT ;  /* 0x0000000463007c0c */ /* 0x000fc6000bf66270 */
[----:B------:R-:W-:Y:S01]  /*23b90*/  @!P2 ST.E.64 desc[UR60][R26.64], R94 ;  /* 0x0000005e1a00a985 */ /* 0x000fe2000c101b3c */
[----:B------:R-:W-:-:S03]  /*23ba0*/  ISETP.GE.AND P2, PT, R89, UR4, PT ;  /* 0x0000000459007c0c */ /* 0x000fc6000bf46270 */
[----:B------:R-:W-:Y:S01]  /*23bb0*/  @!P1 ST.E.64 desc[UR60][R28.64], R96 ;  /* 0x000000601c009985 */ /* 0x000fe2000c101b3c */
[----:B------:R-:W-:-:S03]  /*23bc0*/  ISETP.GE.AND P1, PT, R87, UR4, PT ;  /* 0x0000000457007c0c */ /* 0x000fc6000bf26270 */
[----:B------:R2:W-:Y:S01]  /*23bd0*/  @!P0 ST.E.64 desc[UR60][R24.64], R124 ;  /* 0x0000007c18008985 */ /* 0x0005e2000c101b3c */
[----:B------:R-:W-:Y:S02]  /*23be0*/  ISETP.GE.AND P0, PT, R85, UR4, PT ;  /* 0x0000000455007c0c */ /* 0x000fe4000bf06270 */
[----:B-1----:R-:W-:-:S04]  /*23bf0*/  @!P3 LEA R10, P5, R99, R14, 0x2 ;  /* 0x0000000e630ab211 */ /* 0x002fc800078a10ff */
[----:B------:R-:W-:-:S03]  /*23c00*/  @!P3 LEA.HI.X R11, R99, R9, R88, 0x2, P5 ;  /* 0x00000009630bb211 */ /* 0x000fc600028f1458 */
[-C--:B------:R-:W-:Y:S01]  /*23c10*/  @!P1 LEA R12, P4, R87, R14.reuse, 0x2 ;  /* 0x0000000e570c9211 */ /* 0x080fe200078810ff */
[----:B--2---:R-:W-:Y:S01]  /*23c20*/  @!P3 IMAD.MOV.U32 R24, RZ, RZ, R6 ;  /* 0x000000ffff18b224 */ /* 0x004fe200078e0006 */
[-C--:B------:R-:W-:Y:S01]  /*23c30*/  @!P2 LEA R6, P5, R89, R14.reuse, 0x2 ;  /* 0x0000000e5906a211 */ /* 0x080fe200078a10ff */
[----:B------:R-:W-:Y:S01]  /*23c40*/  @!P3 IMAD.MOV.U32 R25, RZ, RZ, R7 ;  /* 0x000000ffff19b224 */ /* 0x000fe200078e0007 */
[-C--:B------:R-:W-:Y:S02]  /*23c50*/  @!P1 LEA.HI.X R13, R87, R9.reuse, R86, 0x2, P4 ;  /* 0x00000009570d9211 */ /* 0x080fe400020f1456 */
[-C--:B------:R-:W-:Y:S02]  /*23c60*/  @!P2 LEA.HI.X R7, R89, R9.reuse, R98, 0x2, P5 ;  /* 0x000000095907a211 */ /* 0x080fe400028f1462 */
[----:B------:R1:W-:Y:S01]  /*23c70*/  @!P3 ST.E.64 desc[UR60][R10.64], R24 ;  /* 0x000000180a00b985 */ /* 0x0003e2000c101b3c */
[----:B------:R-:W-:Y:S02]  /*23c80*/  ISETP.GE.AND P3, PT, R83, UR4, PT ;  /* 0x0000000453007c0c */ /* 0x000fe4000bf66270 */
[----:B------:R-:W-:Y:S01]  /*23c90*/  ISETP.GE.AND P5, PT, R63, UR4, PT ;  /* 0x000000043f007c0c */ /* 0x000fe2000bfa6270 */
[----:B------:R2:W-:Y:S10]  /*23ca0*/  @!P2 ST.E.64 desc[UR60][R6.64], R20 ;  /* 0x000000140600a985 */ /* 0x0005f4000c101b3c */
[-C--:B-1----:R-:W-:Y:S01]  /*23cb0*/  @!P3 LEA R10, P4, R83, R14.reuse, 0x2 ;  /* 0x0000000e530ab211 */ /* 0x082fe200078810ff */
[----:B--2---:R-:W-:Y:S01]  /*23cc0*/  @!P1 IMAD.MOV.U32 R6, RZ, RZ, R2 ;  /* 0x000000ffff069224 */ /* 0x004fe200078e0002 */
[----:B------:R-:W-:Y:S01]  /*23cd0*/  @!P0 LEA R2, P2, R85, R14, 0x2 ;  /* 0x0000000e55028211 */ /* 0x000fe200078410ff */
[----:B------:R-:W-:Y:S01]  /*23ce0*/  @!P1 IMAD.MOV.U32 R7, RZ, RZ, R41 ;  /* 0x000000ffff079224 */ /* 0x000fe200078e0029 */
[-C--:B------:R-:W-:Y:S01]  /*23cf0*/  @!P3 LEA.HI.X R11, R83, R9.reuse, R80, 0x2, P4 ;  /* 0x00000009530bb211 */ /* 0x080fe200020f1450 */
[----:B------:R-:W-:Y:S01]  /*23d00*/  @!P5 IMAD.MOV.U32 R41, RZ, RZ, R47 ;  /* 0x000000ffff29d224 */ /* 0x000fe200078e002f */
[----:B------:R-:W-:-:S02]  /*23d10*/  @!P0 LEA.HI.X R3, R85, R9, R84, 0x2, P2 ;  /* 0x0000000955038211 */ /* 0x000fc400010f1454 */
[----:B------:R1:W-:Y:S01]  /*23d20*/  @!P1 ST.E.64 desc[UR60][R12.64], R6 ;  /* 0x000000060c009985 */ /* 0x0003e2000c101b3c */
[----:B------:R-:W-:Y:S02]  /*23d30*/  ISETP.GE.AND P1, PT, R39, UR4, PT ;  /* 0x0000000427007c0c */ /* 0x000fe4000bf26270 */
[-C--:B------:R-:W-:Y:S01]  /*23d40*/  @!P5 LEA R24, P2, R63, R14.reuse, 0x2 ;  /* 0x0000000e3f18d211 */ /* 0x080fe200078410ff */
[----:B------:R2:W-:Y:S01]  /*23d50*/  @!P0 ST.E.64 desc[UR60][R2.64], R42 ;  /* 0x0000002a02008985 */ /* 0x0005e2000c101b3c */
[----:B------:R-:W-:Y:S02]  /*23d60*/  ISETP.GE.AND P0, PT, R37, UR4, PT ;  /* 0x0000000425007c0c */ /* 0x000fe4000bf06270 */
[----:B------:R-:W-:Y:S01]  /*23d70*/  @!P5 LEA.HI.X R25, R63, R9, R62, 0x2, P2 ;  /* 0x000000093f19d211 */ /* 0x000fe200010f143e */
[----:B------:R3:W-:Y:S01]  /*23d80*/  @!P3 ST.E.64 desc[UR60][R10.64], R44 ;  /* 0x0000002c0a00b985 */ /* 0x0007e2000c101b3c */
[----:B------:R-:W-:Y:S02]  /*23d90*/  ISETP.GE.AND P3, PT, R35, UR4, PT ;  /* 0x0000000423007c0c */ /* 0x000fe4000bf66270 */
[----:B------:R-:W-:Y:S01]  /*23da0*/  ISETP.GE.AND P4, PT, R30, UR4, PT ;  /* 0x000000041e007c0c */ /* 0x000fe2000bf86270 */
[----:B------:R4:W-:Y:S01]  /*23db0*/  @!P5 ST.E.64 desc[UR60][R24.64], R40 ;  /* 0x000000281800d985 */ /* 0x0009e2000c101b3c */
[----:B------:R-:W-:Y:S01]  /*23dc0*/  ISETP.GE.AND P5, PT, R33, UR4, PT ;  /* 0x0000000421007c0c */ /* 0x000fe2000bfa6270 */
[----:B------:R-:W-:Y:S01]  /*23dd0*/  @!P1 IMAD.MOV.U32 R47, RZ, RZ, R49 ;  /* 0x000000ffff2f9224 */ /* 0x000fe200078e0031 */
[----:B-1----:R-:W-:-:S03]  /*23de0*/  @!P1 LEA R6, P2, R39, R14, 0x2 ;  /* 0x0000000e27069211 */ /* 0x002fc600078410ff */
[----:B------:R-:W-:Y:S01]  /*23df0*/  @!P0 IMAD.MOV.U32 R49, RZ, RZ, R51 ;  /* 0x000000ffff318224 */ /* 0x000fe200078e0033 */
[-C--:B------:R-:W-:Y:S02]  /*23e00*/  @!P1 LEA.HI.X R7, R39, R9.reuse, R82, 0x2, P2 ;  /* 0x0000000927079211 */ /* 0x080fe400010f1452 */
[CC--:B--2---:R-:W-:Y:S01]  /*23e10*/  @!P0 LEA R2, P2, R37.reuse, R14.reuse, 0x2 ;  /* 0x0000000e25028211 */ /* 0x0c4fe200078410ff */
[----:B------:R-:W-:Y:S02]  /*23e20*/  @!P3 IMAD.MOV.U32 R111, RZ, RZ, R53 ;  /* 0x000000ffff6fb224 */ /* 0x000fe400078e0035 */
[----:B------:R4:W-:Y:S01]  /*23e30*/  @!P1 ST.E.64 desc[UR60][R6.64], R46 ;  /* 0x0000002e06009985 */ /* 0x0009e2000c101b3c */
[----:B------:R-:W-:Y:S01]  /*23e40*/  @!P0 LEA.HI.X R3, R37, R9, R38, 0x2, P2 ;  /* 0x0000000925038211 */ /* 0x000fe200010f1426 */
[----:B------:R-:W-:Y:S01]  /*23e50*/  @!P5 IMAD.MOV.U32 R90, RZ, RZ, R112 ;  /* 0x000000ffff5ad224 */ /* 0x000fe200078e0070 */
[----:B---3--:R-:W-:Y:S01]  /*23e60*/  @!P3 LEA R10, P1, R35, R14, 0x2 ;  /* 0x0000000e230ab211 */ /* 0x008fe200078210ff */
[----:B------:R-:W-:-:S02]  /*23e70*/  @!P4 IMAD.MOV.U32 R115, RZ, RZ, R109 ;  /* 0x000000ffff73c224 */ /* 0x000fc400078e006d */
[----:B------:R4:W-:Y:S01]  /*23e80*/  @!P0 ST.E.64 desc[UR60][R2.64], R48 ;  /* 0x0000003002008985 */ /* 0x0009e2000c101b3c */
[-C--:B------:R-:W-:Y:S02]  /*23e90*/  @!P5 LEA R12, P0, R33, R14.reuse, 0x2 ;  /* 0x0000000e210cd211 */ /* 0x080fe400078010ff */
[C---:B------:R-:W-:Y:S02]  /*23ea0*/  @!P4 LEA R14, P2, R30.reuse, R14, 0x2 ;  /* 0x0000000e1e0ec211 */ /* 0x040fe400078410ff */
[-C--:B------:R-:W-:Y:S02]  /*23eb0*/  @!P3 LEA.HI.X R11, R35, R9.reuse, R36, 0x2, P1 ;  /* 0x00000009230bb211 */ /* 0x080fe400008f1424 */
[-C--:B------:R-:W-:Y:S02]  /*23ec0*/  @!P5 LEA.HI.X R13, R33, R9.reuse, R34, 0x2, P0 ;  /* 0x00000009210dd211 */ /* 0x080fe400000f1422 */
[----:B------:R-:W-:Y:S01]  /*23ed0*/  @!P4 LEA.HI.X R15, R30, R9, R32, 0x2, P2 ;  /* 0x000000091e0fc211 */ /* 0x000fe200010f1420 */
[----:B------:R4:W-:Y:S04]  /*23ee0*/  @!P3 ST.E.64 desc[UR60][R10.64], R110 ;  /* 0x0000006e0a00b985 */ /* 0x0009e8000c101b3c */
[----:B------:R4:W-:Y:S04]  /*23ef0*/  @!P5 ST.E.64 desc[UR60][R12.64], R90 ;  /* 0x0000005a0c00d985 */ /* 0x0009e8000c101b3c */
[----:B------:R4:W-:Y:S02]  /*23f00*/  @!P4 ST.E.64 desc[UR60][R14.64], R114 ;  /* 0x000000720e00c985 */ /* 0x0009e4000c101b3c */
.L_x_2033:
[----:B------:R-:W-:Y:S05]  /*23f10*/  BSYNC B1 ;  /* 0x0000000000017941 */ /* 0x000fea0003800000 */
.L_x_2032:
[----:B------:R-:W-:-:S03]  /*23f20*/  UMOV UR4, 0xffffffff ;  /* 0xffffffff00047882 */ /* 0x000fc60000000000 */
[----:B------:R-:W-:Y:S05]  /*23f30*/  BRA.DIV UR4, `(.L_x_2034) ;  /* 0x000000da04f07947 */ /* 0x000fea000b800000 */
[----:B----4-:R3:W4:Y:S04]  /*23f40*/  SHFL.IDX PT, R3, R8, 0x1, 0x1c1f ;  /* 0x003c1f0008037f89 */ /* 0x01072800000e0000 */
[----:B--2---:R3:W2:Y:S02]  /*23f50*/  SHFL.IDX PT, R14, R4, 0x1, 0x1c1f ;  /* 0x003c1f00040e7f89 */ /* 0x0046a400000e0000 */
.L_x_2354:
[----:B------:R-:W-:-:S13]  /*23f60*/  ISETP.GE.AND P0, PT, R31, R78, PT ;  /* 0x0000004e1f00720c */ /* 0x000fda0003f06270 */
[----:B------:R-:W-:Y:S05]  /*23f70*/  @P0 BRA `(.L_x_2030) ;  /* 0x0000001000200947 */ /* 0x000fea0003800000 */
[----:B------:R-:W-:Y:S02]  /*23f80*/  ULDC UR4, c[0x0][0xac8] ;  /* 0x0002b20000047ab9 */ /* 0x000fe40000000800 */
[----:B------:R-:W-:Y:S02]  /*23f90*/  ISETP.GE.AND P2, PT, R106, UR4, PT ;  /* 0x000000046a007c0c */ /* 0x000fe4000bf46270 */
[----:B------:R-:W-:Y:S02]  /*23fa0*/  ISETP.GE.AND P1, PT, R102, UR4, PT ;  /* 0x0000000466007c0c */ /* 0x000fe4000bf26270 */
[----:B------:R-:W-:Y:S02]  /*23fb0*/  ISETP.GE.AND P0, PT, R104, UR4, PT ;  /* 0x0000000468007c0c */ /* 0x000fe4000bf06270 */
[----:B------:R-:W-:Y:S02]  /*23fc0*/  ISETP.GE.AND P3, PT, R199, UR4, PT ;  /* 0x00000004c7007c0c */ /* 0x000fe4000bf66270 */
[----:B------:R-:W-:-:S05]  /*23fd0*/  ISETP.GE.AND P5, PT, R100, UR4, PT ;  /* 0x0000000464007c0c */ /* 0x000fca000bfa6270 */
[----:B--2---:R-:W-:Y:S01]  /*23fe0*/  @!P2 LEA R6, P4, R106, R14, 0x2 ;  /* 0x0000000e6a06a211 */ /* 0x004fe200078810ff */
[----:B------:R-:W-:-:S03]  /*23ff0*/  @!P2 IMAD.MOV.U32 R53, RZ, RZ, R113 ;  /* 0x000000ffff35a224 */ /* 0x000fc600078e0071 */
[-C--:B----4-:R-:W-:Y:S02]  /*24000*/  @!P2 LEA.HI.X R7, R106, R3.reuse, R107, 0x2, P4 ;  /* 0x000000036a07a211 */ /* 0x090fe400020f146b */
[CC--:B0--3--:R-:W-:Y:S01]  /*24010*/  @!P1 LEA R8, P4, R102.reuse, R14.reuse, 0x2 ;  /* 0x0000000e66089211 */ /* 0x0c9fe200078810ff */
[----:B------:R-:W-:Y:S02]  /*24020*/  @!P3 IMAD.MOV.U32 R2, RZ, RZ, R14 ;  /* 0x000000ffff02b224 */ /* 0x000fe400078e000e */
[----:B------:R-:W-:Y:S01]  /*24030*/  @!P3 IMAD.MOV.U32 R51, RZ, RZ, R93 ;  /* 0x000000ffff33b224 */ /* 0x000fe200078e005d */
[----:B-1----:R-:W-:Y:S01]  /*24040*/  @!P1 LEA.HI.X R9, R102, R3, R103, 0x2, P4 ;  /* 0x0000000366099211 */ /* 0x002fe200020f1467 */
[----:B------:R-:W-:Y:S01]  /*24050*/  @!P3 IMAD.WIDE R4, R199, 0x4, R2 ;  /* 0x00000004c704b825 */ /* 0x000fe200078e0202 */
[----:B------:R-:W-:-:S04]  /*24060*/  @!P0 LEA R10, P4, R104, R14, 0x2 ;  /* 0x0000000e680a8211 */ /* 0x000fc800078810ff */
[-C--:B------:R-:W-:Y:S01]  /*24070*/  @!P0 LEA.HI.X R11, R104, R3.reuse, R105, 0x2, P4 ;  /* 0x00000003680b8211 */ /* 0x080fe200020f1469 */
[----:B------:R-:W-:Y:S01]  /*24080*/  @!P3 ST.E.64 desc[UR60][R4.64], R50 ;  /* 0x000000320400b985 */ /* 0x000fe2000c101b3c */
[C---:B------:R-:W-:Y:S02]  /*24090*/  @!P5 LEA R12, P4, R100.reuse, R14, 0x2 ;  /* 0x0000000e640cd211 */ /* 0x040fe400078810ff */
[----:B------:R-:W-:Y:S01]  /*240a0*/  ISETP.GE.AND P3, PT, R89, UR4, PT ;  /* 0x0000000459007c0c */ /* 0x000fe2000bf66270 */
[----:B------:R0:W-:Y:S01]  /*240b0*/  @!P2 ST.E.64 desc[UR60][R6.64], R52 ;  /* 0x000000340600a985 */ /* 0x0001e2000c101b3c */
[----:B------:R-:W-:Y:S02]  /*240c0*/  @!P5 LEA.HI.X R13, R100, R3, R101, 0x2, P4 ;  /* 0x00000003640dd211 */ /* 0x000fe400020f1465 */
[----:B------:R-:W-:Y:S01]  /*240d0*/  ISETP.GE.AND P4, PT, R99, UR4, PT ;  /* 0x0000000463007c0c */ /* 0x000fe2000bf86270 */
[----:B------:R1:W-:Y:S01]  /*240e0*/  @!P1 ST.E.64 desc[UR60][R8.64], R56 ;  /* 0x0000003808009985 */ /* 0x0003e2000c101b3c */
[----:B------:R-:W-:-:S02]  /*240f0*/  ISETP.GE.AND P2, PT, R87, UR4, PT ;  /* 0x0000000457007c0c */ /* 0x000fc4000bf46270 */
[----:B------:R-:W-:Y:S01]  /*24100*/  ISETP.GE.AND P1, PT, R85, UR4, PT ;  /* 0x0000000455007c0c */ /* 0x000fe2000bf26270 */
[----:B------:R2:W-:Y:S04]  /*24110*/  @!P0 ST.E.64 desc[UR60][R10.64], R58 ;  /* 0x0000003a0a008985 */ /* 0x0005e8000c101b3c */
[----:B------:R-:W-:Y:S01]  /*24120*/  @!P5 ST.E.64 desc[UR60][R12.64], R54 ;  /* 0x000000360c00d985 */ /* 0x000fe2000c101b3c */
[----:B0-----:R-:W-:-:S03]  /*24130*/  @!P3 LEA R6, P5, R89, R14, 0x2 ;  /* 0x0000000e5906b211 */ /* 0x001fc600078a10ff */
[-C--:B------:R-:W-:Y:S02]  /*24140*/  @!P4 LEA R4, P0, R99, R14.reuse, 0x2 ;  /* 0x0000000e6304c211 */ /* 0x080fe400078010ff */
[-C--:B------:R-:W-:Y:S02]  /*24150*/  @!P3 LEA.HI.X R7, R89, R3.reuse, R98, 0x2, P5 ;  /* 0x000000035907b211 */ /* 0x080fe400028f1462 */
[----:B------:R-:W-:Y:S02]  /*24160*/  @!P4 LEA.HI.X R5, R99, R3, R88, 0x2, P0 ;  /* 0x000000036305c211 */ /* 0x000fe400000f1458 */
[----:B------:R-:W-:Y:S02]  /*24170*/  ISETP.GE.AND P0, PT, R83, UR4, PT ;  /* 0x0000000453007c0c */ /* 0x000fe4000bf06270 */
[----:B-1----:R-:W-:Y:S01]  /*24180*/  @!P2 LEA R8, P5, R87, R14, 0x2 ;  /* 0x0000000e5708a211 */ /* 0x002fe200078a10ff */
[----:B------:R0:W-:Y:S01]  /*24190*/  @!P4 ST.E.64 desc[UR60][R4.64], R60 ;  /* 0x0000003c0400c985 */ /* 0x0001e2000c101b3c */
[----:B------:R-:W-:-:S02]  /*241a0*/  ISETP.GE.AND P4, PT, R63, UR4, PT ;  /* 0x000000043f007c0c */ /* 0x000fc4000bf86270 */
[-C--:B------:R-:W-:Y:S01]  /*241b0*/  @!P2 LEA.HI.X R9, R87, R3.reuse, R86, 0x2, P5 ;  /* 0x000000035709a211 */ /* 0x080fe200028f1456 */
[----:B------:R1:W-:Y:S01]  /*241c0*/  @!P3 ST.E.64 desc[UR60][R6.64], R64 ;  /* 0x000000400600b985 */ /* 0x0003e2000c101b3c */
[-C--:B--2---:R-:W-:Y:S02]  /*241d0*/  @!P1 LEA R10, P5, R85, R14.reuse, 0x2 ;  /* 0x0000000e550a9211 */ /* 0x084fe400078a10ff */
[----:B------:R-:W-:Y:S01]  /*241e0*/  ISETP.GE.AND P3, PT, R39, UR4, PT ;  /* 0x0000000427007c0c */ /* 0x000fe2000bf66270 */
[----:B------:R2:W-:Y:S01]  /*241f0*/  @!P2 ST.E.64 desc[UR60][R8.64], R66 ;  /* 0x000000420800a985 */ /* 0x0005e2000c101b3c */
[-C--:B------:R-:W-:Y:S02]  /*24200*/  @!P1 LEA.HI.X R11, R85, R3.reuse, R84, 0x2, P5 ;  /* 0x00000003550b9211 */ /* 0x080fe400028f1454 */
[----:B------:R-:W-:Y:S02]  /*24210*/  @!P0 LEA R20, P5, R83, R14, 0x2 ;  /* 0x0000000e53148211 */ /* 0x000fe400078a10ff */
[----:B------:R-:W-:Y:S01]  /*24220*/  ISETP.GE.AND P2, PT, R37, UR4, PT ;  /* 0x0000000425007c0c */ /* 0x000fe2000bf46270 */
[----:B------:R3:W-:Y:S01]  /*24230*/  @!P1 ST.E.64 desc[UR60][R10.64], R68 ;  /* 0x000000440a009985 */ /* 0x0007e2000c101b3c */
[----:B------:R-:W-:-:S02]  /*24240*/  @!P0 LEA.HI.X R21, R83, R3, R80, 0x2, P5 ;  /* 0x0000000353158211 */ /* 0x000fc400028f1450 */
[----:B------:R-:W-:Y:S02]  /*24250*/  ISETP.GE.AND P1, PT, R35, UR4, PT ;  /* 0x0000000423007c0c */ /* 0x000fe4000bf26270 */
[-C--:B0-----:R-:W-:Y:S01]  /*24260*/  @!P4 LEA R4, P5, R63, R14.reuse, 0x2 ;  /* 0x0000000e3f04c211 */ /* 0x081fe200078a10ff */
[----:B------:R0:W-:Y:S01]  /*24270*/  @!P0 ST.E.64 desc[UR60][R20.64], R70 ;  /* 0x0000004614008985 */ /* 0x0001e2000c101b3c */
[-C--:B-1----:R-:W-:Y:S02]  /*24280*/  @!P3 LEA R6, P0, R39, R14.reuse, 0x2 ;  /* 0x0000000e2706b211 */ /* 0x082fe400078010ff */
[-C--:B------:R-:W-:Y:S02]  /*24290*/  @!P4 LEA.HI.X R5, R63, R3.reuse, R62, 0x2, P5 ;  /* 0x000000033f05c211 */ /* 0x080fe400028f143e */
[----:B------:R-:W-:Y:S01]  /*242a0*/  ISETP.GE.AND P5, PT, R33, UR4, PT ;  /* 0x0000000421007c0c */ /* 0x000fe2000bfa6270 */
[----:B------:R-:W-:Y:S01]  /*242b0*/  @!P2 IMAD.MOV.U32 R117, RZ, RZ, R79 ;  /* 0x000000ffff75a224 */ /* 0x000fe200078e004f */
[----:B------:R-:W-:Y:S01]  /*242c0*/  @!P3 LEA.HI.X R7, R39, R3, R82, 0x2, P0 ;  /* 0x000000032707b211 */ /* 0x000fe200000f1452 */
[----:B------:R0:W-:Y:S01]  /*242d0*/  @!P4 ST.E.64 desc[UR60][R4.64], R72 ;  /* 0x000000480400c985 */ /* 0x0001e2000c101b3c */
[----:B--2---:R-:W-:Y:S01]  /*242e0*/  @!P2 LEA R8, P0, R37, R14, 0x2 ;  /* 0x0000000e2508a211 */ /* 0x004fe200078010ff */
[----:B------:R-:W-:-:S02]  /*242f0*/  @!P1 IMAD.MOV.U32 R109, RZ, RZ, R81 ;  /* 0x000000ffff6d9224 */ /* 0x000fc400078e0051 */
[----:B------:R0:W-:Y:S01]  /*24300*/  @!P3 ST.E.64 desc[UR60][R6.64], R122 ;  /* 0x0000007a0600b985 */ /* 0x0001e2000c101b3c */
[----:B------:R-:W-:Y:S02]  /*24310*/  @!P2 LEA.HI.X R9, R37, R3, R38, 0x2, P0 ;  /* 0x000000032509a211 */ /* 0x000fe400000f1426 */
[----:B---3--:R-:W-:-:S03]  /*24320*/  @!P1 LEA R10, P0, R35, R14, 0x2 ;  /* 0x0000000e230a9211 */ /* 0x008fc600078010ff */
[----:B------:R0:W-:Y:S01]  /*24330*/  @!P2 ST.E.64 desc[UR60][R8.64], R116 ;  /* 0x000000740800a985 */ /* 0x0001e2000c101b3c */
[----:B------:R-:W-:Y:S02]  /*24340*/  @!P1 LEA.HI.X R11, R35, R3, R36, 0x2, P0 ;  /* 0x00000003230b9211 */ /* 0x000fe400000f1424 */
[----:B------:R-:W-:-:S03]  /*24350*/  @!P5 LEA R12, P0, R33, R14, 0x2 ;  /* 0x0000000e210cd211 */ /* 0x000fc600078010ff */
[----:B------:R0:W-:Y:S01]  /*24360*/  @!P1 ST.E.64 desc[UR60][R10.64], R108 ;  /* 0x0000006c0a009985 */ /* 0x0001e2000c101b3c */
[----:B------:R-:W-:Y:S02]  /*24370*/  @!P5 LEA.HI.X R13, R33, R3, R34, 0x2, P0 ;  /* 0x00000003210dd211 */ /* 0x000fe400000f1422 */
[----:B------:R-:W-:-:S03]  /*24380*/  ISETP.GE.AND P0, PT, R30, UR4, PT ;  /* 0x000000041e007c0c */ /* 0x000fc6000bf06270 */
[----:B------:R0:W-:Y:S10]  /*24390*/  @!P5 ST.E.64 desc[UR60][R12.64], R74 ;  /* 0x0000004a0c00d985 */ /* 0x0001f4000c101b3c */
[----:B------:R-:W-:Y:S05]  /*243a0*/  @P0 BRA `(.L_x_2030) ;  /* 0x0000000c00140947 */ /* 0x000fea0003800000 */
[----:B------:R-:W-:-:S04]  /*243b0*/  LEA R14, P0, R30, R14, 0x2 ;  /* 0x0000000e1e0e7211 */ /* 0x000fc800078010ff */
[----:B------:R-:W-:-:S05]  /*243c0*/  LEA.HI.X R15, R30, R3, R32, 0x2, P0 ;  /* 0x000000031e0f7211 */ /* 0x000fca00000f1420 */
[----:B------:R1:W-:Y:S01]  /*243d0*/  ST.E.64 desc[UR60][R14.64], R76 ;  /* 0x0000004c0e007985 */ /* 0x0003e2000c101b3c */
[----:B------:R-:W-:Y:S05]  /*243e0*/  BRA `(.L_x_2030) ;  /* 0x0000000c00047947 */ /* 0x000fea0003800000 */
.L_x_2016:
[----:B------:R-:W-:Y:S01]  /*243f0*/  ULDC.64 UR4, c[0x0][0xc08] ;  /* 0x0003020000047ab9 */ /* 0x000fe20000000a00 */
[----:B0-----:R-:W0:Y:S01]  /*24400*/  LDC.64 R2, c[0x0][0xc00] ;  /* 0x00030000ff027b82 */ /* 0x001e220000000a00 */
[----:B------:R-:W-:Y:S01]  /*24410*/  ISETP.NE.U32.AND P0, PT, RZ, UR4, PT ;  /* 0x00000004ff007c0c */ /* 0x000fe2000bf05070 */
[----:B------:R-:W-:Y:S01]  /*24420*/  IMAD.MOV.U32 R13, RZ, RZ, RZ ;  /* 0x000000ffff0d7224 */ /* 0x000fe200078e00ff */
[----:B------:R-:W3:Y:S02]  /*24430*/  S2R R0, SR_TID.X ;  /* 0x0000000000007919 */ /* 0x000ee40000002100 */
[----:B------:R-:W-:Y:S01]  /*24440*/  ISETP.NE.AND.EX P1, PT, RZ, UR5, PT, P0 ;  /* 0x00000005ff007c0c */ /* 0x000fe2000bf25300 */
[----:B------:R-:W-:Y:S02]  /*24450*/  ULDC.64 UR4, c[0x0][0xc00] ;  /* 0x0003000000047ab9 */ /* 0x000fe40000000a00 */
[----:B------:R-:W-:-:S04]  /*24460*/  ISETP.NE.U32.AND P0, PT, RZ, UR4, PT ;  /* 0x00000004ff007c0c */ /* 0x000fc8000bf05070 */
[----:B------:R-:W-:-:S06]  /*24470*/  ISETP.NE.AND.EX P0, PT, RZ, UR5, PT, P0 ;  /* 0x00000005ff007c0c */ /* 0x000fcc000bf05300 */
[----:B------:R-:W4:Y:S01]  /*24480*/  @P1 LDC.64 R4, c[0x0][0xc08] ;  /* 0x00030200ff041b82 */ /* 0x000f220000000a00 */
[----:B------:R-:W-:Y:S02]  /*24490*/  ULDC UR4, c[0x0][0xa88] ;  /* 0x0002a20000047ab9 */ /* 0x000fe40000000800 */
[----:B------:R-:W-:Y:S02]  /*244a0*/  IMAD.U32 R20, RZ, RZ, UR4 ;  /* 0x00000004ff147e24 */ /* 0x000fe4000f8e00ff */
[----:B0-----:R-:W-:-:S05]  /*244b0*/  IMAD.WIDE R2, R225, 0x4, R2 ;  /* 0x00000004e1027825 */ /* 0x001fca00078e0202 */
[----:B------:R0:W5:Y:S01]  /*244c0*/  @P0 LDG.E R13, desc[UR60][R2.64] ;  /* 0x0000003c020d0981 */ /* 0x000162000c1e1900 */
[----:B-1----:R-:W-:Y:S01]  /*244d0*/  ISETP.GT.AND P2, PT, R224, 0x1, PT ;  /* 0x00000001e000780c */ /* 0x002fe20003f44270 */
[----:B---3--:R-:W-:Y:S02]  /*244e0*/  VIADD R0, R0, 0xffffff80 ;  /* 0xffffff8000007836 */ /* 0x008fe40000000000 */
[----:B----4-:R-:W-:-:S05]  /*244f0*/  @P1 IMAD.WIDE R4, R225, 0x4, R4 ;  /* 0x00000004e1041825 */ /* 0x010fca00078e0204 */
[----:B------:R0:W5:Y:S01]  /*24500*/  @P1 LDG.E R20, desc[UR60][R4.64] ;  /* 0x0000003c04141981 */ /* 0x000162000c1e1900 */
[----:B------:R-:W-:Y:S02]  /*24510*/  ISETP.GT.AND P3, PT, R0, 0x7f, PT ;  /* 0x0000007f0000780c */ /* 0x000fe40003f64270 */
[----:B------:R-:W-:Y:S01]  /*24520*/  SHF.R.S32.HI R14, RZ, 0x1f, R225 ;  /* 0x0000001fff0e7819 */ /* 0x000fe200000114e1 */
[----:B------:R-:W-:Y:S10]  /*24530*/  @P1 BRA `(.L_x_2035) ;  /* 0x0000000000101947 */ /* 0x000ff40003800000 */
[----:B------:R-:W-:Y:S05]  /*24540*/  @!P0 BRA `(.L_x_2035) ;  /* 0x00000000000c8947 */ /* 0x000fea0003800000 */
[----:B0-----:R-:W3:Y:S04]  /*24550*/  LDG.E R5, desc[UR60][R2.64] ;  /* 0x0000003c02057981 */ /* 0x001ee8000c1e1900 */
[----:B-----5:R-:W3:Y:S02]  /*24560*/  LDG.E R20, desc[UR60][R2.64+0x4] ;  /* 0x0000043c02147981 */ /* 0x020ee4000c1e1900 */
[----:B---3--:R-:W-:-:S07]  /*24570*/  IMAD.IADD R20, R20, 0x1, -R5 ;  /* 0x0000000114147824 */ /* 0x008fce00078e0a05 */
.L_x_2035:
[----:B------:R-:W-:Y:S01]  /*24580*/  BSSY B1, `(.L_x_2036) ;  /* 0x0000036000017945 */ /* 0x000fe20003800000 */
[----:B------:R-:W-:Y:S02]  /*24590*/  SEL R21, R225, RZ, !P0 ;  /* 0x000000ffe1157207 */ /* 0x000fe40004000000 */
[----:B------:R-:W-:Y:S02]  /*245a0*/  SEL R14, R14, RZ, !P0 ;  /* 0x000000ff0e0e7207 */ /* 0x000fe40004000000 */
[----:B-----5:R-:W-:Y:S01]  /*245b0*/  SHF.R.S32.HI R12, RZ, 0x1f, R13 ;  /* 0x0000001fff0c7819 */ /* 0x020fe2000001140d */
[----:B------:R-:W-:Y:S06]  /*245c0*/  @P3 BRA `(.L_x_2037) ;  /* 0x0000000000c43947 */ /* 0x000fec0003800000 */
[----:B0-----:R-:W0:Y:S01]  /*245d0*/  S2R R2, SR_TID.X ;  /* 0x0000000000027919 */ /* 0x001e220000002100 */
[----:B------:R-:W1:Y:S02]  /*245e0*/  LDC R27, c[0x0][0xbe8] ;  /* 0x0002fa00ff1b7b82 */ /* 0x000e640000000800 */
[----:B-1----:R-:W-:Y:S01]  /*245f0*/  IMAD R0, R20, R27, RZ ;  /* 0x0000001b14007224 */ /* 0x002fe200078e02ff */
[----:B0-----:R-:W-:-:S04]  /*24600*/  IADD3 R25, R201, -0x80, R2 ;  /* 0xffffff80c9197810 */ /* 0x001fc80007ffe002 */
[----:B------:R-:W-:-:S13]  /*24610*/  ISETP.GE.AND P0, PT, R25, R0, PT ;  /* 0x000000001900720c */ /* 0x000fda0003f06270 */
[----:B------:R-:W-:Y:S05]  /*24620*/  @P0 BRA `(.L_x_2037) ;  /* 0x0000000000ac0947 */ /* 0x000fea0003800000 */
[----:B------:R-:W-:Y:S01]  /*24630*/  IMAD.MOV.U32 R0, RZ, RZ, 0x9b8 ;  /* 0x000009b8ff007424 */ /* 0x000fe200078e00ff */
[----:B------:R-:W-:Y:S01]  /*24640*/  ISETP.GT.AND P3, PT, R224, 0x1, PT ;  /* 0x00000001e000780c */ /* 0x000fe20003f64270 */
[----:B------:R-:W0:Y:S01]  /*24650*/  LDC.64 R28, c[0x0][0xba8] ;  /* 0x0002ea00ff1c7b82 */ /* 0x000e220000000a00 */
[----:B------:R-:W-:Y:S01]  /*24660*/  ISETP.NE.AND P0, PT, R27, 0x1, PT ;  /* 0x000000011b00780c */ /* 0x000fe20003f05270 */
[----:B------:R-:W-:Y:S01]  /*24670*/  IMAD.MOV.U32 R15, RZ, RZ, R25 ;  /* 0x000000ffff0f7224 */ /* 0x000fe200078e0019 */
[----:B------:R-:W-:-:S05]  /*24680*/  SEL R24, R0, 0x978, P3 ;  /* 0x0000097800187807 */ /* 0x000fca0001800000 */
[----:B------:R-:W1:Y:S08]  /*24690*/  LDC.64 R6, c[0x0][R24+0x220] ;  /* 0x0000880018067b82 */ /* 0x000e700000000a00 */
[----:B------:R-:W3:Y:S08]  /*246a0*/  LDC.64 R2, c[0x0][R24+0x218] ;  /* 0x0000860018027b82 */ /* 0x000ef00000000a00 */
[----:B------:R-:W4:Y:S08]  /*246b0*/  LDC.64 R8, c[0x0][R24+0x228] ;  /* 0x00008a0018087b82 */ /* 0x000f300000000a00 */
[----:B------:R-:W5:Y:S08]  /*246c0*/  LDC.64 R4, c[0x0][R24+0x210] ;  /* 0x0000840018047b82 */ /* 0x000f700000000a00 */
[----:B------:R-:W2:Y:S08]  /*246d0*/  @P0 LDC R0, c[0x0][0xbec] ;  /* 0x0002fb00ff000b82 */ /* 0x000eb00000000800 */
[----:B------:R-:W4:Y:S01]  /*246e0*/  @P0 LDC R33, c[0x0][0xbf0] ;  /* 0x0002fc00ff210b82 */ /* 0x000f220000000800 */
[----:B-1----:R-:W-:-:S07]  /*246f0*/  IMAD R7, R7, R21, RZ ;  /* 0x0000001507077224 */ /* 0x002fce00078e02ff */
[----:B0-----:R-:W0:Y:S01]  /*24700*/  @!P3 LDC R28, c[0x0][0xb50] ;  /* 0x0002d400ff1cbb82 */ /* 0x001e220000000800 */
[----:B------:R-:W-:Y:S02]  /*24710*/  IMAD R7, R6, R14, R7 ;  /* 0x0000000e06077224 */ /* 0x000fe400078e0207 */
[----:B--2---:R-:W-:-:S05]  /*24720*/  @P0 IMAD.HI.U32 R0, R25, R0, RZ ;  /* 0x0000000019000227 */ /* 0x004fca00078e00ff */
[----:B------:R-:W1:Y:S01]  /*24730*/  @!P3 LDC R29, c[0x0][0xb54] ;  /* 0x0002d500ff1dbb82 */ /* 0x000e620000000800 */
[-C--:B---3--:R-:W-:Y:S02]  /*24740*/  IMAD R31, R3, R195.reuse, RZ ;  /* 0x000000c3031f7224 */ /* 0x088fe400078e02ff */
[----:B------:R-:W-:Y:S01]  /*24750*/  IMAD.WIDE.U32 R10, R2, R195, RZ ;  /* 0x000000c3020a7225 */ /* 0x000fe200078e00ff */
[----:B----4-:R-:W-:-:S03]  /*24760*/  @P0 SHF.R.U32.HI R15, RZ, R33, R0 ;  /* 0x00000021ff0f0219 */ /* 0x010fc60000011600 */
[----:B------:R-:W-:Y:S01]  /*24770*/  IMAD.WIDE.U32 R2, R6, R21, RZ ;  /* 0x0000001506027225 */ /* 0x000fe200078e00ff */
[----:B------:R-:W-:-:S03]  /*24780*/  SEL R33, R226, RZ, P3 ;  /* 0x000000ffe2217207 */ /* 0x000fc60001800000 */
[----:B------:R-:W-:Y:S01]  /*24790*/  IMAD.IADD R11, R31, 0x1, R11 ;  /* 0x000000011f0b7824 */ /* 0x000fe200078e020b */
[----:B------:R-:W-:Y:S01]  /*247a0*/  IADD3 R10, P0, P1, R2, R10, R13 ;  /* 0x0000000a020a7210 */ /* 0x000fe2000791e00d */
[----:B------:R-:W-:Y:S02]  /*247b0*/  IMAD.MOV R0, RZ, RZ, -R15 ;  /* 0x000000ffff007224 */ /* 0x000fe400078e0a0f */
[----:B------:R-:W-:Y:S02]  /*247c0*/  IMAD.IADD R6, R3, 0x1, R7 ;  /* 0x0000000103067824 */ /* 0x000fe400078e0207 */
        /* <DEDUP_REMOVED lines=9> */
[----:B-----5:R-:W-:-:S04]  /*24860*/  IMAD R0, R5, R7, RZ ;  /* 0x0000000705007224 */ /* 0x020fc800078e02ff */
[C---:B------:R-:W-:Y:S02]  /*24870*/  IMAD R9, R4.reuse, R9, R0 ;  /* 0x0000000904097224 */ /* 0x040fe400078e0200 */
[----:B------:R-:W-:-:S04]  /*24880*/  IMAD.WIDE.U32 R2, R4, R7, R2 ;  /* 0x0000000704027225 */ /* 0x000fc800078e0002 */
[----:B------:R-:W-:Y:S01]  /*24890*/  IMAD.IADD R0, R3, 0x1, R9 ;  /* 0x0000000103007824 */ /* 0x000fe200078e0209 */
[----:B0-----:R-:W-:Y:S01]  /*248a0*/  LEA R4, P0, R2, R28, 0x2 ;  /* 0x0000001c02047211 */ /* 0x001fe200078010ff */
[----:B------:R-:W-:-:S03]  /*248b0*/  IMAD.MOV.U32 R3, RZ, RZ, -0x800000 ;  /* 0xff800000ff037424 */ /* 0x000fc600078e00ff */
[----:B-1----:R-:W-:-:S05]  /*248c0*/  LEA.HI.X R5, R2, R29, R0, 0x2, P0 ;  /* 0x0000001d02057211 */ /* 0x002fca00000f1400 */
[----:B------:R1:W-:Y:S04]  /*248d0*/  STG.E desc[UR60][R4.64], R3 ;  /* 0x0000000304007986 */ /* 0x0003e8000c10193c */
.L_x_2037:
[----:B------:R-:W-:Y:S05]  /*248e0*/  BSYNC B1 ;  /* 0x0000000000017941 */ /* 0x000fea0003800000 */
.L_x_2036:
[----:B------:R-:W-:Y:S05]  /*248f0*/  @P2 BRA `(.L_x_2030) ;  /* 0x0000000400c02947 */ /* 0x000fea0003800000 */
[----:B------:R-:W3:Y:S01]  /*24900*/  LDC R25, c[0x0][0xbe8] ;  /* 0x0002fa00ff197b82 */ /* 0x000ee20000000800 */
[----:B------:R-:W-:Y:S01]  /*24910*/  ULDC.64 UR4, c[0x0][0xaa0] ;  /* 0x0002a80000047ab9 */ /* 0x000fe20000000a00 */
[----:B------:R-:W-:Y:S01]  /*24920*/  ULDC.64 UR6, c[0x0][0xaf0] ;  /* 0x0002bc0000067ab9 */ /* 0x000fe20000000a00 */
[----:B------:R-:W-:Y:S02]  /*24930*/  IMAD R0, R12, UR4, RZ ;  /* 0x000000040c007c24 */ /* 0x000fe4000f8e02ff */
[----:B01----:R-:W-:-:S04]  /*24940*/  IMAD.WIDE.U32 R2, R13, UR4, RZ ;  /* 0x000000040d027c25 */ /* 0x003fc8000f8e00ff */
[----:B------:R-:W-:Y:S01]  /*24950*/  IMAD R5, R13, UR5, R0 ;  /* 0x000000050d057c24 */ /* 0x000fe2000f8e0200 */
[----:B------:R-:W-:Y:S01]  /*24960*/  ULDC.64 UR4, c[0x0][0xae8] ;  /* 0x0002ba0000047ab9 */ /* 0x000fe20000000a00 */
[----:B------:R-:W-:Y:S02]  /*24970*/  IMAD R0, R223, 0x20, R227 ;  /* 0x00000020df007824 */ /* 0x000fe400078e02e3 */
[----:B------:R-:W-:Y:S02]  /*24980*/  IMAD.IADD R3, R3, 0x1, R5 ;  /* 0x0000000103037824 */ /* 0x000fe400078e0205 */
[----:B------:R-:W-:Y:S02]  /*24990*/  IMAD.IADD R9, R201, 0x1, R0 ;  /* 0x00000001c9097824 */ /* 0x000fe400078e0200 */
[----:B------:R-:W-:-:S04]  /*249a0*/  IMAD.WIDE.U32 R2, R195, UR4, R2 ;  /* 0x00000004c3027c25 */ /* 0x000fc8000f8e0002 */
[----:B------:R-:W-:Y:S02]  /*249b0*/  IMAD.MOV.U32 R5, RZ, RZ, R9 ;  /* 0x000000ffff057224 */ /* 0x000fe400078e0009 */
[----:B------:R-:W-:Y:S01]  /*249c0*/  IMAD R3, R195, UR5, R3 ;  /* 0x00000005c3037c24 */ /* 0x000fe2000f8e0203 */
[----:B---3--:R-:W-:Y:S01]  /*249d0*/  ISETP.NE.AND P0, PT, R25, 0x1, PT ;  /* 0x000000011900780c */ /* 0x008fe20003f05270 */
[----:B------:R-:W-:Y:S01]  /*249e0*/  ULDC.64 UR4, c[0x0][0xae0] ;  /* 0x0002b80000047ab9 */ /* 0x000fe20000000a00 */
[----:B------:R-:W-:-:S11]  /*249f0*/  IMAD.WIDE.U32 R2, R21, UR6, R2 ;  /* 0x0000000615027c25 */ /* 0x000fd6000f8e0002 */
[----:B------:R-:W0:Y:S08]  /*24a00*/  @P0 LDC R4, c[0x0][0xbec] ;  /* 0x0002fb00ff040b82 */ /* 0x000e300000000800 */
[----:B------:R-:W1:Y:S01]  /*24a10*/  @P0 LDC R7, c[0x0][0xbf0] ;  /* 0x0002fc00ff070b82 */ /* 0x000e620000000800 */
[----:B0-----:R-:W-:-:S04]  /*24a20*/  @P0 IMAD.HI.U32 R0, R9, R4, RZ ;  /* 0x0000000409000227 */ /* 0x001fc800078e00ff */
[----:B------:R-:W-:Y:S01]  /*24a30*/  IMAD R4, R14, UR6, RZ ;  /* 0x000000060e047c24 */ /* 0x000fe2000f8e02ff */
[----:B-1----:R-:W-:-:S03]  /*24a40*/  @P0 SHF.R.U32.HI R5, RZ, R7, R0 ;  /* 0x00000007ff050219 */ /* 0x002fc60000011600 */
        /* <DEDUP_REMOVED lines=14> */
[----:B------:R-:W-:Y:S01]  /*24b30*/  ULDC.64 UR4, c[0x0][0xa80] ;  /* 0x0002a00000047ab9 */ /* 0x000fe20000000a00 */
[----:B------:R-:W-:Y:S02]  /*24b40*/  SHF.R.S32.HI R7, RZ, 0x1f, R209 ;  /* 0x0000001fff077819 */ /* 0x000fe400000114d1 */
[----:B------:R-:W-:Y:S01]  /*24b50*/  IMAD.IADD R3, R5, 0x1, R3 ;  /* 0x0000000105037824 */ /* 0x000fe200078e0203 */
[C---:B------:R-:W-:Y:S01]  /*24b60*/  LEA R2, P0, R4.reuse, UR4, 0x1 ;  /* 0x0000000404027c11 */ /* 0x040fe2000f8008ff */
[----:B------:R-:W-:Y:S01]  /*24b70*/  UMOV UR4, 0xffffffff ;  /* 0xffffffff00047882 */ /* 0x000fe20000000000 */
[----:B------:R-:W-:Y:S02]  /*24b80*/  SHF.R.S32.HI R5, RZ, 0x1f, R218 ;  /* 0x0000001fff057819 */ /* 0x000fe400000114da */
[----:B------:R-:W-:Y:S01]  /*24b90*/  LEA.HI.X R3, R4, UR5, R3, 0x1, P0 ;  /* 0x0000000504037c11 */ /* 0x000fe200080f0c03 */
[----:B------:R-:W-:Y:S08]  /*24ba0*/  BRA.DIV UR4, `(.L_x_2038) ;  /* 0x000000d2041c7947 */ /* 0x000ff0000b800000 */
[----:B------:R0:W1:Y:S04]  /*24bb0*/  SHFL.IDX PT, R0, R3, RZ, 0x181f ;  /* 0x00181fff03007589 */ /* 0x00006800000e0000 */
[----:B------:R0:W3:Y:S02]  /*24bc0*/  SHFL.IDX PT, R14, R2, RZ, 0x181f ;  /* 0x00181fff020e7589 */ /* 0x0000e400000e0000 */
.L_x_2357:
[----:B------:R-:W-:Y:S01]  /*24bd0*/  IMAD R25, R20, R25, RZ ;  /* 0x0000001914197224 */ /* 0x000fe200078e02ff */
[----:B------:R-:W-:Y:S01]  /*24be0*/  BSSY B1, `(.L_x_2039) ;  /* 0x000000d000017945 */ /* 0x000fe20003800000 */
[----:B------:R-:W-:-:S05]  /*24bf0*/  IMAD.IADD R6, R227, 0x1, R201 ;  /* 0x00000001e3067824 */ /* 0x000fca00078e02c9 */
[----:B------:R-:W-:-:S13]  /*24c00*/  ISETP.GE.AND P0, PT, R6, R25, PT ;  /* 0x000000190600720c */ /* 0x000fda0003f06270 */
[----:B------:R-:W-:Y:S05]  /*24c10*/  @P0 BRA `(.L_x_2040) ;  /* 0x0000000000240947 */ /* 0x000fea0003800000 */
[----:B------:R-:W-:Y:S02]  /*24c20*/  ULDC UR4, c[0x0][0xac8] ;  /* 0x0002b20000047ab9 */ /* 0x000fe40000000800 */
[----:B------:R-:W-:Y:S02]  /*24c30*/  ISETP.GE.AND P2, PT, R209, UR4, PT ;  /* 0x00000004d1007c0c */ /* 0x000fe4000bf46270 */
[----:B------:R-:W-:-:S11]  /*24c40*/  ISETP.GE.AND P3, PT, R218, UR4, PT ;  /* 0x00000004da007c0c */ /* 0x000fd6000bf66270 */
[CC--:B---3--:R-:W-:Y:S02]  /*24c50*/  @!P2 LEA R8, P0, R209.reuse, R14.reuse, 0x1 ;  /* 0x0000000ed108a211 */ /* 0x0c8fe400078008ff */
[C---:B------:R-:W-:Y:S02]  /*24c60*/  @!P3 LEA R14, P1, R218.reuse, R14, 0x1 ;  /* 0x0000000eda0eb211 */ /* 0x040fe400078208ff */
[-C--:B-1----:R-:W-:Y:S02]  /*24c70*/  @!P2 LEA.HI.X R9, R209, R0.reuse, R7, 0x1, P0 ;  /* 0x00000000d109a211 */ /* 0x082fe400000f0c07 */
[----:B------:R-:W-:-:S03]  /*24c80*/  @!P3 LEA.HI.X R15, R218, R0, R5, 0x1, P1 ;  /* 0x00000000da0fb211 */ /* 0x000fc600008f0c05 */
[----:B------:R4:W-:Y:S04]  /*24c90*/  @!P2 ST.E.128 desc[UR60][R8.64], RZ ;  /* 0x000000ff0800a985 */ /* 0x0009e8000c101d3c */
[----:B------:R4:W-:Y:S02]  /*24ca0*/  @!P3 ST.E.128 desc[UR60][R14.64], RZ ;  /* 0x000000ff0e00b985 */ /* 0x0009e4000c101d3c */
.L_x_2040:
[----:B------:R-:W-:Y:S05]  /*24cb0*/  BSYNC B1 ;  /* 0x0000000000017941 */ /* 0x000fea0003800000 */
.L_x_2039:
[----:B------:R-:W-:-:S03]  /*24cc0*/  UMOV UR4, 0xffffffff ;  /* 0xffffffff00047882 */ /* 0x000fc60000000000 */
[----:B------:R-:W-:Y:S05]  /*24cd0*/  BRA.DIV UR4, `(.L_x_2041) ;  /* 0x000000d204047947 */ /* 0x000fea000b800000 */
[----:B-1----:R1:W0:Y:S04]  /*24ce0*/  SHFL.IDX PT, R0, R3, 0x1, 0x181f ;  /* 0x00381f0003007f89 */ /* 0x00222800000e0000 */
[----:B---34-:R1:W3:Y:S02]  /*24cf0*/  SHFL.IDX PT, R14, R2, 0x1, 0x181f ;  /* 0x00381f00020e7f89 */ /* 0x0182e400000e0000 */
.L_x_2361:
[----:B------:R-:W-:Y:S01]  /*24d00*/  VIADD R4, R6, 0x20 ;  /* 0x0000002006047836 */ /* 0x000fe20000000000 */
[----:B------:R-:W-:Y:S04]  /*24d10*/  BSSY B1, `(.L_x_2042) ;  /* 0x000000c000017945 */ /* 0x000fe80003800000 */
[----:B------:R-:W-:-:S13]  /*24d20*/  ISETP.GE.AND P0, PT, R4, R25, PT ;  /* 0x000000190400720c */ /* 0x000fda0003f06270 */
        /* <DEDUP_REMOVED lines=8> */
[----:B------:R4:W-:Y:S04]  /*24db0*/  @!P2 ST.E.128 desc[UR60][R8.64], RZ ;  /* 0x000000ff0800a985 */ /* 0x0009e8000c101d3c */
[----:B------:R4:W-:Y:S02]  /*24dc0*/  @!P3 ST.E.128 desc[UR60][R14.64], RZ ;  /* 0x000000ff0e00b985 */ /* 0x0009e4000c101d3c */
.L_x_2043:
[----:B------:R-:W-:Y:S05]  /*24dd0*/  BSYNC B1 ;  /* 0x0000000000017941 */ /* 0x000fea0003800000 */
.L_x_2042:
[----:B------:R-:W-:-:S03]  /*24de0*/  UMOV UR4, 0xffffffff ;  /* 0xffffffff00047882 */ /* 0x000fc60000000000 */
[----:B------:R-:W-:Y:S05]  /*24df0*/  BRA.DIV UR4, `(.L_x_2044) ;  /* 0x000000d204047947 */ /* 0x000fea000b800000 */
[----:B0-----:R0:W0:Y:S04]  /*24e00*/  SHFL.IDX PT, R0, R3, 0x2, 0x181f ;  /* 0x00581f0003007f89 */ /* 0x00102800000e0000 */
[----:B---34-:R3:W4:Y:S02]  /*24e10*/  SHFL.IDX PT, R14, R2, 0x2, 0x181f ;  /* 0x00581f00020e7f89 */ /* 0x01872400000e0000 */
.L_x_2365:
[----:B------:R-:W-:Y:S01]  /*24e20*/  VIADD R4, R6, 0x40 ;  /* 0x0000004006047836 */ /* 0x000fe20000000000 */
[----:B------:R-:W-:Y:S04]  /*24e30*/  BSSY B1, `(.L_x_2045) ;  /* 0x000000c000017945 */ /* 0x000fe80003800000 */
[----:B------:R-:W-:-:S13]  /*24e40*/  ISETP.GE.AND P0, PT, R4, R25, PT ;  /* 0x000000190400720c */ /* 0x000fda0003f06270 */
[----:B------:R-:W-:Y:S05]  /*24e50*/  @P0 BRA `(.L_x_2046) ;  /* 0x0000000000240947 */ /* 0x000fea0003800000 */
[----:B------:R-:W-:Y:S02]  /*24e60*/  ULDC UR4, c[0x0][0xac8] ;  /* 0x0002b20000047ab9 */ /* 0x000fe40000000800 */
[----:B------:R-:W-:Y:S02]  /*24e70*/  ISETP.GE.AND P2, PT, R209, UR4, PT ;  /* 0x00000004d1007c0c */ /* 0x000fe4000bf46270 */
[----:B------:R-:W-:-:S11]  /*24e80*/  ISETP.GE.AND P3, PT, R218, UR4, PT ;  /* 0x00000004da007c0c */ /* 0x000fd6000bf66270 */
[CC--:B----4-:R-:W-:Y:S02]  /*24e90*/  @!P2 LEA R8, P0, R209.reuse, R14.reuse, 0x1 ;  /* 0x0000000ed108a211 */ /* 0x0d0fe400078008ff */
[C---:B------:R-:W-:Y:S02]  /*24ea0*/  @!P3 LEA R14, P1, R218.reuse, R14, 0x1 ;  /* 0x0000000eda0eb211 */ /* 0x040fe400078208ff */
[-C--:B0-----:R-:W-:Y:S02]  /*24eb0*/  @!P2 LEA.HI.X R9, R209, R0.reuse, R7, 0x1, P0 ;  /* 0x00000000d109a211 */ /* 0x081fe400000f0c07 */
[----:B------:R-:W-:-:S03]  /*24ec0*/  @!P3 LEA.HI.X R15, R218, R0, R5, 0x1, P1 ;  /* 0x00000000da0fb211 */ /* 0x000fc600008f0c05 */
[----:B------:R0:W-:Y:S04]  /*24ed0*/  @!P2 ST.E.128 desc[UR60][R8.64], RZ ;  /* 0x000000ff0800a985 */ /* 0x0001e8000c101d3c */
[----:B------:R0:W-:Y:S02]  /*24ee0*/  @!P3 ST.E.128 desc[UR60][R14.64], RZ ;  /* 0x000000ff0e00b985 */ /* 0x0001e4000c101d3c */
.L_x_2046:
[----:B------:R-:W-:Y:S05]  /*24ef0*/  BSYNC B1 ;  /* 0x0000000000017941 */ /* 0x000fea0003800000 */
.L_x_2045:
[----:B------:R-:W-:-:S03]  /*24f00*/  UMOV UR4, 0xffffffff ;  /* 0xffffffff00047882 */ /* 0x000fc60000000000 */
[----:B------:R-:W-:Y:S05]  /*24f10*/  BRA.DIV UR4, `(.L_x_2047) ;  /* 0x000000d204047947 */ /* 0x000fea000b800000 */
[----:B0-----:R0:W0:Y:S04]  /*24f20*/  SHFL.IDX PT, R0, R3, 0x3, 0x181f ;  /* 0x00781f0003007f89 */ /* 0x00102800000e0000 */
[----:B----4-:R4:W0:Y:S02]  /*24f30*/  SHFL.IDX PT, R14, R2, 0x3, 0x181f ;  /* 0x00781f00020e7f89 */ /* 0x01082400000e0000 */
.L_x_2369:
[----:B-1-34-:R-:W-:-:S05]  /*24f40*/  VIADD R2, R6, 0x60 ;  /* 0x0000006006027836 */ /* 0x01afca0000000000 */
[----:B------:R-:W-:-:S13]  /*24f50*/  ISETP.GE.AND P0, PT, R2, R25, PT ;  /* 0x000000190200720c */ /* 0x000fda0003f06270 */
[----:B------:R-:W-:Y:S05]  /*24f60*/  @P0 BRA `(.L_x_2030) ;  /* 0x0000000000240947 */ /* 0x000fea0003800000 */
[----:B------:R-:W-:Y:S02]  /*24f70*/  ULDC UR4, c[0x0][0xac8] ;  /* 0x0002b20000047ab9 */ /* 0x000fe40000000800 */
[----:B------:R-:W-:Y:S02]  /*24f80*/  ISETP.GE.AND P2, PT, R209, UR4, PT ;  /* 0x00000004d1007c0c */ /* 0x000fe4000bf46270 */
[----:B------:R-:W-:-:S11]  /*24f90*/  ISETP.GE.AND P3, PT, R218, UR4, PT ;  /* 0x00000004da007c0c */ /* 0x000fd6000bf66270 */
[CC--:B0-----:R-:W-:Y:S02]  /*24fa0*/  @!P2 LEA R2, P0, R209.reuse, R14.reuse, 0x1 ;  /* 0x0000000ed102a211 */ /* 0x0c1fe400078008ff */
[C---:B------:R-:W-:Y:S02]  /*24fb0*/  @!P3 LEA R14, P1, R218.reuse, R14, 0x1 ;  /* 0x0000000eda0eb211 */ /* 0x040fe400078208ff */
[-C--:B------:R-:W-:Y:S02]  /*24fc0*/  @!P2 LEA.HI.X R3, R209, R0.reuse, R7, 0x1, P0 ;  /* 0x00000000d103a211 */ /* 0x080fe400000f0c07 */
[----:B------:R-:W-:-:S03]  /*24fd0*/  @!P3 LEA.HI.X R15, R218, R0, R5, 0x1, P1 ;  /* 0x00000000da0fb211 */ /* 0x000fc600008f0c05 */
[----:B------:R3:W-:Y:S04]  /*24fe0*/  @!P2 ST.E.128 desc[UR60][R2.64], RZ ;  /* 0x000000ff0200a985 */ /* 0x0007e8000c101d3c */
[----:B------:R3:W-:Y:S02]  /*24ff0*/  @!P3 ST.E.128 desc[UR60][R14.64], RZ ;  /* 0x000000ff0e00b985 */ /* 0x0007e4000c101d3c */
.L_x_2030:
[----:B------:R-:W-:Y:S05]  /*25000*/  BSYNC B0 ;  /* 0x0000000000007941 */ /* 0x000fea0003800000 */
.L_x_2015:
[----:B------:R-:W-:Y:S02]  /*25010*/  ULDC UR4, c[0x0][0xc3c] ;  /* 0x00030f0000047ab9 */ /* 0x000fe40000000800 */
[----:B--2---:R-:W-:-:S13]  /*25020*/  ISETP.GE.AND P0, PT, R207, UR4, PT ;  /* 0x00000004cf007c0c */ /* 0x004fda000bf06270 */
[----:B------:R-:W-:Y:S05]  /*25030*/  @!P0 BRA `(.L_x_2048) ;  /* 0xfffffdc000288947 */ /* 0x000fea000383ffff */
[----:B------:R-:W-:Y:S05]  /*25040*/  BRA `(.L_x_1794) ;  /* 0x00000090000c7947 */ /* 0x000fea0003800000 */
.L_x_1792:
        /* <DEDUP_REMOVED lines=15> */
[----:B------:R-:W-:Y:S01]  /*25140*/  CS2R R6, SRZ ;  /* 0x0000000000067805 */ /* 0x000fe2000001ff00 */
        /* <DEDUP_REMOVED lines=38> */
[----:B------:R-:W-:Y:S01]  /*253b0*/  IMAD.MOV.U32 R8, RZ, RZ, R3 ;  /* 0x000000ffff087224 */ /* 0x000fe200078e0003 */
[----:B------:R-:W-:Y:S01]  /*253c0*/  UMOV UR4, URZ ;  /* 0x0000003f00047c82 */ /* 0x000fe20008000000 */
[----:B------:R-:W-:-:S05]  /*253d0*/  ULDC UR5, c[0x0][0xc38] ;  /* 0x00030e0000057ab9 */ /* 0x000fca0000000800 */
.L_x_2052:
[----:B------:R-:W0:Y:S01]  /*253e0*/  LDC R2, c[0x0][0xc3c] ;  /* 0x00030f00ff027b82 */ /* 0x000e220000000800 */
[----:B------:R-:W-:Y:S01]  /*253f0*/  UIADD3 UR4, UR4, 0x1f, URZ ;  /* 0x0000001f04047890 */ /* 0x000fe2000fffe03f */
[----:B------:R-:W-:Y:S02]  /*25400*/  ULDC UR7, c[0x0][0xc3c] ;  /* 0x00030f0000077ab9 */ /* 0x000fe40000000800 */
[----:B-1----:R-:W-:-:S03]  /*25410*/  IMAD.U32 R27, RZ, RZ, UR7 ;  /* 0x00000007ff1b7e24 */ /* 0x002fc6000f8e00ff */
[----:B0-----:R-:W-:-:S13]  /*25420*/  ISETP.LE.AND P6, PT, R2, UR4, PT ;  /* 0x0000000402007c0c */ /* 0x001fda000bfc3270 */
[----:B------:R-:W-:Y:S05]  /*25430*/  @P6 BRA `(.L_x_2051) ;  /* 0x0000000800a46947 */ /* 0x000fea0003800000 */
[----:B------:R-:W-:-:S05]  /*25440*/  VIADD R7, R0, UR4 ;  /* 0x0000000400077c36 */ /* 0x000fca0008000000 */
[----:B------:R-:W-:-:S13]  /*25450*/  ISETP.GE.OR P6, PT, R7, R2, !P0 ;  /* 0x000000020700720c */ /* 0x000fda00047c6670 */
[----:B------:R-:W0:Y:S08]  /*25460*/  @!P6 LDC.64 R4, c[0x0][0xc80] ;  /* 0x00032000ff04eb82 */ /* 0x000e300000000a00 */
[----:B------:R-:W1:Y:S01]  /*25470*/  @!P6 LDC.64 R2, c[0x0][0xc78] ;  /* 0x00031e00ff02eb82 */ /* 0x000e620000000a00 */
[----:B0-----:R-:W-:-:S04]  /*25480*/  @!P6 IMAD.WIDE R4, R7, 0x4, R4 ;  /* 0x000000040704e825 */ /* 0x001fc800078e0204 */
[----:B-1----:R-:W-:Y:S01]  /*25490*/  @!P6 IMAD.WIDE R2, R7, 0x4, R2 ;  /* 0x000000040702e825 */ /* 0x002fe200078e0202 */
[----:B------:R-:W-:-:S06]  /*254a0*/  CS2R R6, SRZ ;  /* 0x0000000000067805 */ /* 0x000fcc000001ff00 */
[----:B------:R-:W2:Y:S04]  /*254b0*/  @!P6 LDG.E R6, desc[UR60][R4.64] ;  /* 0x0000003c0406e981 */ /* 0x000ea8000c1e1900 */
[----:B------:R-:W2:Y:S02]  /*254c0*/  @!P6 LDG.E R7, desc[UR60][R2.64] ;  /* 0x0000003c0207e981 */ /* 0x000ea4000c1e1900 */
        /* <DEDUP_REMOVED lines=21> */
.L_x_2050:
        /* <DEDUP_REMOVED lines=9> */
[----:B0-----:R-:W-:-:S07]  /*256b0*/  ISETP.NE.AND P1, PT, R7, 0x1, PT ;  /* 0x000000010700780c */ /* 0x001fce0003f25270 */
[----:B-1----:R-:W-:Y:S06]  /*256c0*/  @!P0 BRA `(.L_x_2053) ;  /* 0x0000000000088947 */ /* 0x002fec0003800000 */
[----:B------:R-:W-:-:S06]  /*256d0*/  VIADD R24, R27, 0xffffffff ;  /* 0xffffffff1b187836 */ /* 0x000fcc0000000000 */
[----:B------:R0:W1:Y:S02]  /*256e0*/  SHFL.IDX PT, R24, R5, R24, 0x1f ;  /* 0x00001f1805187589 */ /* 0x00006400000e0000 */
.L_x_2053:
[----:B-1----:R-:W-:Y:S02]  /*256f0*/  IMAD R24, R24, UR5, R3 ;  /* 0x0000000518187c24 */ /* 0x002fe4000f8e0203 */
[----:B------:R-:W-:-:S03]  /*25700*/  VIADD R27, R27, UR4 ;  /* 0x000000041b1b7c36 */ /* 0x000fc60008000000 */
[----:B0-----:R-:W-:Y:S01]  /*25710*/  IADD3 R5, -R24, UR6, RZ ;  /* 0x0000000618057c10 */ /* 0x001fe2000fffe1ff */
[----:B------:R-:W-:Y:S06]  /*25720*/  @!P1 BRA `(.L_x_2054) ;  /* 0x0000000000e89947 */ /* 0x000fec0003800000 */
[-C--:B--2---:R-:W-:Y:S02]  /*25730*/  IABS R12, R6.reuse ;  /* 0x00000006000c7213 */ /* 0x084fe40000000000 */
[----:B------:R-:W-:Y:S02]  /*25740*/  IABS R4, R7 ;  /* 0x0000000700047213 */ /* 0x000fe40000000000 */
[----:B------:R-:W0:Y:S01]  /*25750*/  I2F.RP R8, R12 ;  /* 0x0000000c00087306 */ /* 0x000e220000209400 */
[----:B------:R-:W-:-:S05]  /*25760*/  IABS R10, R6 ;  /* 0x00000006000a7213 */ /* 0x000fca0000000000 */
[----:B------:R-:W-:Y:S02]  /*25770*/  IMAD.MOV R11, RZ, RZ, -R10 ;  /* 0x000000ffff0b7224 */ /* 0x000fe400078e0a0a */
[----:B0-----:R-:W0:Y:S02]  /*25780*/  MUFU.RCP R8, R8 ;  /* 0x0000000800087308 */ /* 0x001e240000001000 */
[----:B0-----:R-:W-:Y:S01]  /*25790*/  VIADD R2, R8, 0xffffffe ;  /* 0x0ffffffe08027836 */ /* 0x001fe20000000000 */
[----:B------:R-:W-:-:S05]  /*257a0*/  IABS R8, R5 ;  /* 0x0000000500087213 */ /* 0x000fca0000000000 */
[----:B------:R0:W1:Y:S02]  /*257b0*/  F2I.FTZ.U32.TRUNC.NTZ R3, R2 ;  /* 0x0000000200037305 */ /* 0x000064000021f000 */
[----:B0-----:R-:W-:Y:S02]  /*257c0*/  IMAD.MOV.U32 R2, RZ, RZ, RZ ;  /* 0x000000ffff027224 */ /* 0x001fe400078e00ff */
[----:B-1----:R-:W-:-:S04]  /*257d0*/  IMAD.MOV R9, RZ, RZ, -R3 ;  /* 0x000000ffff097224 */ /* 0x002fc800078e0a03 */
[----:B------:R-:W-:-:S04]  /*257e0*/  IMAD R9, R9, R12, RZ ;  /* 0x0000000c09097224 */ /* 0x000fc800078e02ff */
[----:B------:R-:W-:Y:S02]  /*257f0*/  IMAD.HI.U32 R3, R3, R9, R2 ;  /* 0x0000000903037227 */ /* 0x000fe400078e0002 */
[----:B------:R-:W0:Y:S04]  /*25800*/  I2F.RP R9, R4 ;  /* 0x0000000400097306 */ /* 0x000e280000209400 */
[----:B------:R-:W-:-:S04]  /*25810*/  IMAD.HI.U32 R2, R3, R8, RZ ;  /* 0x0000000803027227 */ /* 0x000fc800078e00ff */
[----:B------:R-:W-:Y:S01]  /*25820*/  IMAD R3, R2, R11, R8 ;  /* 0x0000000b02037224 */ /* 0x000fe200078e0208 */
[----:B------:R-:W-:-:S04]  /*25830*/  LOP3.LUT R8, R5, R6, RZ, 0x3c, !PT ;  /* 0x0000000605087212 */ /* 0x000fc800078e3cff */
[----:B------:R-:W-:Y:S01]  /*25840*/  ISETP.GT.U32.AND P1, PT, R12, R3, PT ;  /* 0x000000030c00720c */ /* 0x000fe20003f24070 */
[----:B0-----:R-:W0:Y:S01]  /*25850*/  MUFU.RCP R9, R9 ;  /* 0x0000000900097308 */ /* 0x001e220000001000 */
[----:B------:R-:W-:-:S11]  /*25860*/  ISETP.GE.AND P2, PT, R8, RZ, PT ;  /* 0x000000ff0800720c */ /* 0x000fd60003f46270 */
[----:B------:R-:W-:Y:S02]  /*25870*/  @!P1 IMAD.IADD R3, R3, 0x1, -R12 ;  /* 0x0000000103039824 */ /* 0x000fe400078e0a0c */
[----:B------:R-:W-:Y:S01]  /*25880*/  @!P1 VIADD R2, R2, 0x1 ;  /* 0x0000000102029836 */ /* 0x000fe20000000000 */
[----:B------:R-:W-:Y:S02]  /*25890*/  ISETP.NE.AND P1, PT, R6, RZ, PT ;  /* 0x000000ff0600720c */ /* 0x000fe40003f25270 */
[----:B------:R-:W-:Y:S01]  /*258a0*/  ISETP.GE.U32.AND P0, PT, R3, R12, PT ;  /* 0x0000000c0300720c */ /* 0x000fe20003f06070 */
[----:B0-----:R-:W-:-:S04]  /*258b0*/  VIADD R10, R9, 0xffffffe ;  /* 0x0ffffffe090a7836 */ /* 0x001fc80000000000 */
[----:B------:R-:W0:Y:S08]  /*258c0*/  F2I.FTZ.U32.TRUNC.NTZ R3, R10 ;  /* 0x0000000a00037305 */ /* 0x000e30000021f000 */
        /* <DEDUP_REMOVED lines=21> */
[----:B------:R-:W-:Y:S01]  /*25a20*/  ISETP.GE.AND P2, PT, R3, RZ, PT ;  /* 0x000000ff0300720c */ /* 0x000fe20003f46270 */
[----:B------:R-:W-:-:S06]  /*25a30*/  IMAD.MOV R3, RZ, RZ, -R12 ;  /* 0x000000ffff037224 */ /* 0x000fcc00078e0a0c */
[----:B------:R-:W-:-:S06]  /*25a40*/  @P0 VIADD R2, R2, 0x1 ;  /* 0x0000000102020836 */ /* 0x000fcc0000000000 */
[----:B------:R-:W-:Y:S01]  /*25a50*/  @!P2 IMAD.MOV R2, RZ, RZ, -R2 ;  /* 0x000000ffff02a224 */ /* 0x000fe200078e0a02 */
[----:B------:R-:W-:-:S05]  /*25a60*/  @!P1 LOP3.LUT R2, RZ, R7, RZ, 0x33, !PT ;  /* 0x00000007ff029212 */ /* 0x000fca00078e33ff */
[----:B------:R-:W-:-:S04]  /*25a70*/  IMAD.MOV R26, RZ, RZ, -R2 ;  /* 0x000000ffff1a7224 */ /* 0x000fc800078e0a02 */
[C---:B------:R-:W-:Y:S02]  /*25a80*/  IMAD R26, R7.reuse, R26, R12 ;  /* 0x0000001a071a7224 */ /* 0x040fe400078e020c */
[----:B------:R-:W-:Y:S02]  /*25a90*/  IMAD R7, R7, 0x1000000, R2 ;  /* 0x0100000007077824 */ /* 0x000fe400078e0202 */
[----:B------:R-:W-:Y:S02]  /*25aa0*/  IMAD R2, R6, R3, R5 ;  /* 0x0000000306027224 */ /* 0x000fe400078e0205 */
[----:B------:R-:W-:Y:S01]  /*25ab0*/  IMAD R26, R26, 0x10000, R7 ;  /* 0x000100001a1a7824 */ /* 0x000fe200078e0207 */
[----:B------:R-:W-:Y:S06]  /*25ac0*/  BRA `(.L_x_2055) ;  /* 0x0000000000f47947 */ /* 0x000fec0003800000 */
.L_x_2054:
[----:B------:R-:W0:Y:S02]  /*25ad0*/  LDC.64 R2, c[0x0][0xc90] ;  /* 0x00032400ff027b82 */ /* 0x000e240000000a00 */
[----:B0-----:R-:W-:-:S05]  /*25ae0*/  IMAD.WIDE R2, R27, 0x4, R2 ;  /* 0x000000041b027825 */ /* 0x001fca00078e0202 */
        /* <DEDUP_REMOVED lines=31> */
[----:B------:R-:W-:-:S04]  /*25ce0*/  VIADDMNMX R7, R7, UR5, R11, PT ;  /* 0x0000000507077c46 */ /* 0x000fc8000b80010b */
[-C--:B------:R-:W-:Y:S01]  /*25cf0*/  IABS R10, R7.reuse ;  /* 0x00000007000a7213 */ /* 0x080fe20000000000 */
[----:B------:R-:W-:Y:S01]  /*25d00*/  IMAD.MOV R26, RZ, RZ, -R7 ;  /* 0x000000ffff1a7224 */ /* 0x000fe200078e0a07 */
[----:B------:R-:W-:Y:S02]  /*25d10*/  IABS R12, R7 ;  /* 0x00000007000c7213 */ /* 0x000fe40000000000 */
[----:B------:R-:W0:Y:S08]  /*25d20*/  I2F.RP R9, R10 ;  /* 0x0000000a00097306 */ /* 0x000e300000209400 */
[----:B0-----:R-:W0:Y:S02]  /*25d30*/  MUFU.RCP R9, R9 ;  /* 0x0000000900097308 */ /* 0x001e240000001000 */
[----:B0-----:R-:W-:-:S06]  /*25d40*/  VIADD R3, R9, 0xffffffe ;  /* 0x0ffffffe09037836 */ /* 0x001fcc0000000000 */
        /* <DEDUP_REMOVED lines=20> */
[----:B------:R-:W-:-:S07]  /*25e90*/  IMAD R26, R2, R26, R3 ;  /* 0x0000001a021a7224 */ /* 0x000fce00078e0203 */
.L_x_2055:
[----:B------:R-:W-:-:S05]  /*25ea0*/  LOP3.LUT R25, RZ, R2, RZ, 0x33, !PT ;  /* 0x00000002ff197212 */ /* 0x000fca00078e33ff */
[----:B------:R-:W-:Y:S01]  /*25eb0*/  IMAD.IADD R25, R6, 0x1, R25 ;  /* 0x0000000106197824 */ /* 0x000fe200078e0219 */
[----:B------:R-:W-:Y:S06]  /*25ec0*/  BRA `(.L_x_2056) ;  /* 0x00000000000c7947 */ /* 0x000fec0003800000 */
.L_x_2051:
[----:B------:R-:W-:Y:S02]  /*25ed0*/  IMAD.MOV.U32 R25, RZ, RZ, RZ ;  /* 0x000000ffff197224 */ /* 0x000fe400078e00ff */
[----:B------:R-:W-:Y:S02]  /*25ee0*/  IMAD.U32 R24, RZ, RZ, UR6 ;  /* 0x00000006ff187e24 */ /* 0x000fe4000f8e00ff */
[----:B------:R-:W-:-:S07]  /*25ef0*/  IMAD.MOV.U32 R26, RZ, RZ, RZ ;  /* 0x000000ffff1a7224 */ /* 0x000fce00078e00ff */
.L_x_2056:
[----:B------:R-:W-:-:S13]  /*25f00*/  ISETP.NE.AND P0, PT, R0, RZ, PT ;  /* 0x000000ff0000720c */ /* 0x000fda0003f05270 */
[----:B------:R-:W0:Y:S01]  /*25f10*/  @!P0 S2R R3, SR_CgaCtaId ;  /* 0x0000000000038919 */ /* 0x000e220000008800 */
[----:B------:R-:W-:-:S04]  /*25f20*/  @!P0 MOV R0, 0x400 ;  /* 0x0000040000008802 */ /* 0x000fc80000000f00 */
[----:B0-----:R-:W-:-:S05]  /*25f30*/  @!P0 LEA R0, R3, R0, 0x18 ;  /* 0x0000000003008211 */ /* 0x001fca00078ec0ff */
[----:B------:R2:W-:Y:S01]  /*25f40*/  @!P0 STS.128 [R0+0x228d0], R24 ;  /* 0x0228d01800008388 */ /* 0x0005e20000000c00 */
[----:B------:R-:W-:Y:S06]  /*25f50*/  BAR.ARV 0x5, 0x180 ;  /* 0x0146000000007b1d */ /* 0x000fec0000002000 */
.L_x_2049:
        /* <DEDUP_REMOVED lines=11> */
[----:B------:R-:W-:Y:S01]  /*26010*/  IMAD.MOV.U32 R35, RZ, RZ, RZ ;  /* 0x000000ffff237224 */ /* 0x000fe200078e00ff */
[----:B------:R-:W-:Y:S01]  /*26020*/  ULDC.64 UR38, c[0x0][0x198] ;  /* 0x0000660000267ab9 */ /* 0x000fe20000000a00 */
[----:B------:R-:W-:Y:S01]  /*26030*/  IMAD.MOV.U32 R33, RZ, RZ, RZ ;  /* 0x000000ffff217224 */ /* 0x000fe200078e00ff */
[----:B------:R-:W-:Y:S01]  /*26040*/  ULDC UR37, c[0x0][0xc] ;  /* 0x0000030000257ab9 */ /* 0x000fe20000000800 */
[----:B------:R-:W-:Y:S01]  /*26050*/  IMAD.MOV.U32 R37, RZ, RZ, 0x1 ;  /* 0x00000001ff257424 */ /* 0x000fe200078e00ff */
[C---:B---3--:R-:W-:Y:S01]  /*26060*/  LOP3.LUT R13, R14.reuse, 0x7f, RZ, 0xc0, !PT ;  /* 0x0000007f0e0d7812 */ /* 0x048fe200078ec0ff */
[C---:B------:R-:W-:Y:S01]  /*26070*/  IMAD.SHL.U32 R5, R14.reuse, 0x20, RZ ;  /* 0x000000200e057824 */ /* 0x040fe200078e00ff */
[----:B------:R-:W-:Y:S01]  /*26080*/  SHF.R.U32.HI R4, RZ, 0x1, R14 ;  /* 0x00000001ff047819 */ /* 0x000fe2000001160e */
[C---:B0-----:R-:W-:Y:S01]  /*26090*/  IMAD.SHL.U32 R2, R14.reuse, 0x80, RZ ;  /* 0x000000800e027824 */ /* 0x041fe200078e00ff */
[C---:B------:R-:W-:Y:S01]  /*260a0*/  LOP3.LUT P0, RZ, R14.reuse, 0x4, RZ, 0xc0, !PT ;  /* 0x000000040eff7812 */ /* 0x040fe2000780c0ff */
[----:B------:R-:W-:Y:S01]  /*260b0*/  IMAD.SHL.U32 R7, R13, 0x10, RZ ;  /* 0x000000100d077824 */ /* 0x000fe200078e00ff */
[----:B------:R-:W-:Y:S01]  /*260c0*/  LOP3.LUT R6, R5, 0x80, RZ, 0xc0, !PT ;  /* 0x0000008005067812 */ /* 0x000fe200078ec0ff */
[----:B------:R-:W-:Y:S01]  /*260d0*/  IMAD.SHL.U32 R11, R14, 0x4, RZ ;  /* 0x000000040e0b7824 */ /* 0x000fe200078e00ff */
[----:B------:R-:W-:Y:S01]  /*260e0*/  LOP3.LUT R3, R2, 0x380, RZ, 0xc0, !PT ;  /* 0x0000038002037812 */ /* 0x000fe200078ec0ff */
[----:B------:R-:W-:Y:S01]  /*260f0*/  IMAD.SHL.U32 R10, R14, 0x2, RZ ;  /* 0x000000020e0a7824 */ /* 0x000fe200078e00ff */
[----:B------:R-:W-:-:S02]  /*26100*/  LOP3.LUT R8, R7, 0x600, RZ, 0xc0, !PT ;  /* 0x0000060007087812 */ /* 0x000fc400078ec0ff */
[----:B------:R-:W-:Y:S02]  /*26110*/  LOP3.LUT R6, R6, 0x10, R14, 0xf8, !PT ;  /* 0x0000001006067812 */ /* 0x000fe400078ef80e */
[----:B------:R-:W-:Y:S02]  /*26120*/  LOP3.LUT R8, R8, 0x60, R5, 0xf8, !PT ;  /* 0x0000006008087812 */ /* 0x000fe400078ef805 */
[----:B------:R-:W-:Y:S02]  /*26130*/  LOP3.LUT R3, R3, 0x30, R4, 0xf8, !PT ;  /* 0x0000003003037812 */ /* 0x000fe400078ef804 */
[----:B------:R-:W-:Y:S02]  /*26140*/  LOP3.LUT R6, R6, 0x10, R11, 0x78, !PT ;  /* 0x0000001006067812 */ /* 0x000fe400078e780b */
[----:B------:R-:W-:-:S04]  /*26150*/  LOP3.LUT R5, R8, 0x100, R5, 0xf8, !PT ;  /* 0x0000010008057812 */ /* 0x000fc800078ef805 */
[----:B------:R-:W-:-:S05]  /*26160*/  LOP3.LUT R4, R5, R6, RZ, 0xfc, !PT ;  /* 0x0000000605047212 */ /* 0x000fca00078efcff */
[----:B------:R0:W-:Y:S02]  /*26170*/  STL [R1+0x18], R4 ;  /* 0x0000180401007387 */ /* 0x0001e40000100800 */
[----:B0-----:R-:W-:Y:S01]  /*26180*/  IMAD.MOV.U32 R4, RZ, RZ, 0x1 ;  /* 0x00000001ff047424 */ /* 0x001fe200078e00ff */
        /* <DEDUP_REMOVED lines=12> */
[----:B------:R-:W-:-:S03]  /*26250*/  LOP3.LUT R3, R3, 0x70, R0, 0xf8, !PT ;  /* 0x0000007003037812 */ /* 0x000fc600078ef800 */
[----:B------:R0:W-:Y:S04]  /*26260*/  STL [R1+0x1c], R2 ;  /* 0x00001c0201007387 */ /* 0x0001e80000100800 */
[----:B------:R-:W-:Y:S04]  /*26270*/  STL [R1+0x30], RZ ;  /* 0x000030ff01007387 */ /* 0x000fe80000100800 */
[----:B------:R1:W-:Y:S01]  /*26280*/  STL [R1], R4 ;  /* 0x0000000401007387 */ /* 0x0003e20000100800 */
[----:B0-----:R-:W-:-:S05]  /*26290*/  IMAD.MOV.U32 R2, RZ, RZ, 0x40 ;  /* 0x00000040ff027424 */ /* 0x001fca00078e00ff */
[----:B------:R-:W-:Y:S01]  /*262a0*/  SEL R2, R2, 0xffffffc0, !P0 ;  /* 0xffffffc002027807 */ /* 0x000fe20004000000 */
[----:B-1----:R-:W-:-:S04]  /*262b0*/  IMAD.U32 R4, RZ, RZ, UR4 ;  /* 0x00000004ff047e24 */ /* 0x002fc8000f8e00ff */
[----:B------:R0:W-:Y:S01]  /*262c0*/  STL [R1+0x20], R2 ;  /* 0x0000200201007387 */ /* 0x0001e20000100800 */
[----:B------:R-:W-:-:S03]  /*262d0*/  LEA R17, R4, R17, 0x18 ;  /* 0x0000001104117211 */ /* 0x000fc600078ec0ff */
[----:B------:R1:W-:Y:S02]  /*262e0*/  STL [R1+0x10], R4 ;  /* 0x0000100401007387 */ /* 0x0003e40000100800 */
[----:B------:R-:W-:Y:S01]  /*262f0*/  IMAD.IADD R0, R17, 0x1, R12 ;  /* 0x0000000111007824 */ /* 0x000fe200078e020c */
[----:B0-----:R-:W-:-:S04]  /*26300*/  LOP3.LUT R2, R3, 0x80, RZ, 0xfc, !PT ;  /* 0x0000008003027812 */ /* 0x001fc800078efcff */
[----:B------:R1:W-:Y:S03]  /*26310*/  STL [R1+0x2c], R0 ;  /* 0x00002c0001007387 */ /* 0x0003e60000100800 */
.L_x_2185:
[----:B------:R-:W-:Y:S05]  /*26320*/  YIELD ;  /* 0x0000000000007946 */ /* 0x000fea0003800000 */
[----:B------:R-:W-:Y:S01]  /*26330*/  ULDC.64 UR4, c[0x0][0xa28] ;  /* 0x00028a0000047ab9 */ /* 0x000fe20000000a00 */
[----:B------:R-:W-:Y:S01]  /*26340*/  IMAD.MOV.U32 R12, RZ, RZ, RZ ;  /* 0x000000ffff0c7224 */ /* 0x000fe200078e00ff */
[----:B------:R-:W-:Y:S01]  /*26350*/  ISETP.NE.U32.AND P0, PT, RZ, UR4, PT ;  /* 0x00000004ff007c0c */ /* 0x000fe2000bf05070 */
[----:B01----:R-:W0:Y:S01]  /*26360*/  LDC.64 R4, c[0x0][0xa00] ;  /* 0x00028000ff047b82 */ /* 0x003e220000000a00 */
[----:B------:R-:W-:Y:S02]  /*26370*/  ULDC.64 UR6, c[0x0][0xa10] ;  /* 0x0002840000067ab9 */ /* 0x000fe40000000a00 */
[----:B------:R-:W-:Y:S01]  /*26380*/  ISETP.NE.AND.EX P0, PT, RZ, UR5, PT, P0 ;  /* 0x00000005ff007c0c */ /* 0x000fe2000bf05300 */
[----:B------:R-:W-:-:S12]  /*26390*/  ULDC.64 UR4, c[0x0][0xa18] ;  /* 0x0002860000047ab9 */ /* 0x000fd80000000a00 */
[----:B------:R-:W1:Y:S01]  /*263a0*/  @P0 LDC.64 R2, c[0x0][0xa28] ;  /* 0x00028a00ff020b82 */ /* 0x000e620000000a00 */
[----:B------:R-:W-:Y:S01]  /*263b0*/  ISETP.NE.U32.AND P1, PT, RZ, UR6, PT ;  /* 0x00000006ff007c0c */ /* 0x000fe2000bf25070 */
[----:B-1----:R-:W-:-:S05]  /*263c0*/  @P0 IMAD.WIDE R2, R27, 0x4, R2 ;  /* 0x000000041b020825 */ /* 0x002fca00078e0202 */
[----:B--2---:R1:W2:Y:S01]  /*263d0*/  @P0 LDG.E R12, desc[UR60][R2.64] ;  /* 0x0000003c020c0981 */ /* 0x0042a2000c1e1900 */
[----:B------:R-:W-:Y:S01]  /*263e0*/  ISETP.NE.U32.AND P0, PT, RZ, UR4, PT ;  /* 0x00000004ff007c0c */ /* 0x000fe2000bf05070 */
[----:B------:R-:W-:Y:S01]  /*263f0*/  IMAD.MOV.U32 R29, RZ, RZ, RZ ;  /* 0x000000ffff1d7224 */ /* 0x000fe200078e00ff */
[----:B------:R-:W-:Y:S01]  /*26400*/  ISETP.NE.AND.EX P1, PT, RZ, UR7, PT, P1 ;  /* 0x00000007ff007c0c */ /* 0x000fe2000bf25310 */
[----:B---3--:R-:W-:Y:S01]  /*26410*/  IMAD.MOV.U32 R0, RZ, RZ, RZ ;  /* 0x000000ffff007224 */ /* 0x008fe200078e00ff */
[----:B------:R-:W-:Y:S01]  /*26420*/  ISETP.NE.AND.EX P2, PT, RZ, UR5, PT, P0 ;  /* 0x00000005ff007c0c */ /* 0x000fe2000bf45300 */
[----:B------:R-:W-:Y:S01]  /*26430*/  ULDC.64 UR4, c[0x0][0xa00] ;  /* 0x0002800000047ab9 */ /* 0x000fe20000000a00 */
[----:B0-----:R-:W-:Y:S01]  /*26440*/  IMAD.WIDE R4, R27, 0x4, R4 ;  /* 0x000000041b047825 */ /* 0x001fe200078e0204 */
[----:B------:R-:W-:Y:S01]  /*26450*/  ISETP.NE.U32.AND P0, PT, RZ, UR4, PT ;  /* 0x00000004ff007c0c */ /* 0x000fe2000bf05070 */
[----:B-1----:R-:W0:Y:S03]  /*26460*/  LDC.64 R2, c[0x0][0xa10] ;  /* 0x00028400ff027b82 */ /* 0x002e260000000a00 */
[----:B------:R-:W-:-:S06]  /*26470*/  ISETP.NE.AND.EX P0, PT, RZ, UR5, PT, P0 ;  /* 0x00000005ff007c0c */ /* 0x000fcc000bf05300 */
[----:B------:R-:W1:Y:S07]  /*26480*/  @P2 LDC.64 R6, c[0x0][0xa18] ;  /* 0x00028600ff062b82 */ /* 0x000e6e0000000a00 */
[----:B------:R-:W5:Y:S01]  /*26490*/  @P0 LDG.E R29, desc[UR60][R4.64] ;  /* 0x0000003c041d0981 */ /* 0x000f62000c1e1900 */
[----:B0-----:R-:W-:-:S05]  /*264a0*/  IMAD.WIDE R2, R27, 0x4, R2 ;  /* 0x000000041b027825 */ /* 0x001fca00078e0202 */
[----:B------:R-:W5:Y:S01]  /*264b0*/  @P1 LDG.E R0, desc[UR60][R2.64] ;  /* 0x0000003c02001981 */ /* 0x000f62000c1e1900 */
[----:B------:R-:W-:Y:S02]  /*264c0*/  ULDC UR4, c[0x0][0x288] ;  /* 0x0000a20000047ab9 */ /* 0x000fe40000000800 */
[----:B------:R-:W-:Y:S01]  /*264d0*/  IMAD.U32 R23, RZ, RZ, UR4 ;  /* 0x00000004ff177e24 */ /* 0x000fe2000f8e00ff */
[----:B------:R-:W-:Y:S02]  /*264e0*/  ULDC.64 UR4, c[0x0][0x418] ;  /* 0x0001060000047ab9 */ /* 0x000fe40000000a00 */
[----:B------:R-:W-:-:S03]  /*264f0*/  UISETP.NE.U32.AND UP0, UPT, UR4, URZ, UPT ;  /* 0x0000003f0400728c */ /* 0x000fc6000bf05070 */
[----:B------:R-:W-:Y:S01]  /*26500*/  ULDC UR4, c[0x0][0x424] ;  /* 0x0001090000047ab9 */ /* 0x000fe20000000800 */
[----:B------:R-:W-:Y:S01]  /*26510*/  UISETP.NE.AND.EX UP0, UPT, UR5, URZ, UPT, UP0 ;  /* 0x0000003f0500728c */ /* 0x000fe2000bf05300 */
[----:B-1----:R-:W-:Y:S02]  /*26520*/  @P2 IMAD.WIDE R6, R27, 0x4, R6 ;  /* 0x000000041b062825 */ /* 0x002fe400078e0206 */
[----:B------:R-:W-:Y:S01]  /*26530*/  ULDC UR5, c[0x0][0x2f0] ;  /* 0x0000bc0000057ab9 */ /* 0x000fe20000000800 */
[----:B------:R-:W-:Y:S02]  /*26540*/  USEL UR4, UR4, 0x1, UP0 ;  /* 0x0000000104047887 */ /* 0x000fe40008000000 */
[----:B------:R0:W5:Y:S02]  /*26550*/  @P2 LDG.E R23, desc[UR60][R6.64] ;  /* 0x0000003c06172981 */ /* 0x000164000c1e1900 */
[----:B------:R-:W-:-:S03]  /*26560*/  UIMAD UR4, UR4, UR5, URZ ;  /* 0x00000005040472a4 */ /* 0x000fc6000f8e023f */
[----:B------:R-:W-:-:S03]  /*26570*/  ULDC UR5, c[0x0][0x348] ;  /* 0x0000d20000057ab9 */ /* 0x000fc60000000800 */
[----:B------:R-:W-:Y:S02]  /*26580*/  IMAD.U32 R8, RZ, RZ, UR4 ;  /* 0x00000004ff087e24 */ /* 0x000fe4000f8e00ff */
[----:B0-----:R-:W-:Y:S01]  /*26590*/  IMAD.U32 R7, RZ, RZ, UR5 ;  /* 0x00000005ff077e24 */ /* 0x001fe2000f8e00ff */
[----:B--2---:R0:W-:Y:S01]  /*265a0*/  STL [R1+0x4], R12 ;  /* 0x0000040c01007387 */ /* 0x0041e20000100800 */
[----:B------:R-:W-:Y:S05]  /*265b0*/  @P2 BRA `(.L_x_2058) ;  /* 0x0000000000102947 */ /* 0x000fea0003800000 */
[----:B------:R-:W-:Y:S05]  /*265c0*/  @!P0 BRA `(.L_x_2058) ;  /* 0x00000000000c8947 */ /* 0x000fea0003800000 */
[----:B------:R-:W2:Y:S04]  /*265d0*/  LDG.E R6, desc[UR60][R4.64] ;  /* 0x0000003c04067981 */ /* 0x000ea8000c1e1900 */
[----:B-----5:R-:W2:Y:S02]  /*265e0*/  LDG.E R23, desc[UR60][R4.64+0x4] ;  /* 0x0000043c04177981 */ /* 0x020ea4000c1e1900 */
[----:B--2---:R-:W-:-:S07]  /*265f0*/  IMAD.IADD R23, R23, 0x1, -R6 ;  /* 0x0000000117177824 */ /* 0x004fce00078e0a06 */
.L_x_2058:
[----:B------:R-:W-:Y:S01]  /*26600*/  ULDC.64 UR4, c[0x0][0xa20] ;  /* 0x0002880000047ab9 */ /* 0x000fe20000000a00 */
[C---:B------:R-:W-:Y:S02]  /*26610*/  LOP3.LUT R4, R26.reuse, 0xff000000, RZ, 0xc0, !PT ;  /* 0xff0000001a047812 */ /* 0x040fe400078ec0ff */
[----:B------:R-:W-:Y:S02]  /*26620*/  ISETP.NE.U32.AND P0, PT, RZ, UR4, PT ;  /* 0x00000004ff007c0c */ /* 0x000fe4000bf05070 */
[----:B------:R-:W-:Y:S02]  /*26630*/  SHF.R.U32.HI R5, RZ, 0x8, R4 ;  /* 0x00000008ff057819 */ /* 0x000fe40000011604 */
[----:B------:R-:W-:Y:S02]  /*26640*/  ISETP.NE.AND.EX P0, PT, RZ, UR5, PT, P0 ;  /* 0x00000005ff007c0c */ /* 0x000fe4000bf05300 */
[C---:B------:R-:W-:Y:S02]  /*26650*/  LOP3.LUT R6, R26.reuse, 0xff0000, RZ, 0xc0, !PT ;  /* 0x00ff00001a067812 */ /* 0x040fe400078ec0ff */
[----:B------:R-:W-:-:S02]  /*26660*/  LOP3.LUT R26, R26, 0xffff, RZ, 0xc0, !PT ;  /* 0x0000ffff1a1a7812 */ /* 0x000fc400078ec0ff */
[----:B------:R-:W-:-:S07]  /*26670*/  LEA.HI R6, R6, R5, RZ, 0x10 ;  /* 0x0000000506067211 */ /* 0x000fce00078f80ff */
[----:B------:R-:W-:Y:S05]  /*26680*/  @!P0 BRA `(.L_x_2059) ;  /* 0x0000000000108947 */ /* 0x000fea0003800000 */
[----:B------:R-:W1:Y:S02]  /*26690*/  LDC.64 R4, c[0x0][0xa20] ;  /* 0x00028800ff047b82 */ /* 0x000e640000000a00 */
[----:B-1----:R-:W-:-:S05]  /*266a0*/  IMAD.WIDE R4, R27, 0x4, R4 ;  /* 0x000000041b047825 */ /* 0x002fca00078e0204 */
[----:B------:R1:W5:Y:S01]  /*266b0*/  LDG.E R8, desc[UR60][R4.64] ;  /* 0x0000003c04087981 */ /* 0x000362000c1e1900 */
[----:B------:R-:W-:Y:S05]  /*266c0*/  BRA `(.L_x_2060) ;  /* 0x0000000000247947 */ /* 0x000fea0003800000 */
.L_x_2059:
[----:B------:R-:W-:Y:S02]  /*266d0*/  ULDC.64 UR4, c[0x0][0xa08] ;  /* 0x0002820000047ab9 */ /* 0x000fe40000000a00 */
[----:B------:R-:W-:-:S04]  /*266e0*/  ISETP.NE.U32.AND P0, PT, RZ, UR4, PT ;  /* 0x00000004ff007c0c */ /* 0x000fc8000bf05070 */
[----:B------:R-:W-:-:S13]  /*266f0*/  ISETP.NE.AND.EX P0, PT, RZ, UR5, PT, P0 ;  /* 0x00000005ff007c0c */ /* 0x000fda000bf05300 */
[----:B------:R-:W-:Y:S05]  /*26700*/  @!P0 BRA `(.L_x_2060) ;  /* 0x0000000000148947 */ /* 0x000fea0003800000 */
[----:B------:R-:W1:Y:S02]  /*26710*/  LDC.64 R4, c[0x0][0xa08] ;  /* 0x00028200ff047b82 */ /* 0x000e640000000a00 */
[----:B-1----:R-:W-:-:S05]  /*26720*/  IMAD.WIDE R4, R27, 0x4, R4 ;  /* 0x000000041b047825 */ /* 0x002fca00078e0204 */
[----:B------:R-:W2:Y:S04]  /*26730*/  LDG.E R8, desc[UR60][R4.64] ;  /* 0x0000003c04087981 */ /* 0x000ea8000c1e1900 */
[----:B------:R-:W2:Y:S02]  /*26740*/  LDG.E R9, desc[UR60][R4.64+0x4] ;  /* 0x0000043c04097981 */ /* 0x000ea4000c1e1900 */
[----:B--2---:R-:W-:-:S07]  /*26750*/  IMAD.IADD R8, R9, 0x1, -R8 ;  /* 0x0000000109087824 */ /* 0x004fce00078e0a08 */
.L_x_2060:
[----:B-1----:R-:W2:Y:S01]  /*26760*/  @P1 LDG.E R4, desc[UR60][R2.64] ;  /* 0x0000003c02041981 */ /* 0x002ea2000c1e1900 */
[----:B------:R-:W1:Y:S03]  /*26770*/  LDC R5, c[0x0][0x448] ;  /* 0x00011200ff057b82 */ /* 0x000e660000000800 */
[----:B------:R-:W2:Y:S01]  /*26780*/  @P1 LDG.E R11, desc[UR60][R2.64+0x4] ;  /* 0x0000043c020b1981 */ /* 0x000ea2000c1e1900 */
[----:B-----5:R-:W-:Y:S02]  /*26790*/  IMAD.IADD R8, R8, 0x1, -R12 ;  /* 0x0000000108087824 */ /* 0x020fe400078e0a0c */
[----:B------:R-:W-:-:S04]  /*267a0*/  IMAD.SHL.U32 R25, R25, 0x80, RZ ;  /* 0x0000008019197824 */ /* 0x000fc800078e00ff */
[----:B------:R-:W-:Y:S01]  /*267b0*/  VIADD R10, R25, 0x7f ;  /* 0x0000007f190a7836 */ /* 0x000fe20000000000 */
[----:B-1----:R-:W-:-:S13]  /*267c0*/  ISETP.NE.AND P2, PT, R5, 0x1, PT ;  /* 0x000000010500780c */ /* 0x002fda0003f45270 */
[----:B------:R-:W1:Y:S08]  /*267d0*/  @P2 LDC R9, c[0x0][0x44c] ;  /* 0x00011300ff092b82 */ /* 0x000e700000000800 */
[----:B------:R-:W3:Y:S01]  /*267e0*/  @P2 LDC R5, c[0x0][0x450] ;  /* 0x00011400ff052b82 */ /* 0x000ee20000000800 */
[----:B--2---:R-:W-:Y:S02]  /*267f0*/  @P1 IMAD.IADD R7, R11, 0x1, -R4 ;  /* 0x000000010b071824 */ /* 0x004fe400078e0a04 */
[----:B-1----:R-:W-:-:S04]  /*26800*/  @P2 IMAD.HI.U32 R4, R10, R9, RZ ;  /* 0x000000090a042227 */ /* 0x002fc800078e00ff */
[----:B------:R-:W-:Y:S01]  /*26810*/  IMAD.IADD R18, R8, 0x1, R7 ;  /* 0x0000000108127824 */ /* 0x000fe200078e0207 */
[----:B---3--:R-:W-:-:S03]  /*26820*/  @P2 SHF.R.U32.HI R10, RZ, R5, R4 ;  /* 0x00000005ff0a2219 */ /* 0x008fc60000011604 */
[C---:B------:R-:W-:Y:S01]  /*26830*/  VIADD R2, R18.reuse, 0x9f ;  /* 0x0000009f12027836 */ /* 0x040fe20000000000 */
[----:B------:R-:W-:-:S03]  /*26840*/  IADD3 R9, R18, 0x1, -R23 ;  /* 0x0000000112097810 */ /* 0x000fc60007ffe817 */
[----:B------:R-:W-:-:S04]  /*26850*/  IMAD.HI R2, R2, 0x66666667, RZ ;  /* 0x6666666702027827 */ /* 0x000fc800078e02ff */
[----:B------:R-:W-:Y:S01]  /*26860*/  IMAD.IADD R10, R9, 0x1, R10 ;  /* 0x00000001090a7824 */ /* 0x000fe200078e020a */
[----:B------:R-:W-:-:S04]  /*26870*/  SHF.R.U32.HI R3, RZ, 0x1f, R2 ;  /* 0x0000001fff037819 */ /* 0x000fc80000011602 */
[----:B------:R-:W-:Y:S02]  /*26880*/  LEA.HI.SX32 R20, R2, R3, 0x1a ;  /* 0x0000000302147211 */ /* 0x000fe400078fd2ff */
[----:B------:R-:W1:Y:S02]  /*26890*/  LDC.64 R2, c[0x0][0x9e0] ;  /* 0x00027800ff027b82 */ /* 0x000e640000000a00 */
[----:B-1----:R-:W-:Y:S01]  /*268a0*/  ISETP.GE.AND P3, PT, R3, 0x1, PT ;  /* 0x000000010300780c */ /* 0x002fe20003f66270 */
[----:B------:R-:W-:-:S12]  /*268b0*/  IMAD.IADD R2, R10, 0x1, R2 ;  /* 0x000000010a027824 */ /* 0x000fd800078e0202 */
[----:B------:R-:W-:Y:S05]  /*268c0*/  @!P3 BRA `(.L_x_2061) ;  /* 0x000000000048b947 */ /* 0x000fea0003800000 */
[C---:B------:R-:W-:Y:S01]  /*268d0*/  ISETP.GT.AND P0, PT, R10.reuse, RZ, PT ;  /* 0x000000ff0a00720c */ /* 0x040fe20003f04270 */
[----:B------:R-:W-:Y:S01]  /*268e0*/  BSSY B0, `(.L_x_2062) ;  /* 0x000000e000007945 */ /* 0x000fe20003800000 */
[----:B------:R-:W-:-:S11]  /*268f0*/  VIADD R11, R10, 0xffffffff ;  /* 0xffffffff0a0b7836 */ /* 0x000fd60000000000 */
[----:B------:R-:W-:Y:S05]  /*26900*/  @P0 BRA `(.L_x_2063) ;  /* 0x00000000001c0947 */ /* 0x000fea0003800000 */
[----:B------:R-:W-:Y:S01]  /*26910*/  ISETP.NE.AND P0, PT, R3, 0x1, PT ;  /* 0x000000010300780c */ /* 0x000fe20003f05270 */
[----:B------:R-:W-:-:S12]  /*26920*/  IMAD.MOV R10, RZ, RZ, -R10 ;  /* 0x000000ffff0a7224 */ /* 0x000fd800078e0a0a */
[----:B------:R-:W1:Y:S02]  /*26930*/  @P0 LDC.64 R4, c[0x0][0x9e8] ;  /* 0x00027a00ff040b82 */ /* 0x000e640000000a00 */
[----:B-1----:R-:W-:-:S05]  /*26940*/  @P0 IMAD.HI.U32 R4, R10, R4, RZ ;  /* 0x000000040a040227 */ /* 0x002fca00078e00ff */
[----:B------:R-:W-:-:S04]  /*26950*/  @P0 SHF.R.U32.HI R10, RZ, R5, R4 ;  /* 0x00000005ff0a0219 */ /* 0x000fc80000011604 */
[----:B------:R-:W-:Y:S01]  /*26960*/  LOP3.LUT R11, RZ, R10, RZ, 0x33, !PT ;  /* 0x0000000aff0b7212 */ /* 0x000fe200078e33ff */
[----:B------:R-:W-:Y:S06]  /*26970*/  BRA `(.L_x_2064) ;  /* 0x0000000000107947 */ /* 0x000fec0003800000 */
.L_x_2063:
[----:B------:R-:W-:-:S13]  /*26980*/  ISETP.NE.AND P0, PT, R3, 0x1, PT ;  /* 0x000000010300780c */ /* 0x000fda0003f05270 */
[----:B------:R-:W1:Y:S02]  /*26990*/  @P0 LDC.64 R4, c[0x0][0x9e8] ;  /* 0x00027a00ff040b82 */ /* 0x000e640000000a00 */
[----:B-1----:R-:W-:-:S05]  /*269a0*/  @P0 IMAD.HI.U32 R4, R11, R4, RZ ;  /* 0x000000040b040227 */ /* 0x002fca00078e00ff */
[----:B------:R-:W-:-:S07]  /*269b0*/  @P0 SHF.R.U32.HI R11, RZ, R5, R4 ;  /* 0x00000005ff0b0219 */ /* 0x000fce0000011604 */
.L_x_2064:
[----:B------:R-:W-:Y:S05]  /*269c0*/  BSYNC B0 ;  /* 0x0000000000007941 */ /* 0x000fea0003800000 */
.L_x_2062:
[----:B------:R-:W-:-:S05]  /*269d0*/  IMAD R11, R11, R3, R3 ;  /* 0x000000030b0b7224 */ /* 0x000fca00078e0203 */
[----:B------:R-:W-:-:S07]  /*269e0*/  VIMNMX R2, R2, R11, PT ;  /* 0x0000000b02027248 */ /* 0x000fce0003fe0100 */
.L_x_2061:
[----:B------:R-:W1:Y:S01]  /*269f0*/  @P2 LDC R10, c[0x0][0x44c] ;  /* 0x00011300ff0a2b82 */ /* 0x000e620000000800 */
[----:B------:R-:W-:Y:S01]  /*26a00*/  VIADD R11, R2, 0x9f ;  /* 0x0000009f020b7836 */ /* 0x000fe20000000000 */
[----:B------:R-:W-:Y:S01]  /*26a10*/  ULDC UR4, c[0x0][0x9dc] ;  /* 0x0002770000047ab9 */ /* 0x000fe20000000800 */
[----:B------:R-:W-:Y:S02]  /*26a20*/  IMAD.MOV.U32 R4, RZ, RZ, R25 ;  /* 0x000000ffff047224 */ /* 0x000fe400078e0019 */
[----:B------:R-:W-:-:S03]  /*26a30*/  IMAD.HI R11, R11, 0x66666667, RZ ;  /* 0x666666670b0b7827 */ /* 0x000fc600078e02ff */
[----:B------:R-:W2:Y:S02]  /*26a40*/  @P2 LDC R5, c[0x0][0x450] ;  /* 0x00011400ff052b82 */ /* 0x000ea40000000800 */
[----:B------:R-:W-:-:S04]  /*26a50*/  SHF.R.U32.HI R2, RZ, 0x1f, R11 ;  /* 0x0000001fff027819 */ /* 0x000fc8000001160b */
[----:B------:R-:W-:-:S04]  /*26a60*/  LEA.HI.SX32 R11, R11, R2, 0x1a ;  /* 0x000000020b0b7211 */ /* 0x000fc800078fd2ff */
[----:B------:R-:W-:Y:S01]  /*26a70*/  VIMNMX R11, R20, R11, PT ;  /* 0x0000000b140b7248 */ /* 0x000fe20003fe0100 */
[----:B-1----:R-:W-:-:S05]  /*26a80*/  @P2 IMAD.HI.U32 R10, R25, R10, RZ ;  /* 0x0000000a190a2227 */ /* 0x002fca00078e00ff */
[----:B--2---:R-:W-:Y:S01]  /*26a90*/  @P2 SHF.R.U32.HI R4, RZ, R5, R10 ;  /* 0x00000005ff042219 */ /* 0x004fe2000001160a */
[----:B------:R-:W-:-:S04]  /*26aa0*/  IMAD.IADD R10, R18, 0x1, -R23 ;  /* 0x00000001120a7824 */ /* 0x000fc800078e0a17 */
[----:B0-----:R-:W-:-:S04]  /*26ab0*/  IMAD.IADD R12, R10, 0x1, R4 ;  /* 0x000000010a0c7824 */ /* 0x001fc800078e0204 */
        /* <DEDUP_REMOVED lines=12> */
.L_x_2067:
[----:B------:R-:W-:-:S13]  /*26b80*/  ISETP.NE.AND P0, PT, R3, 0x1, PT ;  /* 0x000000010300780c */ /* 0x000fda0003f05270 */
[----:B------:R-:W0:Y:S02]  /*26b90*/  @P0 LDC.64 R4, c[0x0][0x9e8] ;  /* 0x00027a00ff040b82 */ /* 0x000e240000000a00 */
[----:B0-----:R-:W-:-:S05]  /*26ba0*/  @P0 IMAD.HI.U32 R4, R12, R4, RZ ;  /* 0x000000040c040227 */ /* 0x001fca00078e00ff */
[----:B------:R-:W-:-:S07]  /*26bb0*/  @P0 SHF.R.U32.HI R12, RZ, R5, R4 ;  /* 0x00000005ff0c0219 */ /* 0x000fce0000011604 */
.L_x_2068:
[----:B------:R-:W-:Y:S05]  /*26bc0*/  BSYNC B0 ;  /* 0x0000000000007941 */ /* 0x000fea0003800000 */
.L_x_2066:
[----:B------:R-:W-:-:S05]  /*26bd0*/  IMAD R3, R12, R3, RZ ;  /* 0x000000030c037224 */ /* 0x000fca00078e02ff */
[----:B------:R-:W-:-:S07]  /*26be0*/  VIMNMX R2, R2, R3, !PT ;  /* 0x0000000302027248 */ /* 0x000fce0007fe0100 */
.L_x_2065:
[----:B------:R-:W-:Y:S01]  /*26bf0*/  IMAD.HI R2, R2, 0x66666667, RZ ;  /* 0x6666666702027827 */ /* 0x000fe200078e02ff */
[----:B------:R-:W-:Y:S01]  /*26c00*/  BSSY B0, `(.L_x_2069) ;  /* 0x0000026000007945 */ /* 0x000fe20003800000 */
[----:B------:R-:W-:Y:S02]  /*26c10*/  LOP3.LUT R19, R6, 0xff, RZ, 0xc0, !PT ;  /* 0x000000ff06137812 */ /* 0x000fe400078ec0ff */
[----:B------:R-:W-:Y:S02]  /*26c20*/  SHF.R.U32.HI R6, RZ, 0x10, R6 ;  /* 0x00000010ff067819 */ /* 0x000fe40000011606 */
[----:B------:R-:W-:-:S04]  /*26c30*/  SHF.R.U32.HI R3, RZ, 0x1f, R2 ;  /* 0x0000001fff037819 */ /* 0x000fc80000011602 */
[----:B------:R-:W-:Y:S01]  /*26c40*/  LEA.HI.SX32 R3, R2, R3, 0x1a ;  /* 0x0000000302037211 */ /* 0x000fe200078fd2ff */
[----:B------:R-:W-:-:S03]  /*26c50*/  IMAD.MOV.U32 R2, RZ, RZ, RZ ;  /* 0x000000ffff027224 */ /* 0x000fc600078e00ff */
[----:B------:R-:W-:-:S04]  /*26c60*/  VIMNMX R4, RZ, R3, !PT ;  /* 0x00000003ff047248 */ /* 0x000fc80007fe0100 */
[----:B------:R-:W-:-:S13]  /*26c70*/  ISETP.GT.AND P0, PT, R11, R4, PT ;  /* 0x000000040b00720c */ /* 0x000fda0003f04270 */
[----:B------:R-:W-:Y:S05]  /*26c80*/  @!P0 BRA `(.L_x_2070) ;  /* 0x0000000000748947 */ /* 0x000fea0003800000 */
[----:B------:R-:W-:Y:S01]  /*26c90*/  ISETP.NE.AND P0, PT, R6, RZ, PT ;  /* 0x000000ff0600720c */ /* 0x000fe20003f05270 */
[----:B------:R-:W-:-:S03]  /*26ca0*/  ULDC UR4, c[0x0][0x9f0] ;  /* 0x00027c0000047ab9 */ /* 0x000fc60000000800 */
[----:B------:R-:W-:-:S04]  /*26cb0*/  SEL R5, R6, UR4, P0 ;  /* 0x0000000406057c07 */ /* 0x000fc80008000000 */
[----:B------:R-:W-:Y:S02]  /*26cc0*/  IABS R12, R5 ;  /* 0x00000005000c7213 */ /* 0x000fe40000000000 */
[----:B------:R-:W-:Y:S02]  /*26cd0*/  IADD3 R13, R5, -0x1, R11 ;  /* 0xffffffff050d7810 */ /* 0x000fe40007ffe00b */
[----:B------:R-:W0:Y:S03]  /*26ce0*/  I2F.RP R2, R12 ;  /* 0x0000000c00027306 */ /* 0x000e260000209400 */
[----:B------:R-:W-:-:S05]  /*26cf0*/  IMAD.IADD R13, R13, 0x1, -R4 ;  /* 0x000000010d0d7824 */ /* 0x000fca00078e0a04 */
        /* <DEDUP_REMOVED lines=21> */
[----:B------:R-:W-:-:S07]  /*26e50*/  @!P2 LOP3.LUT R2, RZ, R5, RZ, 0x33, !PT ;  /* 0x00000005ff02a212 */ /* 0x000fce00078e33ff */
.L_x_2070:
[----:B------:R-:W-:Y:S05]  /*26e60*/  BSYNC B0 ;  /* 0x0000000000007941 */ /* 0x000fea0003800000 */
.L_x_2069:
[-C--:B------:R-:W-:Y:S01]  /*26e70*/  IMAD R4, R19, R2.reuse, R4 ;  /* 0x0000000213047224 */ /* 0x080fe200078e0204 */
[----:B------:R-:W-:Y:S03]  /*26e80*/  BSSY B0, `(.L_x_2071) ;  /* 0x00000db000007945 */ /* 0x000fe60003800000 */
[C---:B------:R-:W-:Y:S01]  /*26e90*/  IMAD R5, R4.reuse, 0xa0, -R8 ;  /* 0x000000a004057824 */ /* 0x040fe200078e0a08 */
[----:B------:R-:W-:-:S04]  /*26ea0*/  VIADDMNMX R2, R4, R2, R11, PT ;  /* 0x0000000204027246 */ /* 0x000fc8000380010b */
[----:B------:R-:W-:Y:S01]  /*26eb0*/  VIMNMX R5, RZ, R5, !PT ;  /* 0x00000005ff057248 */ /* 0x000fe20007fe0100 */
[----:B------:R-:W-:-:S05]  /*26ec0*/  IMAD R2, R2, 0xa0, -R8 ;  /* 0x000000a002027824 */ /* 0x000fca00078e0a08 */
        /* <DEDUP_REMOVED lines=19> */
.L_x_2372:
[----:B-1----:R-:W-:Y:S02]  /*27000*/  ISETP.NE.AND P0, PT, R14, RZ, PT ;  /* 0x000000ff0e00720c */ /* 0x002fe40003f05270 */
[----:B------:R-:W-:-:S11]  /*27010*/  PLOP3.LUT P6, PT, PT, PT, PT, 0x8, 0x0 ;  /* 0x000000000000781c */ /* 0x000fd60003fce170 */
[----:B------:R-:W-:Y:S05]  /*27020*/  @P0 BRA `(.L_x_2074) ;  /* 0x00000000000c0947 */ /* 0x000fea0003800000 */
[----:B------:R-:W-:-:S03]  /*27030*/  UMOV UR4, 0xffffffff ;  /* 0xffffffff00047882 */ /* 0x000fc60000000000 */
[----:B------:R-:W-:Y:S05]  /*27040*/  BRA.DIV UR4, `(.L_x_2075) ;  /* 0x000000b204347947 */ /* 0x000fea000b800000 */
[----:B------:R-:W-:-:S13]  /*27050*/  ELECT P6, URZ, PT ;  /* 0x00000000003f782f */ /* 0x000fda00038c0000 */
.L_x_2074:
[----:B0-----:R-:W2:Y:S01]  /*27060*/  LDL R5, [R1+0x30] ;  /* 0x0000300001057983 */ /* 0x001ea20000100800 */
[----:B------:R-:W-:Y:S01]  /*27070*/  BSSY B1, `(.L_x_2076) ;  /* 0x0000008000017945 */ /* 0x000fe20003800000 */
[----:B--2---:R-:W-:-:S05]  /*27080*/  VIADD R5, R5, 0x1 ;  /* 0x0000000105057836 */ /* 0x004fca0000000000 */
[----:B------:R-:W-:-:S04]  /*27090*/  LEA.HI R7, R5, R5, RZ, 0x1 ;  /* 0x0000000505077211 */ /* 0x000fc800078f08ff */
[----:B------:R-:W-:-:S05]  /*270a0*/  LOP3.LUT R7, R7, 0xfffffffe, RZ, 0xc0, !PT ;  /* 0xfffffffe07077812 */ /* 0x000fca00078ec0ff */
[----:B------:R-:W-:-:S05]  /*270b0*/  IMAD.IADD R5, R5, 0x1, -R7 ;  /* 0x0000000105057824 */ /* 0x000fca00078e0a07 */
[----:B------:R-:W-:-:S04]  /*270c0*/  SHF.L.U32 R5, R5, 0x1f, RZ ;  /* 0x0000001f05057819 */ /* 0x000fc800000006ff */
[----:B------:R-:W0:Y:S02]  /*270d0*/  SYNCS.PHASECHK.TRANS64.TRYWAIT P0, [R17+URZ+0x22820], R5 ;  /* 0x02282005110075a7 */ /* 0x000e24000800017f */
[----:B0-----:R-:W-:Y:S05]  /*270e0*/  @!P0 BRA `(.L_x_2077) ;  /* 0x000000b0002c8947 */ /* 0x001fea0003800000 */
.L_x_2375:
[----:B------:R-:W-:Y:S05]  /*270f0*/  BSYNC B1 ;  /* 0x0000000000017941 */ /* 0x000fea0003800000 */
.L_x_2076:
[----:B------:R-:W-:Y:S04]  /*27100*/  BSSY B1, `(.L_x_2078) ;  /* 0x000004e000017945 */ /* 0x000fe80003800000 */
[----:B------:R-:W-:Y:S05]  /*27110*/  @!P6 BRA `(.L_x_2079) ;  /* 0x000000040030e947 */ /* 0x000fea0003800000 */
[----:B------:R-:W2:Y:S01]  /*27120*/  LDL R7, [R1] ;  /* 0x0000000001077983 */ /* 0x000ea20000100800 */
[----:B0-----:R-:W-:Y:S01]  /*27130*/  IMAD R5, R35, 0x8, R17 ;  /* 0x0000000823057824 */ /* 0x001fe200078e0211 */
[----:B------:R-:W0:Y:S01]  /*27140*/  S2R R8, SR_TID.X ;  /* 0x0000000000087919 */ /* 0x000e220000002100 */
[----:B------:R-:W-:Y:S01]  /*27150*/  BSSY B2, `(.L_x_2080) ;  /* 0x0000006000027945 */ /* 0x000fe20003800000 */
[----:B0-----:R-:W-:-:S04]  /*27160*/  LOP3.LUT R8, R8, 0x7f, RZ, 0xc0, !PT ;  /* 0x0000007f08087812 */ /* 0x001fc800078ec0ff */
[----:B------:R-:W-:Y:S02]  /*27170*/  ISETP.NE.AND P1, PT, R8, RZ, PT ;  /* 0x000000ff0800720c */ /* 0x000fe40003f25270 */
[----:B--2---:R-:W-:-:S04]  /*27180*/  SHF.L.U32 R7, R7, 0x1f, RZ ;  /* 0x0000001f07077819 */ /* 0x004fc800000006ff */
[----:B------:R-:W0:Y:S02]  /*27190*/  SYNCS.PHASECHK.TRANS64.TRYWAIT P0, [R5+URZ+0x228a0], R7 ;  /* 0x0228a007050075a7 */ /* 0x000e24000800017f */
[----:B0-----:R-:W-:Y:S05]  /*271a0*/  @!P0 BRA `(.L_x_2081) ;  /* 0x000000b000108947 */ /* 0x001fea0003800000 */
.L_x_2376:
[----:B------:R-:W-:Y:S05]  /*271b0*/  BSYNC B2 ;  /* 0x0000000000027941 */ /* 0x000fea0003800000 */
.L_x_2080:
        /* <DEDUP_REMOVED lines=9> */
.L_x_2083:
[----:B------:R-:W-:Y:S05]  /*27250*/  BSYNC B2 ;  /* 0x0000000000027941 */ /* 0x000fea0003800000 */
.L_x_2082:
[----:B------:R-:W-:Y:S01]  /*27260*/  IMAD.MOV.U32 R14, RZ, RZ, RZ ;  /* 0x000000ffff0e7224 */ /* 0x000fe200078e00ff */
[----:B------:R-:W-:Y:S01]  /*27270*/  UIADD3 UR4, UP0, UR38, 0x570, URZ ;  /* 0x0000057026047890 */ /* 0x000fe2000ff1e03f */
[----:B------:R-:W-:Y:S01]  /*27280*/  IMAD R11, R3, 0xa0, R0 ;  /* 0x000000a0030b7824 */ /* 0x000fe200078e0200 */
[----:B------:R-:W-:Y:S01]  /*27290*/  PLOP3.LUT P0, PT, PT, PT, PT, 0x80, 0x0 ;  /* 0x000000000000781c */ /* 0x000fe20003f0f070 */
[----:B------:R-:W-:Y:S01]  /*272a0*/  IMAD R8, R35, 0x5000, R17 ;  /* 0x0000500023087824 */ /* 0x000fe200078e0211 */
[----:B------:R-:W-:Y:S01]  /*272b0*/  R2UR UR10, R14 ;  /* 0x000000000e0a72ca */ /* 0x000fe200000e0000 */
[----:B------:R-:W-:Y:S01]  /*272c0*/  VIADD R11, R11, 0xffffff60 ;  /* 0xffffff600b0b7836 */ /* 0x000fe20000000000 */
[----:B------:R-:W-:Y:S01]  /*272d0*/  UIADD3.X UR5, URZ, UR39, URZ, UP0, !UPT ;  /* 0x000000273f057290 */ /* 0x000fe200087fe43f */
[----:B------:R-:W-:Y:S01]  /*272e0*/  VIADD R12, R5, 0x22890 ;  /* 0x00022890050c7836 */ /* 0x000fe20000000000 */
[----:B------:R-:W-:Y:S01]  /*272f0*/  UMOV UR6, 0x0 ;  /* 0x0000000000067882 */ /* 0x000fe20000000000 */
[----:B------:R-:W-:Y:S01]  /*27300*/  VIADD R13, R8, 0x18400 ;  /* 0x00018400080d7836 */ /* 0x000fe20000000000 */
[----:B------:R-:W-:-:S09]  /*27310*/  UMOV UR7, 0x12f00000 ;  /* 0x12f0000000077882 */ /* 0x000fd20000000000 */
.L_x_2084:
        /* <DEDUP_REMOVED lines=13> */
.L_x_2377:
[----:B------:R-:W-:Y:S05]  /*273f0*/  BSYNC B2 ;  /* 0x0000000000027941 */ /* 0x000fea0003800000 */
.L_x_2085:
        /* <DEDUP_REMOVED lines=11> */
.L_x_2088:
[----:B------:R-:W-:Y:S05]  /*274b0*/  BSYNC B2 ;  /* 0x0000000000027941 */ /* 0x000fea0003800000 */
.L_x_2087:
[----:B------:R-:W-:Y:S01]  /*274c0*/  R2UR UR10, R14 ;  /* 0x000000000e0a72ca */ /* 0x000fe200000e0000 */
[----:B------:R-:W-:Y:S01]  /*274d0*/  UIADD3 UR4, UP0, UR38, 0x670, URZ ;  /* 0x0000067026047890 */ /* 0x000fe2000ff1e03f */
[----:B------:R-:W-:Y:S01]  /*274e0*/  R2UR UR6, R12 ;  /* 0x000000000c0672ca */ /* 0x000fe200000e0000 */
[----:B------:R-:W-:Y:S01]  /*274f0*/  VIADD R8, R8, 0xa400 ;  /* 0x0000a40008087836 */ /* 0x000fe20000000000 */
[----:B------:R-:W-:Y:S01]  /*27500*/  R2UR UR7, R13 ;  /* 0x000000000d0772ca */ /* 0x000fe200000e0000 */
[----:B01----:R-:W-:Y:S01]  /*27510*/  VIADD R5, R5, 0x228b0 ;  /* 0x000228b005057836 */ /* 0x003fe20000000000 */
[----:B------:R-:W-:Y:S01]  /*27520*/  PLOP3.LUT P0, PT, PT, PT, PT, 0x80, 0x0 ;  /* 0x000000000000781c */ /* 0x000fe20003f0f070 */
[----:B------:R-:W-:-:S12]  /*27530*/  UIADD3.X UR5, URZ, UR39, URZ, UP0, !UPT ;  /* 0x000000273f057290 */ /* 0x000fd800087fe43f */
.L_x_2089:
        /* <DEDUP_REMOVED lines=10> */
.L_x_2079:
[----:B------:R-:W-:Y:S05]  /*275e0*/  BSYNC B1 ;  /* 0x0000000000017941 */ /* 0x000fea0003800000 */
.L_x_2078:
[----:B------:R-:W2:Y:S01]  /*275f0*/  LDL.LU R7, [R1] ;  /* 0x0000000001077983 */ /* 0x000ea20000300800 */
[----:B------:R-:W-:Y:S01]  /*27600*/  VIADD R35, R35, 0x1 ;  /* 0x0000000123237836 */ /* 0x000fe20000000000 */
[----:B------:R-:W-:Y:S01]  /*27610*/  PLOP3.LUT P0, PT, PT, PT, PT, 0x8, 0x0 ;  /* 0x000000000000781c */ /* 0x000fe20003f0e170 */
[----:B------:R-:W-:-:S03]  /*27620*/  VIADD R3, R3, 0xfffffffe ;  /* 0xfffffffe03037836 */ /* 0x000fc60000000000 */
[----:B------:R-:W-:Y:S02]  /*27630*/  ISETP.NE.AND P1, PT, R35, 0x2, PT ;  /* 0x000000022300780c */ /* 0x000fe40003f25270 */
[----:B------:R-:W-:Y:S02]  /*27640*/  ISETP.GE.AND P2, PT, R3, R4, PT ;  /* 0x000000040300720c */ /* 0x000fe40003f46270 */
[----:B0-----:R-:W-:Y:S02]  /*27650*/  SEL R5, RZ, 0x1, P1 ;  /* 0x00000001ff057807 */ /* 0x001fe40000800000 */
[----:B------:R-:W-:Y:S02]  /*27660*/  SEL R35, R35, RZ, P1 ;  /* 0x000000ff23237207 */ /* 0x000fe40000800000 */
[----:B--2---:R-:W-:-:S05]  /*27670*/  LOP3.LUT R7, R7, R5, RZ, 0x3c, !PT ;  /* 0x0000000507077212 */ /* 0x004fca00078e3cff */
[----:B------:R0:W-:Y:S02]  /*27680*/  STL [R1], R7 ;  /* 0x0000000701007387 */ /* 0x0001e40000100800 */
[----:B------:R-:W-:Y:S05]  /*27690*/  @!P2 BRA `(.L_x_2072) ;  /* 0x000000040064a947 */ /* 0x000fea0003800000 */
.L_x_2102:
[----:B------:R-:W-:Y:S05]  /*276a0*/  YIELD ;  /* 0x0000000000007946 */ /* 0x000fea0003800000 */
[----:B------:R-:W-:Y:S04]  /*276b0*/  BSSY B1, `(.L_x_2090) ;  /* 0x000004d000017945 */ /* 0x000fe80003800000 */
[----:B-1----:R-:W-:Y:S05]  /*276c0*/  @!P6 BRA `(.L_x_2091) ;  /* 0x00000004002ce947 */ /* 0x002fea0003800000 */
[----:B0-----:R-:W2:Y:S01]  /*276d0*/  LDL R7, [R1] ;  /* 0x0000000001077983 */ /* 0x001ea20000100800 */
[----:B------:R-:W0:Y:S02]  /*276e0*/  S2R R5, SR_TID.X ;  /* 0x0000000000057919 */ /* 0x000e240000002100 */
[----:B0-----:R-:W-:Y:S01]  /*276f0*/  LOP3.LUT R8, R5, 0x7f, RZ, 0xc0, !PT ;  /* 0x0000007f05087812 */ /* 0x001fe200078ec0ff */
[----:B------:R-:W-:Y:S01]  /*27700*/  IMAD R5, R35, 0x8, R17 ;  /* 0x0000000823057824 */ /* 0x000fe200078e0211 */
[----:B------:R-:W-:Y:S02]  /*27710*/  BSSY B2, `(.L_x_2092) ;  /* 0x0000005000027945 */ /* 0x000fe40003800000 */
[----:B------:R-:W-:Y:S02]  /*27720*/  ISETP.NE.AND P2, PT, R8, RZ, PT ;  /* 0x000000ff0800720c */ /* 0x000fe40003f45270 */
[----:B--2---:R-:W-:-:S04]  /*27730*/  SHF.L.U32 R7, R7, 0x1f, RZ ;  /* 0x0000001f07077819 */ /* 0x004fc800000006ff */
[----:B------:R-:W0:Y:S02]  /*27740*/  SYNCS.PHASECHK.TRANS64.TRYWAIT P1, [R5+URZ+0x228a0], R7 ;  /* 0x0228a007050075a7 */ /* 0x000e24000802017f */
[----:B0-----:R-:W-:Y:S05]  /*27750*/  @!P1 BRA `(.L_x_2093) ;  /* 0x000000a800cc9947 */ /* 0x001fea0003800000 */
.L_x_2378:
[----:B------:R-:W-:Y:S05]  /*27760*/  BSYNC B2 ;  /* 0x0000000000027941 */ /* 0x000fea0003800000 */
.L_x_2092:
        /* <DEDUP_REMOVED lines=9> */
.L_x_2095:
[----:B------:R-:W-:Y:S05]  /*27800*/  BSYNC B2 ;  /* 0x0000000000027941 */ /* 0x000fea0003800000 */
.L_x_2094:
        /* <DEDUP_REMOVED lines=10> */
[----:B------:R-:W-:-:S10]  /*278b0*/  UMOV UR7, 0x12f00000 ;  /* 0x12f0000000077882 */ /* 0x000fd40000000000 */
.L_x_2096:
        /* <DEDUP_REMOVED lines=13> */
.L_x_2379:
[----:B------:R-:W-:Y:S05]  /*27990*/  BSYNC B2 ;  /* 0x0000000000027941 */ /* 0x000fea0003800000 */
.L_x_2097:
        /* <DEDUP_REMOVED lines=11> */
.L_x_2100:
[----:B------:R-:W-:Y:S05]  /*27a50*/  BSYNC B2 ;  /* 0x0000000000027941 */ /* 0x000fea0003800000 */
.L_x_2099:
        /* <DEDUP_REMOVED lines=8> */
.L_x_2101:
        /* <DEDUP_REMOVED lines=10> */
.L_x_2091:
[----:B------:R-:W-:Y:S05]  /*27b80*/  BSYNC B1 ;  /* 0x0000000000017941 */ /* 0x000fea0003800000 */
.L_x_2090:
[----:B0-----:R-:W2:Y:S01]  /*27b90*/  LDL.LU R7, [R1] ;  /* 0x0000000001077983 */ /* 0x001ea20000300800 */
[----:B------:R-:W-:Y:S01]  /*27ba0*/  VIADD R35, R35, 0x1 ;  /* 0x0000000123237836 */ /* 0x000fe20000000000 */
[C---:B------:R-:W-:Y:S01]  /*27bb0*/  ISETP.GT.AND P2, PT, R3.reuse, R4, PT ;  /* 0x000000040300720c */ /* 0x040fe20003f44270 */
[----:B------:R-:W-:-:S03]  /*27bc0*/  VIADD R3, R3, 0xffffffff ;  /* 0xffffffff03037836 */ /* 0x000fc60000000000 */
[----:B------:R-:W-:-:S04]  /*27bd0*/  ISETP.NE.AND P1, PT, R35, 0x2, PT ;  /* 0x000000022300780c */ /* 0x000fc80003f25270 */
[----:B------:R-:W-:Y:S02]  /*27be0*/  SEL R5, RZ, 0x1, P1 ;  /* 0x00000001ff057807 */ /* 0x000fe40000800000 */
[----:B------:R-:W-:Y:S02]  /*27bf0*/  SEL R35, R35, RZ, P1 ;  /* 0x000000ff23237207 */ /* 0x000fe40000800000 */
[----:B--2---:R-:W-:-:S05]  /*27c00*/  LOP3.LUT R7, R7, R5, RZ, 0x3c, !PT ;  /* 0x0000000507077212 */ /* 0x004fca00078e3cff */
[----:B------:R1:W-:Y:S01]  /*27c10*/  STL [R1], R7 ;  /* 0x0000000701007387 */ /* 0x0003e20000100800 */
[----:B------:R-:W-:Y:S05]  /*27c20*/  @P2 BRA `(.L_x_2102) ;  /* 0xfffffff8009c2947 */ /* 0x000fea000383ffff */
.L_x_2072:
[----:B------:R-:W-:Y:S05]  /*27c30*/  BSYNC B0 ;  /* 0x0000000000007941 */ /* 0x000fea0003800000 */
.L_x_2071:
[----:B------:R-:W2:Y:S01]  /*27c40*/  LDC R0, c[0x0][0x448] ;  /* 0x00011200ff007b82 */ /* 0x000ea20000000800 */
[----:B------:R-:W-:Y:S01]  /*27c50*/  VIADD R2, R25, 0x7f ;  /* 0x0000007f19027836 */ /* 0x000fe20000000000 */
[----:B------:R-:W-:Y:S06]  /*27c60*/  @!P0 WARPSYNC.ALL ;  /* 0x0000000000008948 */ /* 0x000fec0003800000 */
[----:B------:R-:W-:Y:S01]  /*27c70*/  @!P0 BAR.SYNC.DEFER_BLOCKING 0xc, 0x180 ;  /* 0x0306000000008b1d */ /* 0x000fe20000010000 */
[----:B--2---:R-:W-:-:S13]  /*27c80*/  ISETP.NE.AND P1, PT, R0, 0x1, PT ;  /* 0x000000010000780c */ /* 0x004fda0003f25270 */
[----:B------:R-:W2:Y:S08]  /*27c90*/  @P1 LDC R3, c[0x0][0x44c] ;  /* 0x00011300ff031b82 */ /* 0x000eb00000000800 */
[----:B------:R-:W3:Y:S01]  /*27ca0*/  @P1 LDC R0, c[0x0][0x450] ;  /* 0x00011400ff001b82 */ /* 0x000ee20000000800 */
[----:B--2---:R-:W-:-:S05]  /*27cb0*/  @P1 IMAD.HI.U32 R3, R2, R3, RZ ;  /* 0x0000000302031227 */ /* 0x004fca00078e00ff */
[----:B---3--:R-:W-:-:S05]  /*27cc0*/  @P1 SHF.R.U32.HI R2, RZ, R0, R3 ;  /* 0x00000000ff021219 */ /* 0x008fca0000011603 */
[----:B------:R-:W-:Y:S02]  /*27cd0*/  IMAD.IADD R9, R9, 0x1, R2 ;  /* 0x0000000109097824 */ /* 0x000fe400078e0202 */
[----:B------:R-:W2:Y:S02]  /*27ce0*/  LDC.64 R2, c[0x0][0x9e0] ;  /* 0x00027800ff027b82 */ /* 0x000ea40000000a00 */
[----:B--2---:R-:W-:Y:S01]  /*27cf0*/  ISETP.GE.AND P2, PT, R3, 0x1, PT ;  /* 0x000000010300780c */ /* 0x004fe20003f46270 */
        /* <DEDUP_REMOVED lines=8> */
[----:B------:R-:W2:Y:S02]  /*27d80*/  @P0 LDC.64 R4, c[0x0][0x9e8] ;  /* 0x00027a00ff040b82 */ /* 0x000ea40000000a00 */
[----:B--2---:R-:W-:-:S05]  /*27d90*/  @P0 IMAD.HI.U32 R4, R0, R4, RZ ;  /* 0x0000000400040227 */ /* 0x004fca00078e00ff */
[----:B------:R-:W-:-:S04]  /*27da0*/  @P0 SHF.R.U32.HI R0, RZ, R5, R4 ;  /* 0x00000005ff000219 */ /* 0x000fc80000011604 */
[----:B------:R-:W-:Y:S01]  /*27db0*/  LOP3.LUT R0, RZ, R0, RZ, 0x33, !PT ;  /* 0x00000000ff007212 */ /* 0x000fe200078e33ff */
[----:B------:R-:W-:Y:S06]  /*27dc0*/  BRA `(.L_x_2106) ;  /* 0x0000000000107947 */ /* 0x000fec0003800000 */
.L_x_2105:
[----:B------:R-:W-:-:S13]  /*27dd0*/  ISETP.NE.AND P0, PT, R3, 0x1, PT ;  /* 0x000000010300780c */ /* 0x000fda0003f05270 */
[----:B------:R-:W2:Y:S02]  /*27de0*/  @P0 LDC.64 R4, c[0x0][0x9e8] ;  /* 0x00027a00ff040b82 */ /* 0x000ea40000000a00 */
[----:B--2---:R-:W-:-:S05]  /*27df0*/  @P0 IMAD.HI.U32 R4, R0, R4, RZ ;  /* 0x0000000400040227 */ /* 0x004fca00078e00ff */
[----:B------:R-:W-:-:S07]  /*27e00*/  @P0 SHF.R.U32.HI R0, RZ, R5, R4 ;  /* 0x00000005ff000219 */ /* 0x000fce0000011604 */
.L_x_2106:
[----:B------:R-:W-:Y:S05]  /*27e10*/  BSYNC B0 ;  /* 0x0000000000007941 */ /* 0x000fea0003800000 */
.L_x_2104:
[----:B------:R-:W-:-:S05]  /*27e20*/  IMAD R5, R0, R3, R3 ;  /* 0x0000000300057224 */ /* 0x000fca00078e0203 */
[----:B------:R-:W-:-:S07]  /*27e30*/  VIMNMX R2, R2, R5, PT ;  /* 0x0000000502027248 */ /* 0x000fce0003fe0100 */
.L_x_2103:
[----:B------:R-:W-:Y:S01]  /*27e40*/  VIADD R2, R2, 0x9f ;  /* 0x0000009f02027836 */ /* 0x000fe20000000000 */
[----:B------:R-:W2:Y:S01]  /*27e50*/  @P1 LDC R0, c[0x0][0x450] ;  /* 0x00011400ff001b82 */ /* 0x000ea20000000800 */
[----:B------:R-:W-:Y:S01]  /*27e60*/  IMAD.MOV.U32 R4, RZ, RZ, R25 ;  /* 0x000000ffff047224 */ /* 0x000fe200078e0019 */
[----:B------:R-:W-:Y:S01]  /*27e70*/  ULDC UR4, c[0x0][0x9dc] ;  /* 0x0002770000047ab9 */ /* 0x000fe20000000800 */
[----:B------:R-:W-:-:S05]  /*27e80*/  IMAD.HI R2, R2, 0x66666667, RZ ;  /* 0x6666666702027827 */ /* 0x000fca00078e02ff */
[----:B------:R-:W-:-:S04]  /*27e90*/  SHF.R.U32.HI R5, RZ, 0x1f, R2 ;  /* 0x0000001fff057819 */ /* 0x000fc80000011602 */
[----:B------:R-:W-:Y:S02]  /*27ea0*/  LEA.HI.SX32 R5, R2, R5, 0x1a ;  /* 0x0000000502057211 */ /* 0x000fe400078fd2ff */
[----:B------:R-:W3:Y:S02]  /*27eb0*/  @P1 LDC R2, c[0x0][0x44c] ;  /* 0x00011300ff021b82 */ /* 0x000ee40000000800 */
[----:B------:R-:W-:Y:S01]  /*27ec0*/  VIMNMX R20, R20, R5, PT ;  /* 0x0000000514147248 */ /* 0x000fe20003fe0100 */
[----:B---3--:R-:W-:-:S05]  /*27ed0*/  @P1 IMAD.HI.U32 R2, R25, R2, RZ ;  /* 0x0000000219021227 */ /* 0x008fca00078e00ff */
[----:B--2---:R-:W-:-:S05]  /*27ee0*/  @P1 SHF.R.U32.HI R4, RZ, R0, R2 ;  /* 0x00000000ff041219 */ /* 0x004fca0000011602 */
        /* <DEDUP_REMOVED lines=8> */
[----:B------:R-:W2:Y:S02]  /*27f70*/  @P0 LDC.64 R4, c[0x0][0x9e8] ;  /* 0x00027a00ff040b82 */ /* 0x000ea40000000a00 */
[----:B--2---:R-:W-:-:S05]  /*27f80*/  @P0 IMAD.HI.U32 R4, R2, R4, RZ ;  /* 0x0000000402040227 */ /* 0x004fca00078e00ff */
[----:B------:R-:W-:-:S04]  /*27f90*/  @P0 SHF.R.U32.HI R2, RZ, R5, R4 ;  /* 0x00000005ff020219 */ /* 0x000fc80000011604 */
[----:B------:R-:W-:Y:S01]  /*27fa0*/  LOP3.LUT R2, RZ, R2, RZ, 0x33, !PT ;  /* 0x00000002ff027212 */ /* 0x000fe200078e33ff */
[----:B------:R-:W-:Y:S06]  /*27fb0*/  BRA `(.L_x_2110) ;  /* 0x0000000000107947 */ /* 0x000fec0003800000 */
.L_x_2109:
[----:B------:R-:W-:-:S13]  /*27fc0*/  ISETP.NE.AND P0, PT, R3, 0x1, PT ;  /* 0x000000010300780c */ /* 0x000fda0003f05270 */
[----:B------:R-:W2:Y:S02]  /*27fd0*/  @P0 LDC.64 R4, c[0x0][0x9e8] ;  /* 0x00027a00ff040b82 */ /* 0x000ea40000000a00 */
[----:B--2---:R-:W-:-:S05]  /*27fe0*/  @P0 IMAD.HI.U32 R4, R2, R4, RZ ;  /* 0x0000000402040227 */ /* 0x004fca00078e00ff */
[----:B------:R-:W-:-:S07]  /*27ff0*/  @P0 SHF.R.U32.HI R2, RZ, R5, R4 ;  /* 0x00000005ff020219 */ /* 0x000fce0000011604 */
.L_x_2110:
[----:B------:R-:W-:Y:S05]  /*28000*/  BSYNC B0 ;  /* 0x0000000000007941 */ /* 0x000fea0003800000 */
.L_x_2108:
[----:B------:R-:W-:-:S05]  /*28010*/  IMAD R3, R2, R3, RZ ;  /* 0x0000000302037224 */ /* 0x000fca00078e02ff */
[----:B------:R-:W-:-:S07]  /*28020*/  VIMNMX R0, R0, R3, !PT ;  /* 0x0000000300007248 */ /* 0x000fce0007fe0100 */
.L_x_2107:
[----:B------:R-:W-:Y:S01]  /*28030*/  ISETP.NE.AND P1, PT, R6, RZ, PT ;  /* 0x000000ff0600720c */ /* 0x000fe20003f25270 */
[----:B------:R-:W-:Y:S01]  /*28040*/  IMAD.HI R0, R0, 0x66666667, RZ ;  /* 0x6666666700007827 */ /* 0x000fe200078e02ff */
[----:B------:R-:W-:Y:S04]  /*28050*/  BSSY B0, `(.L_x_2111) ;  /* 0x0000023000007945 */ /* 0x000fe80003800000 */
[----:B------:R-:W-:-:S04]  /*28060*/  SHF.R.U32.HI R3, RZ, 0x1f, R0 ;  /* 0x0000001fff037819 */ /* 0x000fc80000011600 */
[----:B------:R-:W-:Y:S01]  /*28070*/  LEA.HI.SX32 R0, R0, R3, 0x1a ;  /* 0x0000000300007211 */ /* 0x000fe200078fd2ff */
[----:B------:R-:W-:Y:S02]  /*28080*/  IMAD.MOV.U32 R3, RZ, RZ, RZ ;  /* 0x000000ffff037224 */ /* 0x000fe400078e00ff */
[----:B------:R-:W2:Y:S01]  /*28090*/  @!P1 LDC R6, c[0x0][0x9f0] ;  /* 0x00027c00ff069b82 */ /* 0x000ea20000000800 */
[----:B------:R-:W-:-:S04]  /*280a0*/  VIMNMX R0, RZ, R0, !PT ;  /* 0x00000000ff007248 */ /* 0x000fc80007fe0100 */
[----:B------:R-:W-:-:S13]  /*280b0*/  ISETP.GT.AND P0, PT, R20, R0, PT ;  /* 0x000000001400720c */ /* 0x000fda0003f04270 */
[----:B------:R-:W-:Y:S05]  /*280c0*/  @!P0 BRA `(.L_x_2112) ;  /* 0x00000000006c8947 */ /* 0x000fea0003800000 */
[-C--:B--2---:R-:W-:Y:S02]  /*280d0*/  IABS R4, R6.reuse ;  /* 0x0000000600047213 */ /* 0x084fe40000000000 */
[----:B01----:R-:W-:Y:S02]  /*280e0*/  IABS R7, R6 ;  /* 0x0000000600077213 */ /* 0x003fe40000000000 */
[----:B------:R-:W0:Y:S03]  /*280f0*/  I2F.RP R8, R4 ;  /* 0x0000000400087306 */ /* 0x000e260000209400 */
[----:B------:R-:W-:-:S05]  /*28100*/  IMAD.MOV R7, RZ, RZ, -R7 ;  /* 0x000000ffff077224 */ /* 0x000fca00078e0a07 */
[----:B0-----:R-:W0:Y:S02]  /*28110*/  MUFU.RCP R8, R8 ;  /* 0x0000000800087308 */ /* 0x001e240000001000 */
[----:B0-----:R-:W-:-:S06]  /*28120*/  VIADD R9, R8, 0xffffffe ;  /* 0x0ffffffe08097836 */ /* 0x001fcc0000000000 */
[----:B------:R-:W0:Y:S02]  /*28130*/  F2I.FTZ.U32.TRUNC.NTZ R3, R9 ;  /* 0x0000000900037305 */ /* 0x000e24000021f000 */
[----:B0-----:R-:W-:-:S04]  /*28140*/  IMAD.MOV R2, RZ, RZ, -R3 ;  /* 0x000000ffff027224 */ /* 0x001fc800078e0a03 */
[----:B------:R-:W-:Y:S02]  /*28150*/  IMAD R5, R2, R4, RZ ;  /* 0x0000000402057224 */ /* 0x000fe400078e02ff */
[----:B------:R-:W-:-:S04]  /*28160*/  IMAD.MOV.U32 R2, RZ, RZ, RZ ;  /* 0x000000ffff027224 */ /* 0x000fc800078e00ff */
[----:B------:R-:W-:Y:S01]  /*28170*/  IMAD.HI.U32 R5, R3, R5, R2 ;  /* 0x0000000503057227 */ /* 0x000fe200078e0002 */
[----:B------:R-:W-:-:S05]  /*28180*/  IADD3 R3, R6, -0x1, R20 ;  /* 0xffffffff06037810 */ /* 0x000fca0007ffe014 */
[----:B------:R-:W-:-:S05]  /*28190*/  IMAD.IADD R3, R3, 0x1, -R0 ;  /* 0x0000000103037824 */ /* 0x000fca00078e0a00 */
        /* <DEDUP_REMOVED lines=14> */
.L_x_2112:
[----:B------:R-:W-:Y:S05]  /*28280*/  BSYNC B0 ;  /* 0x0000000000007941 */ /* 0x000fea0003800000 */
.L_x_2111:
[----:B------:R-:W-:-:S05]  /*28290*/  IMAD R0, R19, R3, R0 ;  /* 0x0000000313007224 */ /* 0x000fca00078e0200 */
[----:B------:R3:W-:Y:S01]  /*282a0*/  STL [R1+0xc], R0 ;  /* 0x00000c0001007387 */ /* 0x0007e20000100800 */
[----:B------:R-:W-:-:S04]  /*282b0*/  VIADDMNMX R28, R0, R3, R20, PT ;  /* 0x00000003001c7246 */ /* 0x000fc80003800114 */
[----:B------:R-:W-:-:S13]  /*282c0*/  ISETP.GT.AND P0, PT, R28, R0, PT ;  /* 0x000000001c00720c */ /* 0x000fda0003f04270 */
[----:B---3--:R-:W-:Y:S05]  /*282d0*/  @P0 BRA `(.L_x_2113) ;  /* 0x0000000000440947 */ /* 0x008fea0003800000 */
[----:B------:R-:W3:Y:S02]  /*282e0*/  S2R R2, SR_TID.X ;  /* 0x0000000000027919 */ /* 0x000ee40000002100 */
[----:B---3--:R-:W-:-:S04]  /*282f0*/  LOP3.LUT R2, R2, 0x7f, RZ, 0xc0, !PT ;  /* 0x0000007f02027812 */ /* 0x008fc800078ec0ff */
[----:B------:R-:W-:-:S13]  /*28300*/  ISETP.NE.AND P0, PT, R2, RZ, PT ;  /* 0x000000ff0200720c */ /* 0x000fda0003f05270 */
[----:B------:R-:W-:Y:S05]  /*28310*/  @P0 BRA `(.L_x_2114) ;  /* 0x0000004800380947 */ /* 0x000fea0003800000 */
[----:B------:R-:W3:Y:S01]  /*28320*/  S2R R5, SR_LANEID ;  /* 0x0000000000057919 */ /* 0x000ee20000000000 */
[----:B------:R-:W-:Y:S01]  /*28330*/  VOTEU.ANY UR4, UPT, PT ;  /* 0x0000000000047886 */ /* 0x000fe200038e0100 */
[----:B------:R-:W4:Y:S01]  /*28340*/  LDC.64 R2, c[0x0][0xc60] ;  /* 0x00031800ff027b82 */ /* 0x000f220000000a00 */
[----:B------:R-:W3:Y:S02]  /*28350*/  FLO.U32 R0, UR4 ;  /* 0x0000000400007d00 */ /* 0x000ee400080e0000 */
[----:B---3--:R-:W-:-:S06]  /*28360*/  ISETP.EQ.U32.AND P0, PT, R0, R5, PT ;  /* 0x000000050000720c */ /* 0x008fcc0003f02070 */
[----:B------:R-:W4:Y:S07]  /*28370*/  POPC R5, UR4 ;  /* 0x0000000400057d09 */ /* 0x000f2e0008000000 */
[----:B----4-:R-:W3:Y:S01]  /*28380*/  @P0 ATOMG.E.ADD.STRONG.GPU PT, R3, desc[UR60][R2.64], R5 ;  /* 0x00000005020309a8 */ /* 0x010ee200081ee1fc */
[----:B------:R-:W4:Y:S02]  /*28390*/  S2R R4, SR_LTMASK ;  /* 0x0000000000047919 */ /* 0x000f240000003900 */
[----:B----4-:R-:W-:-:S04]  /*283a0*/  LOP3.LUT R4, R4, UR4, RZ, 0xc0, !PT ;  /* 0x0000000404047c12 */ /* 0x010fc8000f8ec0ff */
[----:B01----:R-:W0:Y:S01]  /*283b0*/  POPC R7, R4 ;  /* 0x0000000400077309 */ /* 0x003e220000000000 */
[----:B---3--:R-:W0:Y:S02]  /*283c0*/  SHFL.IDX PT, R0, R3, R0, 0x1f ;  /* 0x00001f0003007589 */ /* 0x008e2400000e0000 */
[----:B0-----:R-:W-:Y:S01]  /*283d0*/  IADD3 R24, R0, UR37, R7 ;  /* 0x0000002500187c10 */ /* 0x001fe2000fffe007 */
[----:B------:R-:W-:Y:S06]  /*283e0*/  BRA `(.L_x_2114) ;  /* 0x0000004800047947 */ /* 0x000fec0003800000 */
.L_x_2113:
        /* <DEDUP_REMOVED lines=9> */
[----:B------:R-:W3:Y:S01]  /*28480*/  LDC.64 R2, c[0x4][R2] ;  /* 0x0100000002027b82 */ /* 0x000ee20000000a00 */
[----:B------:R-:W-:Y:S02]  /*28490*/  IMAD.U32 R5, RZ, RZ, UR7 ;  /* 0x00000007ff057e24 */ /* 0x000fe4000f8e00ff */
[----:B--2---:R-:W-:Y:S02]  /*284a0*/  IMAD.U32 R6, RZ, RZ, UR8 ;  /* 0x00000008ff067e24 */ /* 0x004fe4000f8e00ff */
[----:B01----:R-:W-:-:S02]  /*284b0*/  IMAD.U32 R7, RZ, RZ, UR9 ;  /* 0x00000009ff077e24 */ /* 0x003fc4000f8e00ff */
[----:B------:R-:W-:Y:S02]  /*284c0*/  IMAD.U32 R10, RZ, RZ, UR4 ;  /* 0x00000004ff0a7e24 */ /* 0x000fe4000f8e00ff */
[----:B------:R-:W-:Y:S02]  /*284d0*/  IMAD.U32 R11, RZ, RZ, UR5 ;  /* 0x00000005ff0b7e24 */ /* 0x000fe4000f8e00ff */
[----:B------:R-:W-:Y:S02]  /*284e0*/  IMAD.MOV.U32 R8, RZ, RZ, 0x70 ;  /* 0x00000070ff087424 */ /* 0x000fe400078e00ff */
[----:B------:R-:W-:Y:S02]  /*284f0*/  IMAD.MOV.U32 R12, RZ, RZ, 0x1 ;  /* 0x00000001ff0c7424 */ /* 0x000fe400078e00ff */
[----:B------:R-:W-:-:S07]  /*28500*/  IMAD.MOV.U32 R13, RZ, RZ, RZ ;  /* 0x000000ffff0d7224 */ /* 0x000fce00078e00ff */
[----:B------:R-:W-:-:S07]  /*28510*/  LEPC R20, `(.L_x_2116) ;  /* 0x000000001014794e */ /* 0x000fce0000000000 */
[----:B---3--:R-:W-:Y:S05]  /*28520*/  CALL.ABS.NOINC R2 ;  /* 0x0000000002007343 */ /* 0x008fea0003c00000 */
.L_x_2116:
[----:B------:R-:W-:Y:S05]  /*28530*/  BSYNC B6 ;  /* 0x0000000000067941 */ /* 0x000fea0003800000 */
.L_x_2115:
        /* <DEDUP_REMOVED lines=22> */
.L_x_2118:
[----:B------:R-:W-:Y:S05]  /*286a0*/  BSYNC B6 ;  /* 0x0000000000067941 */ /* 0x000fea0003800000 */
.L_x_2117:
        /* <DEDUP_REMOVED lines=20> */
.L_x_2120:
[----:B------:R-:W-:Y:S05]  /*287f0*/  BSYNC B6 ;  /* 0x0000000000067941 */ /* 0x000fea0003800000 */
.L_x_2119:
        /* <DEDUP_REMOVED lines=19> */
.L_x_2122:
[----:B------:R-:W-:Y:S05]  /*28930*/  BSYNC B6 ;  /* 0x0000000000067941 */ /* 0x000fea0003800000 */
.L_x_2121:
[----:B------:R-:W-:Y:S01]  /*28940*/  ULDC.64 UR4, c[0x0][0x9f8] ;  /* 0x00027e0000047ab9 */ /* 0x000fe20000000a00 */
[----:B------:R-:W3:Y:S01]  /*28950*/  LDL R20, [R1+0x4] ;  /* 0x0000040001147983 */ /* 0x000ee20000100800 */
[----:B------:R-:W-:Y:S01]  /*28960*/  ISETP.NE.U32.AND P0, PT, RZ, UR4, PT ;  /* 0x00000004ff007c0c */ /* 0x000fe2000bf05070 */
[----:B------:R-:W-:Y:S01]  /*28970*/  IMAD.MOV.U32 R36, RZ, RZ, R27 ;  /* 0x000000ffff247224 */ /* 0x000fe200078e001b */
[----:B------:R-:W4:Y:S01]  /*28980*/  LDC R9, c[0x0][0x430] ;  /* 0x00010c00ff097b82 */ /* 0x000f220000000800 */
[----:B------:R-:W0:Y:S01]  /*28990*/  S2R R19, SR_TID.X ;  /* 0x0000000000137919 */ /* 0x000e220000002100 */
[----:B------:R-:W-:-:S13]  /*289a0*/  ISETP.NE.AND.EX P0, PT, RZ, UR5, PT, P0 ;  /* 0x00000005ff007c0c */ /* 0x000fda000bf05300 */
[----:B------:R-:W1:Y:S01]  /*289b0*/  @P0 LDC.64 R2, c[0x0][0x9f8] ;  /* 0x00027e00ff020b82 */ /* 0x000e620000000a00 */
[----:B------:R-:W-:Y:S01]  /*289c0*/  IMAD.MOV.U32 R5, RZ, RZ, 0xa0 ;  /* 0x000000a0ff057424 */ /* 0x000fe200078e00ff */
[----:B----4-:R-:W-:Y:S02]  /*289d0*/  ISETP.NE.AND P2, PT, R9, 0x1, PT ;  /* 0x000000010900780c */ /* 0x010fe40003f45270 */
[----:B0-----:R-:W-:Y:S01]  /*289e0*/  LOP3.LUT R21, R19, 0x7f, RZ, 0xc0, !PT ;  /* 0x0000007f13157812 */ /* 0x001fe200078ec0ff */
[----:B-1----:R-:W-:-:S03]  /*289f0*/  @P0 IMAD.WIDE R2, R27, 0x4, R2 ;  /* 0x000000041b020825 */ /* 0x002fc600078e0202 */
[----:B------:R-:W-:-:S07]  /*28a00*/  SHF.R.U32.HI R21, RZ, 0x3, R21 ;  /* 0x00000003ff157819 */ /* 0x000fce0000011615 */
[----:B------:R-:W0:Y:S01]  /*28a10*/  @P2 LDC R4, c[0x0][0x438] ;  /* 0x00010e00ff042b82 */ /* 0x000e220000000800 */
[----:B------:R1:W4:Y:S01]  /*28a20*/  @P0 LDG.E R36, desc[UR60][R2.64] ;  /* 0x0000003c02240981 */ /* 0x000322000c1e1900 */
[----:B------:R-:W-:Y:S02]  /*28a30*/  IMAD.SHL.U32 R19, R19, 0x10, RZ ;  /* 0x0000001013137824 */ /* 0x000fe400078e00ff */
[----:B------:R-:W-:-:S04]  /*28a40*/  IMAD R0, R28, R5, -0xa0 ;  /* 0xffffff601c007424 */ /* 0x000fc800078e0205 */
[----:B------:R-:W2:Y:S01]  /*28a50*/  @P2 LDC R5, c[0x0][0x434] ;  /* 0x00010d00ff052b82 */ /* 0x000ea20000000800 */
[----:B------:R-:W-:-:S05]  /*28a60*/  LOP3.LUT R19, R21, 0x70, R19, 0xf8, !PT ;  /* 0x0000007015137812 */ /* 0x000fca00078ef813 */
[----:B------:R-:W-:Y:S02]  /*28a70*/  IMAD.IADD R7, R19, 0x1, R0 ;  /* 0x0000000113077824 */ /* 0x000fe400078e0200 */
[----:B------:R-:W0:Y:S03]  /*28a80*/  S2R R19, SR_TID.X ;  /* 0x0000000000137919 */ /* 0x000e260000002100 */
[----:B------:R-:W-:-:S13]  /*28a90*/  ISETP.GE.AND P0, PT, R7, R18, PT ;  /* 0x000000120700720c */ /* 0x000fda0003f06270 */
[----:B-1----:R-:W1:Y:S01]  /*28aa0*/  @!P0 LDC.64 R2, c[0x0][0x428] ;  /* 0x00010a00ff028b82 */ /* 0x002e620000000a00 */
[C---:B0-----:R-:W-:Y:S01]  /*28ab0*/  LOP3.LUT R21, R19.reuse, 0x7f, RZ, 0xc0, !PT ;  /* 0x0000007f13157812 */ /* 0x041fe200078ec0ff */
[----:B------:R-:W-:-:S03]  /*28ac0*/  IMAD.SHL.U32 R19, R19, 0x10, RZ ;  /* 0x0000001013137824 */ /* 0x000fc600078e00ff */
[----:B------:R-:W-:-:S04]  /*28ad0*/  SHF.R.U32.HI R21, RZ, 0x3, R21 ;  /* 0x00000003ff157819 */ /* 0x000fc80000011615 */
[----:B------:R-:W-:-:S04]  /*28ae0*/  LOP3.LUT R19, R21, 0x70, R19, 0xf8, !PT ;  /* 0x0000007015137812 */ /* 0x000fc800078ef813 */
[----:B------:R-:W-:-:S05]  /*28af0*/  LOP3.LUT R19, R19, 0x80, RZ, 0xfc, !PT ;  /* 0x0000008013137812 */ /* 0x000fca00078efcff */
[----:B------:R-:W-:Y:S01]  /*28b00*/  IMAD.IADD R0, R19, 0x1, R0 ;  /* 0x0000000113007824 */ /* 0x000fe200078e0200 */
[----:B------:R-:W-:Y:S01]  /*28b10*/  LOP3.LUT R16, R16, 0xfffffffb, RZ, 0xc0, !PT ;  /* 0xfffffffb10107812 */ /* 0x000fe200078ec0ff */
[----:B------:R-:W-:-:S03]  /*28b20*/  UMOV UR4, 0xffffffff ;  /* 0xffffffff00047882 */ /* 0x000fc60000000000 */
[----:B------:R-:W-:Y:S01]  /*28b30*/  LOP3.LUT R16, R16, 0xfffffffd, RZ, 0xc0, !PT ;  /* 0xfffffffd10107812 */ /* 0x000fe200078ec0ff */
[----:B---3--:R-:W-:-:S04]  /*28b40*/  IMAD.IADD R7, R7, 0x1, R20 ;  /* 0x0000000107077824 */ /* 0x008fc800078e0214 */
[----:B--2---:R-:W-:-:S04]  /*28b50*/  @P2 IMAD.HI.U32 R5, R7, R5, RZ ;  /* 0x0000000507052227 */ /* 0x004fc800078e00ff */
[----:B------:R-:W-:Y:S01]  /*28b60*/  IMAD.MOV.U32 R8, RZ, RZ, R7 ;  /* 0x000000ffff087224 */ /* 0x000fe200078e0007 */
[----:B------:R-:W-:-:S04]  /*28b70*/  @P2 SHF.R.U32.HI R8, RZ, R4, R5 ;  /* 0x00000004ff082219 */ /* 0x000fc80000011605 */
[--C-:B------:R-:W-:Y:S01]  /*28b80*/  @!P0 SHF.R.S32.HI R5, RZ, 0x1f, R8.reuse ;  /* 0x0000001fff058819 */ /* 0x100fe20000011408 */
[----:B------:R-:W-:Y:S01]  /*28b90*/  @!P0 IMAD.MOV.U32 R4, RZ, RZ, R8 ;  /* 0x000000ffff048224 */ /* 0x000fe200078e0008 */
[----:B----4-:R-:W-:-:S03]  /*28ba0*/  SHF.R.S32.HI R12, RZ, 0x1f, R36 ;  /* 0x0000001fff0c7819 */ /* 0x010fc60000011424 */
[----:B-1----:R-:W-:-:S04]  /*28bb0*/  @!P0 IMAD.WIDE.U32 R4, R36, R2, R4 ;  /* 0x0000000224048225 */ /* 0x002fc800078e0004 */
[----:B------:R-:W-:Y:S01]  /*28bc0*/  @!P0 IMAD R6, R12, R2, RZ ;  /* 0x000000020c068224 */ /* 0x000fe200078e02ff */
[----:B------:R0:W-:Y:S03]  /*28bd0*/  STL [R1+0x8], R12 ;  /* 0x0000080c01007387 */ /* 0x0001e60000100800 */
[----:B------:R-:W-:Y:S02]  /*28be0*/  @!P0 IMAD R6, R36, R3, R6 ;  /* 0x0000000324068224 */ /* 0x000fe400078e0206 */
[----:B------:R-:W1:Y:S02]  /*28bf0*/  @!P0 LDC.64 R2, c[0x0][0x418] ;  /* 0x00010600ff028b82 */ /* 0x000e640000000a00 */
[----:B------:R-:W-:-:S06]  /*28c00*/  @!P0 IMAD.IADD R6, R5, 0x1, R6 ;  /* 0x0000000105068824 */ /* 0x000fcc00078e0206 */
[----:B------:R-:W2:Y:S01]  /*28c10*/  @P2 LDC R5, c[0x0][0x434] ;  /* 0x00010d00ff052b82 */ /* 0x000ea20000000800 */
[----:B-1----:R-:W-:-:S04]  /*28c20*/  @!P0 LEA R2, P1, R4, R2, 0x2 ;  /* 0x0000000204028211 */ /* 0x002fc800078210ff */
[----:B------:R-:W-:Y:S01]  /*28c30*/  @!P0 LEA.HI.X R3, R4, R3, R6, 0x2, P1 ;  /* 0x0000000304038211 */ /* 0x000fe200008f1406 */
[----:B------:R-:W-:Y:S02]  /*28c40*/  IMAD.MOV.U32 R6, RZ, RZ, RZ ;  /* 0x000000ffff067224 */ /* 0x000fe400078e00ff */
[----:B------:R-:W1:Y:S04]  /*28c50*/  @P2 LDC R4, c[0x0][0x438] ;  /* 0x00010e00ff042b82 */ /* 0x000e680000000800 */
[----:B------:R3:W5:Y:S01]  /*28c60*/  @!P0 LDG.E R6, desc[UR60][R2.64] ;  /* 0x0000003c02068981 */ /* 0x000762000c1e1900 */
[C---:B------:R-:W-:Y:S01]  /*28c70*/  ISETP.GE.AND P0, PT, R0.reuse, R18, PT ;  /* 0x000000120000720c */ /* 0x040fe20003f06270 */
[----:B------:R-:W-:-:S03]  /*28c80*/  IMAD.IADD R0, R0, 0x1, R20 ;  /* 0x0000000100007824 */ /* 0x000fc600078e0214 */
[----:B------:R-:W-:Y:S01]  /*28c90*/  ISETP.GT.U32.OR P0, PT, R19, 0x9f, P0 ;  /* 0x0000009f1300780c */ /* 0x000fe20000704470 */
[----:B--2---:R-:W-:-:S04]  /*28ca0*/  @P2 IMAD.HI.U32 R5, R0, R5, RZ ;  /* 0x0000000500052227 */ /* 0x004fc800078e00ff */
[----:B---3--:R-:W-:Y:S02]  /*28cb0*/  IMAD.MOV R2, RZ, RZ, -R8 ;  /* 0x000000ffff027224 */ /* 0x008fe400078e0a08 */
[----:B------:R-:W-:Y:S02]  /*28cc0*/  IMAD.MOV.U32 R10, RZ, RZ, R0 ;  /* 0x000000ffff0a7224 */ /* 0x000fe400078e0000 */
[----:B------:R-:W-:-:S04]  /*28cd0*/  IMAD R7, R9, R2, R7 ;  /* 0x0000000209077224 */ /* 0x000fc800078e0207 */
[----:B------:R-:W2:Y:S01]  /*28ce0*/  @!P0 LDC.64 R2, c[0x0][0x428] ;  /* 0x00010a00ff028b82 */ /* 0x000ea20000000a00 */
[----:B-1----:R-:W-:-:S04]  /*28cf0*/  @P2 SHF.R.U32.HI R10, RZ, R4, R5 ;  /* 0x00000004ff0a2219 */ /* 0x002fc80000011605 */
[--C-:B------:R-:W-:Y:S01]  /*28d00*/  @!P0 SHF.R.S32.HI R11, RZ, 0x1f, R10.reuse ;  /* 0x0000001fff0b8819 */ /* 0x100fe2000001140a */
[----:B------:R-:W-:Y:S02]  /*28d10*/  IMAD.MOV R8, RZ, RZ, -R10 ;  /* 0x000000ffff087224 */ /* 0x000fe400078e0a0a */
[----:B------:R-:W1:Y:S02]  /*28d20*/  @!P0 LDC.64 R4, c[0x0][0x418] ;  /* 0x00010600ff048b82 */ /* 0x000e640000000a00 */
[----:B------:R-:W-:Y:S02]  /*28d30*/  IMAD R8, R9, R8, R0 ;  /* 0x0000000809087224 */ /* 0x000fe400078e0200 */
[----:B--2---:R-:W-:-:S04]  /*28d40*/  @!P0 IMAD.WIDE.U32 R10, R36, R2, R10 ;  /* 0x00000002240a8225 */ /* 0x004fc800078e000a */
        /* <DEDUP_REMOVED lines=13> */
.L_x_2382:
[----:B------:R-:W-:Y:S01]  /*28e20*/  VIADD R9, R28, 0xffffffff ;  /* 0xffffffff1c097836 */ /* 0x000fe20000000000 */
[----:B------:R-:W-:Y:S06]  /*28e30*/  @!P3 BRA `(.L_x_2124) ;  /* 0x000000000004b947 */ /* 0x000fec0003800000 */
[----:B------:R-:W-:Y:S01]  /*28e40*/  BPT.TRAP 0x1 ;  /* 0x000000040000795c */ /* 0x000fe20000300000 */
.L_x_2124:
[----:B------:R-:W-:Y:S01]  /*28e50*/  IMAD R4, R33, 0x8, R17 ;  /* 0x0000000821047824 */ /* 0x000fe200078e0211 */
[----:B------:R-:W-:Y:S01]  /*28e60*/  SHF.L.U32 R0, R37, 0x1f, RZ ;  /* 0x0000001f25007819 */ /* 0x000fe200000006ff */
[----:B------:R-:W-:Y:S01]  /*28e70*/  BSSY B0, `(.L_x_2125) ;  /* 0x0000005000007945 */ /* 0x000fe20003800000 */
[----:B------:R-:W-:Y:S02]  /*28e80*/  SHF.R.S32.HI R30, RZ, 0x1f, R7 ;  /* 0x0000001fff1e7819 */ /* 0x000fe40000011407 */
[----:B------:R-:W0:Y:S01]  /*28e90*/  SYNCS.PHASECHK.TRANS64.TRYWAIT P0, [R4+URZ+0x22880], R0 ;  /* 0x02288000040075a7 */ /* 0x000e22000800017f */
[----:B------:R1:W-:Y:S02]  /*28ea0*/  STL [R1+0x28], R0 ;  /* 0x0000280001007387 */ /* 0x0003e40000100800 */
[----:B01----:R-:W-:Y:S05]  /*28eb0*/  @!P0 BRA `(.L_x_2126) ;  /* 0x0000009400508947 */ /* 0x003fea0003800000 */
.L_x_2383:
[----:B------:R-:W-:Y:S05]  /*28ec0*/  BSYNC B0 ;  /* 0x0000000000007941 */ /* 0x000fea0003800000 */
.L_x_2125:
[----:B------:R-:W2:Y:S01]  /*28ed0*/  LDL R14, [R1+0x14] ;  /* 0x00001400010e7983 */ /* 0x000ea20000100800 */
[----:B------:R-:W1:Y:S01]  /*28ee0*/  LDC R12, c[0x0][0x2f4] ;  /* 0x0000bd00ff0c7b82 */ /* 0x000e620000000800 */
[----:B------:R-:W-:Y:S01]  /*28ef0*/  ULDC.64 UR4, c[0x0][0x328] ;  /* 0x0000ca0000047ab9 */ /* 0x000fe20000000a00 */
[----:B-----5:R-:W-:Y:S01]  /*28f00*/  SHF.R.S32.HI R34, RZ, 0x1f, R6 ;  /* 0x0000001fff227819 */ /* 0x020fe20000011406 */
[----:B0-----:R-:W-:Y:S01]  /*28f10*/  IMAD R0, R30, UR4, RZ ;  /* 0x000000041e007c24 */ /* 0x001fe2000f8e02ff */
[----:B------:R-:W-:Y:S01]  /*28f20*/  ULDC.64 UR6, c[0x0][0x338] ;  /* 0x0000ce0000067ab9 */ /* 0x000fe20000000a00 */
[C---:B------:R-:W-:Y:S01]  /*28f30*/  IMAD.WIDE.U32 R2, R7.reuse, UR4, RZ ;  /* 0x0000000407027c25 */ /* 0x040fe2000f8e00ff */
[----:B------:R-:W-:Y:S02]  /*28f40*/  SHF.R.S32.HI R31, RZ, 0x1f, R8 ;  /* 0x0000001fff1f7819 */ /* 0x000fe40000011408 */
[----:B------:R-:W-:Y:S01]  /*28f50*/  LOP3.LUT R16, R16, 0xfffffffe, RZ, 0xc0, !PT ;  /* 0xfffffffe10107812 */ /* 0x000fe200078ec0ff */
[----:B------:R-:W-:-:S02]  /*28f60*/  IMAD R0, R7, UR5, R0 ;  /* 0x0000000507007c24 */ /* 0x000fc4000f8e0200 */
[----:B------:R-:W-:Y:S01]  /*28f70*/  IMAD R18, R9, -0xa0, R18 ;  /* 0xffffff6009127824 */ /* 0x000fe200078e0212 */
[----:B------:R-:W-:Y:S01]  /*28f80*/  SHF.R.S32.HI R9, RZ, 0x1f, R5 ;  /* 0x0000001fff097819 */ /* 0x000fe20000011405 */
[----:B------:R-:W-:Y:S02]  /*28f90*/  IMAD.IADD R3, R3, 0x1, R0 ;  /* 0x0000000103037824 */ /* 0x000fe400078e0200 */
[----:B------:R-:W-:Y:S02]  /*28fa0*/  IMAD R0, R34, UR6, RZ ;  /* 0x0000000622007c24 */ /* 0x000fe4000f8e02ff */
[C---:B------:R-:W-:Y:S01]  /*28fb0*/  IMAD.WIDE.U32 R2, R6.reuse, UR6, R2 ;  /* 0x0000000606027c25 */ /* 0x040fe2000f8e0002 */
[----:B------:R0:W-:Y:S03]  /*28fc0*/  STL [R1+0x24], R9 ;  /* 0x0000240901007387 */ /* 0x0001e60000100800 */
[----:B------:R-:W-:-:S02]  /*28fd0*/  IMAD R0, R6, UR7, R0 ;  /* 0x0000000706007c24 */ /* 0x000fc4000f8e0200 */
[----:B------:R-:W-:Y:S01]  /*28fe0*/  IMAD.MOV.U32 R10, RZ, RZ, R2 ;  /* 0x000000ffff0a7224 */ /* 0x000fe200078e0002 */
[CC--:B-1----:R-:W-:Y:S01]  /*28ff0*/  ISETP.GE.AND P1, PT, R32.reuse, R12.reuse, PT ;  /* 0x0000000c2000720c */ /* 0x0c2fe20003f26270 */
[----:B------:R-:W-:Y:S01]  /*29000*/  IMAD.IADD R11, R3, 0x1, R0 ;  /* 0x00000001030b7824 */ /* 0x000fe200078e0200 */
[----:B------:R-:W-:Y:S01]  /*29010*/  ISETP.GE.AND P0, PT, R32, R12, PT ;  /* 0x0000000c2000720c */ /* 0x000fe20003f06270 */
[----:B------:R-:W-:Y:S01]  /*29020*/  IMAD R0, R31, UR4, RZ ;  /* 0x000000041f007c24 */ /* 0x000fe2000f8e02ff */
[----:B------:R-:W1:Y:S01]  /*29030*/  S2R R12, SR_TID.X ;  /* 0x00000000000c7919 */ /* 0x000e620000002100 */
[----:B------:R-:W-:-:S04]  /*29040*/  IMAD.WIDE.U32 R2, R8, UR4, RZ ;  /* 0x0000000408027c25 */ /* 0x000fc8000f8e00ff */
[----:B------:R-:W-:Y:S01]  /*29050*/  IMAD R0, R8, UR5, R0 ;  /* 0x0000000508007c24 */ /* 0x000fe2000f8e0200 */
[----:B------:R-:W-:Y:S02]  /*29060*/  ULDC.64 UR4, c[0x0][0x330] ;  /* 0x0000cc0000047ab9 */ /* 0x000fe40000000a00 */
[----:B------:R-:W-:Y:S01]  /*29070*/  IMAD.WIDE.U32 R10, R26, UR4, R10 ;  /* 0x000000041a0a7c25 */ /* 0x000fe2000f8e000a */
[----:B------:R-:W-:-:S03]  /*29080*/  @P1 LOP3.LUT R16, R16, 0x1, RZ, 0xfc, !PT ;  /* 0x0000000110101812 */ /* 0x000fc600078efcff */
[----:B------:R-:W-:Y:S01]  /*29090*/  IMAD.IADD R3, R3, 0x1, R0 ;  /* 0x0000000103037824 */ /* 0x000fe200078e0200 */
[----:B------:R-:W-:Y:S01]  /*290a0*/  LOP3.LUT R16, R16, 0xffffffbf, RZ, 0xc0, !PT ;  /* 0xffffffbf10107812 */ /* 0x000fe200078ec0ff */
[----:B------:R-:W-:Y:S02]  /*290b0*/  IMAD R0, R9, UR6, RZ ;  /* 0x0000000609007c24 */ /* 0x000fe4000f8e02ff */
[----:B------:R-:W-:-:S04]  /*290c0*/  IMAD.WIDE.U32 R2, R5, UR6, R2 ;  /* 0x0000000605027c25 */ /* 0x000fc8000f8e0002 */
[----:B------:R-:W-:Y:S01]  /*290d0*/  IMAD R0, R5, UR7, R0 ;  /* 0x0000000705007c24 */ /* 0x000fe2000f8e0200 */
[----:B------:R-:W-:Y:S02]  /*290e0*/  ULDC.64 UR6, c[0x0][0x318] ;  /* 0x0000c60000067ab9 */ /* 0x000fe40000000a00 */
[----:B------:R-:W-:Y:S01]  /*290f0*/  IADD3 R10, P1, R10, UR6, RZ ;  /* 0x000000060a0a7c10 */ /* 0x000fe2000ff3e0ff */
[----:B------:R-:W-:Y:S02]  /*29100*/  IMAD.IADD R3, R3, 0x1, R0 ;  /* 0x0000000103037824 */ /* 0x000fe400078e0200 */
        /* <DEDUP_REMOVED lines=22> */
[----:B------:R-:W-:Y:S01]  /*29270*/  ISETP.LT.OR P1, PT, R18, 0x1, P0 ;  /* 0x000000011200780c */ /* 0x000fe20000721670 */
[----:B------:R-:W-:Y:S02]  /*29280*/  IMAD.IADD R0, R17, 0x1, R19 ;  /* 0x0000000111007824 */ /* 0x000fe400078e0213 */
[----:B------:R-:W-:Y:S10]  /*29290*/  SHFL.IDX PT, R19, R9, 0x1, 0x181f ;  /* 0x00381f0009137f89 */ /* 0x000ff400000e0000 */
        /* <DEDUP_REMOVED lines=34> */
[----:B0-----:R-:W-:-:S05]  /*294c0*/  IADD3 R12, P1, R32, R12, RZ ;  /* 0x0000000c200c7210 */ /* 0x001fca0007f3e0ff */
[----:B------:R-:W-:Y:S01]  /*294d0*/  IMAD.X R13, RZ, RZ, R19, P1 ;  /* 0x000000ffff0d7224 */ /* 0x000fe200008e0613 */
        /* <DEDUP_REMOVED lines=28> */
.L_x_2405:
        /* <DEDUP_REMOVED lines=9> */
.L_x_2128:
        /* <DEDUP_REMOVED lines=10> */
.L_x_2129:
[----:B------:R1:W-:Y:S01]  /*297d0*/  SYNCS.ARRIVE.TRANS64.A1T0 RZ, [R4+URZ+0x22870], RZ ;  /* 0x022870ff04ff79a7 */ /* 0x0003e2000810003f */
[----:B------:R-:W-:Y:S05]  /*297e0*/  @!P6 BRA `(.L_x_2130) ;  /* 0x000000000004e947 */ /* 0x000fea0003800000 */
[----:B------:R-:W-:Y:S01]  /*297f0*/  BPT.TRAP 0x1 ;  /* 0x000000040000795c */ /* 0x000fe20000300000 */
.L_x_2130:
[----:B0-----:R-:W2:Y:S01]  /*29800*/  LDL R2, [R1+0x28] ;  /* 0x0000280001027983 */ /* 0x001ea20000100800 */
[----:B------:R-:W-:Y:S01]  /*29810*/  BSSY B0, `(.L_x_2131) ;  /* 0x0000003000007945 */ /* 0x000fe20003800000 */
[----:B--2---:R-:W0:Y:S03]  /*29820*/  SYNCS.PHASECHK.TRANS64.TRYWAIT P0, [R4+URZ+0x22840], R2 ;  /* 0x02284002040075a7 */ /* 0x004e26000800017f */
[----:B0-----:R-:W-:Y:S05]  /*29830*/  @!P0 BRA `(.L_x_2132) ;  /* 0x00000098002c8947 */ /* 0x001fea0003800000 */
.L_x_2406:
[----:B------:R-:W-:Y:S05]  /*29840*/  BSYNC B0 ;  /* 0x0000000000007941 */ /* 0x000fea0003800000 */
.L_x_2131:
        /* <DEDUP_REMOVED lines=12> */
[----:B------:R-:W-:Y:S02]  /*29910*/  IMAD R9, R8, UR5, R9 ;  /* 0x0000000508097c24 */ /* 0x000fe4000f8e0209 */
[----:B------:R-:W-:Y:S02]  /*29920*/  IMAD.IADD R7, R3, 0x1, R6 ;  /* 0x0000000103077824 */ /* 0x000fe400078e0206 */
[----:B------:R-:W-:Y:S01]  /*29930*/  IMAD.MOV.U32 R6, RZ, RZ, R2 ;  /* 0x000000ffff067224 */ /* 0x000fe200078e0002 */
[----:B---3--:R-:W-:Y:S01]  /*29940*/  ISETP.GE.AND P3, PT, R32, R11, PT ;  /* 0x0000000b2000720c */ /* 0x008fe20003f66270 */
[----:B------:R-:W-:Y:S01]  /*29950*/  IMAD.WIDE.U32 R2, R8, UR4, RZ ;  /* 0x0000000408027c25 */ /* 0x000fe2000f8e00ff */
[----:B------:R-:W-:-:S03]  /*29960*/  ULDC.64 UR4, c[0x0][0x308] ;  /* 0x0000c20000047ab9 */ /* 0x000fc60000000a00 */
[----:B------:R-:W-:Y:S02]  /*29970*/  IMAD.IADD R3, R3, 0x1, R9 ;  /* 0x0000000103037824 */ /* 0x000fe400078e0209 */
        /* <DEDUP_REMOVED lines=15> */
[----:B------:R-:W-:Y:S02]  /*29a70*/  LOP3.LUT R22, R22, 0xfffffeff, RZ, 0xc0, !PT ;  /* 0xfffffeff16167812 */ /* 0x000fe400078ec0ff */
[----:B------:R-:W-:Y:S01]  /*29a80*/  LOP3.LUT P6, RZ, R16, 0x80, RZ, 0xc0, !PT ;  /* 0x0000008010ff7812 */ /* 0x000fe200078cc0ff */
[----:B------:R-:W2:Y:S01]  /*29a90*/  SHFL.IDX PT, R2, R7, RZ, 0x181f ;  /* 0x00181fff07027589 */ /* 0x000ea200000e0000 */
[----:B------:R-:W-:Y:S02]  /*29aa0*/  @P4 LOP3.LUT R22, R22, 0x100, RZ, 0xfc, !PT ;  /* 0x0000010016164812 */ /* 0x000fe400078efcff */
[----:B------:R-:W-:Y:S02]  /*29ab0*/  LOP3.LUT P4, RZ, R16, 0x40, RZ, 0xc0, !PT ;  /* 0x0000004010ff7812 */ /* 0x000fe4000788c0ff */
[----:B------:R-:W-:-:S04]  /*29ac0*/  LOP3.LUT R22, R22, 0xffffff7f, RZ, 0xc0, !PT ;  /* 0xffffff7f16167812 */ /* 0x000fc800078ec0ff */
[----:B------:R-:W-:Y:S02]  /*29ad0*/  @P1 LOP3.LUT R22, R22, 0x80, RZ, 0xfc, !PT ;  /* 0x0000008016161812 */ /* 0x000fe400078efcff */
[----:B------:R-:W-:Y:S02]  /*29ae0*/  LOP3.LUT P1, RZ, R16, 0x10, RZ, 0xc0, !PT ;  /* 0x0000001010ff7812 */ /* 0x000fe4000782c0ff */
[----:B------:R-:W-:-:S04]  /*29af0*/  LOP3.LUT R22, R22, 0xffffffbf, RZ, 0xc0, !PT ;  /* 0xffffffbf16167812 */ /* 0x000fc800078ec0ff */
[----:B------:R-:W-:Y:S02]  /*29b00*/  @P2 LOP3.LUT R22, R22, 0x40, RZ, 0xfc, !PT ;  /* 0x0000004016162812 */ /* 0x000fe400078efcff */
[----:B------:R-:W-:Y:S02]  /*29b10*/  LOP3.LUT P2, RZ, R16, 0x8, RZ, 0xc0, !PT ;  /* 0x0000000810ff7812 */ /* 0x000fe4000784c0ff */
[----:B0-----:R-:W-:-:S05]  /*29b20*/  @P4 IADD3 R3, P0, R32, R3, RZ ;  /* 0x0000000320034210 */ /* 0x001fca0007f1e0ff */
[----:B--2---:R-:W-:-:S05]  /*29b30*/  @P4 IMAD.X R2, RZ, RZ, R2, P0 ;  /* 0x000000ffff024224 */ /* 0x004fca00000e0602 */
        /* <DEDUP_REMOVED lines=69> */
.L_x_2428:
[----:B------:R-:W-:-:S13]  /*29f90*/  LOP3.LUT P1, RZ, R16, 0x100, RZ, 0xc0, !PT ;  /* 0x0000010010ff7812 */ /* 0x000fda000782c0ff */
[----:B0-----:R-:W-:-:S05]  /*29fa0*/  @P1 IADD3 R2, P0, R32, R5, RZ ;  /* 0x0000000520021210 */ /* 0x001fca0007f1e0ff */
[----:B---3--:R-:W-:Y:S01]  /*29fb0*/  @P1 IMAD.X R3, RZ, RZ, R6, P0 ;  /* 0x000000ffff031224 */ /* 0x008fe200000e0606 */
[----:B------:R-:W-:-:S04]  /*29fc0*/  PLOP3.LUT P0, PT, PT, PT, PT, 0x80, 0x0 ;  /* 0x000000000000781c */ /* 0x000fc80003f0f070 */
[----:B------:R-:W-:Y:S01]  /*29fd0*/  @!PT LDS RZ, [RZ] ;  /* 0x00000000fffff984 */ /* 0x000fe20000000800 */
[----:B------:R-:W-:Y:S01]  /*29fe0*/  @!PT LDS RZ, [RZ] ;  /* 0x00000000fffff984 */ /* 0x000fe20000000800 */
[----:B------:R-:W-:Y:S01]  /*29ff0*/  @!PT LDS RZ, [RZ] ;  /* 0x00000000fffff984 */ /* 0x000fe20000000800 */
[----:B------:R0:W-:Y:S01]  /*2a000*/  @P1 LDGSTS.E.BYPASS.LTC128B.128 [R0+0x1cc00], desc[UR60][R2.64], !P3 ;  /* 0x1cc0000002001fae */ /* 0x0001e2000d901d7c */
[----:B------:R-:W-:-:S08]  /*2a010*/  NOP ;  /* 0x0000000000007918 */ /* 0x000fd00000000000 */
.L_x_2134:
        /* <DEDUP_REMOVED lines=10> */
.L_x_2135:
[----:B0-----:R-:W-:Y:S01]  /*2a0c0*/  VIADD R2, R17, 0x14400 ;  /* 0x0001440011027836 */ /* 0x001fe20000000000 */
[----:B------:R-:W-:Y:S01]  /*2a0d0*/  SHF.R.S32.HI R0, RZ, 0x1f, R29 ;  /* 0x0000001fff007819 */ /* 0x000fe2000001141d */
[----:B------:R0:W-:Y:S06]  /*2a0e0*/  SYNCS.ARRIVE.TRANS64.A1T0 RZ, [R4+URZ+0x22830], RZ ;  /* 0x022830ff04ff79a7 */ /* 0x0001ec000810003f */
[----:B------:R-:W-:Y:S05]  /*2a0f0*/  WARPSYNC.ALL ;  /* 0x0000000000007948 */ /* 0x000fea0003800000 */
[----:B------:R-:W-:Y:S01]  /*2a100*/  BAR.SYNC.DEFER_BLOCKING 0x8, 0x180 ;  /* 0x0206000000007b1d */ /* 0x000fe20000010000 */
[----:B------:R-:W-:Y:S02]  /*2a110*/  LOP3.LUT P1, RZ, R2, 0x3ff, RZ, 0xc0, !PT ;  /* 0x000003ff02ff7812 */ /* 0x000fe4000782c0ff */
[----:B------:R-:W-:-:S03]  /*2a120*/  SHF.R.S32.HI R31, RZ, 0x1f, R27 ;  /* 0x0000001fff1f7819 */ /* 0x000fc6000001141b */
        /* <DEDUP_REMOVED lines=10> */
[----:B------:R-:W-:Y:S01]  /*2a1d0*/  SEL R29, R27, RZ, !P0 ;  /* 0x000000ff1b1d7207 */ /* 0x000fe20004000000 */
[----:B------:R-:W-:Y:S06]  /*2a1e0*/  @!P1 BRA `(.L_x_2137) ;  /* 0x0000000000409947 */ /* 0x000fec0003800000 */
[----:B------:R-:W-:Y:S01]  /*2a1f0*/  MOV R2, 0x0 ;  /* 0x0000000000027802 */ /* 0x000fe20000000f00 */
[----:B------:R-:W-:Y:S01]  /*2a200*/  ULDC.64 UR4, c[0x4][0x98] ;  /* 0x0100260000047ab9 */ /* 0x000fe20000000a00 */
[----:B------:R-:W-:Y:S01]  /*2a210*/  ULDC.64 UR6, c[0x4][0xa0] ;  /* 0x0100280000067ab9 */ /* 0x000fe20000000a00 */
[----:B------:R-:W-:Y:S01]  /*2a220*/  ULDC.64 UR8, c[0x4][0x28] ;  /* 0x01000a0000087ab9 */ /* 0x000fe20000000a00 */
[----:B01----:R-:W-:Y:S02]  /*2a230*/  IMAD.U32 R4, RZ, RZ, UR4 ;  /* 0x00000004ff047e24 */ /* 0x003fe4000f8e00ff */
        /* <DEDUP_REMOVED lines=11> */
.L_x_2137:
[----:B------:R-:W-:Y:S05]  /*2a2f0*/  BSYNC B6 ;  /* 0x0000000000067941 */ /* 0x000fea0003800000 */
.L_x_2136:
[----:B------:R2:W5:Y:S01]  /*2a300*/  LDL R8, [R1+0x2c] ;  /* 0x00002c0001087983 */ /* 0x0005620000100800 */
[----:B------:R-:W3:Y:S01]  /*2a310*/  LDC R7, c[0x0][0x448] ;  /* 0x00011200ff077b82 */ /* 0x000ee20000000800 */
[----:B------:R-:W-:Y:S01]  /*2a320*/  IMAD.MOV.U32 R2, RZ, RZ, R18 ;  /* 0x000000ffff027224 */ /* 0x000fe200078e0012 */
[----:B------:R-:W-:Y:S01]  /*2a330*/  ULDC.64 UR4, c[0x0][0x2d8] ;  /* 0x0000b60000047ab9 */ /* 0x000fe20000000a00 */
[----:B------:R-:W4:Y:S01]  /*2a340*/  S2R R20, SR_TID.X ;  /* 0x0000000000147919 */ /* 0x000f220000002100 */
[----:B------:R-:W-:Y:S01]  /*2a350*/  IMAD.MOV.U32 R3, RZ, RZ, R30 ;  /* 0x000000ffff037224 */ /* 0x000fe200078e001e */
[----:B------:R-:W-:Y:S01]  /*2a360*/  ULDC.64 UR6, c[0x0][0x280] ;  /* 0x0000a00000067ab9 */ /* 0x000fe20000000a00 */
        /* <DEDUP_REMOVED lines=8> */
[----:B------:R-:W-:Y:S01]  /*2a3f0*/  IMAD.IADD R3, R3, 0x1, R0 ;  /* 0x0000000103037824 */ /* 0x000fe200078e0200 */
[C---:B----4-:R-:W-:Y:S01]  /*2a400*/  LOP3.LUT R21, R20.reuse, 0x7f, RZ, 0xc0, !PT ;  /* 0x0000007f14157812 */ /* 0x050fe200078ec0ff */
[----:B------:R-:W-:-:S09]  /*2a410*/  IMAD.SHL.U32 R20, R20, 0x10, RZ ;  /* 0x0000001014147824 */ /* 0x000fd200078e00ff */
[----:B------:R-:W3:Y:S01]  /*2a420*/  @P0 LDC R6, c[0x0][0x44c] ;  /* 0x00011300ff060b82 */ /* 0x000ee20000000800 */
[----:B------:R-:W-:-:S04]  /*2a430*/  SHF.R.U32.HI R21, RZ, 0x3, R21 ;  /* 0x00000003ff157819 */ /* 0x000fc80000011615 */
[----:B------:R-:W-:-:S03]  /*2a440*/  LOP3.LUT R20, R21, 0x70, R20, 0xf8, !PT ;  /* 0x0000007015147812 */ /* 0x000fc600078ef814 */
[----:B------:R-:W4:Y:S02]  /*2a450*/  @P0 LDC R0, c[0x0][0x450] ;  /* 0x00011400ff000b82 */ /* 0x000f240000000800 */
[----:B------:R-:W-:-:S04]  /*2a460*/  IMAD.IADD R5, R20, 0x1, R25 ;  /* 0x0000000114057824 */ /* 0x000fc800078e0219 */
[----:B01----:R-:W-:Y:S01]  /*2a470*/  IMAD.MOV.U32 R4, RZ, RZ, R5 ;  /* 0x000000ffff047224 */ /* 0x003fe200078e0005 */
[----:B------:R-:W0:Y:S01]  /*2a480*/  S2R R20, SR_TID.X ;  /* 0x0000000000147919 */ /* 0x000e220000002100 */
[----:B---3--:R-:W-:-:S05]  /*2a490*/  @P0 IMAD.HI.U32 R6, R5, R6, RZ ;  /* 0x0000000605060227 */ /* 0x008fca00078e00ff */
[----:B----4-:R-:W-:-:S05]  /*2a4a0*/  @P0 SHF.R.U32.HI R4, RZ, R0, R6 ;  /* 0x00000000ff040219 */ /* 0x010fca0000011606 */
[----:B------:R-:W-:-:S04]  /*2a4b0*/  IMAD.MOV R0, RZ, RZ, -R4 ;  /* 0x000000ffff007224 */ /* 0x000fc800078e0a04 */
        /* <DEDUP_REMOVED lines=15> */
[----:B0-----:R-:W-:Y:S02]  /*2a5b0*/  LOP3.LUT R20, R20, 0x7f, RZ, 0xc0, !PT ;  /* 0x0000007f14147812 */ /* 0x001fe400078ec0ff */
[----:B------:R-:W-:Y:S02]  /*2a5c0*/  IADD3.X R4, R3, UR7, R4, P1, !PT ;  /* 0x0000000703047c10 */ /* 0x000fe40008ffe404 */
[----:B------:R-:W-:Y:S01]  /*2a5d0*/  SHF.R.U32.HI R9, RZ, 0x3, R20 ;  /* 0x00000003ff097819 */ /* 0x000fe20000011614 */
[----:B--2---:R-:W-:Y:S06]  /*2a5e0*/  BRA.DIV UR4, `(.L_x_2138) ;  /* 0x0000009604f07947 */ /* 0x004fec000b800000 */
[----:B------:R-:W0:Y:S01]  /*2a5f0*/  SHFL.IDX PT, R3, R0, RZ, 0x181f ;  /* 0x00181fff00037589 */ /* 0x000e2200000e0000 */
[----:B------:R-:W-:Y:S02]  /*2a600*/  IMAD R23, R23, R7, RZ ;  /* 0x0000000717177224 */ /* 0x000fe400078e02ff */
[----:B------:R-:W-:Y:S01]  /*2a610*/  IMAD.IADD R25, R9, 0x1, R25 ;  /* 0x0000000109197824 */ /* 0x000fe200078e0219 */
[----:B------:R-:W1:Y:S03]  /*2a620*/  SHFL.IDX PT, R2, R4, RZ, 0x181f ;  /* 0x00181fff04027589 */ /* 0x000e6600000e0000 */
[C---:B------:R-:W-:Y:S01]  /*2a630*/  VIADD R5, R25.reuse, 0x10 ;  /* 0x0000001019057836 */ /* 0x040fe20000000000 */
[-C--:B------:R-:W-:Y:S01]  /*2a640*/  ISETP.GE.AND P2, PT, R25, R23.reuse, PT ;  /* 0x000000171900720c */ /* 0x080fe20003f46270 */
[----:B------:R-:W-:Y:S03]  /*2a650*/  SHFL.IDX PT, R14, R0, 0x7, 0x181f ;  /* 0x00f81f00000e7f89 */ /* 0x000fe600000e0000 */
[----:B------:R-:W-:-:S02]  /*2a660*/  ISETP.GE.AND P3, PT, R5, R23, PT ;  /* 0x000000170500720c */ /* 0x000fc40003f66270 */
[----:B------:R-:W2:Y:S07]  /*2a670*/  SHFL.IDX PT, R5, R0, 0x1, 0x181f ;  /* 0x00381f0000057f89 */ /* 0x000eae00000e0000 */
[----:B0-----:R-:W-:-:S05]  /*2a680*/  @!P2 IADD3 R3, P1, R32, R3, RZ ;  /* 0x000000032003a210 */ /* 0x001fca0007f3e0ff */
[----:B-1----:R-:W-:Y:S02]  /*2a690*/  @!P2 IMAD.X R7, RZ, RZ, R2, P1 ;  /* 0x000000ffff07a224 */ /* 0x002fe400008e0602 */
[----:B------:R-:W0:Y:S01]  /*2a6a0*/  SHFL.IDX PT, R2, R4, 0x1, 0x181f ;  /* 0x00381f0004027f89 */ /* 0x000e2200000e0000 */
[----:B--2---:R-:W-:-:S05]  /*2a6b0*/  @!P3 IADD3 R5, P1, R32, R5, RZ ;  /* 0x000000052005b210 */ /* 0x004fca0007f3e0ff */
[----:B0-----:R-:W-:Y:S02]  /*2a6c0*/  @!P3 IMAD.X R6, RZ, RZ, R2, P1 ;  /* 0x000000ffff06b224 */ /* 0x001fe400008e0602 */
[----:B------:R-:W-:Y:S02]  /*2a6d0*/  @!P2 IMAD.MOV.U32 R2, RZ, RZ, R3 ;  /* 0x000000ffff02a224 */ /* 0x000fe400078e0003 */
[----:B------:R-:W-:-:S05]  /*2a6e0*/  @!P2 IMAD.MOV.U32 R3, RZ, RZ, R7 ;  /* 0x000000ffff03a224 */ /* 0x000fca00078e0007 */
[----:B-----5:R0:W-:Y:S02]  /*2a6f0*/  @!P2 LDGSTS.E.BYPASS.LTC128B.128 [R8+0x14400], desc[UR60][R2.64], !P0 ;  /* 0x144000000208afae */ /* 0x0201e4000c101d7c */
[----:B0-----:R-:W-:Y:S02]  /*2a700*/  @!P3 IMAD.MOV.U32 R2, RZ, RZ, R5 ;  /* 0x000000ffff02b224 */ /* 0x001fe400078e0005 */
[----:B------:R-:W-:Y:S02]  /*2a710*/  @!P3 IMAD.MOV.U32 R3, RZ, RZ, R6 ;  /* 0x000000ffff03b224 */ /* 0x000fe400078e0006 */
[----:B------:R-:W-:-:S03]  /*2a720*/  VIADD R5, R25, 0x20 ;  /* 0x0000002019057836 */ /* 0x000fc60000000000 */
[----:B------:R0:W-:Y:S02]  /*2a730*/  @!P3 LDGSTS.E.BYPASS.LTC128B.128 [R8+0x14c00], desc[UR60][R2.64], !P0 ;  /* 0x14c000000208bfae */ /* 0x0001e4000c101d7c */
[----:B------:R-:W-:Y:S02]  /*2a740*/  ISETP.GE.AND P1, PT, R5, R23, PT ;  /* 0x000000170500720c */ /* 0x000fe40003f26270 */
[----:B0-----:R-:W0:Y:S04]  /*2a750*/  SHFL.IDX PT, R3, R0, 0x2, 0x181f ;  /* 0x00581f0000037f89 */ /* 0x001e2800000e0000 */
[----:B------:R-:W1:Y:S07]  /*2a760*/  SHFL.IDX PT, R2, R4, 0x2, 0x181f ;  /* 0x00581f0004027f89 */ /* 0x000e6e00000e0000 */
[----:B0-----:R-:W-:-:S05]  /*2a770*/  @!P1 IADD3 R5, P2, R32, R3, RZ ;  /* 0x0000000320059210 */ /* 0x001fca0007f5e0ff */
[----:B-1----:R-:W-:Y:S02]  /*2a780*/  @!P1 IMAD.X R6, RZ, RZ, R2, P2 ;  /* 0x000000ffff069224 */ /* 0x002fe400010e0602 */
[----:B------:R-:W-:Y:S02]  /*2a790*/  @!P1 IMAD.MOV.U32 R2, RZ, RZ, R5 ;  /* 0x000000ffff029224 */ /* 0x000fe400078e0005 */
        /* <DEDUP_REMOVED lines=29> */
[----:B------:R-:W1:Y:S04]  /*2a970*/  SHFL.IDX PT, R2, R4, 0x6, 0x181f ;  /* 0x00d81f0004027f89 */ /* 0x000e6800000e0000 */
[----:B------:R-:W2:Y:S03]  /*2a980*/  SHFL.IDX PT, R4, R4, 0x7, 0x181f ;  /* 0x00f81f0004047f89 */ /* 0x000ea600000e0000 */
[----:B0-----:R-:W-:-:S05]  /*2a990*/  @!P2 IADD3 R5, P1, R32, R3, RZ ;  /* 0x000000032005a210 */ /* 0x001fca0007f3e0ff */
[----:B-1----:R-:W-:Y:S02]  /*2a9a0*/  @!P2 IMAD.X R3, RZ, RZ, R2, P1 ;  /* 0x000000ffff03a224 */ /* 0x002fe400008e0602 */
[----:B------:R-:W-:-:S05]  /*2a9b0*/  @!P2 IMAD.MOV.U32 R2, RZ, RZ, R5 ;  /* 0x000000ffff02a224 */ /* 0x000fca00078e0005 */
[----:B--2---:R0:W-:Y:S02]  /*2a9c0*/  @!P2 LDGSTS.E.BYPASS.LTC128B.128 [R8+0x17400], desc[UR60][R2.64], !P0 ;  /* 0x174000000208afae */ /* 0x0041e4000c101d7c */
.L_x_2445:
[----:B------:R-:W-:-:S05]  /*2a9d0*/  VIADD R0, R25, 0x70 ;  /* 0x0000007019007836 */ /* 0x000fca0000000000 */
[----:B------:R-:W-:-:S13]  /*2a9e0*/  ISETP.GE.AND P1, PT, R0, R23, PT ;  /* 0x000000170000720c */ /* 0x000fda0003f26270 */
[----:B0-----:R-:W-:-:S05]  /*2a9f0*/  @!P1 IADD3 R2, P2, R32, R14, RZ ;  /* 0x0000000e20029210 */ /* 0x001fca0007f5e0ff */
[----:B------:R-:W-:-:S05]  /*2aa00*/  @!P1 IMAD.X R3, RZ, RZ, R4, P2 ;  /* 0x000000ffff039224 */ /* 0x000fca00010e0604 */
[----:B------:R-:W-:Y:S01]  /*2aa10*/  @!PT LDS RZ, [RZ] ;  /* 0x00000000fffff984 */ /* 0x000fe20000000800 */
[----:B------:R-:W-:Y:S01]  /*2aa20*/  @!PT LDS RZ, [RZ] ;  /* 0x00000000fffff984 */ /* 0x000fe20000000800 */
[----:B------:R-:W-:Y:S01]  /*2aa30*/  @!PT LDS RZ, [RZ] ;  /* 0x00000000fffff984 */ /* 0x000fe20000000800 */
[----:B------:R0:W-:Y:S01]  /*2aa40*/  @!P1 LDGSTS.E.BYPASS.LTC128B.128 [R8+0x17c00], desc[UR60][R2.64], !P0 ;  /* 0x17c0000002089fae */ /* 0x0001e2000c101d7c */
[----:B------:R-:W-:Y:S01]  /*2aa50*/  PLOP3.LUT P0, PT, PT, PT, PT, 0x80, 0x0 ;  /* 0x000000000000781c */ /* 0x000fe20003f0f070 */
[----:B------:R-:W-:-:S12]  /*2aa60*/  NOP ;  /* 0x0000000000007918 */ /* 0x000fd80000000000 */
.L_x_2139:
        /* <DEDUP_REMOVED lines=16> */
[----:B------:R-:W-:Y:S01]  /*2ab70*/  VIADD R34, R28, 0xfffffffe ;  /* 0xfffffffe1c227836 */ /* 0x000fe20000000000 */
[----:B------:R-:W-:Y:S01]  /*2ab80*/  BSSY B0, `(.L_x_2140) ;  /* 0x0000004000007945 */ /* 0x000fe20003800000 */
[----:B------:R-:W1:Y:S03]  /*2ab90*/  SYNCS.PHASECHK.TRANS64.TRYWAIT P0, [R17+URZ+0x22820], R0 ;  /* 0x02282000110075a7 */ /* 0x000e66000800017f */
[----:B--2---:R-:W-:Y:S01]  /*2aba0*/  ISETP.GE.AND P1, PT, R34, R2, PT ;  /* 0x000000022200720c */ /* 0x004fe20003f26270 */
[----:B01----:R-:W-:-:S12]  /*2abb0*/  @!P0 BRA `(.L_x_2141) ;  /* 0x0000009800f08947 */ /* 0x003fd80003800000 */
.L_x_2446:
[----:B------:R-:W-:Y:S05]  /*2abc0*/  BSYNC B0 ;  /* 0x0000000000007941 */ /* 0x000fea0003800000 */
.L_x_2140:
[----:B------:R-:W-:Y:S05]  /*2abd0*/  @!P1 BRA `(.L_x_2142) ;  /* 0x00000018000c9947 */ /* 0x000fea0003800000 */
[----:B------:R-:W-:Y:S02]  /*2abe0*/  IMAD.MOV.U32 R20, RZ, RZ, R33 ;  /* 0x000000ffff147224 */ /* 0x000fe400078e0021 */
[----:B------:R-:W-:-:S07]  /*2abf0*/  IMAD.MOV.U32 R21, RZ, RZ, R37 ;  /* 0x000000ffff157224 */ /* 0x000fce00078e0025 */
.L_x_2162:
[----:B0-----:R-:W2:Y:S01]  /*2ac00*/  LDL R0, [R1+0x4] ;  /* 0x0000040001007983 */ /* 0x001ea20000100800 */
[----:B------:R-:W0:Y:S03]  /*2ac10*/  LDC R7, c[0x0][0x430] ;  /* 0x00010c00ff077b82 */ /* 0x000e260000000800 */
[----:B------:R-:W3:Y:S01]  /*2ac20*/  LDL R10, [R1+0x8] ;  /* 0x00000800010a7983 */ /* 0x000ee20000100800 */
[----:B-1----:R-:W1:Y:S01]  /*2ac30*/  S2R R2, SR_TID.X ;  /* 0x0000000000027919 */ /* 0x002e620000002100 */
[----:B------:R-:W4:Y:S02]  /*2ac40*/  S2R R8, SR_TID.X ;  /* 0x0000000000087919 */ /* 0x000f240000002100 */
[----:B------:R-:W3:Y:S01]  /*2ac50*/  LDL R12, [R1+0xc] ;  /* 0x00000c00010c7983 */ /* 0x000ee20000100800 */
[----:B0-----:R-:W-:-:S13]  /*2ac60*/  ISETP.NE.AND P0, PT, R7, 0x1, PT ;  /* 0x000000010700780c */ /* 0x001fda0003f05270 */
[----:B------:R-:W0:Y:S01]  /*2ac70*/  @P0 LDC R4, c[0x0][0x434] ;  /* 0x00010d00ff040b82 */ /* 0x000e220000000800 */
[C---:B-1----:R-:W-:Y:S01]  /*2ac80*/  LOP3.LUT R3, R2.reuse, 0x7f, RZ, 0xc0, !PT ;  /* 0x0000007f02037812 */ /* 0x042fe200078ec0ff */
[----:B------:R-:W-:-:S03]  /*2ac90*/  IMAD.SHL.U32 R5, R2, 0x10, RZ ;  /* 0x0000001002057824 */ /* 0x000fc600078e00ff */
[----:B------:R-:W-:-:S03]  /*2aca0*/  SHF.R.U32.HI R3, RZ, 0x3, R3 ;  /* 0x00000003ff037819 */ /* 0x000fc60000011603 */
[----:B------:R-:W1:Y:S01]  /*2acb0*/  @P0 LDC R9, c[0x0][0x434] ;  /* 0x00010d00ff090b82 */ /* 0x000e620000000800 */
[----:B------:R-:W-:-:S07]  /*2acc0*/  LOP3.LUT R5, R3, 0x70, R5, 0xf8, !PT ;  /* 0x0000007003057812 */ /* 0x000fce00078ef805 */
[----:B------:R-:W1:Y:S01]  /*2acd0*/  @P0 LDC R3, c[0x0][0x438] ;  /* 0x00010e00ff030b82 */ /* 0x000e620000000800 */
[----:B------:R-:W-:-:S04]  /*2ace0*/  LOP3.LUT R2, R2, 0x7f, RZ, 0xc0, !PT ;  /* 0x0000007f02027812 */ /* 0x000fc800078ec0ff */
[----:B------:R-:W-:Y:S01]  /*2acf0*/  SHF.R.U32.HI R6, RZ, 0x3, R2 ;  /* 0x00000003ff067819 */ /* 0x000fe20000011602 */
[----:B----4-:R-:W-:-:S05]  /*2ad00*/  IMAD.SHL.U32 R8, R8, 0x10, RZ ;  /* 0x0000001008087824 */ /* 0x010fca00078e00ff */
[----:B------:R-:W-:-:S04]  /*2ad10*/  LOP3.LUT R8, R6, 0x70, R8, 0xf8, !PT ;  /* 0x0000007006087812 */ /* 0x000fc800078ef808 */
[----:B------:R-:W-:Y:S01]  /*2ad20*/  LOP3.LUT R8, R8, 0x80, RZ, 0xfc, !PT ;  /* 0x0000008008087812 */ /* 0x000fe200078efcff */
[----:B------:R-:W-:Y:S05]  /*2ad30*/  YIELD ;  /* 0x0000000000007946 */ /* 0x000fea0003800000 */
[----:B------:R-:W-:Y:S01]  /*2ad40*/  ULDC.64 UR4, c[0x0][0x428] ;  /* 0x00010a0000047ab9 */ /* 0x000fe20000000a00 */
[----:B------:R-:W-:Y:S01]  /*2ad50*/  ULDC.64 UR6, c[0x0][0x418] ;  /* 0x0001060000067ab9 */ /* 0x000fe20000000a00 */
[----:B--2---:R-:W-:-:S04]  /*2ad60*/  IMAD R0, R34, 0xa0, R0 ;  /* 0x000000a022007824 */ /* 0x004fc800078e0200 */
[----:B------:R-:W-:-:S04]  /*2ad70*/  IMAD.IADD R5, R5, 0x1, R0 ;  /* 0x0000000105057824 */ /* 0x000fc800078e0200 */
[----:B0-----:R-:W-:-:S04]  /*2ad80*/  @P0 IMAD.HI.U32 R4, R5, R4, RZ ;  /* 0x0000000405040227 */ /* 0x001fc800078e00ff */
[----:B------:R-:W-:Y:S01]  /*2ad90*/  IMAD.MOV.U32 R2, RZ, RZ, R5 ;  /* 0x000000ffff027224 */ /* 0x000fe200078e0005 */
[----:B-1----:R-:W-:Y:S02]  /*2ada0*/  @P0 SHF.R.U32.HI R2, RZ, R3, R4 ;  /* 0x00000003ff020219 */ /* 0x002fe40000011604 */
[----:B------:R-:W0:Y:S01]  /*2adb0*/  @P0 LDC R3, c[0x0][0x438] ;  /* 0x00010e00ff030b82 */ /* 0x000e220000000800 */
[----:B------:R-:W-:-:S04]  /*2adc0*/  IMAD.IADD R0, R8, 0x1, R0 ;  /* 0x0000000108007824 */ /* 0x000fc800078e0200 */
[----:B------:R-:W-:-:S04]  /*2add0*/  @P0 IMAD.HI.U32 R6, R0, R9, RZ ;  /* 0x0000000900060227 */ /* 0x000fc800078e00ff */
[----:B------:R-:W-:Y:S02]  /*2ade0*/  IMAD.MOV.U32 R4, RZ, RZ, R0 ;  /* 0x000000ffff047224 */ /* 0x000fe400078e0000 */
[----:B------:R-:W-:-:S04]  /*2adf0*/  IMAD.MOV R9, RZ, RZ, -R2 ;  /* 0x000000ffff097224 */ /* 0x000fc800078e0a02 */
[----:B------:R-:W-:Y:S01]  /*2ae00*/  IMAD R9, R7, R9, R5 ;  /* 0x0000000907097224 */ /* 0x000fe200078e0205 */
[----:B0-----:R-:W-:-:S05]  /*2ae10*/  @P0 SHF.R.U32.HI R4, RZ, R3, R6 ;  /* 0x00000003ff040219 */ /* 0x001fca0000011606 */
[----:B------:R-:W-:-:S04]  /*2ae20*/  IMAD.MOV R3, RZ, RZ, -R4 ;  /* 0x000000ffff037224 */ /* 0x000fc800078e0a04 */
[----:B------:R-:W-:Y:S01]  /*2ae30*/  IMAD R7, R7, R3, R0 ;  /* 0x0000000307077224 */ /* 0x000fe200078e0200 */
[----:B------:R-:W-:Y:S01]  /*2ae40*/  SHF.R.S32.HI R3, RZ, 0x1f, R2 ;  /* 0x0000001fff037819 */ /* 0x000fe20000011402 */
[----:B---3--:R-:W-:-:S04]  /*2ae50*/  IMAD R0, R10, UR4, RZ ;  /* 0x000000040a007c24 */ /* 0x008fc8000f8e02ff */
[C---:B------:R-:W-:Y:S02]  /*2ae60*/  IMAD R0, R36.reuse, UR5, R0 ;  /* 0x0000000524007c24 */ /* 0x040fe4000f8e0200 */
[----:B------:R-:W-:-:S04]  /*2ae70*/  IMAD.WIDE.U32 R2, R36, UR4, R2 ;  /* 0x0000000424027c25 */ /* 0x000fc8000f8e0002 */
[----:B------:R-:W-:Y:S01]  /*2ae80*/  IMAD.IADD R3, R0, 0x1, R3 ;  /* 0x0000000100037824 */ /* 0x000fe200078e0203 */
[----:B------:R-:W-:-:S04]  /*2ae90*/  LEA R10, P0, R2, UR6, 0x2 ;  /* 0x00000006020a7c11 */ /* 0x000fc8000f8010ff */
[----:B------:R-:W-:-:S05]  /*2aea0*/  LEA.HI.X R11, R2, UR7, R3, 0x2, P0 ;  /* 0x00000007020b7c11 */ /* 0x000fca00080f1403 */
[----:B------:R-:W2:Y:S01]  /*2aeb0*/  LDG.E R10, desc[UR60][R10.64] ;  /* 0x0000003c0a0a7981 */ /* 0x000ea2000c1e1900 */
[----:B------:R-:W-:Y:S02]  /*2aec0*/  ISETP.GT.U32.AND P1, PT, R8, 0x9f, PT ;  /* 0x0000009f0800780c */ /* 0x000fe40003f24070 */
[----:B------:R-:W-:Y:S01]  /*2aed0*/  LOP3.LUT P2, RZ, R16, 0x4, RZ, 0xc0, !PT ;  /* 0x0000000410ff7812 */ /* 0x000fe2000784c0ff */
[----:B------:R-:W-:-:S10]  /*2aee0*/  VIADD R33, R20, 0x1 ;  /* 0x0000000114217836 */ /* 0x000fd40000000000 */
[--C-:B------:R-:W-:Y:S01]  /*2aef0*/  @!P1 SHF.R.S32.HI R3, RZ, 0x1f, R4.reuse ;  /* 0x0000001fff039819 */ /* 0x100fe20000011404 */
[----:B------:R-:W-:-:S04]  /*2af00*/  @!P1 IMAD.MOV.U32 R2, RZ, RZ, R4 ;  /* 0x000000ffff029224 */ /* 0x000fc800078e0004 */
[----:B------:R-:W-:-:S04]  /*2af10*/  @!P1 IMAD.WIDE.U32 R2, R36, UR4, R2 ;  /* 0x0000000424029c25 */ /* 0x000fc8000f8e0002 */
[----:B------:R-:W-:Y:S01]  /*2af20*/  @!P1 IMAD.IADD R0, R0, 0x1, R3 ;  /* 0x0000000100009824 */ /* 0x000fe200078e0203 */
[----:B------:R-:W-:Y:S01]  /*2af30*/  @!P1 LEA R4, P0, R2, UR6, 0x2 ;  /* 0x0000000602049c11 */ /* 0x000fe2000f8010ff */
[----:B------:R-:W-:-:S03]  /*2af40*/  IMAD.MOV.U32 R8, RZ, RZ, RZ ;  /* 0x000000ffff087224 */ /* 0x000fc600078e00ff */
        /* <DEDUP_REMOVED lines=11> */
.L_x_2143:
[----:B------:R-:W-:Y:S01]  /*2b000*/  IMAD R0, R33, 0x8, R17 ;  /* 0x0000000821007824 */ /* 0x000fe200078e0211 */
[----:B------:R-:W-:Y:S01]  /*2b010*/  SHF.L.U32 R30, R37, 0x1f, RZ ;  /* 0x0000001f251e7819 */ /* 0x000fe200000006ff */
[----:B------:R-:W-:Y:S01]  /*2b020*/  BSSY B0, `(.L_x_2144) ;  /* 0x0000004000007945 */ /* 0x000fe20003800000 */
[----:B------:R-:W-:Y:S02]  /*2b030*/  SHF.R.S32.HI R23, RZ, 0x1f, R9 ;  /* 0x0000001fff177819 */ /* 0x000fe40000011409 */
[----:B------:R-:W0:Y:S02]  /*2b040*/  SYNCS.PHASECHK.TRANS64.TRYWAIT P0, [R0+URZ+0x22880], R30 ;  /* 0x0228801e000075a7 */ /* 0x000e24000800017f */
[----:B0-----:R-:W-:Y:S05]  /*2b050*/  @!P0 BRA `(.L_x_2145) ;  /* 0x0000009400dc8947 */ /* 0x001fea0003800000 */
.L_x_2447:
[----:B------:R-:W-:Y:S05]  /*2b060*/  BSYNC B0 ;  /* 0x0000000000007941 */ /* 0x000fea0003800000 */
.L_x_2144:
        /* <DEDUP_REMOVED lines=84> */
.L_x_2469:
        /* <DEDUP_REMOVED lines=8> */
.L_x_2147:
        /* <DEDUP_REMOVED lines=10> */
.L_x_2148:
[----:B------:R3:W-:Y:S01]  /*2b6d0*/  SYNCS.ARRIVE.TRANS64.A1T0 RZ, [R0+URZ+0x22870], RZ ;  /* 0x022870ff00ff79a7 */ /* 0x0007e2000810003f */
[----:B------:R-:W-:Y:S05]  /*2b6e0*/  @!P3 BRA `(.L_x_2149) ;  /* 0x000000000004b947 */ /* 0x000fea0003800000 */
[----:B------:R-:W-:Y:S01]  /*2b6f0*/  BPT.TRAP 0x1 ;  /* 0x000000040000795c */ /* 0x000fe20000300000 */
.L_x_2149:
[----:B------:R-:W4:Y:S01]  /*2b700*/  SYNCS.PHASECHK.TRANS64.TRYWAIT P0, [R0+URZ+0x22840], R30 ;  /* 0x0228401e000075a7 */ /* 0x000f22000800017f */
[----:B------:R-:W-:Y:S04]  /*2b710*/  BSSY B0, `(.L_x_2150) ;  /* 0x0000002000007945 */ /* 0x000fe80003800000 */
[----:B----4-:R-:W-:Y:S05]  /*2b720*/  @!P0 BRA `(.L_x_2151) ;  /* 0x0000009800f88947 */ /* 0x010fea0003800000 */
.L_x_2470:
[----:B------:R-:W-:Y:S05]  /*2b730*/  BSYNC B0 ;  /* 0x0000000000007941 */ /* 0x000fea0003800000 */
.L_x_2150:
        /* <DEDUP_REMOVED lines=13> */
[C---:B------:R-:W-:Y:S01]  /*2b810*/  IMAD R9, R7.reuse, UR5, R9 ;  /* 0x0000000507097c24 */ /* 0x040fe2000f8e0209 */
[----:B-----5:R-:W-:Y:S01]  /*2b820*/  ISETP.GE.AND P2, PT, R32, R11, PT ;  /* 0x0000000b2000720c */ /* 0x020fe20003f46270 */
        /* <DEDUP_REMOVED lines=64> */
.L_x_2492:
        /* <DEDUP_REMOVED lines=8> */
.L_x_2153:
        /* <DEDUP_REMOVED lines=10> */
.L_x_2154:
[----:B------:R3:W-:Y:S02]  /*2bd50*/  SYNCS.ARRIVE.TRANS64.A1T0 RZ, [R0+URZ+0x22830], RZ ;  /* 0x022830ff00ff79a7 */ /* 0x0007e4000810003f */
[----:B---34-:R-:W-:-:S05]  /*2bd60*/  IMAD.U32 R0, RZ, RZ, UR36 ;  /* 0x00000024ff007e24 */ /* 0x018fca000f8e00ff */
[----:B------:R-:W-:-:S13]  /*2bd70*/  ISETP.NE.AND P0, PT, R0, 0x3, PT ;  /* 0x000000030000780c */ /* 0x000fda0003f05270 */
[----:B------:R-:W-:Y:S05]  /*2bd80*/  @!P0 BRA `(.L_x_2155) ;  /* 0x0000000000048947 */ /* 0x000fea0003800000 */
[----:B------:R-:W-:Y:S01]  /*2bd90*/  BPT.TRAP 0x1 ;  /* 0x000000040000795c */ /* 0x000fe20000300000 */
.L_x_2155:
[----:B------:R-:W-:Y:S01]  /*2bda0*/  LOP3.LUT R0, R21, 0x1, RZ, 0x3c, !PT ;  /* 0x0000000115007812 */ /* 0x000fe200078e3cff */
[----:B0-----:R-:W-:Y:S01]  /*2bdb0*/  IMAD R3, R20, 0x8, R17 ;  /* 0x0000000814037824 */ /* 0x001fe200078e0211 */
[----:B------:R-:W-:Y:S02]  /*2bdc0*/  BSSY B0, `(.L_x_2156) ;  /* 0x0000004000007945 */ /* 0x000fe40003800000 */
[----:B------:R-:W-:-:S04]  /*2bdd0*/  SHF.L.U32 R0, R0, 0x1f, RZ ;  /* 0x0000001f00007819 */ /* 0x000fc800000006ff */
[----:B------:R-:W0:Y:S02]  /*2bde0*/  SYNCS.PHASECHK.TRANS64.TRYWAIT P2, [R3+URZ+0x22870], R0 ;  /* 0x02287000030075a7 */ /* 0x000e24000804017f */
[----:B0-----:R-:W-:Y:S05]  /*2bdf0*/  @!P2 BRA `(.L_x_2157) ;  /* 0x000000a00004a947 */ /* 0x001fea0003800000 */
.L_x_2493:
[----:B------:R-:W-:Y:S05]  /*2be00*/  BSYNC B0 ;  /* 0x0000000000007941 */ /* 0x000fea0003800000 */
.L_x_2156:
[----:B------:R-:W-:-:S13]  /*2be10*/  LOP3.LUT P2, RZ, R16, 0x4, RZ, 0xc0, !PT ;  /* 0x0000000410ff7812 */ /* 0x000fda000784c0ff */
[----:B------:R-:W-:Y:S05]  /*2be20*/  @!P2 BRA `(.L_x_2158) ;  /* 0x000000000004a947 */ /* 0x000fea0003800000 */
[----:B------:R-:W-:Y:S01]  /*2be30*/  BPT.TRAP 0x1 ;  /* 0x000000040000795c */ /* 0x000fe20000300000 */
.L_x_2158:
[----:B0-----:R-:W-:Y:S01]  /*2be40*/  SHF.L.U32 R0, R21, 0x1f, RZ ;  /* 0x0000001f15007819 */ /* 0x001fe200000006ff */
[----:B------:R-:W-:-:S03]  /*2be50*/  IMAD R12, R20, 0x5000, RZ ;  /* 0x00005000140c7824 */ /* 0x000fc600078e02ff */
[----:B------:R-:W0:Y:S02]  /*2be60*/  SYNCS.PHASECHK.TRANS64.TRYWAIT P2, [R3+URZ+0x22860], R0 ;  /* 0x02286000030075a7 */ /* 0x000e24000804017f */
[----:B0-----:R-:W-:Y:S05]  /*2be70*/  @!P2 BRA `(.L_x_2159) ;  /* 0x0000009c00f8a947 */ /* 0x001fea0003800000 */
.L_x_2494:
        /* <DEDUP_REMOVED lines=78> */
.L_x_2160:
[----:B-1----:R1:W-:Y:S01]  /*2c360*/  SYNCS.ARRIVE.TRANS64.A1T0 RZ, [R3+URZ+0x22850], RZ ;  /* 0x022850ff03ff79a7 */ /* 0x0023e2000810003f */
[----:B------:R-:W-:Y:S06]  /*2c370*/  BAR.SYNC.DEFER_BLOCKING 0x2, 0x80 ;  /* 0x0082000000007b1d */ /* 0x000fec0000010000 */
[----:B------:R-:W-:Y:S05]  /*2c380*/  @!P0 BRA `(.L_x_2161) ;  /* 0x0000000000048947 */ /* 0x000fea0003800000 */
[----:B------:R-:W-:Y:S01]  /*2c390*/  BPT.TRAP 0x1 ;  /* 0x000000040000795c */ /* 0x000fe20000300000 */
.L_x_2161:
[----:B------:R-:W2:Y:S01]  /*2c3a0*/  LDL R0, [R1+0x10] ;  /* 0x0000100001007983 */ /* 0x000ea20000100800 */
[----:B-1----:R-:W-:Y:S02]  /*2c3b0*/  VIADD R3, R3, 0x22880 ;  /* 0x0002288003037836 */ /* 0x002fe40000000000 */
[----:B------:R-:W-:Y:S02]  /*2c3c0*/  IMAD.MOV.U32 R20, RZ, RZ, R33 ;  /* 0x000000ffff147224 */ /* 0x000fe400078e0021 */
[----:B------:R-:W-:Y:S01]  /*2c3d0*/  IMAD.MOV.U32 R21, RZ, RZ, R37 ;  /* 0x000000ffff157224 */ /* 0x000fe200078e0025 */
[----:B--2---:R-:W-:-:S04]  /*2c3e0*/  PRMT R3, R0, 0x654, R3 ;  /* 0x0000065400037816 */ /* 0x004fc80000000003 */
[----:B------:R1:W-:Y:S01]  /*2c3f0*/  SYNCS.ARRIVE.TRANS64.RED.A1T0 RZ, [R3+URZ], RZ ;  /* 0x000000ff03ff79a7 */ /* 0x0003e2000810043f */
[----:B------:R-:W-:Y:S05]  /*2c400*/  @P1 BRA `(.L_x_2162) ;  /* 0xffffffe400fc1947 */ /* 0x000fea000383ffff */
.L_x_2142:
        /* <DEDUP_REMOVED lines=19> */
.L_x_2164:
[----:B------:R-:W-:Y:S05]  /*2c540*/  BSYNC B0 ;  /* 0x0000000000007941 */ /* 0x000fea0003800000 */
.L_x_2163:
[----:B------:R-:W-:Y:S05]  /*2c550*/  @!P0 BRA `(.L_x_2165) ;  /* 0x0000000000048947 */ /* 0x000fea0003800000 */
[----:B------:R-:W-:Y:S01]  /*2c560*/  BPT.TRAP 0x1 ;  /* 0x000000040000795c */ /* 0x000fe20000300000 */
.L_x_2165:
[----:B-1----:R-:W-:Y:S01]  /*2c570*/  LOP3.LUT R3, R37, 0x1, RZ, 0x3c, !PT ;  /* 0x0000000125037812 */ /* 0x002fe200078e3cff */
[----:B------:R-:W-:Y:S01]  /*2c580*/  IMAD R18, R33, 0x8, R17 ;  /* 0x0000000821127824 */ /* 0x000fe200078e0211 */
[----:B------:R-:W-:Y:S02]  /*2c590*/  BSSY B0, `(.L_x_2166) ;  /* 0x0000004000007945 */ /* 0x000fe40003800000 */
[----:B------:R-:W-:-:S04]  /*2c5a0*/  SHF.L.U32 R3, R3, 0x1f, RZ ;  /* 0x0000001f03037819 */ /* 0x000fc800000006ff */
[----:B------:R-:W0:Y:S02]  /*2c5b0*/  SYNCS.PHASECHK.TRANS64.TRYWAIT P1, [R18+URZ+0x22870], R3 ;  /* 0x02287003120075a7 */ /* 0x000e24000802017f */
[----:B0-----:R-:W-:Y:S05]  /*2c5c0*/  @!P1 BRA `(.L_x_2167) ;  /* 0x0000009800389947 */ /* 0x001fea0003800000 */
.L_x_2495:
[----:B------:R-:W-:Y:S05]  /*2c5d0*/  BSYNC B0 ;  /* 0x0000000000007941 */ /* 0x000fea0003800000 */
.L_x_2166:
[----:B------:R-:W-:-:S13]  /*2c5e0*/  LOP3.LUT P1, RZ, R16, 0x4, RZ, 0xc0, !PT ;  /* 0x0000000410ff7812 */ /* 0x000fda000782c0ff */
[----:B------:R-:W-:Y:S05]  /*2c5f0*/  @!P1 BRA `(.L_x_2168) ;  /* 0x0000000000049947 */ /* 0x000fea0003800000 */
[----:B------:R-:W-:Y:S01]  /*2c600*/  BPT.TRAP 0x1 ;  /* 0x000000040000795c */ /* 0x000fe20000300000 */
.L_x_2168:
[----:B0-----:R-:W-:-:S04]  /*2c610*/  SHF.L.U32 R3, R37, 0x1f, RZ ;  /* 0x0000001f25037819 */ /* 0x001fc800000006ff */
[----:B------:R-:W0:Y:S02]  /*2c620*/  SYNCS.PHASECHK.TRANS64.TRYWAIT P1, [R18+URZ+0x22860], R3 ;  /* 0x02286003120075a7 */ /* 0x000e24000802017f */
[----:B0-----:R-:W-:Y:S05]  /*2c630*/  @!P1 BRA `(.L_x_2169) ;  /* 0x0000009800309947 */ /* 0x001fea0003800000 */
.L_x_2496:
[----:B------:R-:W2:Y:S04]  /*2c640*/  LDL R2, [R1+0x1c] ;  /* 0x00001c0001027983 */ /* 0x000ea80000100800 */
[----:B------:R-:W0:Y:S04]  /*2c650*/  LDL R4, [R1+0x20] ;  /* 0x0000200001047983 */ /* 0x000e280000100800 */
[----:B------:R-:W3:Y:S01]  /*2c660*/  LDL R14, [R1+0x18] ;  /* 0x00001800010e7983 */ /* 0x000ee20000100800 */
[----:B------:R-:W-:Y:S01]  /*2c670*/  IMAD R0, R33, 0x5000, RZ ;  /* 0x0000500021007824 */ /* 0x000fe200078e02ff */
[----:B------:R-:W-:Y:S05]  /*2c680*/  WARPSYNC.ALL ;  /* 0x0000000000007948 */ /* 0x000fea0003800000 */
[----:B------:R-:W-:-:S02]  /*2c690*/  LOP3.LUT P1, RZ, R16, 0x4, RZ, 0xc0, !PT ;  /* 0x0000000410ff7812 */ /* 0x000fc4000782c0ff */
[----:B--2---:R-:W-:-:S05]  /*2c6a0*/  LOP3.LUT R2, R0, R2, RZ, 0xfc, !PT ;  /* 0x0000000200027212 */ /* 0x004fca00078efcff */
[----:B------:R-:W-:Y:S01]  /*2c6b0*/  IMAD.IADD R2, R17, 0x1, R2 ;  /* 0x0000000111027824 */ /* 0x000fe200078e0202 */
[----:B---3--:R-:W-:-:S03]  /*2c6c0*/  LOP3.LUT R0, R0, R14, RZ, 0xfc, !PT ;  /* 0x0000000e00007212 */ /* 0x008fc600078efcff */
[----:B0-----:R-:W-:Y:S01]  /*2c6d0*/  IMAD.IADD R3, R4, 0x1, R2 ;  /* 0x0000000104037824 */ /* 0x001fe200078e0202 */
        /* <DEDUP_REMOVED lines=69> */
.L_x_2170:
[----:B-1----:R1:W-:Y:S01]  /*2cb30*/  SYNCS.ARRIVE.TRANS64.A1T0 RZ, [R18+URZ+0x22850], RZ ;  /* 0x022850ff12ff79a7 */ /* 0x0023e2000810003f */
[----:B------:R-:W-:Y:S06]  /*2cb40*/  BAR.SYNC.DEFER_BLOCKING 0x2, 0x80 ;  /* 0x0082000000007b1d */ /* 0x000fec0000010000 */
[----:B------:R-:W-:Y:S05]  /*2cb50*/  @!P0 BRA `(.L_x_2171) ;  /* 0x0000000000048947 */ /* 0x000fea0003800000 */
[----:B------:R-:W-:Y:S01]  /*2cb60*/  BPT.TRAP 0x1 ;  /* 0x000000040000795c */ /* 0x000fe20000300000 */
.L_x_2171:
[----:B0-----:R-:W2:Y:S01]  /*2cb70*/  LDL R0, [R1+0x10] ;  /* 0x0000100001007983 */ /* 0x001ea20000100800 */
[----:B-1----:R-:W-:Y:S02]  /*2cb80*/  VIADD R18, R18, 0x22880 ;  /* 0x0002288012127836 */ /* 0x002fe40000000000 */
[----:B------:R-:W-:-:S05]  /*2cb90*/  VIADD R33, R33, 0x1 ;  /* 0x0000000121217836 */ /* 0x000fca0000000000 */
[----:B------:R-:W-:-:S04]  /*2cba0*/  ISETP.NE.AND P0, PT, R33, 0x2, PT ;  /* 0x000000022100780c */ /* 0x000fc80003f05270 */
[----:B------:R-:W-:Y:S02]  /*2cbb0*/  SEL R33, R33, RZ, P0 ;  /* 0x000000ff21217207 */ /* 0x000fe40000000000 */
[----:B--2---:R-:W-:Y:S02]  /*2cbc0*/  PRMT R18, R0, 0x654, R18 ;  /* 0x0000065400127816 */ /* 0x004fe40000000012 */
[----:B------:R-:W-:Y:S02]  /*2cbd0*/  SEL R0, RZ, 0x1, P0 ;  /* 0x00000001ff007807 */ /* 0x000fe40000000000 */
[----:B------:R0:W-:Y:S02]  /*2cbe0*/  SYNCS.ARRIVE.TRANS64.RED.A1T0 RZ, [R18+URZ], RZ ;  /* 0x000000ff12ff79a7 */ /* 0x0001e4000810043f */
[----:B------:R-:W-:-:S07]  /*2cbf0*/  LOP3.LUT R37, R37, R0, RZ, 0x3c, !PT ;  /* 0x0000000025257212 */ /* 0x000fce00078e3cff */
.L_x_2114:
[----:B------:R-:W-:-:S13]  /*2cc00*/  LOP3.LUT P0, RZ, R16, 0x200, RZ, 0xc0, !PT ;  /* 0x0000020010ff7812 */ /* 0x000fda000780c0ff */
[----:B------:R-:W-:Y:S05]  /*2cc10*/  @!P0 BRA `(.L_x_2172) ;  /* 0x0000000000288947 */ /* 0x000fea0003800000 */
[----:B------:R-:W-:Y:S05]  /*2cc20*/  WARPSYNC.ALL ;  /* 0x0000000000007948 */ /* 0x000fea0003800000 */
[----:B------:R-:W3:Y:S08]  /*2cc30*/  S2UR UR4, SR_CgaCtaId ;  /* 0x00000000000479c3 */ /* 0x000ef00000008800 */
[----:B------:R-:W-:Y:S01]  /*2cc40*/  BAR.SYNC.DEFER_BLOCKING 0x5, 0x180 ;  /* 0x0146000000007b1d */ /* 0x000fe20000010000 */
[----:B------:R-:W-:Y:S01]  /*2cc50*/  MOV R17, 0x400 ;  /* 0x0000040000117802 */ /* 0x000fe20000000f00 */
[----:B---3--:R-:W-:-:S05]  /*2cc60*/  IMAD.U32 R0, RZ, RZ, UR4 ;  /* 0x00000004ff007e24 */ /* 0x008fca000f8e00ff */
[----:B------:R-:W-:Y:S01]  /*2cc70*/  LEA R17, R0, R17, 0x18 ;  /* 0x0000001100117211 */ /* 0x000fe200078ec0ff */
[----:B------:R3:W-:Y:S04]  /*2cc80*/  STL [R1+0x10], R0 ;  /* 0x0000100001007387 */ /* 0x0007e80000100800 */
[----:B------:R3:W4:Y:S01]  /*2cc90*/  LDS.128 R24, [R17+0x228d0] ;  /* 0x0228d00011187984 */ /* 0x0007220000000c00 */
[----:B------:R-:W-:Y:S06]  /*2cca0*/  BAR.ARV 0x4, 0x180 ;  /* 0x0106000000007b1d */ /* 0x000fec0000002000 */
[----:B------:R-:W-:Y:S05]  /*2ccb0*/  BRA `(.L_x_2173) ;  /* 0x0000000c00dc7947 */ /* 0x000fea0003800000 */
.L_x_2172:
[----:B------:R-:W3:Y:S01]  /*2ccc0*/  S2R R0, SR_TID.X ;  /* 0x0000000000007919 */ /* 0x000ee20000002100 */
[----:B------:R-:W-:Y:S01]  /*2ccd0*/  UMOV UR4, 0xffffffff ;  /* 0xffffffff00047882 */ /* 0x000fe20000000000 */
[----:B---3--:R-:W-:-:S04]  /*2cce0*/  LOP3.LUT R8, R0, 0x1f, RZ, 0xc0, !PT ;  /* 0x0000001f00087812 */ /* 0x008fc800078ec0ff */
[----:B------:R-:W-:Y:S01]  /*2ccf0*/  ISETP.NE.AND P0, PT, R8, 0x1f, PT ;  /* 0x0000001f0800780c */ /* 0x000fe20003f05270 */
[----:B------:R-:W-:-:S12]  /*2cd00*/  BRA.DIV UR4, `(.L_x_2174) ;  /* 0x0000009204907947 */ /* 0x000fd8000b800000 */
[----:B------:R-:W-:Y:S01]  /*2cd10*/  IMAD.IADD R9, R27, 0x1, R8 ;  /* 0x000000011b097824 */ /* 0x000fe200078e0208 */
[----:B------:R-:W-:-:S04]  /*2cd20*/  ULDC UR4, c[0x0][0xc3c] ;  /* 0x00030f0000047ab9 */ /* 0x000fc80000000800 */
[----:B------:R-:W-:-:S13]  /*2cd30*/  ISETP.GE.OR P1, PT, R9, UR4, !P0 ;  /* 0x0000000409007c0c */ /* 0x000fda000c726670 */
[----:B------:R-:W3:Y:S08]  /*2cd40*/  @!P1 LDC.64 R2, c[0x0][0xc80] ;  /* 0x00032000ff029b82 */ /* 0x000ef00000000a00 */
[----:B------:R-:W4:Y:S01]  /*2cd50*/  @!P1 LDC.64 R4, c[0x0][0xc78] ;  /* 0x00031e00ff049b82 */ /* 0x000f220000000a00 */
[----:B---3--:R-:W-:-:S05]  /*2cd60*/  @!P1 IMAD.WIDE R2, R9, 0x4, R2 ;  /* 0x0000000409029825 */ /* 0x008fca00078e0202 */
[----:B01----:R4:W3:Y:S02]  /*2cd70*/  @!P1 LDG.E R7, desc[UR60][R2.64] ;  /* 0x0000003c02079981 */ /* 0x0038e4000c1e1900 */
[----:B----4-:R-:W-:-:S05]  /*2cd80*/  @!P1 IMAD.WIDE R2, R9, 0x4, R4 ;  /* 0x0000000409029825 */ /* 0x010fca00078e0204 */
[----:B------:R-:W4:Y:S01]  /*2cd90*/  @!P1 LDG.E R4, desc[UR60][R2.64] ;  /* 0x0000003c02049981 */ /* 0x000f22000c1e1900 */
[----:B------:R-:W-:Y:S01]  /*2cda0*/  IMAD.MOV.U32 R25, RZ, RZ, RZ ;  /* 0x000000ffff197224 */ /* 0x000fe200078e00ff */
[C---:B------:R-:W-:Y:S01]  /*2cdb0*/  ISETP.GE.U32.AND P2, PT, R8.reuse, 0x2, PT ;  /* 0x000000020800780c */ /* 0x040fe20003f46070 */
[----:B------:R-:W-:Y:S01]  /*2cdc0*/  IMAD.MOV.U32 R5, RZ, RZ, RZ ;  /* 0x000000ffff057224 */ /* 0x000fe200078e00ff */
[C---:B------:R-:W-:Y:S01]  /*2cdd0*/  ISETP.GE.U32.AND P3, PT, R8.reuse, 0x4, PT ;  /* 0x000000040800780c */ /* 0x040fe20003f66070 */
[----:B------:R-:W-:Y:S01]  /*2cde0*/  SHFL.IDX PT, R0, R24, RZ, 0x1f ;  /* 0x00001fff18007589 */ /* 0x000fe200000e0000 */
[C---:B------:R-:W-:Y:S02]  /*2cdf0*/  ISETP.GE.U32.AND P4, PT, R8.reuse, 0x8, PT ;  /* 0x000000080800780c */ /* 0x040fe40003f86070 */
[----:B------:R-:W-:Y:S01]  /*2ce00*/  ISETP.GE.U32.AND P5, PT, R8, 0x10, PT ;  /* 0x000000100800780c */ /* 0x000fe20003fa6070 */
[----:B--2---:R0:W-:Y:S02]  /*2ce10*/  SHFL.IDX PT, R6, R24, 0x1, 0x1f ;  /* 0x00201f0018067f89 */ /* 0x0041e400000e0000 */
[----:B0-----:R-:W-:-:S02]  /*2ce20*/  IMAD.MOV.U32 R24, RZ, RZ, RZ ;  /* 0x000000ffff187224 */ /* 0x001fc400078e00ff */
[----:B---3--:R-:W-:Y:S02]  /*2ce30*/  @!P1 IMAD.MOV.U32 R25, RZ, RZ, R7 ;  /* 0x000000ffff199224 */ /* 0x008fe400078e0007 */
[----:B----4-:R-:W-:Y:S01]  /*2ce40*/  @!P1 IMAD.MOV.U32 R5, RZ, RZ, R4 ;  /* 0x000000ffff059224 */ /* 0x010fe200078e0004 */
[----:B------:R-:W-:-:S03]  /*2ce50*/  ISETP.NE.AND P1, PT, R8, RZ, PT ;  /* 0x000000ff0800720c */ /* 0x000fc60003f25270 */
[----:B------:R-:W-:-:S05]  /*2ce60*/  IMAD R13, R5, R25, RZ ;  /* 0x00000019050d7224 */ /* 0x000fca00078e02ff */
        /* <DEDUP_REMOVED lines=15> */
[----:B------:R0:W1:Y:S02]  /*2cf60*/  SHFL.IDX PT, R14, R2, 0x1f, 0x1f ;  /* 0x03e01f00020e7f89 */ /* 0x00006400000e0000 */
.L_x_2506:
[----:B------:R-:W-:Y:S02]  /*2cf70*/  ULDC UR4, c[0x0][0xc38] ;  /* 0x00030e0000047ab9 */ /* 0x000fe40000000800 */
[----:B------:R-:W-:-:S04]  /*2cf80*/  IMAD.U32 R4, RZ, RZ, UR4 ;  /* 0x00000004ff047e24 */ /* 0x000fc8000f8e00ff */
[----:B-1----:R-:W-:-:S04]  /*2cf90*/  IMAD R3, R14, R4, RZ ;  /* 0x000000040e037224 */ /* 0x002fc800078e02ff */
[----:B------:R-:W-:-:S05]  /*2cfa0*/  IMAD.IADD R6, R6, 0x1, R3 ;  /* 0x0000000106067824 */ /* 0x000fca00078e0203 */
[----:B------:R-:W-:-:S13]  /*2cfb0*/  ISETP.GT.AND P6, PT, R6, R0, PT ;  /* 0x000000000600720c */ /* 0x000fda0003fc4270 */
[----:B------:R-:W-:Y:S05]  /*2cfc0*/  @P6 BRA `(.L_x_2175) ;  /* 0x0000000000a46947 */ /* 0x000fea0003800000 */
.L_x_2178:
[----:B0-----:R-:W0:Y:S01]  /*2cfd0*/  LDC R2, c[0x0][0xc3c] ;  /* 0x00030f00ff027b82 */ /* 0x001e220000000800 */
[----:B------:R-:W-:-:S05]  /*2cfe0*/  VIADD R27, R27, 0x1f ;  /* 0x0000001f1b1b7836 */ /* 0x000fca0000000000 */
[----:B0-----:R-:W-:-:S13]  /*2cff0*/  ISETP.GE.AND P6, PT, R27, R2, PT ;  /* 0x000000021b00720c */ /* 0x001fda0003fc6270 */
[----:B------:R-:W-:Y:S05]  /*2d000*/  @P6 BRA `(.L_x_2176) ;  /* 0x0000000800bc6947 */ /* 0x000fea0003800000 */
[----:B------:R-:W0:Y:S01]  /*2d010*/  S2R R3, SR_TID.X ;  /* 0x0000000000037919 */ /* 0x000e220000002100 */
[----:B------:R-:W-:Y:S01]  /*2d020*/  IMAD.MOV.U32 R25, RZ, RZ, RZ ;  /* 0x000000ffff197224 */ /* 0x000fe200078e00ff */
[----:B0-----:R-:W-:-:S05]  /*2d030*/  LOP3.LUT R3, R3, 0x1f, RZ, 0xc0, !PT ;  /* 0x0000001f03037812 */ /* 0x001fca00078ec0ff */
[----:B------:R-:W-:-:S05]  /*2d040*/  IMAD.IADD R7, R27, 0x1, R3 ;  /* 0x000000011b077824 */ /* 0x000fca00078e0203 */
[----:B------:R-:W-:-:S13]  /*2d050*/  ISETP.GE.OR P6, PT, R7, R2, !P0 ;  /* 0x000000020700720c */ /* 0x000fda00047c6670 */
[----:B------:R-:W0:Y:S08]  /*2d060*/  @!P6 LDC.64 R2, c[0x0][0xc80] ;  /* 0x00032000ff02eb82 */ /* 0x000e300000000a00 */
[----:B------:R-:W1:Y:S01]  /*2d070*/  @!P6 LDC.64 R4, c[0x0][0xc78] ;  /* 0x00031e00ff04eb82 */ /* 0x000e620000000a00 */
[----:B0-----:R-:W-:-:S05]  /*2d080*/  @!P6 IMAD.WIDE R2, R7, 0x4, R2 ;  /* 0x000000040702e825 */ /* 0x001fca00078e0202 */
[----:B------:R1:W2:Y:S02]  /*2d090*/  @!P6 LDG.E R25, desc[UR60][R2.64] ;  /* 0x0000003c0219e981 */ /* 0x0002a4000c1e1900 */
[----:B-1----:R-:W-:-:S04]  /*2d0a0*/  @!P6 IMAD.WIDE R2, R7, 0x4, R4 ;  /* 0x000000040702e825 */ /* 0x002fc800078e0204 */
[----:B------:R-:W-:-:S06]  /*2d0b0*/  IMAD.MOV.U32 R5, RZ, RZ, RZ ;  /* 0x000000ffff057224 */ /* 0x000fcc00078e00ff */
[----:B------:R-:W2:Y:S01]  /*2d0c0*/  @!P6 LDG.E R5, desc[UR60][R2.64] ;  /* 0x0000003c0205e981 */ /* 0x000ea2000c1e1900 */
[----:B------:R-:W-:Y:S01]  /*2d0d0*/  UMOV UR4, 0xffffffff ;  /* 0xffffffff00047882 */ /* 0x000fe20000000000 */
[----:B--2---:R-:W-:Y:S02]  /*2d0e0*/  IMAD R13, R5, R25, RZ ;  /* 0x00000019050d7224 */ /* 0x004fe400078e02ff */
[----:B------:R-:W-:Y:S05]  /*2d0f0*/  BRA.DIV UR4, `(.L_x_2177) ;  /* 0x0000009204cc7947 */ /* 0x000fea000b800000 */
        /* <DEDUP_REMOVED lines=16> */
.L_x_2514:
[----:B------:R-:W-:Y:S02]  /*2d200*/  ULDC UR4, c[0x0][0xc38] ;  /* 0x00030e0000047ab9 */ /* 0x000fe40000000800 */
[----:B------:R-:W-:-:S04]  /*2d210*/  IMAD.U32 R4, RZ, RZ, UR4 ;  /* 0x00000004ff047e24 */ /* 0x000fc8000f8e00ff */
[----:B-1----:R-:W-:-:S04]  /*2d220*/  IMAD R3, R14, R4, RZ ;  /* 0x000000040e037224 */ /* 0x002fc800078e02ff */
[----:B------:R-:W-:-:S05]  /*2d230*/  IMAD.IADD R6, R3, 0x1, R6 ;  /* 0x0000000103067824 */ /* 0x000fca00078e0206 */
[----:B------:R-:W-:-:S13]  /*2d240*/  ISETP.GT.AND P6, PT, R6, R0, PT ;  /* 0x000000000600720c */ /* 0x000fda0003fc4270 */
[----:B------:R-:W-:Y:S05]  /*2d250*/  @!P6 BRA `(.L_x_2178) ;  /* 0xfffffffc005ce947 */ /* 0x000fea000383ffff */
.L_x_2175:
[----:B------:R-:W-:Y:S01]  /*2d260*/  IMAD.IADD R6, R6, 0x1, -R3 ;  /* 0x0000000106067824 */ /* 0x000fe200078e0a03 */
[----:B------:R-:W-:-:S03]  /*2d270*/  UMOV UR4, 0xffffffff ;  /* 0xffffffff00047882 */ /* 0x000fc60000000000 */
[----:B------:R-:W-:-:S05]  /*2d280*/  IMAD R3, R2, R4, R6 ;  /* 0x0000000402037224 */ /* 0x000fca00078e0206 */
[----:B------:R-:W-:Y:S01]  /*2d290*/  ISETP.GT.AND P6, PT, R3, R0, PT ;  /* 0x000000000300720c */ /* 0x000fe20003fc4270 */
[----:B------:R-:W-:-:S12]  /*2d2a0*/  BRA.DIV UR4, `(.L_x_2179) ;  /* 0x0000009604187947 */ /* 0x000fd8000b800000 */
[----:B------:R-:W-:-:S04]  /*2d2b0*/  VOTE.ANY R3, PT, !P6 ;  /* 0x0000000000037806 */ /* 0x000fc800070e0100 */
[----:B------:R-:W1:Y:S02]  /*2d2c0*/  POPC R7, R3 ;  /* 0x0000000300077309 */ /* 0x000e640000000000 */
[----:B-1----:R1:W2:Y:S01]  /*2d2d0*/  SHFL.IDX PT, R25, R25, R7, 0x1f ;  /* 0x00001f0719197589 */ /* 0x0022a200000e0000 */
[----:B------:R-:W-:-:S03]  /*2d2e0*/  IMAD.IADD R27, R7, 0x1, R27 ;  /* 0x00000001071b7824 */ /* 0x000fc600078e021b */
[----:B------:R1:W3:Y:S04]  /*2d2f0*/  SHFL.IDX PT, R5, R5, R7, 0x1f ;  /* 0x00001f0705057589 */ /* 0x0002e800000e0000 */
.L_x_2519:
[----:B------:R-:W-:-:S13]  /*2d300*/  ISETP.NE.AND P0, PT, R3, RZ, PT ;  /* 0x000000ff0300720c */ /* 0x000fda0003f05270 */
[----:B------:R-:W-:Y:S05]  /*2d310*/  @!P0 BRA `(.L_x_2180) ;  /* 0x0000000000108947 */ /* 0x000fea0003800000 */
[----:B------:R-:W-:Y:S01]  /*2d320*/  UMOV UR4, 0xffffffff ;  /* 0xffffffff00047882 */ /* 0x000fe20000000000 */
[----:B------:R-:W-:Y:S02]  /*2d330*/  VIADD R12, R7, 0xffffffff ;  /* 0xffffffff070c7836 */ /* 0x000fe40000000000 */
[----:B------:R-:W-:Y:S05]  /*2d340*/  BRA.DIV UR4, `(.L_x_2181) ;  /* 0x0000009604507947 */ /* 0x000fea000b800000 */
[----:B------:R4:W0:Y:S02]  /*2d350*/  SHFL.IDX PT, R24, R2, R12, 0x1f ;  /* 0x00001f0c02187589 */ /* 0x00082400000e0000 */
.L_x_2180:
[----:B---3--:R-:W-:Y:S01]  /*2d360*/  ISETP.NE.AND P0, PT, R5, 0x1, PT ;  /* 0x000000010500780c */ /* 0x008fe20003f05270 */
[----:B0-----:R-:W-:-:S04]  /*2d370*/  IMAD R24, R24, R4, R6 ;  /* 0x0000000418187224 */ /* 0x001fc800078e0206 */
[----:B------:R-:W-:-:S08]  /*2d380*/  IMAD.IADD R0, R0, 0x1, -R24 ;  /* 0x0000000100007824 */ /* 0x000fd000078e0a18 */
[----:B------:R-:W-:Y:S05]  /*2d390*/  @!P0 BRA `(.L_x_2182) ;  /* 0x0000000000dc8947 */ /* 0x000fea0003800000 */
[----:B--2---:R-:W-:Y:S01]  /*2d3a0*/  IABS R4, R25 ;  /* 0x0000001900047213 */ /* 0x004fe20000000000 */
[----:B----4-:R-:W-:Y:S01]  /*2d3b0*/  IMAD.MOV.U32 R2, RZ, RZ, RZ ;  /* 0x000000ffff027224 */ /* 0x010fe200078e00ff */
[----:B------:R-:W-:Y:S02]  /*2d3c0*/  IABS R6, R5 ;  /* 0x0000000500067213 */ /* 0x000fe40000000000 */
[----:B-1----:R-:W0:Y:S08]  /*2d3d0*/  I2F.RP R7, R4 ;  /* 0x0000000400077306 */ /* 0x002e300000209400 */
[----:B------:R-:W-:Y:S08]  /*2d3e0*/  I2F.RP R10, R6 ;  /* 0x00000006000a7306 */ /* 0x000ff00000209400 */
[----:B0-----:R-:W0:Y:S02]  /*2d3f0*/  MUFU.RCP R7, R7 ;  /* 0x0000000700077308 */ /* 0x001e240000001000 */
[----:B0-----:R-:W-:-:S06]  /*2d400*/  VIADD R3, R7, 0xffffffe ;  /* 0x0ffffffe07037836 */ /* 0x001fcc0000000000 */
[----:B------:R-:W0:Y:S02]  /*2d410*/  F2I.FTZ.U32.TRUNC.NTZ R3, R3 ;  /* 0x0000000300037305 */ /* 0x000e24000021f000 */
[----:B0-----:R-:W-:-:S04]  /*2d420*/  IMAD.MOV R9, RZ, RZ, -R3 ;  /* 0x000000ffff097224 */ /* 0x001fc800078e0a03 */
[----:B------:R-:W-:-:S04]  /*2d430*/  IMAD R9, R9, R4, RZ ;  /* 0x0000000409097224 */ /* 0x000fc800078e02ff */
[----:B------:R-:W-:Y:S01]  /*2d440*/  IMAD.HI.U32 R8, R3, R9, R2 ;  /* 0x0000000903087227 */ /* 0x000fe200078e0002 */
[----:B------:R-:W-:Y:S01]  /*2d450*/  IABS R9, R0 ;  /* 0x0000000000097213 */ /* 0x000fe20000000000 */
[----:B------:R-:W0:Y:S01]  /*2d460*/  MUFU.RCP R2, R10 ;  /* 0x0000000a00027308 */ /* 0x000e220000001000 */
[----:B------:R-:W-:-:S03]  /*2d470*/  IABS R3, R25 ;  /* 0x0000001900037213 */ /* 0x000fc60000000000 */
[----:B------:R-:W-:-:S04]  /*2d480*/  IMAD.HI.U32 R7, R8, R9, RZ ;  /* 0x0000000908077227 */ /* 0x000fc800078e00ff */
[----:B------:R-:W-:-:S04]  /*2d490*/  IMAD.MOV R12, RZ, RZ, -R3 ;  /* 0x000000ffff0c7224 */ /* 0x000fc800078e0a03 */
[----:B------:R-:W-:Y:S02]  /*2d4a0*/  IMAD R9, R7, R12, R9 ;  /* 0x0000000c07097224 */ /* 0x000fe400078e0209 */
[----:B0-----:R-:W-:-:S03]  /*2d4b0*/  VIADD R3, R2, 0xffffffe ;  /* 0x0ffffffe02037836 */ /* 0x001fc60000000000 */
[----:B------:R-:W-:Y:S01]  /*2d4c0*/  ISETP.GT.U32.AND P1, PT, R4, R9, PT ;  /* 0x000000090400720c */ /* 0x000fe20003f24070 */
[----:B------:R-:W-:Y:S02]  /*2d4d0*/  IMAD.MOV.U32 R2, RZ, RZ, RZ ;  /* 0x000000ffff027224 */ /* 0x000fe400078e00ff */
        /* <DEDUP_REMOVED lines=11> */
[----:B------:R-:W-:-:S05]  /*2d590*/  IABS R2, R5 ;  /* 0x0000000500027213 */ /* 0x000fca0000000000 */
        /* <DEDUP_REMOVED lines=12> */
[----:B------:R-:W-:Y:S01]  /*2d660*/  ISETP.GE.U32.AND P0, PT, R3, R6, PT ;  /* 0x000000060300720c */ /* 0x000fe20003f06070 */
[----:B------:R-:W-:-:S04]  /*2d670*/  IMAD.MOV R3, RZ, RZ, -R7 ;  /* 0x000000ffff037224 */ /* 0x000fc800078e0a07 */
[----:B------:R-:W-:-:S08]  /*2d680*/  IMAD R3, R25, R3, R0 ;  /* 0x0000000319037224 */ /* 0x000fd000078e0200 */
[----:B------:R-:W-:-:S04]  /*2d690*/  @P0 VIADD R4, R4, 0x1 ;  /* 0x0000000104040836 */ /* 0x000fc80000000000 */
[----:B------:R-:W-:Y:S01]  /*2d6a0*/  @!P2 IMAD.MOV R4, RZ, RZ, -R4 ;  /* 0x000000ffff04a224 */ /* 0x000fe200078e0a04 */
[----:B------:R-:W-:-:S05]  /*2d6b0*/  @!P1 LOP3.LUT R4, RZ, R5, RZ, 0x33, !PT ;  /* 0x00000005ff049212 */ /* 0x000fca00078e33ff */
[--C-:B------:R-:W-:Y:S02]  /*2d6c0*/  IMAD.MOV R2, RZ, RZ, -R4.reuse ;  /* 0x000000ffff027224 */ /* 0x100fe400078e0a04 */
[C---:B------:R-:W-:Y:S02]  /*2d6d0*/  IMAD R4, R5.reuse, 0x1000000, R4 ;  /* 0x0100000005047824 */ /* 0x040fe400078e0204 */
[----:B------:R-:W-:-:S04]  /*2d6e0*/  IMAD R5, R5, R2, R7 ;  /* 0x0000000205057224 */ /* 0x000fc800078e0207 */
[----:B------:R-:W-:Y:S01]  /*2d6f0*/  IMAD R26, R5, 0x10000, R4 ;  /* 0x00010000051a7824 */ /* 0x000fe200078e0204 */
[----:B------:R-:W-:Y:S06]  /*2d700*/  BRA `(.L_x_2183) ;  /* 0x0000000000f07947 */ /* 0x000fec0003800000 */
.L_x_2182:
[----:B----4-:R-:W0:Y:S02]  /*2d710*/  LDC.64 R2, c[0x0][0xc90] ;  /* 0x00032400ff027b82 */ /* 0x010e240000000a00 */
[----:B0-----:R-:W-:-:S05]  /*2d720*/  IMAD.WIDE R2, R27, 0x4, R2 ;  /* 0x000000041b027825 */ /* 0x001fca00078e0202 */
[----:B------:R0:W2:Y:S02]  /*2d730*/  LDG.E R6, desc[UR60][R2.64] ;  /* 0x0000003c02067981 */ /* 0x0000a4000c1e1900 */
[----:B0-----:R-:W-:Y:S02]  /*2d740*/  IMAD.MOV.U32 R2, RZ, RZ, RZ ;  /* 0x000000ffff027224 */ /* 0x001fe400078e00ff */
[----:B--2---:R-:W-:-:S05]  /*2d750*/  IMAD R5, R25, R6, RZ ;  /* 0x0000000619057224 */ /* 0x004fca00078e02ff */
[----:B-1----:R-:W-:-:S04]  /*2d760*/  IABS R7, R5 ;  /* 0x0000000500077213 */ /* 0x002fc80000000000 */
[----:B------:R-:W0:Y:S08]  /*2d770*/  I2F.RP R8, R7 ;  /* 0x0000000700087306 */ /* 0x000e300000209400 */
[----:B0-----:R-:W0:Y:S02]  /*2d780*/  MUFU.RCP R8, R8 ;  /* 0x0000000800087308 */ /* 0x001e240000001000 */
[----:B0-----:R-:W-:-:S06]  /*2d790*/  VIADD R9, R8, 0xffffffe ;  /* 0x0ffffffe08097836 */ /* 0x001fcc0000000000 */
[----:B------:R-:W0:Y:S02]  /*2d7a0*/  F2I.FTZ.U32.TRUNC.NTZ R3, R9 ;  /* 0x0000000900037305 */ /* 0x000e24000021f000 */
[----:B0-----:R-:W-:-:S04]  /*2d7b0*/  IMAD.MOV R10, RZ, RZ, -R3 ;  /* 0x000000ffff0a7224 */ /* 0x001fc800078e0a03 */
[----:B------:R-:W-:Y:S01]  /*2d7c0*/  IMAD R11, R10, R7, RZ ;  /* 0x000000070a0b7224 */ /* 0x000fe200078e02ff */
[----:B------:R-:W-:-:S03]  /*2d7d0*/  IABS R10, R5 ;  /* 0x00000005000a7213 */ /* 0x000fc60000000000 */
[----:B------:R-:W-:Y:S01]  /*2d7e0*/  IMAD.HI.U32 R2, R3, R11, R2 ;  /* 0x0000000b03027227 */ /* 0x000fe200078e0002 */
[----:B------:R-:W-:-:S03]  /*2d7f0*/  IABS R3, R0 ;  /* 0x0000000000037213 */ /* 0x000fc60000000000 */
        /* <DEDUP_REMOVED lines=16> */
[----:B------:R-:W-:-:S03]  /*2d900*/  IMAD R0, R5, R9, R0 ;  /* 0x0000000905007224 */ /* 0x000fc600078e0200 */
[----:B------:R-:W-:-:S04]  /*2d910*/  VIADDMNMX R4, R3, R4, R6, PT ;  /* 0x0000000403047246 */ /* 0x000fc80003800106 */
[----:B------:R-:W-:-:S04]  /*2d920*/  IABS R6, R4 ;  /* 0x0000000400067213 */ /* 0x000fc80000000000 */
[----:B------:R-:W0:Y:S08]  /*2d930*/  I2F.RP R8, R6 ;  /* 0x0000000600087306 */ /* 0x000e300000209400 */
[----:B0-----:R-:W0:Y:S02]  /*2d940*/  MUFU.RCP R8, R8 ;  /* 0x0000000800087308 */ /* 0x001e240000001000 */
[----:B0-----:R-:W-:Y:S01]  /*2d950*/  VIADD R2, R8, 0xffffffe ;  /* 0x0ffffffe08027836 */ /* 0x001fe20000000000 */
[----:B------:R-:W-:-:S05]  /*2d960*/  IABS R8, R0 ;  /* 0x0000000000087213 */ /* 0x000fca0000000000 */
[----:B------:R0:W1:Y:S02]  /*2d970*/  F2I.FTZ.U32.TRUNC.NTZ R3, R2 ;  /* 0x0000000200037305 */ /* 0x000064000021f000 */
[----:B0-----:R-:W-:Y:S02]  /*2d980*/  IMAD.MOV.U32 R2, RZ, RZ, RZ ;  /* 0x000000ffff027224 */ /* 0x001fe400078e00ff */
[----:B-1----:R-:W-:-:S04]  /*2d990*/  IMAD.MOV R5, RZ, RZ, -R3 ;  /* 0x000000ffff057224 */ /* 0x002fc800078e0a03 */
[----:B------:R-:W-:-:S04]  /*2d9a0*/  IMAD R5, R5, R6, RZ ;  /* 0x0000000605057224 */ /* 0x000fc800078e02ff */
[----:B------:R-:W-:Y:S01]  /*2d9b0*/  IMAD.HI.U32 R3, R3, R5, R2 ;  /* 0x0000000503037227 */ /* 0x000fe200078e0002 */
[-C--:B------:R-:W-:Y:S02]  /*2d9c0*/  IABS R5, R4.reuse ;  /* 0x0000000400057213 */ /* 0x080fe40000000000 */
[----:B------:R-:W-:Y:S02]  /*2d9d0*/  LOP3.LUT R2, R0, R4, RZ, 0x3c, !PT ;  /* 0x0000000400027212 */ /* 0x000fe400078e3cff */
[----:B------:R-:W-:Y:S01]  /*2d9e0*/  IADD3 R0, R7, 0x1000000, R0 ;  /* 0x0100000007007810 */ /* 0x000fe20007ffe000 */
[----:B------:R-:W-:Y:S01]  /*2d9f0*/  IMAD.MOV R5, RZ, RZ, -R5 ;  /* 0x000000ffff057224 */ /* 0x000fe200078e0a05 */
[----:B------:R-:W-:Y:S01]  /*2da00*/  ISETP.GE.AND P2, PT, R2, RZ, PT ;  /* 0x000000ff0200720c */ /* 0x000fe20003f46270 */
        /* <DEDUP_REMOVED lines=9> */
[----:B------:R-:W-:Y:S01]  /*2daa0*/  @!P1 LOP3.LUT R3, RZ, R4, RZ, 0x33, !PT ;  /* 0x00000004ff039212 */ /* 0x000fe200078e33ff */
[----:B------:R-:W-:-:S04]  /*2dab0*/  IMAD.MOV R4, RZ, RZ, -R4 ;  /* 0x000000ffff047224 */ /* 0x000fc800078e0a04 */
[----:B------:R-:W-:-:S07]  /*2dac0*/  IMAD R26, R3, R4, R0 ;  /* 0x00000004031a7224 */ /* 0x000fce00078e0200 */
.L_x_2183:
[----:B------:R-:W-:-:S05]  /*2dad0*/  LOP3.LUT R0, RZ, R3, RZ, 0x33, !PT ;  /* 0x00000003ff007212 */ /* 0x000fca00078e33ff */
[----:B------:R-:W-:Y:S01]  /*2dae0*/  IMAD.IADD R25, R25, 0x1, R0 ;  /* 0x0000000119197824 */ /* 0x000fe200078e0200 */
[----:B------:R-:W-:Y:S06]  /*2daf0*/  BRA `(.L_x_2184) ;  /* 0x00000000001c7947 */ /* 0x000fec0003800000 */
.L_x_2176:
[----:B------:R-:W-:Y:S01]  /*2db00*/  UMOV UR4, URZ ;  /* 0x0000003f00047c82 */ /* 0x000fe20008000000 */
[----:B------:R-:W-:Y:S01]  /*2db10*/  UMOV UR5, URZ ;  /* 0x0000003f00057c82 */ /* 0x000fe20008000000 */
[----:B------:R-:W-:Y:S01]  /*2db20*/  ULDC UR6, c[0x0][0xc3c] ;  /* 0x00030f0000067ab9 */ /* 0x000fe20000000800 */
[----:B------:R-:W-:Y:S02]  /*2db30*/  IMAD.MOV.U32 R24, RZ, RZ, R0 ;  /* 0x000000ffff187224 */ /* 0x000fe400078e0000 */
[----:B------:R-:W-:Y:S02]  /*2db40*/  IMAD.U32 R25, RZ, RZ, UR4 ;  /* 0x00000004ff197e24 */ /* 0x000fe4000f8e00ff */
[----:B------:R-:W-:Y:S02]  /*2db50*/  IMAD.U32 R26, RZ, RZ, UR5 ;  /* 0x00000005ff1a7e24 */ /* 0x000fe4000f8e00ff */
[----:B------:R-:W-:-:S07]  /*2db60*/  IMAD.U32 R27, RZ, RZ, UR6 ;  /* 0x00000006ff1b7e24 */ /* 0x000fce000f8e00ff */
.L_x_2184:
[----:B------:R0:W2:Y:S01]  /*2db70*/  LDL R2, [R1+0x10] ;  /* 0x0000100001027983 */ /* 0x0000a20000100800 */
[----:B------:R-:W1:Y:S01]  /*2db80*/  S2R R0, SR_TID.X ;  /* 0x0000000000007919 */ /* 0x000e620000002100 */
[----:B------:R-:W-:Y:S05]  /*2db90*/  WARPSYNC.ALL ;  /* 0x0000000000007948 */ /* 0x000fea0003800000 */
[----:B-1----:R-:W-:Y:S01]  /*2dba0*/  LOP3.LUT R0, R0, 0x1f, RZ, 0xc0, !PT ;  /* 0x0000001f00007812 */ /* 0x002fe200078ec0ff */
[----:B------:R-:W-:Y:S03]  /*2dbb0*/  BAR.SYNC.DEFER_BLOCKING 0x4, 0x180 ;  /* 0x0106000000007b1d */ /* 0x000fe60000010000 */
[----:B------:R-:W-:-:S13]  /*2dbc0*/  ISETP.NE.AND P0, PT, R0, RZ, PT ;  /* 0x000000ff0000720c */ /* 0x000fda0003f05270 */
[----:B------:R-:W-:Y:S01]  /*2dbd0*/  @!P0 MOV R0, 0x400 ;  /* 0x0000040000008802 */ /* 0x000fe20000000f00 */
[----:B--2---:R-:W1:Y:S03]  /*2dbe0*/  @!P0 S2R R2, SR_CgaCtaId ;  /* 0x0000000000028919 */ /* 0x004e660000008800 */
[----:B-1----:R-:W-:Y:S01]  /*2dbf0*/  @!P0 LEA R17, R2, R0, 0x18 ;  /* 0x0000000002118211 */ /* 0x002fe200078ec0ff */
[----:B------:R0:W-:Y:S04]  /*2dc00*/  @!P0 STL [R1+0x10], R2 ;  /* 0x0000100201008387 */ /* 0x0001e80000100800 */
[----:B------:R0:W-:Y:S01]  /*2dc10*/  @!P0 STS.128 [R17+0x228d0], R24 ;  /* 0x0228d01811008388 */ /* 0x0001e20000000c00 */
[----:B------:R-:W-:Y:S06]  /*2dc20*/  BAR.ARV 0x5, 0x180 ;  /* 0x0146000000007b1d */ /* 0x000fec0000002000 */
.L_x_2173:
[----:B------:R-:W-:Y:S02]  /*2dc30*/  ULDC UR4, c[0x0][0xc3c] ;  /* 0x00030f0000047ab9 */ /* 0x000fe40000000800 */
[----:B----4-:R-:W-:-:S13]  /*2dc40*/  ISETP.GE.AND P0, PT, R27, UR4, PT ;  /* 0x000000041b007c0c */ /* 0x010fda000bf06270 */
[----:B------:R-:W-:Y:S05]  /*2dc50*/  @!P0 BRA `(.L_x_2185) ;  /* 0xffffff8400b08947 */ /* 0x000fea000383ffff */
[----:B------:R-:W-:Y:S05]  /*2dc60*/  BSYNC B7 ;  /* 0x0000000000077941 */ /* 0x000fea0003800000 */
.L_x_2057:
[----:B--23--:R-:W2:Y:S01]  /*2dc70*/  LDL.LU R0, [R1+0x30] ;  /* 0x0000300001007983 */ /* 0x00cea20000300800 */
[----:B------:R-:W-:Y:S01]  /*2dc80*/  BSSY B0, `(.L_x_2186) ;  /* 0x000000b000007945 */ /* 0x000fe20003800000 */
[----:B------:R-:W3:Y:S01]  /*2dc90*/  S2R R5, SR_CgaCtaId ;  /* 0x0000000000057919 */ /* 0x000ee20000008800 */
[----:B--2---:R-:W-:-:S05]  /*2dca0*/  VIADD R0, R0, 0x1 ;  /* 0x0000000100007836 */ /* 0x004fca0000000000 */
[----:B0-----:R-:W-:-:S04]  /*2dcb0*/  LEA.HI R2, R0, R0, RZ, 0x1 ;  /* 0x0000000000027211 */ /* 0x001fc800078f08ff */
[----:B------:R-:W-:Y:S02]  /*2dcc0*/  LOP3.LUT R3, R2, 0xfffffffe, RZ, 0xc0, !PT ;  /* 0xfffffffe02037812 */ /* 0x000fe400078ec0ff */
[----:B------:R-:W-:-:S03]  /*2dcd0*/  MOV R2, 0x400 ;  /* 0x0000040000027802 */ /* 0x000fc60000000f00 */
[----:B------:R-:W-:Y:S01]  /*2dce0*/  IMAD.IADD R0, R0, 0x1, -R3 ;  /* 0x0000000100007824 */ /* 0x000fe200078e0a03 */
[----:B---3--:R-:W-:-:S04]  /*2dcf0*/  LEA R5, R5, R2, 0x18 ;  /* 0x0000000205057211 */ /* 0x008fc800078ec0ff */
[----:B------:R-:W-:-:S04]  /*2dd00*/  SHF.L.U32 R0, R0, 0x1f, RZ ;  /* 0x0000001f00007819 */ /* 0x000fc800000006ff */
[----:B------:R-:W0:Y:S02]  /*2dd10*/  SYNCS.PHASECHK.TRANS64.TRYWAIT P0, [R5+URZ+0x22820], R0 ;  /* 0x02282000050075a7 */ /* 0x000e24000800017f */
[----:B0-----:R-:W-:Y:S05]  /*2dd20*/  @!P0 BRA `(.L_x_2187) ;  /* 0x0000008c00008947 */ /* 0x001fea0003800000 */
.L_x_2522:
[----:B------:R-:W-:Y:S05]  /*2dd30*/  BSYNC B0 ;  /* 0x0000000000007941 */ /* 0x000fea0003800000 */
.L_x_2186:
[----:B------:R-:W-:-:S03]  /*2dd40*/  UMOV UR4, 0xffffffff ;  /* 0xffffffff00047882 */ /* 0x000fc60000000000 */
[----:B------:R-:W-:Y:S05]  /*2dd50*/  BRA.DIV UR4, `(.L_x_2188) ;  /* 0x0000008e04087947 */ /* 0x000fea000b800000 */
[----:B0-----:R-:W0:Y:S02]  /*2dd60*/  S2R R0, SR_TID.X ;  /* 0x0000000000007919 */ /* 0x001e240000002100 */
[----:B0-----:R-:W-:-:S04]  /*2dd70*/  SHF.R.U32.HI R0, RZ, 0x5, R0 ;  /* 0x00000005ff007819 */ /* 0x001fc80000011600 */
[----:B------:R-:W-:-:S05]  /*2dd80*/  LOP3.LUT R0, R0, 0x3, RZ, 0xc0, !PT ;  /* 0x0000000300007812 */ /* 0x000fca00078ec0ff */
[----:B------:R0:W2:Y:S02]  /*2dd90*/  SHFL.IDX PT, R14, R0, RZ, 0x1f ;  /* 0x00001fff000e7589 */ /* 0x0000a400000e0000 */
.L_x_2525:
[----:B--2---:R-:W-:-:S13]  /*2dda0*/  ISETP.NE.AND P0, PT, R14, RZ, PT ;  /* 0x000000ff0e00720c */ /* 0x004fda0003f05270 */
[----:B------:R-:W-:Y:S05]  /*2ddb0*/  @P0 BRA `(.L_x_1794) ;  /* 0x0000000000b00947 */ /* 0x000fea0003800000 */
[----:B------:R-:W-:-:S03]  /*2ddc0*/  UMOV UR4, 0xffffffff ;  /* 0xffffffff00047882 */ /* 0x000fc60000000000 */
[----:B------:R-:W-:Y:S05]  /*2ddd0*/  BRA.DIV UR4, `(.L_x_2189) ;  /* 0x0000008e041c7947 */ /* 0x000fea000b800000 */
[----:B------:R-:W-:-:S13]  /*2dde0*/  ELECT P6, URZ, PT ;  /* 0x00000000003f782f */ /* 0x000fda00038c0000 */
.L_x_2528:
        /* <DEDUP_REMOVED lines=8> */
.L_x_2190:
[----:B------:R-:W-:Y:S01]  /*2de70*/  IMAD R3, R33, 0x8, R5 ;  /* 0x0000000821037824 */ /* 0x000fe200078e0205 */
[----:B------:R-:W-:Y:S01]  /*2de80*/  SHF.L.U32 R2, R37, 0x1f, RZ ;  /* 0x0000001f25027819 */ /* 0x000fe200000006ff */
[----:B------:R-:W-:-:S03]  /*2de90*/  VIADD R33, R33, 0x1 ;  /* 0x0000000121217836 */ /* 0x000fc60000000000 */
[----:B------:R-:W0:Y:S02]  /*2dea0*/  SYNCS.PHASECHK.TRANS64.TRYWAIT P1, [R3+URZ+0x22840], R2 ;  /* 0x02284002030075a7 */ /* 0x000e24000802017f */
[----:B------:R-:W-:-:S04]  /*2deb0*/  ISETP.NE.AND P2, PT, R33, 0x2, PT ;  /* 0x000000022100780c */ /* 0x000fc80003f45270 */
[----:B------:R-:W-:Y:S01]  /*2dec0*/  SEL R0, RZ, 0x1, P2 ;  /* 0x00000001ff007807 */ /* 0x000fe20001000000 */
[----:B0-----:R-:W-:Y:S08]  /*2ded0*/  @!P1 BRA `(.L_x_2191) ;  /* 0x0000008800fc9947 */ /* 0x001ff00003800000 */
.L_x_2529:
[----:B------:R-:W-:Y:S02]  /*2dee0*/  SEL R33, R33, RZ, P2 ;  /* 0x000000ff21217207 */ /* 0x000fe40001000000 */
[----:B------:R-:W-:Y:S01]  /*2def0*/  LOP3.LUT R0, R37, R0, RZ, 0x3c, !PT ;  /* 0x0000000025007212 */ /* 0x000fe200078e3cff */
[----:B------:R-:W-:Y:S06]  /*2df00*/  @!P0 BRA `(.L_x_2192) ;  /* 0x0000000000048947 */ /* 0x000fec0003800000 */
[----:B------:R-:W-:Y:S01]  /*2df10*/  BPT.TRAP 0x1 ;  /* 0x000000040000795c */ /* 0x000fe20000300000 */
.L_x_2192:
[----:B------:R-:W-:Y:S01]  /*2df20*/  IMAD R33, R33, 0x8, R5 ;  /* 0x0000000821217824 */ /* 0x000fe200078e0205 */
[----:B------:R-:W-:-:S04]  /*2df30*/  SHF.L.U32 R0, R0, 0x1f, RZ ;  /* 0x0000001f00007819 */ /* 0x000fc800000006ff */
[----:B------:R-:W2:Y:S02]  /*2df40*/  SYNCS.PHASECHK.TRANS64.TRYWAIT P1, [R33+URZ+0x22840], R0 ;  /* 0x02284000210075a7 */ /* 0x000ea4000802017f */
[----:B--2---:R-:W-:Y:S05]  /*2df50*/  @!P1 BRA `(.L_x_2193) ;  /* 0x0000008800f09947 */ /* 0x004fea0003800000 */
.L_x_2530:
[----:B------:R-:W-:Y:S05]  /*2df60*/  @!P0 BRA `(.L_x_2194) ;  /* 0x0000000000048947 */ /* 0x000fea0003800000 */
[----:B------:R-:W-:Y:S01]  /*2df70*/  BPT.TRAP 0x1 ;  /* 0x000000040000795c */ /* 0x000fe20000300000 */
.L_x_2194:
[----:B------:R-:W3:Y:S02]  /*2df80*/  SYNCS.PHASECHK.TRANS64.TRYWAIT P1, [R3+URZ+0x22860], R2 ;  /* 0x02286002030075a7 */ /* 0x000ee4000802017f */
[----:B---3--:R-:W-:Y:S05]  /*2df90*/  @!P1 BRA `(.L_x_2195) ;  /* 0x0000008800f49947 */ /* 0x008fea0003800000 */
.L_x_2531:
[----:B------:R-:W-:Y:S05]  /*2dfa0*/  @!P0 BRA `(.L_x_2196) ;  /* 0x0000000000048947 */ /* 0x000fea0003800000 */
[----:B------:R-:W-:Y:S01]  /*2dfb0*/  BPT.TRAP 0x1 ;  /* 0x000000040000795c */ /* 0x000fe20000300000 */
.L_x_2196:
[----:B------:R-:W4:Y:S02]  /*2dfc0*/  SYNCS.PHASECHK.TRANS64.TRYWAIT P1, [R33+URZ+0x22860], R0 ;  /* 0x02286000210075a7 */ /* 0x000f24000802017f */
[----:B----4-:R-:W-:Y:S05]  /*2dfd0*/  @!P1 BRA `(.L_x_2197) ;  /* 0x0000008800f89947 */ /* 0x010fea0003800000 */
.L_x_2532:
[----:B------:R-:W-:Y:S05]  /*2dfe0*/  @!P0 BRA `(.L_x_2198) ;  /* 0x0000000000048947 */ /* 0x000fea0003800000 */
[----:B------:R-:W-:Y:S01]  /*2dff0*/  BPT.TRAP 0x1 ;  /* 0x000000040000795c */ /* 0x000fe20000300000 */
.L_x_2198:
[----:B------:R-:W5:Y:S02]  /*2e000*/  SYNCS.PHASECHK.TRANS64.TRYWAIT P1, [R3+URZ+0x22880], R2 ;  /* 0x02288002030075a7 */ /* 0x000f64000802017f */
[----:B-----5:R-:W-:Y:S05]  /*2e010*/  @!P1 BRA `(.L_x_2199) ;  /* 0x0000008800fc9947 */ /* 0x020fea0003800000 */
.L_x_2533:
[----:B------:R-:W-:Y:S05]  /*2e020*/  @!P0 BRA `(.L_x_2200) ;  /* 0x0000000000048947 */ /* 0x000fea0003800000 */
[----:B------:R-:W-:Y:S01]  /*2e030*/  BPT.TRAP 0x1 ;  /* 0x000000040000795c */ /* 0x000fe20000300000 */
.L_x_2200:
[----:B------:R0:W0:Y:S02]  /*2e040*/  SYNCS.PHASECHK.TRANS64.TRYWAIT P0, [R33+URZ+0x22880], R0 ;  /* 0x02288000210075a7 */ /* 0x000024000800017f */
[----:B0-----:R-:W-:Y:S05]  /*2e050*/  @!P0 NANOSLEEP.SYNCS 0x989680 ;  /* 0x009896800000895d */ /* 0x001fea0003900000 */
[----:B------:R-:W0:Y:S02]  /*2e060*/  @!P0 SYNCS.PHASECHK.TRANS64 P0, [R33+URZ+0x22880], R0 ;  /* 0x02288000210085a7 */ /* 0x000e24000800007f */
[----:B0-----:R-:W-:Y:S05]  /*2e070*/  @!P0 BRA `(.L_x_2200) ;  /* 0xfffffffc00f08947 */ /* 0x001fea000383ffff */
.L_x_1794:
[----:B------:R-:W-:Y:S05]  /*2e080*/  BSYNC B8 ;  /* 0x0000000000087941 */ /* 0x000fea0003800000 */
.L_x_1791:
[----:B------:R-:W-:Y:S05]  /*2e090*/  EXIT ;  /* 0x000000000000794d */ /* 0x000fea0003800000 */
.L_x_1824:
[----:B0-----:R0:W1:Y:S02]  /*2e0a0*/  SYNCS.PHASECHK.TRANS64.TRYWAIT P6, [R86+URZ+0x22890], R98 ;  /* 0x02289062560075a7 */ /* 0x00106400080c017f */
[----:B-1----:R-:W-:Y:S05]  /*2e0b0*/  @!P6 NANOSLEEP.SYNCS 0x989680 ;  /* 0x009896800000e95d */ /* 0x002fea0003900000 */
[----:B------:R-:W1:Y:S02]  /*2e0c0*/  @!P6 SYNCS.PHASECHK.TRANS64 P6, [R86+URZ+0x22890], R98 ;  /* 0x022890625600e5a7 */ /* 0x000e6400080c007f */
[----:B-1----:R-:W-:Y:S05]  /*2e0d0*/  @!P6 BRA `(.L_x_1824) ;  /* 0xfffffffc00f0e947 */ /* 0x002fea000383ffff */
[----:B------:R-:W-:Y:S05]  /*2e0e0*/  BRA `(.L_x_2201) ;  /* 0xfffffd4c00fc7947 */ /* 0x000fea000383ffff */
.L_x_1825:
        /* <DEDUP_REMOVED lines=8> */
.L_x_2203:
[----:B------:R-:W-:Y:S05]  /*2e170*/  BSYNC B1 ;  /* 0x0000000000017941 */ /* 0x000fea0003800000 */
.L_x_2202:
        /* <DEDUP_REMOVED lines=8> */
.L_x_2204:
[----:B------:R-:W-:Y:S05]  /*2e200*/  BRA `(.L_x_2205) ;  /* 0xfffffd4c00c87947 */ /* 0x000fea000383ffff */
.L_x_1834:
[----:B------:R-:W-:Y:S01]  /*2e210*/  BSSY B1, `(.L_x_2206) ;  /* 0x0000008000017945 */ /* 0x000fe20003800000 */
[----:B------:R-:W-:Y:S02]  /*2e220*/  IMAD.MOV.U32 R13, RZ, RZ, R99 ;  /* 0x000000ffff0d7224 */ /* 0x000fe400078e0063 */
[----:B------:R-:W-:Y:S02]  /*2e230*/  IMAD.MOV.U32 R12, RZ, RZ, 0x1 ;  /* 0x00000001ff0c7424 */ /* 0x000fe400078e00ff */
[----:B0---4-:R-:W-:Y:S02]  /*2e240*/  IMAD.MOV.U32 R11, RZ, RZ, 0x1c1f ;  /* 0x00001c1fff0b7424 */ /* 0x011fe400078e00ff */
[----:B------:R-:W-:-:S07]  /*2e250*/  IMAD.MOV.U32 R15, RZ, RZ, -0x1 ;  /* 0xffffffffff0f7424 */ /* 0x000fce00078e00ff */
[----:B-123--:R-:W-:Y:S05]  /*2e260*/  WARPSYNC.COLLECTIVE R15, `(.L_x_2207) ;  /* 0x000000000f087348 */ /* 0x00efea0003c00000 */
[----:B---3--:R0:W3:Y:S02]  /*2e270*/  SHFL.IDX P6, R14, R13, R12, R11 ;  /* 0x0000000c0d0e7389 */ /* 0x0080e400000c000b */
[----:B0123--:R-:W-:Y:S01]  /*2e280*/  ENDCOLLECTIVE ;  /* 0x000000000000791b */ /* 0x00ffe20003800000 */
.L_x_2207:
[----:B------:R-:W-:Y:S05]  /*2e290*/  BSYNC B1 ;  /* 0x0000000000017941 */ /* 0x000fea0003800000 */
.L_x_2206:
        /* <DEDUP_REMOVED lines=8> */
.L_x_2208:
[----:B------:R-:W-:Y:S05]  /*2e320*/  BRA `(.L_x_2209) ;  /* 0xfffffd5c00307947 */ /* 0x000fea000383ffff */
.L_x_1843:
[----:B------:R-:W-:Y:S01]  /*2e330*/  BSSY B1, `(.L_x_2210) ;  /* 0x0000008000017945 */ /* 0x000fe20003800000 */
[----:B------:R-:W-:Y:S02]  /*2e340*/  IMAD.MOV.U32 R13, RZ, RZ, R99 ;  /* 0x000000ffff0d7224 */ /* 0x000fe400078e0063 */
[----:B------:R-:W-:Y:S02]  /*2e350*/  IMAD.MOV.U32 R12, RZ, RZ, 0x2 ;  /* 0x00000002ff0c7424 */ /* 0x000fe400078e00ff */
[----:B0---4-:R-:W-:Y:S02]  /*2e360*/  IMAD.MOV.U32 R11, RZ, RZ, 0x1c1f ;  /* 0x00001c1fff0b7424 */ /* 0x011fe400078e00ff */
[----:B------:R-:W-:-:S07]  /*2e370*/  IMAD.MOV.U32 R15, RZ, RZ, -0x1 ;  /* 0xffffffffff0f7424 */ /* 0x000fce00078e00ff */
[----:B-123--:R-:W-:Y:S05]  /*2e380*/  WARPSYNC.COLLECTIVE R15, `(.L_x_2211) ;  /* 0x000000000f087348 */ /* 0x00efea0003c00000 */
[----:B------:R0:W4:Y:S02]  /*2e390*/  SHFL.IDX P6, R14, R13, R12, R11 ;  /* 0x0000000c0d0e7389 */ /* 0x00012400000c000b */
[----:B01234-:R-:W-:Y:S01]  /*2e3a0*/  ENDCOLLECTIVE ;  /* 0x000000000000791b */ /* 0x01ffe20003800000 */
.L_x_2211:
[----:B------:R-:W-:Y:S05]  /*2e3b0*/  BSYNC B1 ;  /* 0x0000000000017941 */ /* 0x000fea0003800000 */
.L_x_2210:
        /* <DEDUP_REMOVED lines=8> */
.L_x_2212:
[----:B------:R-:W-:Y:S05]  /*2e440*/  BRA `(.L_x_2213) ;  /* 0xfffffd68009c7947 */ /* 0x000fea000383ffff */
.L_x_1853:
[----:B-1----:R1:W2:Y:S02]  /*2e450*/  SYNCS.PHASECHK.TRANS64.TRYWAIT P3, [R86+URZ+0x22890], R98 ;  /* 0x02289062560075a7 */ /* 0x0022a4000806017f */
[----:B--2---:R-:W-:Y:S05]  /*2e460*/  @!P3 NANOSLEEP.SYNCS 0x989680 ;  /* 0x009896800000b95d */ /* 0x004fea0003900000 */
[----:B------:R-:W2:Y:S02]  /*2e470*/  @!P3 SYNCS.PHASECHK.TRANS64 P3, [R86+URZ+0x22890], R98 ;  /* 0x022890625600b5a7 */ /* 0x000ea4000806007f */
[----:B--2---:R-:W-:Y:S05]  /*2e480*/  @!P3 BRA `(.L_x_1853) ;  /* 0xfffffffc00f0b947 */ /* 0x004fea000383ffff */
[----:B------:R-:W-:Y:S05]  /*2e490*/  BRA `(.L_x_2214) ;  /* 0xfffffd7c005c7947 */ /* 0x000fea000383ffff */
.L_x_1854:
[----:B------:R-:W-:Y:S01]  /*2e4a0*/  BSSY B1, `(.L_x_2215) ;  /* 0x0000008000017945 */ /* 0x000fe20003800000 */
[----:B------:R-:W-:Y:S02]  /*2e4b0*/  IMAD.MOV.U32 R13, RZ, RZ, R99 ;  /* 0x000000ffff0d7224 */ /* 0x000fe400078e0063 */
[----:B------:R-:W-:Y:S02]  /*2e4c0*/  IMAD.MOV.U32 R12, RZ, RZ, RZ ;  /* 0x000000ffff0c7224 */ /* 0x000fe400078e00ff */
[----:B------:R-:W-:Y:S02]  /*2e4d0*/  IMAD.MOV.U32 R11, RZ, RZ, 0x1c1f ;  /* 0x00001c1fff0b7424 */ /* 0x000fe400078e00ff */
[----:B------:R-:W-:-:S07]  /*2e4e0*/  IMAD.MOV.U32 R15, RZ, RZ, -0x1 ;  /* 0xffffffffff0f7424 */ /* 0x000fce00078e00ff */
[----:B-1----:R-:W-:Y:S05]  /*2e4f0*/  WARPSYNC.COLLECTIVE R15, `(.L_x_2216) ;  /* 0x000000000f087348 */ /* 0x002fea0003c00000 */
[----:B------:R0:W2:Y:S02]  /*2e500*/  SHFL.IDX P6, R14, R13, R12, R11 ;  /* 0x0000000c0d0e7389 */ /* 0x0000a400000c000b */
[----:B012---:R-:W-:Y:S01]  /*2e510*/  ENDCOLLECTIVE ;  /* 0x000000000000791b */ /* 0x007fe20003800000 */
.L_x_2216:
[----:B------:R-:W-:Y:S05]  /*2e520*/  BSYNC B1 ;  /* 0x0000000000017941 */ /* 0x000fea0003800000 */
.L_x_2215:
        /* <DEDUP_REMOVED lines=8> */
.L_x_2217:
[----:B------:R-:W-:Y:S01]  /*2e5b0*/  IMAD.MOV.U32 R101, RZ, RZ, R14 ;  /* 0x000000ffff657224 */ /* 0x000fe200078e000e */
[----:B------:R-:W-:Y:S06]  /*2e5c0*/  BRA `(.L_x_2218) ;  /* 0xfffffd7c00287947 */ /* 0x000fec000383ffff */
.L_x_1859:
[----:B------:R-:W-:Y:S01]  /*2e5d0*/  BSSY B1, `(.L_x_2219) ;  /* 0x0000008000017945 */ /* 0x000fe20003800000 */
[----:B----4-:R-:W-:Y:S02]  /*2e5e0*/  IMAD.MOV.U32 R13, RZ, RZ, R99 ;  /* 0x000000ffff0d7224 */ /* 0x010fe400078e0063 */
[----:B------:R-:W-:Y:S02]  /*2e5f0*/  IMAD.MOV.U32 R12, RZ, RZ, 0x1 ;  /* 0x00000001ff0c7424 */ /* 0x000fe400078e00ff */
[----:B------:R-:W-:Y:S02]  /*2e600*/  IMAD.MOV.U32 R11, RZ, RZ, 0x1c1f ;  /* 0x00001c1fff0b7424 */ /* 0x000fe400078e00ff */
[----:B------:R-:W-:-:S07]  /*2e610*/  IMAD.MOV.U32 R15, RZ, RZ, -0x1 ;  /* 0xffffffffff0f7424 */ /* 0x000fce00078e00ff */
[----:B0123--:R-:W-:Y:S05]  /*2e620*/  WARPSYNC.COLLECTIVE R15, `(.L_x_2220) ;  /* 0x000000000f087348 */ /* 0x00ffea0003c00000 */
[----:B------:R4:W0:Y:S02]  /*2e630*/  SHFL.IDX P6, R14, R13, R12, R11 ;  /* 0x0000000c0d0e7389 */ /* 0x00082400000c000b */
[----:B01234-:R-:W-:Y:S01]  /*2e640*/  ENDCOLLECTIVE ;  /* 0x000000000000791b */ /* 0x01ffe20003800000 */
.L_x_2220:
[----:B------:R-:W-:Y:S05]  /*2e650*/  BSYNC B1 ;  /* 0x0000000000017941 */ /* 0x000fea0003800000 */
.L_x_2219:
        /* <DEDUP_REMOVED lines=8> */
.L_x_2221:
[----:B------:R-:W-:Y:S05]  /*2e6e0*/  BRA `(.L_x_2222) ;  /* 0xfffffd8800987947 */ /* 0x000fea000383ffff */
.L_x_1864:
        /* <DEDUP_REMOVED lines=8> */
.L_x_2224:
[----:B------:R-:W-:Y:S05]  /*2e770*/  BSYNC B1 ;  /* 0x0000000000017941 */ /* 0x000fea0003800000 */
.L_x_2223:
        /* <DEDUP_REMOVED lines=8> */
.L_x_2225:
[----:B------:R-:W-:Y:S05]  /*2e800*/  BRA `(.L_x_2226) ;  /* 0xfffffd9800287947 */ /* 0x000fea000383ffff */
.L_x_1869:
[----:B0-----:R0:W1:Y:S02]  /*2e810*/  SYNCS.PHASECHK.TRANS64.TRYWAIT P2, [R86+URZ+0x22890], R98 ;  /* 0x02289062560075a7 */ /* 0x001064000804017f */
[----:B-1----:R-:W-:Y:S05]  /*2e820*/  @!P2 NANOSLEEP.SYNCS 0x989680 ;  /* 0x009896800000a95d */ /* 0x002fea0003900000 */
[----:B------:R-:W1:Y:S02]  /*2e830*/  @!P2 SYNCS.PHASECHK.TRANS64 P2, [R86+URZ+0x22890], R98 ;  /* 0x022890625600a5a7 */ /* 0x000e64000804007f */
[----:B-1----:R-:W-:Y:S05]  /*2e840*/  @!P2 BRA `(.L_x_1869) ;  /* 0xfffffffc00f0a947 */ /* 0x002fea000383ffff */
[----:B------:R-:W-:Y:S05]  /*2e850*/  BRA `(.L_x_2227) ;  /* 0xfffffda800087947 */ /* 0x000fea000383ffff */
.L_x_1870:
        /* <DEDUP_REMOVED lines=8> */
.L_x_2229:
[----:B------:R-:W-:Y:S05]  /*2e8e0*/  BSYNC B1 ;  /* 0x0000000000017941 */ /* 0x000fea0003800000 */
.L_x_2228:
        /* <DEDUP_REMOVED lines=8> */
.L_x_2230:
[----:B------:R-:W-:Y:S05]  /*2e970*/  BRA `(.L_x_2231) ;  /* 0xfffffda800287947 */ /* 0x000fea000383ffff */
.L_x_1873:
[----:B------:R-:W-:Y:S01]  /*2e980*/  BSSY B1, `(.L_x_2232) ;  /* 0x0000008000017945 */ /* 0x000fe20003800000 */
[----:B------:R-:W-:Y:S02]  /*2e990*/  IMAD.MOV.U32 R13, RZ, RZ, R9 ;  /* 0x000000ffff0d7224 */ /* 0x000fe400078e0009 */
[----:B------:R-:W-:Y:S02]  /*2e9a0*/  IMAD.MOV.U32 R12, RZ, RZ, 0x1 ;  /* 0x00000001ff0c7424 */ /* 0x000fe400078e00ff */
[----:B------:R-:W-:Y:S02]  /*2e9b0*/  IMAD.MOV.U32 R11, RZ, RZ, 0x1c1f ;  /* 0x00001c1fff0b7424 */ /* 0x000fe400078e00ff */
[----:B----4-:R-:W-:-:S07]  /*2e9c0*/  IMAD.MOV.U32 R15, RZ, RZ, -0x1 ;  /* 0xffffffffff0f7424 */ /* 0x010fce00078e00ff */
[----:B0123--:R-:W-:Y:S05]  /*2e9d0*/  WARPSYNC.COLLECTIVE R15, `(.L_x_2233) ;  /* 0x000000000f087348 */ /* 0x00ffea0003c00000 */
[----:B---3--:R3:W4:Y:S02]  /*2e9e0*/  SHFL.IDX P6, R14, R13, R12, R11 ;  /* 0x0000000c0d0e7389 */ /* 0x00872400000c000b */
[----:B01234-:R-:W-:Y:S01]  /*2e9f0*/  ENDCOLLECTIVE ;  /* 0x000000000000791b */ /* 0x01ffe20003800000 */
.L_x_2233:
[----:B------:R-:W-:Y:S05]  /*2ea00*/  BSYNC B1 ;  /* 0x0000000000017941 */ /* 0x000fea0003800000 */
.L_x_2232:
        /* <DEDUP_REMOVED lines=8> */
.L_x_2234:
[----:B------:R-:W-:Y:S05]  /*2ea90*/  BRA `(.L_x_2235) ;  /* 0xfffffda800287947 */ /* 0x000fea000383ffff */
.L_x_1876:
[----:B------:R-:W-:Y:S01]  /*2eaa0*/  BSSY B1, `(.L_x_2236) ;  /* 0x0000008000017945 */ /* 0x000fe20003800000 */
[----:B------:R-:W-:Y:S02]  /*2eab0*/  IMAD.MOV.U32 R13, RZ, RZ, R9 ;  /* 0x000000ffff0d7224 */ /* 0x000fe400078e0009 */
[----:B------:R-:W-:Y:S02]  /*2eac0*/  IMAD.MOV.U32 R12, RZ, RZ, 0x2 ;  /* 0x00000002ff0c7424 */ /* 0x000fe400078e00ff */
[----:B------:R-:W-:Y:S02]  /*2ead0*/  IMAD.MOV.U32 R11, RZ, RZ, 0x1c1f ;  /* 0x00001c1fff0b7424 */ /* 0x000fe400078e00ff */
[----:B---3--:R-:W-:-:S07]  /*2eae0*/  IMAD.MOV.U32 R15, RZ, RZ, -0x1 ;  /* 0xffffffffff0f7424 */ /* 0x008fce00078e00ff */
[----:B012-4-:R-:W-:Y:S05]  /*2eaf0*/  WARPSYNC.COLLECTIVE R15, `(.L_x_2237) ;  /* 0x000000000f087348 */ /* 0x017fea0003c00000 */
[----:B------:R3:W0:Y:S02]  /*2eb00*/  SHFL.IDX P6, R14, R13, R12, R11 ;  /* 0x0000000c0d0e7389 */ /* 0x00062400000c000b */
[----:B01234-:R-:W-:Y:S01]  /*2eb10*/  ENDCOLLECTIVE ;  /* 0x000000000000791b */ /* 0x01ffe20003800000 */
.L_x_2237:
[----:B------:R-:W-:Y:S05]  /*2eb20*/  BSYNC B1 ;  /* 0x0000000000017941 */ /* 0x000fea0003800000 */
.L_x_2236:
        /* <DEDUP_REMOVED lines=8> */
.L_x_2238:
[----:B------:R-:W-:Y:S05]  /*2ebb0*/  BRA `(.L_x_2239) ;  /* 0xfffffda8002c7947 */ /* 0x000fea000383ffff */
.L_x_1880:
[----:B------:R0:W0:Y:S02]  /*2ebc0*/  SYNCS.PHASECHK.TRANS64.TRYWAIT P3, [R86+URZ+0x228b0], R98 ;  /* 0x0228b062560075a7 */ /* 0x000024000806017f */
[----:B0-----:R-:W-:Y:S05]  /*2ebd0*/  @!P3 NANOSLEEP.SYNCS 0x989680 ;  /* 0x009896800000b95d */ /* 0x001fea0003900000 */
[----:B------:R-:W0:Y:S02]  /*2ebe0*/  @!P3 SYNCS.PHASECHK.TRANS64 P3, [R86+URZ+0x228b0], R98 ;  /* 0x0228b0625600b5a7 */ /* 0x000e24000806007f */
[----:B0-----:R-:W-:Y:S05]  /*2ebf0*/  @!P3 BRA `(.L_x_1880) ;  /* 0xfffffffc00f0b947 */ /* 0x001fea000383ffff */
[----:B------:R-:W-:Y:S05]  /*2ec00*/  BRA `(.L_x_2240) ;  /* 0xfffffda800a07947 */ /* 0x000fea000383ffff */
.L_x_1900:
        /* <DEDUP_REMOVED lines=13> */
.L_x_2242:
[----:B------:R-:W-:Y:S05]  /*2ece0*/  BSYNC B0 ;  /* 0x0000000000007941 */ /* 0x000fea0003800000 */
.L_x_2241:
[----:B------:R-:W-:Y:S01]  /*2ecf0*/  IMAD.MOV.U32 R202, RZ, RZ, R14 ;  /* 0x000000ffffca7224 */ /* 0x000fe200078e000e */
[----:B------:R-:W-:Y:S06]  /*2ed00*/  BRA `(.L_x_2243) ;  /* 0xfffffdb800e47947 */ /* 0x000fec000383ffff */
.L_x_1912:
        /* <DEDUP_REMOVED lines=8> */
.L_x_2245:
[----:B------:R-:W-:Y:S05]  /*2ed90*/  BSYNC B1 ;  /* 0x0000000000017941 */ /* 0x000fea0003800000 */
.L_x_2244:
        /* <DEDUP_REMOVED lines=8> */
.L_x_2246:
[----:B------:R-:W-:Y:S02]  /*2ee20*/  IMAD.MOV.U32 R13, RZ, RZ, R8 ;  /* 0x000000ffff0d7224 */ /* 0x000fe400078e0008 */
[----:B------:R-:W-:-:S07]  /*2ee30*/  IMAD.MOV.U32 R3, RZ, RZ, R14 ;  /* 0x000000ffff037224 */ /* 0x000fce00078e000e */
[----:B------:R-:W-:Y:S05]  /*2ee40*/  WARPSYNC.COLLECTIVE R15, `(.L_x_2247) ;  /* 0x000000000f087348 */ /* 0x000fea0003c00000 */
[----:B------:R0:W1:Y:S02]  /*2ee50*/  SHFL.IDX P6, R14, R13, R12, R11 ;  /* 0x0000000c0d0e7389 */ /* 0x00006400000c000b */
[----:B01----:R-:W-:Y:S01]  /*2ee60*/  ENDCOLLECTIVE ;  /* 0x000000000000791b */ /* 0x003fe20003800000 */
.L_x_2247:
[----:B------:R-:W-:Y:S02]  /*2ee70*/  IMAD.MOV.U32 R13, RZ, RZ, R7 ;  /* 0x000000ffff0d7224 */ /* 0x000fe400078e0007 */
[----:B------:R-:W-:-:S07]  /*2ee80*/  IMAD.MOV.U32 R4, RZ, RZ, R14 ;  /* 0x000000ffff047224 */ /* 0x000fce00078e000e */
[----:B------:R-:W-:Y:S05]  /*2ee90*/  WARPSYNC.COLLECTIVE R15, `(.L_x_2248) ;  /* 0x000000000f087348 */ /* 0x000fea0003c00000 */
[----:B------:R0:W1:Y:S02]  /*2eea0*/  SHFL.IDX P6, R14, R13, R12, R11 ;  /* 0x0000000c0d0e7389 */ /* 0x00006400000c000b */
[----:B01----:R-:W-:Y:S01]  /*2eeb0*/  ENDCOLLECTIVE ;  /* 0x000000000000791b */ /* 0x003fe20003800000 */
.L_x_2248:
[----:B------:R-:W-:Y:S05]  /*2eec0*/  BRA `(.L_x_2249) ;  /* 0xfffffdc000487947 */ /* 0x000fea000383ffff */
.L_x_1915:
[----:B------:R-:W-:Y:S01]  /*2eed0*/  BSSY B1, `(.L_x_2250) ;  /* 0x0000008000017945 */ /* 0x000fe20003800000 */
[----:B------:R-:W-:Y:S02]  /*2eee0*/  IMAD.MOV.U32 R13, RZ, RZ, R6 ;  /* 0x000000ffff0d7224 */ /* 0x000fe400078e0006 */
[----:B------:R-:W-:Y:S02]  /*2eef0*/  IMAD.MOV.U32 R12, RZ, RZ, 0x1 ;  /* 0x00000001ff0c7424 */ /* 0x000fe400078e00ff */
[----:B------:R-:W-:Y:S02]  /*2ef00*/  IMAD.MOV.U32 R11, RZ, RZ, 0x1c1f ;  /* 0x00001c1fff0b7424 */ /* 0x000fe400078e00ff */
[----:B------:R-:W-:-:S07]  /*2ef10*/  IMAD.MOV.U32 R15, RZ, RZ, -0x1 ;  /* 0xffffffffff0f7424 */ /* 0x000fce00078e00ff */
[----:B0-2345:R-:W-:Y:S05]  /*2ef20*/  WARPSYNC.COLLECTIVE R15, `(.L_x_2251) ;  /* 0x000000000f087348 */ /* 0x03dfea0003c00000 */
[----:B----4-:R1:W4:Y:S02]  /*2ef30*/  SHFL.IDX P6, R14, R13, R12, R11 ;  /* 0x0000000c0d0e7389 */ /* 0x01032400000c000b */
[----:B012345:R-:W-:Y:S01]  /*2ef40*/  ENDCOLLECTIVE ;  /* 0x000000000000791b */ /* 0x03ffe20003800000 */
.L_x_2251:
[----:B------:R-:W-:Y:S05]  /*2ef50*/  BSYNC B1 ;  /* 0x0000000000017941 */ /* 0x000fea0003800000 */
.L_x_2250:
        /* <DEDUP_REMOVED lines=8> */
.L_x_2252:
[----:B------:R-:W-:Y:S02]  /*2efe0*/  IMAD.MOV.U32 R13, RZ, RZ, R8 ;  /* 0x000000ffff0d7224 */ /* 0x000fe400078e0008 */
[----:B------:R-:W-:-:S07]  /*2eff0*/  IMAD.MOV.U32 R3, RZ, RZ, R14 ;  /* 0x000000ffff037224 */ /* 0x000fce00078e000e */
[----:B------:R-:W-:Y:S05]  /*2f000*/  WARPSYNC.COLLECTIVE R15, `(.L_x_2253) ;  /* 0x000000000f087348 */ /* 0x000fea0003c00000 */
[----:B------:R0:W1:Y:S02]  /*2f010*/  SHFL.IDX P6, R14, R13, R12, R11 ;  /* 0x0000000c0d0e7389 */ /* 0x00006400000c000b */
[----:B01----:R-:W-:Y:S01]  /*2f020*/  ENDCOLLECTIVE ;  /* 0x000000000000791b */ /* 0x003fe20003800000 */
.L_x_2253:
[----:B------:R-:W-:Y:S02]  /*2f030*/  IMAD.MOV.U32 R13, RZ, RZ, R7 ;  /* 0x000000ffff0d7224 */ /* 0x000fe400078e0007 */
[----:B------:R-:W-:-:S07]  /*2f040*/  IMAD.MOV.U32 R4, RZ, RZ, R14 ;  /* 0x000000ffff047224 */ /* 0x000fce00078e000e */
[----:B------:R-:W-:Y:S05]  /*2f050*/  WARPSYNC.COLLECTIVE R15, `(.L_x_2254) ;  /* 0x000000000f087348 */ /* 0x000fea0003c00000 */
[----:B------:R0:W1:Y:S02]  /*2f060*/  SHFL.IDX P6, R14, R13, R12, R11 ;  /* 0x0000000c0d0e7389 */ /* 0x00006400000c000b */
[----:B01----:R-:W-:Y:S01]  /*2f070*/  ENDCOLLECTIVE ;  /* 0x000000000000791b */ /* 0x003fe20003800000 */
.L_x_2254:
[----:B------:R-:W-:Y:S05]  /*2f080*/  BRA `(.L_x_2255) ;  /* 0xfffffdc000687947 */ /* 0x000fea000383ffff */
.L_x_1919:
[----:B0-----:R0:W1:Y:S02]  /*2f090*/  SYNCS.PHASECHK.TRANS64.TRYWAIT P0, [R17+URZ+0x22800], R6 ;  /* 0x02280006110075a7 */ /* 0x001064000800017f */
[----:B-1----:R-:W-:Y:S05]  /*2f0a0*/  @!P0 NANOSLEEP.SYNCS 0x989680 ;  /* 0x009896800000895d */ /* 0x002fea0003900000 */
[----:B------:R-:W1:Y:S02]  /*2f0b0*/  @!P0 SYNCS.PHASECHK.TRANS64 P0, [R17+URZ+0x22800], R6 ;  /* 0x02280006110085a7 */ /* 0x000e64000800007f */
[----:B-1----:R-:W-:Y:S05]  /*2f0c0*/  @!P0 BRA `(.L_x_1919) ;  /* 0xfffffffc00f08947 */ /* 0x002fea000383ffff */
[----:B------:R-:W-:Y:S05]  /*2f0d0*/  BRA `(.L_x_2256) ;  /* 0xfffffdc400187947 */ /* 0x000fea000383ffff */
.L_x_1927:
[----:B------:R-:W0:Y:S01]  /*2f0e0*/  LDC R39, c[0x0][0x3f4] ;  /* 0x0000fd00ff277b82 */ /* 0x000e220000000800 */
        /* <DEDUP_REMOVED lines=8> */
.L_x_2258:
[----:B------:R-:W-:Y:S05]  /*2f170*/  BSYNC B1 ;  /* 0x0000000000017941 */ /* 0x000fea0003800000 */
.L_x_2257:
[----:B------:R-:W-:Y:S01]  /*2f180*/  IMAD.MOV.U32 R13, RZ, RZ, R35 ;  /* 0x000000ffff0d7224 */ /* 0x000fe200078e0023 */
[----:B------:R-:W-:Y:S01]  /*2f190*/  ISETP.GE.AND P0, PT, R18, R39, PT ;  /* 0x000000271200720c */ /* 0x000fe20003f06270 */
[----:B------:R-:W-:Y:S02]  /*2f1a0*/  IMAD.MOV.U32 R12, RZ, RZ, RZ ;  /* 0x000000ffff0c7224 */ /* 0x000fe400078e00ff */
[----:B------:R-:W-:Y:S02]  /*2f1b0*/  IMAD.MOV.U32 R11, RZ, RZ, 0x1c1f ;  /* 0x00001c1fff0b7424 */ /* 0x000fe400078e00ff */
[----:B------:R-:W-:Y:S02]  /*2f1c0*/  IMAD.MOV.U32 R15, RZ, RZ, -0x1 ;  /* 0xffffffffff0f7424 */ /* 0x000fe400078e00ff */
[----:B------:R-:W-:Y:S02]  /*2f1d0*/  IMAD.MOV.U32 R3, RZ, RZ, R14 ;  /* 0x000000ffff037224 */ /* 0x000fe400078e000e */
[----:B------:R-:W-:-:S07]  /*2f1e0*/  IMAD R34, R197, R34, RZ ;  /* 0x00000022c5227224 */ /* 0x000fce00078e02ff */
[----:B------:R-:W-:Y:S05]  /*2f1f0*/  WARPSYNC.COLLECTIVE R15, `(.L_x_2259) ;  /* 0x000000000f087348 */ /* 0x000fea0003c00000 */
[----:B------:R0:W1:Y:S02]  /*2f200*/  SHFL.IDX P6, R14, R13, R12, R11 ;  /* 0x0000000c0d0e7389 */ /* 0x00006400000c000b */
[----:B01----:R-:W-:Y:S01]  /*2f210*/  ENDCOLLECTIVE ;  /* 0x000000000000791b */ /* 0x003fe20003800000 */
.L_x_2259:
[----:B------:R-:W-:Y:S01]  /*2f220*/  ISETP.GE.OR P1, PT, R41, R34, P0 ;  /* 0x000000222900720c */ /* 0x000fe20000726670 */
[----:B------:R-:W-:Y:S02]  /*2f230*/  IMAD.MOV.U32 R13, RZ, RZ, R37 ;  /* 0x000000ffff0d7224 */ /* 0x000fe400078e0025 */
[----:B------:R-:W-:-:S10]  /*2f240*/  IMAD.MOV.U32 R5, RZ, RZ, R14 ;  /* 0x000000ffff057224 */ /* 0x000fd400078e000e */
[----:B------:R-:W-:Y:S05]  /*2f250*/  WARPSYNC.COLLECTIVE R15, `(.L_x_2260) ;  /* 0x000000000f087348 */ /* 0x000fea0003c00000 */
[----:B------:R0:W1:Y:S02]  /*2f260*/  SHFL.IDX P6, R14, R13, R12, R11 ;  /* 0x0000000c0d0e7389 */ /* 0x00006400000c000b */
[----:B01----:R-:W-:Y:S01]  /*2f270*/  ENDCOLLECTIVE ;  /* 0x000000000000791b */ /* 0x003fe20003800000 */
.L_x_2260:
[----:B------:R-:W-:-:S05]  /*2f280*/  @!P1 IADD3 R0, P2, R18, R5, RZ ;  /* 0x0000000512009210 */ /* 0x000fca0007f5e0ff */
[----:B------:R-:W-:Y:S02]  /*2f290*/  @!P1 IMAD.X R5, R3, 0x1, R19, P2 ;  /* 0x0000000103059824 */ /* 0x000fe400010e0613 */
[----:B------:R-:W-:Y:S02]  /*2f2a0*/  @!P1 IMAD.MOV.U32 R4, RZ, RZ, R0 ;  /* 0x000000ffff049224 */ /* 0x000fe400078e0000 */
[----:B------:R-:W-:Y:S02]  /*2f2b0*/  IMAD.MOV.U32 R13, RZ, RZ, R9 ;  /* 0x000000ffff0d7224 */ /* 0x000fe400078e0009 */
[----:B------:R-:W-:-:S07]  /*2f2c0*/  IMAD.MOV.U32 R7, RZ, RZ, R14 ;  /* 0x000000ffff077224 */ /* 0x000fce00078e000e */
[----:B------:R-:W-:Y:S05]  /*2f2d0*/  WARPSYNC.COLLECTIVE R15, `(.L_x_2261) ;  /* 0x000000000f087348 */ /* 0x000fea0003c00000 */
[----:B------:R0:W1:Y:S02]  /*2f2e0*/  SHFL.IDX P6, R14, R13, R12, R11 ;  /* 0x0000000c0d0e7389 */ /* 0x00006400000c000b */
[----:B01----:R-:W-:Y:S01]  /*2f2f0*/  ENDCOLLECTIVE ;  /* 0x000000000000791b */ /* 0x003fe20003800000 */
.L_x_2261:
[----:B------:R-:W-:-:S05]  /*2f300*/  @!P1 IADD3 R14, P3, R18, R14, RZ ;  /* 0x0000000e120e9210 */ /* 0x000fca0007f7e0ff */
[----:B------:R-:W-:Y:S02]  /*2f310*/  @!P1 IMAD.X R3, R7, 0x1, R19, P3 ;  /* 0x0000000107039824 */ /* 0x000fe400018e0613 */
[----:B------:R-:W-:Y:S01]  /*2f320*/  @!P1 IMAD.MOV.U32 R24, RZ, RZ, R14 ;  /* 0x000000ffff189224 */ /* 0x000fe200078e000e */
[----:B------:R-:W5:Y:S01]  /*2f330*/  @!P1 LD.E.128 R4, desc[UR60][R4.64] ;  /* 0x0000003c04049980 */ /* 0x000f62000c101d00 */
[----:B------:R-:W-:-:S06]  /*2f340*/  @!P1 IMAD.MOV.U32 R25, RZ, RZ, R3 ;  /* 0x000000ffff199224 */ /* 0x000fcc00078e0003 */
[----:B------:R-:W5:Y:S01]  /*2f350*/  @!P1 LD.E.128 R24, desc[UR60][R24.64] ;  /* 0x0000003c18189980 */ /* 0x000f62000c101d00 */
[----:B------:R-:W-:Y:S01]  /*2f360*/  IMAD.MOV.U32 R13, RZ, RZ, R8 ;  /* 0x000000ffff0d7224 */ /* 0x000fe200078e0008 */
[----:B------:R-:W-:Y:S01]  /*2f370*/  CS2R R32, SRZ ;  /* 0x0000000000207805 */ /* 0x000fe2000001ff00 */
[----:B------:R-:W-:Y:S01]  /*2f380*/  IMAD.MOV.U32 R12, RZ, RZ, 0x1 ;  /* 0x00000001ff0c7424 */ /* 0x000fe200078e00ff */
[----:B------:R-:W-:Y:S02]  /*2f390*/  CS2R R30, SRZ ;  /* 0x00000000001e7805 */ /* 0x000fe4000001ff00 */
[----:B------:R-:W-:Y:S02]  /*2f3a0*/  CS2R R28, SRZ ;  /* 0x00000000001c7805 */ /* 0x000fe4000001ff00 */
[----:B------:R-:W-:-:S07]  /*2f3b0*/  CS2R R20, SRZ ;  /* 0x0000000000147805 */ /* 0x000fce000001ff00 */
[----:B-----5:R-:W-:Y:S05]  /*2f3c0*/  WARPSYNC.COLLECTIVE R15, `(.L_x_2262) ;  /* 0x000000000f087348 */ /* 0x020fea0003c00000 */
[----:B------:R0:W1:Y:S02]  /*2f3d0*/  SHFL.IDX P6, R14, R13, R12, R11 ;  /* 0x0000000c0d0e7389 */ /* 0x00006400000c000b */
[----:B01---5:R-:W-:Y:S01]  /*2f3e0*/  ENDCOLLECTIVE ;  /* 0x000000000000791b */ /* 0x023fe20003800000 */
.L_x_2262:
[----:B------:R-:W-:Y:S02]  /*2f3f0*/  IMAD.MOV.U32 R13, RZ, RZ, R35 ;  /* 0x000000ffff0d7224 */ /* 0x000fe400078e0023 */
[----:B------:R-:W-:-:S07]  /*2f400*/  IMAD.MOV.U32 R3, RZ, RZ, R14 ;  /* 0x000000ffff037224 */ /* 0x000fce00078e000e */
[----:B------:R-:W-:Y:S05]  /*2f410*/  WARPSYNC.COLLECTIVE R15, `(.L_x_2263) ;  /* 0x000000000f087348 */ /* 0x000fea0003c00000 */
[----:B------:R0:W1:Y:S02]  /*2f420*/  SHFL.IDX P6, R14, R13, R12, R11 ;  /* 0x0000000c0d0e7389 */ /* 0x00006400000c000b */
[----:B01----:R-:W-:Y:S01]  /*2f430*/  ENDCOLLECTIVE ;  /* 0x000000000000791b */ /* 0x003fe20003800000 */
.L_x_2263:
[----:B------:R-:W-:Y:S02]  /*2f440*/  IMAD.MOV.U32 R13, RZ, RZ, R37 ;  /* 0x000000ffff0d7224 */ /* 0x000fe400078e0025 */
[----:B------:R-:W-:-:S07]  /*2f450*/  IMAD.MOV.U32 R35, RZ, RZ, R14 ;  /* 0x000000ffff237224 */ /* 0x000fce00078e000e */
[----:B------:R-:W-:Y:S05]  /*2f460*/  WARPSYNC.COLLECTIVE R15, `(.L_x_2264) ;  /* 0x000000000f087348 */ /* 0x000fea0003c00000 */
[----:B------:R0:W1:Y:S02]  /*2f470*/  SHFL.IDX P6, R14, R13, R12, R11 ;  /* 0x0000000c0d0e7389 */ /* 0x00006400000c000b */
[----:B01----:R-:W-:Y:S01]  /*2f480*/  ENDCOLLECTIVE ;  /* 0x000000000000791b */ /* 0x003fe20003800000 */
.L_x_2264:
[----:B------:R-:W-:Y:S02]  /*2f490*/  IMAD.MOV.U32 R13, RZ, RZ, R9 ;  /* 0x000000ffff0d7224 */ /* 0x000fe400078e0009 */
[----:B------:R-:W-:-:S07]  /*2f4a0*/  IMAD.MOV.U32 R37, RZ, RZ, R14 ;  /* 0x000000ffff257224 */ /* 0x000fce00078e000e */
[----:B------:R-:W-:Y:S05]  /*2f4b0*/  WARPSYNC.COLLECTIVE R15, `(.L_x_2265) ;  /* 0x000000000f087348 */ /* 0x000fea0003c00000 */
[----:B------:R0:W1:Y:S02]  /*2f4c0*/  SHFL.IDX P6, R14, R13, R12, R11 ;  /* 0x0000000c0d0e7389 */ /* 0x00006400000c000b */
[----:B01----:R-:W-:Y:S01]  /*2f4d0*/  ENDCOLLECTIVE ;  /* 0x000000000000791b */ /* 0x003fe20003800000 */
.L_x_2265:
[----:B------:R-:W-:Y:S02]  /*2f4e0*/  @!P1 IMAD.MOV.U32 R32, RZ, RZ, R4 ;  /* 0x000000ffff209224 */ /* 0x000fe400078e0004 */
[----:B------:R-:W-:Y:S01]  /*2f4f0*/  @!P1 IMAD.MOV.U32 R33, RZ, RZ, R5 ;  /* 0x000000ffff219224 */ /* 0x000fe200078e0005 */
[----:B------:R-:W-:Y:S01]  /*2f500*/  CS2R R4, SRZ ;  /* 0x0000000000047805 */ /* 0x000fe2000001ff00 */
[----:B------:R-:W-:Y:S02]  /*2f510*/  @!P1 IMAD.MOV.U32 R30, RZ, RZ, R6 ;  /* 0x000000ffff1e9224 */ /* 0x000fe400078e0006 */
[----:B------:R-:W-:Y:S02]  /*2f520*/  @!P1 IMAD.MOV.U32 R31, RZ, RZ, R7 ;  /* 0x000000ffff1f9224 */ /* 0x000fe400078e0007 */
[----:B------:R-:W-:Y:S02]  /*2f530*/  @!P1 IMAD.MOV.U32 R28, RZ, RZ, R24 ;  /* 0x000000ffff1c9224 */ /* 0x000fe400078e0018 */
[----:B------:R-:W-:-:S02]  /*2f540*/  @!P1 IMAD.MOV.U32 R29, RZ, RZ, R25 ;  /* 0x000000ffff1d9224 */ /* 0x000fc400078e0019 */
[----:B------:R-:W-:Y:S02]  /*2f550*/  @!P1 IMAD.MOV.U32 R20, RZ, RZ, R26 ;  /* 0x000000ffff149224 */ /* 0x000fe400078e001a */
[----:B------:R-:W-:Y:S01]  /*2f560*/  @!P1 IMAD.MOV.U32 R21, RZ, RZ, R27 ;  /* 0x000000ffff159224 */ /* 0x000fe200078e001b */
[----:B------:R-:W-:Y:S06]  /*2f570*/  BRA `(.L_x_2266) ;  /* 0xfffffde000c47947 */ /* 0x000fec000383ffff */
.L_x_1931:
[----:B0-----:R0:W1:Y:S02]  /*2f580*/  SYNCS.PHASECHK.TRANS64.TRYWAIT P1, [R17+URZ+0x22800], R0 ;  /* 0x02280000110075a7 */ /* 0x001064000802017f */
[----:B-1----:R-:W-:Y:S05]  /*2f590*/  @!P1 NANOSLEEP.SYNCS 0x989680 ;  /* 0x009896800000995d */ /* 0x002fea0003900000 */
[----:B------:R-:W1:Y:S02]  /*2f5a0*/  @!P1 SYNCS.PHASECHK.TRANS64 P1, [R17+URZ+0x22800], R0 ;  /* 0x02280000110095a7 */ /* 0x000e64000802007f */
[----:B-1----:R-:W-:Y:S05]  /*2f5b0*/  @!P1 BRA `(.L_x_1931) ;  /* 0xfffffffc00f09947 */ /* 0x002fea000383ffff */
[----:B------:R-:W-:Y:S05]  /*2f5c0*/  BRA `(.L_x_2267) ;  /* 0xfffffde400307947 */ /* 0x000fea000383ffff */
.L_x_1937:
[----:B-1----:R1:W2:Y:S02]  /*2f5d0*/  SYNCS.PHASECHK.TRANS64.TRYWAIT P1, [R14+URZ+0x22830], R3 ;  /* 0x022830030e0075a7 */ /* 0x0022a4000802017f */
[----:B--2---:R-:W-:Y:S05]  /*2f5e0*/  @!P1 NANOSLEEP.SYNCS 0x989680 ;  /* 0x009896800000995d */ /* 0x004fea0003900000 */
[----:B------:R-:W2:Y:S02]  /*2f5f0*/  @!P1 SYNCS.PHASECHK.TRANS64 P1, [R14+URZ+0x22830], R3 ;  /* 0x022830030e0095a7 */ /* 0x000ea4000802007f */
[----:B--2---:R-:W-:Y:S05]  /*2f600*/  @!P1 BRA `(.L_x_1937) ;  /* 0xfffffffc00f09947 */ /* 0x004fea000383ffff */
[----:B------:R-:W-:Y:S05]  /*2f610*/  BRA `(.L_x_1936) ;  /* 0xfffffe0400607947 */ /* 0x000fea000383ffff */
.L_x_1956:
[----:B-1----:R1:W2:Y:S02]  /*2f620*/  SYNCS.PHASECHK.TRANS64.TRYWAIT P2, [R21+URZ+0x22830], R20 ;  /* 0x02283014150075a7 */ /* 0x0022a4000804017f */
[----:B--2---:R-:W-:Y:S05]  /*2f630*/  @!P2 NANOSLEEP.SYNCS 0x989680 ;  /* 0x009896800000a95d */ /* 0x004fea0003900000 */
[----:B------:R-:W2:Y:S02]  /*2f640*/  @!P2 SYNCS.PHASECHK.TRANS64 P2, [R21+URZ+0x22830], R20 ;  /* 0x022830141500a5a7 */ /* 0x000ea4000804007f */
[----:B--2---:R-:W-:Y:S05]  /*2f650*/  @!P2 BRA `(.L_x_1956) ;  /* 0xfffffffc00f0a947 */ /* 0x004fea000383ffff */
[----:B------:R-:W-:Y:S05]  /*2f660*/  BRA `(.L_x_1955) ;  /* 0xfffffe4800947947 */ /* 0x000fea000383ffff */
.L_x_1960:
[----:B-1----:R1:W2:Y:S02]  /*2f670*/  SYNCS.PHASECHK.TRANS64.TRYWAIT P1, [R21+URZ+0x22850], R20 ;  /* 0x02285014150075a7 */ /* 0x0022a4000802017f */
[----:B--2---:R-:W-:Y:S05]  /*2f680*/  @!P1 NANOSLEEP.SYNCS 0x989680 ;  /* 0x009896800000995d */ /* 0x004fea0003900000 */
[----:B------:R-:W2:Y:S02]  /*2f690*/  @!P1 SYNCS.PHASECHK.TRANS64 P1, [R21+URZ+0x22850], R20 ;  /* 0x02285014150095a7 */ /* 0x000ea4000802007f */
[----:B--2---:R-:W-:Y:S05]  /*2f6a0*/  @!P1 BRA `(.L_x_1960) ;  /* 0xfffffffc00f09947 */ /* 0x004fea000383ffff */
[----:B------:R-:W-:Y:S05]  /*2f6b0*/  BRA `(.L_x_1957) ;  /* 0xfffffe5400ac7947 */ /* 0x000fea000383ffff */
.L_x_1981:
[----:B-1----:R1:W2:Y:S02]  /*2f6c0*/  SYNCS.PHASECHK.TRANS64.TRYWAIT P2, [R0+URZ+0x22830], R3 ;  /* 0x02283003000075a7 */ /* 0x0022a4000804017f */
[----:B--2---:R-:W-:Y:S05]  /*2f6d0*/  @!P2 NANOSLEEP.SYNCS 0x989680 ;  /* 0x009896800000a95d */ /* 0x004fea0003900000 */
[----:B------:R-:W2:Y:S02]  /*2f6e0*/  @!P2 SYNCS.PHASECHK.TRANS64 P2, [R0+URZ+0x22830], R3 ;  /* 0x022830030000a5a7 */ /* 0x000ea4000804007f */
[----:B--2---:R-:W-:Y:S05]  /*2f6f0*/  @!P2 BRA `(.L_x_1981) ;  /* 0xfffffffc00f0a947 */ /* 0x004fea000383ffff */
[----:B------:R-:W-:Y:S05]  /*2f700*/  BRA `(.L_x_1980) ;  /* 0xfffffe9400e07947 */ /* 0x000fea000383ffff */
.L_x_1985:
[----:B-1----:R1:W2:Y:S02]  /*2f710*/  SYNCS.PHASECHK.TRANS64.TRYWAIT P1, [R3+URZ+0x22850], R0 ;  /* 0x02285000030075a7 */ /* 0x0022a4000802017f */
[----:B--2---:R-:W-:Y:S05]  /*2f720*/  @!P1 NANOSLEEP.SYNCS 0x989680 ;  /* 0x009896800000995d */ /* 0x004fea0003900000 */
[----:B------:R-:W2:Y:S02]  /*2f730*/  @!P1 SYNCS.PHASECHK.TRANS64 P1, [R3+URZ+0x22850], R0 ;  /* 0x02285000030095a7 */ /* 0x000ea4000802007f */
[----:B--2---:R-:W-:Y:S05]  /*2f740*/  @!P1 BRA `(.L_x_1985) ;  /* 0xfffffffc00f09947 */ /* 0x004fea000383ffff */
[----:B------:R-:W-:Y:S05]  /*2f750*/  BRA `(.L_x_1982) ;  /* 0xfffffea400047947 */ /* 0x000fea000383ffff */
.L_x_1994:
[----:B-1----:R1:W2:Y:S02]  /*2f760*/  SYNCS.PHASECHK.TRANS64.TRYWAIT P2, [R0+URZ+0x22830], R3 ;  /* 0x02283003000075a7 */ /* 0x0022a4000804017f */
[----:B--2---:R-:W-:Y:S05]  /*2f770*/  @!P2 NANOSLEEP.SYNCS 0x989680 ;  /* 0x009896800000a95d */ /* 0x004fea0003900000 */
[----:B------:R-:W2:Y:S02]  /*2f780*/  @!P2 SYNCS.PHASECHK.TRANS64 P2, [R0+URZ+0x22830], R3 ;  /* 0x022830030000a5a7 */ /* 0x000ea4000804007f */
[----:B--2---:R-:W-:Y:S05]  /*2f790*/  @!P2 BRA `(.L_x_1994) ;  /* 0xfffffffc00f0a947 */ /* 0x004fea000383ffff */
[----:B------:R-:W-:Y:S05]  /*2f7a0*/  BRA `(.L_x_1993) ;  /* 0xfffffec400487947 */ /* 0x000fea000383ffff */
.L_x_1998:
[----:B-1----:R1:W2:Y:S02]  /*2f7b0*/  SYNCS.PHASECHK.TRANS64.TRYWAIT P1, [R3+URZ+0x22850], R0 ;  /* 0x02285000030075a7 */ /* 0x0022a4000802017f */
[----:B--2---:R-:W-:Y:S05]  /*2f7c0*/  @!P1 NANOSLEEP.SYNCS 0x989680 ;  /* 0x009896800000995d */ /* 0x004fea0003900000 */
[----:B------:R-:W2:Y:S02]  /*2f7d0*/  @!P1 SYNCS.PHASECHK.TRANS64 P1, [R3+URZ+0x22850], R0 ;  /* 0x02285000030095a7 */ /* 0x000ea4000802007f */
[----:B--2---:R-:W-:Y:S05]  /*2f7e0*/  @!P1 BRA `(.L_x_1998) ;  /* 0xfffffffc00f09947 */ /* 0x004fea000383ffff */
[----:B------:R-:W-:Y:S05]  /*2f7f0*/  BRA `(.L_x_1995) ;  /* 0xfffffed0006c7947 */ /* 0x000fea000383ffff */
.L_x_2013:
[----:B-1----:R1:W2:Y:S02]  /*2f800*/  SYNCS.PHASECHK.TRANS64.TRYWAIT P1, [R13+URZ+0x22850], R4 ;  /* 0x022850040d0075a7 */ /* 0x0022a4000802017f */
[----:B--2---:R-:W-:Y:S05]  /*2f810*/  @!P1 NANOSLEEP.SYNCS 0x989680 ;  /* 0x009896800000995d */ /* 0x004fea0003900000 */
[----:B------:R-:W2:Y:S02]  /*2f820*/  @!P1 SYNCS.PHASECHK.TRANS64 P1, [R13+URZ+0x22850], R4 ;  /* 0x022850040d0095a7 */ /* 0x000ea4000802007f */
[----:B--2---:R-:W-:Y:S05]  /*2f830*/  @!P1 BRA `(.L_x_2013) ;  /* 0xfffffffc00f09947 */ /* 0x004fea000383ffff */
[----:B------:R-:W-:Y:S05]  /*2f840*/  BRA `(.L_x_2012) ;  /* 0xffffff0c00c87947 */ /* 0x000fea000383ffff */
.L_x_2017:
[----:B------:R-:W-:Y:S01]  /*2f850*/  SEL R123, R15, R72, P0 ;  /* 0x000000480f7b7207 */ /* 0x000fe20000000000 */
[----:B------:R-:W-:Y:S01]  /*2f860*/  IMAD.MOV.U32 R11, RZ, RZ, 0x1c1f ;  /* 0x00001c1fff0b7424 */ /* 0x000fe200078e00ff */
[----:B------:R-:W-:Y:S01]  /*2f870*/  SEL R79, R72, R15, P0 ;  /* 0x0000000f484f7207 */ /* 0x000fe20000000000 */
[----:B------:R-:W-:Y:S01]  /*2f880*/  IMAD.MOV.U32 R15, RZ, RZ, -0x1 ;  /* 0xffffffffff0f7424 */ /* 0x000fe200078e00ff */
[----:B------:R-:W-:Y:S02]  /*2f890*/  SEL R87, R71, R12, P0 ;  /* 0x0000000c47577207 */ /* 0x000fe40000000000 */
[----:B------:R-:W-:Y:S01]  /*2f8a0*/  SEL R59, R12, R71, P0 ;  /* 0x000000470c3b7207 */ /* 0x000fe20000000000 */
[----:B-----5:R-:W-:Y:S01]  /*2f8b0*/  IMAD.MOV.U32 R12, RZ, RZ, R10 ;  /* 0x000000ffff0c7224 */ /* 0x020fe200078e000a */
[----:B------:R-:W-:Y:S02]  /*2f8c0*/  SEL R141, R14, R95, P0 ;  /* 0x0000005f0e8d7207 */ /* 0x000fe40000000000 */
[----:B------:R-:W-:-:S07]  /*2f8d0*/  SEL R51, R95, R14, P0 ;  /* 0x0000000e5f337207 */ /* 0x000fce0000000000 */
[----:B-12---:R-:W-:Y:S05]  /*2f8e0*/  WARPSYNC.COLLECTIVE R15, `(.L_x_2268) ;  /* 0x000000000f087348 */ /* 0x006fea0003c00000 */
[----:B------:R0:W3:Y:S02]  /*2f8f0*/  SHFL.IDX P6, R14, R13, R12, R11 ;  /* 0x0000000c0d0e7389 */ /* 0x0000e400000c000b */
[----:B0123--:R-:W-:Y:S01]  /*2f900*/  ENDCOLLECTIVE ;  /* 0x000000000000791b */ /* 0x00ffe20003800000 */
.L_x_2268:
[----:B------:R-:W-:Y:S02]  /*2f910*/  SEL R137, R68, R69, P0 ;  /* 0x0000004544897207 */ /* 0x000fe40000000000 */
[----:B------:R-:W-:Y:S02]  /*2f920*/  SEL R101, R69, R68, P0 ;  /* 0x0000004445657207 */ /* 0x000fe40000000000 */
[----:B------:R-:W-:Y:S02]  /*2f930*/  SEL R83, R39, R0, P0 ;  /* 0x0000000027537207 */ /* 0x000fe40000000000 */
[----:B------:R-:W-:Y:S02]  /*2f940*/  SEL R69, R0, R39, P0 ;  /* 0x0000002700457207 */ /* 0x000fe40000000000 */
[----:B------:R-:W-:Y:S02]  /*2f950*/  SEL R125, R53, R8, P0 ;  /* 0x00000008357d7207 */ /* 0x000fe40000000000 */
[----:B------:R-:W-:-:S02]  /*2f960*/  SEL R53, R8, R53, P0 ;  /* 0x0000003508357207 */ /* 0x000fc40000000000 */
[----:B------:R-:W-:Y:S01]  /*2f970*/  LOP3.LUT R8, R10, 0x2, RZ, 0x3c, !PT ;  /* 0x000000020a087812 */ /* 0x000fe200078e3cff */
[----:B------:R-:W-:Y:S01]  /*2f980*/  IMAD.MOV.U32 R13, RZ, RZ, R21 ;  /* 0x000000ffff0d7224 */ /* 0x000fe200078e0015 */
[----:B------:R-:W-:Y:S02]  /*2f990*/  SEL R143, R40, R37, P0 ;  /* 0x00000025288f7207 */ /* 0x000fe40000000000 */
        /* <DEDUP_REMOVED lines=9> */
.L_x_2269:
        /* <DEDUP_REMOVED lines=19> */
.L_x_2270:
        /* <DEDUP_REMOVED lines=18> */
.L_x_2271:
        /* <DEDUP_REMOVED lines=19> */
.L_x_2272:
[----:B------:R-:W-:Y:S02]  /*2fdb0*/  SEL R25, R25, R86, P0 ;  /* 0x0000005619197207 */ /* 0x000fe40000000000 */
[----:B------:R-:W-:Y:S02]  /*2fdc0*/  SEL R37, R4, R33, P0 ;  /* 0x0000002104257207 */ /* 0x000fe40000000000 */
[----:B------:R-:W-:Y:S02]  /*2fdd0*/  SEL R33, R33, R4, P0 ;  /* 0x0000000421217207 */ /* 0x000fe40000000000 */
[----:B------:R-:W-:Y:S02]  /*2fde0*/  SEL R3, R0, R5, P0 ;  /* 0x0000000500037207 */ /* 0x000fe40000000000 */
[----:B------:R-:W-:Y:S02]  /*2fdf0*/  SEL R5, R5, R0, P0 ;  /* 0x0000000005057207 */ /* 0x000fe40000000000 */
[----:B------:R-:W-:-:S02]  /*2fe00*/  SEL R90, R21, R2, P0 ;  /* 0x00000002155a7207 */ /* 0x000fc40000000000 */
[----:B------:R-:W-:Y:S01]  /*2fe10*/  SEL R92, R2, R21, P0 ;  /* 0x00000015025c7207 */ /* 0x000fe20000000000 */
[----:B------:R-:W-:Y:S02]  /*2fe20*/  IMAD.MOV.U32 R13, RZ, RZ, R141 ;  /* 0x000000ffff0d7224 */ /* 0x000fe400078e008d */
[----:B------:R-:W-:-:S07]  /*2fe30*/  IMAD.MOV.U32 R6, RZ, RZ, R14 ;  /* 0x000000ffff067224 */ /* 0x000fce00078e000e */
[----:B------:R-:W-:Y:S05]  /*2fe40*/  WARPSYNC.COLLECTIVE R15, `(.L_x_2273) ;  /* 0x000000000f087348 */ /* 0x000fea0003c00000 */
[----:B------:R0:W1:Y:S02]  /*2fe50*/  SHFL.IDX P6, R14, R13, R12, R11 ;  /* 0x0000000c0d0e7389 */ /* 0x00006400000c000b */
[----:B01----:R-:W-:Y:S01]  /*2fe60*/  ENDCOLLECTIVE ;  /* 0x000000000000791b */ /* 0x003fe20003800000 */
.L_x_2273:
[----:B------:R-:W-:Y:S02]  /*2fe70*/  IMAD.MOV.U32 R13, RZ, RZ, R49 ;  /* 0x000000ffff0d7224 */ /* 0x000fe400078e0031 */
[----:B------:R-:W-:Y:S02]  /*2fe80*/  IMAD.MOV.U32 R12, RZ, RZ, R8 ;  /* 0x000000ffff0c7224 */ /* 0x000fe400078e0008 */
[----:B------:R-:W-:-:S07]  /*2fe90*/  IMAD.MOV.U32 R20, RZ, RZ, R14 ;  /* 0x000000ffff147224 */ /* 0x000fce00078e000e */
[----:B------:R-:W-:Y:S05]  /*2fea0*/  WARPSYNC.COLLECTIVE R15, `(.L_x_2274) ;  /* 0x000000000f087348 */ /* 0x000fea0003c00000 */
[----:B------:R0:W1:Y:S02]  /*2feb0*/  SHFL.IDX P6, R14, R13, R12, R11 ;  /* 0x0000000c0d0e7389 */ /* 0x00006400000c000b */
[----:B01----:R-:W-:Y:S01]  /*2fec0*/  ENDCOLLECTIVE ;  /* 0x000000000000791b */ /* 0x003fe20003800000 */
.L_x_2274:
[----:B------:R-:W-:Y:S02]  /*2fed0*/  IMAD.MOV.U32 R13, RZ, RZ, R51 ;  /* 0x000000ffff0d7224 */ /* 0x000fe400078e0033 */
[----:B------:R-:W-:-:S07]  /*2fee0*/  IMAD.MOV.U32 R49, RZ, RZ, R14 ;  /* 0x000000ffff317224 */ /* 0x000fce00078e000e */
[----:B------:R-:W-:Y:S05]  /*2fef0*/  WARPSYNC.COLLECTIVE R15, `(.L_x_2275) ;  /* 0x000000000f087348 */ /* 0x000fea0003c00000 */
[----:B------:R0:W1:Y:S02]  /*2ff00*/  SHFL.IDX P6, R14, R13, R12, R11 ;  /* 0x0000000c0d0e7389 */ /* 0x00006400000c000b */
[----:B01----:R-:W-:Y:S01]  /*2ff10*/  ENDCOLLECTIVE ;  /* 0x000000000000791b */ /* 0x003fe20003800000 */
.L_x_2275:
[----:B------:R-:W-:Y:S02]  /*2ff20*/  IMAD.MOV.U32 R13, RZ, RZ, R125 ;  /* 0x000000ffff0d7224 */ /* 0x000fe400078e007d */
[----:B------:R-:W-:Y:S02]  /*2ff30*/  IMAD.MOV.U32 R12, RZ, RZ, R10 ;  /* 0x000000ffff0c7224 */ /* 0x000fe400078e000a */
[----:B------:R-:W-:-:S07]  /*2ff40*/  IMAD.MOV.U32 R51, RZ, RZ, R14 ;  /* 0x000000ffff337224 */ /* 0x000fce00078e000e */
[----:B------:R-:W-:Y:S05]  /*2ff50*/  WARPSYNC.COLLECTIVE R15, `(.L_x_2276) ;  /* 0x000000000f087348 */ /* 0x000fea0003c00000 */
[----:B------:R0:W1:Y:S02]  /*2ff60*/  SHFL.IDX P6, R14, R13, R12, R11 ;  /* 0x0000000c0d0e7389 */ /* 0x00006400000c000b */
[----:B01----:R-:W-:Y:S01]  /*2ff70*/  ENDCOLLECTIVE ;  /* 0x000000000000791b */ /* 0x003fe20003800000 */
.L_x_2276:
[----:B------:R-:W-:Y:S02]  /*2ff80*/  SEL R94, R20, R51, P0 ;  /* 0x00000033145e7207 */ /* 0x000fe40000000000 */
[----:B------:R-:W-:Y:S01]  /*2ff90*/  SEL R96, R51, R20, P0 ;  /* 0x0000001433607207 */ /* 0x000fe20000000000 */
[----:B------:R-:W-:Y:S01]  /*2ffa0*/  IMAD.MOV.U32 R13, RZ, RZ, R121 ;  /* 0x000000ffff0d7224 */ /* 0x000fe200078e0079 */
[----:B------:R-:W-:Y:S01]  /*2ffb0*/  SEL R121, R49, R6, P0 ;  /* 0x0000000631797207 */ /* 0x000fe20000000000 */
[----:B------:R-:W-:-:S07]  /*2ffc0*/  IMAD.MOV.U32 R24, RZ, RZ, R14 ;  /* 0x000000ffff187224 */ /* 0x000fce00078e000e */
[----:B------:R-:W-:Y:S05]  /*2ffd0*/  WARPSYNC.COLLECTIVE R15, `(.L_x_2277) ;  /* 0x000000000f087348 */ /* 0x000fea0003c00000 */
[----:B------:R0:W1:Y:S02]  /*2ffe0*/  SHFL.IDX P6, R14, R13, R12, R11 ;  /* 0x0000000c0d0e7389 */ /* 0x00006400000c000b */
[----:B01----:R-:W-:Y:S01]  /*2fff0*/  ENDCOLLECTIVE ;  /* 0x000000000000791b */ /* 0x003fe20003800000 */
.L_x_2277:
[----:B------:R-:W-:Y:S02]  /*30000*/  IMAD.MOV.U32 R13, RZ, RZ, R53 ;  /* 0x000000ffff0d7224 */ /* 0x000fe400078e0035 */
[----:B------:R-:W-:Y:S02]  /*30010*/  IMAD.MOV.U32 R12, RZ, RZ, R8 ;  /* 0x000000ffff0c7224 */ /* 0x000fe400078e0008 */
[----:B------:R-:W-:-:S07]  /*30020*/  IMAD.MOV.U32 R26, RZ, RZ, R14 ;  /* 0x000000ffff1a7224 */ /* 0x000fce00078e000e */
[----:B------:R-:W-:Y:S05]  /*30030*/  WARPSYNC.COLLECTIVE R15, `(.L_x_2278) ;  /* 0x000000000f087348 */ /* 0x000fea0003c00000 */
[----:B------:R0:W1:Y:S02]  /*30040*/  SHFL.IDX P6, R14, R13, R12, R11 ;  /* 0x0000000c0d0e7389 */ /* 0x00006400000c000b */
[----:B01----:R-:W-:Y:S01]  /*30050*/  ENDCOLLECTIVE ;  /* 0x000000000000791b */ /* 0x003fe20003800000 */
.L_x_2278:
[----:B------:R-:W-:Y:S02]  /*30060*/  IMAD.MOV.U32 R13, RZ, RZ, R91 ;  /* 0x000000ffff0d7224 */ /* 0x000fe400078e005b */
[----:B------:R-:W-:-:S07]  /*30070*/  IMAD.MOV.U32 R53, RZ, RZ, R14 ;  /* 0x000000ffff357224 */ /* 0x000fce00078e000e */
[----:B------:R-:W-:Y:S05]  /*30080*/  WARPSYNC.COLLECTIVE R15, `(.L_x_2279) ;  /* 0x000000000f087348 */ /* 0x000fea0003c00000 */
[----:B------:R0:W1:Y:S02]  /*30090*/  SHFL.IDX P6, R14, R13, R12, R11 ;  /* 0x0000000c0d0e7389 */ /* 0x00006400000c000b */
[----:B01----:R-:W-:Y:S01]  /*300a0*/  ENDCOLLECTIVE ;  /* 0x000000000000791b */ /* 0x003fe20003800000 */
.L_x_2279:
[----:B------:R-:W-:Y:S01]  /*300b0*/  SEL R125, R24, R53, P0 ;  /* 0x00000035187d7207 */ /* 0x000fe20000000000 */
[----:B------:R-:W-:Y:S01]  /*300c0*/  IMAD.MOV.U32 R13, RZ, RZ, R119 ;  /* 0x000000ffff0d7224 */ /* 0x000fe200078e0077 */
[----:B------:R-:W-:Y:S01]  /*300d0*/  SEL R119, R6, R49, P0 ;  /* 0x0000003106777207 */ /* 0x000fe20000000000 */
[----:B------:R-:W-:Y:S02]  /*300e0*/  IMAD.MOV.U32 R12, RZ, RZ, R10 ;  /* 0x000000ffff0c7224 */ /* 0x000fe400078e000a */
[----:B------:R-:W-:-:S07]  /*300f0*/  IMAD.MOV.U32 R91, RZ, RZ, R14 ;  /* 0x000000ffff5b7224 */ /* 0x000fce00078e000e */
[----:B------:R-:W-:Y:S05]  /*30100*/  WARPSYNC.COLLECTIVE R15, `(.L_x_2280) ;  /* 0x000000000f087348 */ /* 0x000fea0003c00000 */
[----:B------:R0:W1:Y:S02]  /*30110*/  SHFL.IDX P6, R14, R13, R12, R11 ;  /* 0x0000000c0d0e7389 */ /* 0x00006400000c000b */
[----:B01----:R-:W-:Y:S01]  /*30120*/  ENDCOLLECTIVE ;  /* 0x000000000000791b */ /* 0x003fe20003800000 */
.L_x_2280:
[----:B------:R-:W-:Y:S02]  /*30130*/  SEL R0, R26, R91, P0 ;  /* 0x0000005b1a007207 */ /* 0x000fe40000000000 */
[----:B------:R-:W-:Y:S01]  /*30140*/  SEL R6, R91, R26, P0 ;  /* 0x0000001a5b067207 */ /* 0x000fe20000000000 */
[----:B------:R-:W-:Y:S02]  /*30150*/  IMAD.MOV.U32 R13, RZ, RZ, R95 ;  /* 0x000000ffff0d7224 */ /* 0x000fe400078e005f */
[----:B------:R-:W-:-:S07]  /*30160*/  IMAD.MOV.U32 R28, RZ, RZ, R14 ;  /* 0x000000ffff1c7224 */ /* 0x000fce00078e000e */
[----:B------:R-:W-:Y:S05]  /*30170*/  WARPSYNC.COLLECTIVE R15, `(.L_x_2281) ;  /* 0x000000000f087348 */ /* 0x000fea0003c00000 */
[----:B------:R0:W1:Y:S02]  /*30180*/  SHFL.IDX P6, R14, R13, R12, R11 ;  /* 0x0000000c0d0e7389 */ /* 0x00006400000c000b */
[----:B01----:R-:W-:Y:S01]  /*30190*/  ENDCOLLECTIVE ;  /* 0x000000000000791b */ /* 0x003fe20003800000 */
.L_x_2281:
[----:B------:R-:W-:Y:S02]  /*301a0*/  IMAD.MOV.U32 R13, RZ, RZ, R93 ;  /* 0x000000ffff0d7224 */ /* 0x000fe400078e005d */
[----:B------:R-:W-:Y:S02]  /*301b0*/  IMAD.MOV.U32 R12, RZ, RZ, R8 ;  /* 0x000000ffff0c7224 */ /* 0x000fe400078e0008 */
[----:B------:R-:W-:-:S07]  /*301c0*/  IMAD.MOV.U32 R30, RZ, RZ, R14 ;  /* 0x000000ffff1e7224 */ /* 0x000fce00078e000e */
[----:B------:R-:W-:Y:S05]  /*301d0*/  WARPSYNC.COLLECTIVE R15, `(.L_x_2282) ;  /* 0x000000000f087348 */ /* 0x000fea0003c00000 */
[----:B------:R0:W1:Y:S02]  /*301e0*/  SHFL.IDX P6, R14, R13, R12, R11 ;  /* 0x0000000c0d0e7389 */ /* 0x00006400000c000b */
[----:B01----:R-:W-:Y:S01]  /*301f0*/  ENDCOLLECTIVE ;  /* 0x000000000000791b */ /* 0x003fe20003800000 */
.L_x_2282:
[----:B------:R-:W-:Y:S01]  /*30200*/  IMAD.MOV.U32 R13, RZ, RZ, R7 ;  /* 0x000000ffff0d7224 */ /* 0x000fe200078e0007 */
[----:B------:R-:W-:Y:S01]  /*30210*/  SEL R7, R53, R24, P0 ;  /* 0x0000001835077207 */ /* 0x000fe20000000000 */
[----:B------:R-:W-:-:S07]  /*30220*/  IMAD.MOV.U32 R93, RZ, RZ, R14 ;  /* 0x000000ffff5d7224 */ /* 0x000fce00078e000e */
[----:B------:R-:W-:Y:S05]  /*30230*/  WARPSYNC.COLLECTIVE R15, `(.L_x_2283) ;  /* 0x000000000f087348 */ /* 0x000fea0003c00000 */
[----:B------:R0:W1:Y:S02]  /*30240*/  SHFL.IDX P6, R14, R13, R12, R11 ;  /* 0x0000000c0d0e7389 */ /* 0x00006400000c000b */
[----:B01----:R-:W-:Y:S01]  /*30250*/  ENDCOLLECTIVE ;  /* 0x000000000000791b */ /* 0x003fe20003800000 */
.L_x_2283:
[----:B------:R-:W-:Y:S01]  /*30260*/  SEL R21, R28, R93, P0 ;  /* 0x0000005d1c157207 */ /* 0x000fe20000000000 */
[----:B------:R-:W-:Y:S02]  /*30270*/  IMAD.MOV.U32 R13, RZ, RZ, R139 ;  /* 0x000000ffff0d7224 */ /* 0x000fe400078e008b */
[----:B------:R-:W-:Y:S02]  /*30280*/  IMAD.MOV.U32 R12, RZ, RZ, R10 ;  /* 0x000000ffff0c7224 */ /* 0x000fe400078e000a */
[----:B------:R-:W-:-:S07]  /*30290*/  IMAD.MOV.U32 R95, RZ, RZ, R14 ;  /* 0x000000ffff5f7224 */ /* 0x000fce00078e000e */
[----:B------:R-:W-:Y:S05]  /*302a0*/  WARPSYNC.COLLECTIVE R15, `(.L_x_2284) ;  /* 0x000000000f087348 */ /* 0x000fea0003c00000 */
[----:B------:R0:W1:Y:S02]  /*302b0*/  SHFL.IDX P6, R14, R13, R12, R11 ;  /* 0x0000000c0d0e7389 */ /* 0x00006400000c000b */
[----:B01----:R-:W-:Y:S01]  /*302c0*/  ENDCOLLECTIVE ;  /* 0x000000000000791b */ /* 0x003fe20003800000 */
.L_x_2284:
[----:B------:R-:W-:Y:S02]  /*302d0*/  SEL R20, R30, R95, P0 ;  /* 0x0000005f1e147207 */ /* 0x000fe40000000000 */
[----:B------:R-:W-:Y:S01]  /*302e0*/  SEL R2, R95, R30, P0 ;  /* 0x0000001e5f027207 */ /* 0x000fe20000000000 */
[----:B------:R-:W-:Y:S02]  /*302f0*/  IMAD.MOV.U32 R13, RZ, RZ, R99 ;  /* 0x000000ffff0d7224 */ /* 0x000fe400078e0063 */
[----:B------:R-:W-:-:S07]  /*30300*/  IMAD.MOV.U32 R32, RZ, RZ, R14 ;  /* 0x000000ffff207224 */ /* 0x000fce00078e000e */
[----:B------:R-:W-:Y:S05]  /*30310*/  WARPSYNC.COLLECTIVE R15, `(.L_x_2285) ;  /* 0x000000000f087348 */ /* 0x000fea0003c00000 */
[----:B------:R0:W1:Y:S02]  /*30320*/  SHFL.IDX P6, R14, R13, R12, R11 ;  /* 0x0000000c0d0e7389 */ /* 0x00006400000c000b */
[----:B01----:R-:W-:Y:S01]  /*30330*/  ENDCOLLECTIVE ;  /* 0x000000000000791b */ /* 0x003fe20003800000 */
.L_x_2285:
[----:B------:R-:W-:Y:S02]  /*30340*/  IMAD.MOV.U32 R13, RZ, RZ, R97 ;  /* 0x000000ffff0d7224 */ /* 0x000fe400078e0061 */
[----:B------:R-:W-:Y:S02]  /*30350*/  IMAD.MOV.U32 R12, RZ, RZ, R8 ;  /* 0x000000ffff0c7224 */ /* 0x000fe400078e0008 */
[----:B------:R-:W-:-:S07]  /*30360*/  IMAD.MOV.U32 R44, RZ, RZ, R14 ;  /* 0x000000ffff2c7224 */ /* 0x000fce00078e000e */
[----:B------:R-:W-:Y:S05]  /*30370*/  WARPSYNC.COLLECTIVE R15, `(.L_x_2286) ;  /* 0x000000000f087348 */ /* 0x000fea0003c00000 */
[----:B------:R0:W1:Y:S02]  /*30380*/  SHFL.IDX P6, R14, R13, R12, R11 ;  /* 0x0000000c0d0e7389 */ /* 0x00006400000c000b */
[----:B01----:R-:W-:Y:S01]  /*30390*/  ENDCOLLECTIVE ;  /* 0x000000000000791b */ /* 0x003fe20003800000 */
.L_x_2286:
[----:B------:R-:W-:Y:S01]  /*303a0*/  IMAD.MOV.U32 R13, RZ, RZ, R41 ;  /* 0x000000ffff0d7224 */ /* 0x000fe200078e0029 */
[----:B------:R-:W-:Y:S01]  /*303b0*/  SEL R41, R93, R28, P0 ;  /* 0x0000001c5d297207 */ /* 0x000fe20000000000 */
[----:B------:R-:W-:-:S07]  /*303c0*/  IMAD.MOV.U32 R97, RZ, RZ, R14 ;  /* 0x000000ffff617224 */ /* 0x000fce00078e000e */
[----:B------:R-:W-:Y:S05]  /*303d0*/  WARPSYNC.COLLECTIVE R15, `(.L_x_2287) ;  /* 0x000000000f087348 */ /* 0x000fea0003c00000 */
[----:B------:R0:W1:Y:S02]  /*303e0*/  SHFL.IDX P6, R14, R13, R12, R11 ;  /* 0x0000000c0d0e7389 */ /* 0x00006400000c000b */
[----:B01----:R-:W-:Y:S01]  /*303f0*/  ENDCOLLECTIVE ;  /* 0x000000000000791b */ /* 0x003fe20003800000 */
.L_x_2287:
[----:B------:R-:W-:Y:S02]  /*30400*/  IMAD.MOV.U32 R13, RZ, RZ, R137 ;  /* 0x000000ffff0d7224 */ /* 0x000fe400078e0089 */
[----:B------:R-:W-:Y:S02]  /*30410*/  IMAD.MOV.U32 R12, RZ, RZ, R10 ;  /* 0x000000ffff0c7224 */ /* 0x000fe400078e000a */
[----:B------:R-:W-:-:S07]  /*30420*/  IMAD.MOV.U32 R99, RZ, RZ, R14 ;  /* 0x000000ffff637224 */ /* 0x000fce00078e000e */
[----:B------:R-:W-:Y:S05]  /*30430*/  WARPSYNC.COLLECTIVE R15, `(.L_x_2288) ;  /* 0x000000000f087348 */ /* 0x000fea0003c00000 */
[----:B------:R0:W1:Y:S02]  /*30440*/  SHFL.IDX P6, R14, R13, R12, R11 ;  /* 0x0000000c0d0e7389 */ /* 0x00006400000c000b */
[----:B01----:R-:W-:Y:S01]  /*30450*/  ENDCOLLECTIVE ;  /* 0x000000000000791b */ /* 0x003fe20003800000 */
.L_x_2288:
[----:B------:R-:W-:Y:S02]  /*30460*/  SEL R42, R44, R99, P0 ;  /* 0x000000632c2a7207 */ /* 0x000fe40000000000 */
[----:B------:R-:W-:Y:S01]  /*30470*/  SEL R44, R99, R44, P0 ;  /* 0x0000002c632c7207 */ /* 0x000fe20000000000 */
[----:B------:R-:W-:Y:S02]  /*30480*/  IMAD.MOV.U32 R13, RZ, RZ, R103 ;  /* 0x000000ffff0d7224 */ /* 0x000fe400078e0067 */
[----:B------:R-:W-:-:S07]  /*30490*/  IMAD.MOV.U32 R34, RZ, RZ, R14 ;  /* 0x000000ffff227224 */ /* 0x000fce00078e000e */
[----:B------:R-:W-:Y:S05]  /*304a0*/  WARPSYNC.COLLECTIVE R15, `(.L_x_2289) ;  /* 0x000000000f087348 */ /* 0x000fea0003c00000 */
[----:B------:R0:W1:Y:S02]  /*304b0*/  SHFL.IDX P6, R14, R13, R12, R11 ;  /* 0x0000000c0d0e7389 */ /* 0x00006400000c000b */
[----:B01----:R-:W-:Y:S01]  /*304c0*/  ENDCOLLECTIVE ;  /* 0x000000000000791b */ /* 0x003fe20003800000 */
.L_x_2289:
[----:B------:R-:W-:Y:S02]  /*304d0*/  IMAD.MOV.U32 R13, RZ, RZ, R101 ;  /* 0x000000ffff0d7224 */ /* 0x000fe400078e0065 */
[----:B------:R-:W-:Y:S02]  /*304e0*/  IMAD.MOV.U32 R12, RZ, RZ, R8 ;  /* 0x000000ffff0c7224 */ /* 0x000fe400078e0008 */
[----:B------:R-:W-:-:S07]  /*304f0*/  IMAD.MOV.U32 R46, RZ, RZ, R14 ;  /* 0x000000ffff2e7224 */ /* 0x000fce00078e000e */
[----:B------:R-:W-:Y:S05]  /*30500*/  WARPSYNC.COLLECTIVE R15, `(.L_x_2290) ;  /* 0x000000000f087348 */ /* 0x000fea0003c00000 */
[----:B------:R0:W1:Y:S02]  /*30510*/  SHFL.IDX P6, R14, R13, R12, R11 ;  /* 0x0000000c0d0e7389 */ /* 0x00006400000c000b */
[----:B01----:R-:W-:Y:S01]  /*30520*/  ENDCOLLECTIVE ;  /* 0x000000000000791b */ /* 0x003fe20003800000 */
.L_x_2290:
[----:B------:R-:W-:Y:S01]  /*30530*/  IMAD.MOV.U32 R13, RZ, RZ, R43 ;  /* 0x000000ffff0d7224 */ /* 0x000fe200078e002b */
[----:B------:R-:W-:Y:S01]  /*30540*/  SEL R43, R32, R97, P0 ;  /* 0x00000061202b7207 */ /* 0x000fe20000000000 */
[----:B------:R-:W-:-:S07]  /*30550*/  IMAD.MOV.U32 R101, RZ, RZ, R14 ;  /* 0x000000ffff657224 */ /* 0x000fce00078e000e */
[----:B------:R-:W-:Y:S05]  /*30560*/  WARPSYNC.COLLECTIVE R15, `(.L_x_2291) ;  /* 0x000000000f087348 */ /* 0x000fea0003c00000 */
[----:B------:R0:W1:Y:S02]  /*30570*/  SHFL.IDX P6, R14, R13, R12, R11 ;  /* 0x0000000c0d0e7389 */ /* 0x00006400000c000b */
[----:B01----:R-:W-:Y:S01]  /*30580*/  ENDCOLLECTIVE ;  /* 0x000000000000791b */ /* 0x003fe20003800000 */
.L_x_2291:
[----:B------:R-:W-:Y:S01]  /*30590*/  SEL R49, R101, R34, P0 ;  /* 0x0000002265317207 */ /* 0x000fe20000000000 */
[----:B------:R-:W-:Y:S02]  /*305a0*/  IMAD.MOV.U32 R13, RZ, RZ, R135 ;  /* 0x000000ffff0d7224 */ /* 0x000fe400078e0087 */
[----:B------:R-:W-:Y:S02]  /*305b0*/  IMAD.MOV.U32 R12, RZ, RZ, R10 ;  /* 0x000000ffff0c7224 */ /* 0x000fe400078e000a */
[----:B------:R-:W-:-:S07]  /*305c0*/  IMAD.MOV.U32 R103, RZ, RZ, R14 ;  /* 0x000000ffff677224 */ /* 0x000fce00078e000e */
[----:B------:R-:W-:Y:S05]  /*305d0*/  WARPSYNC.COLLECTIVE R15, `(.L_x_2292) ;  /* 0x000000000f087348 */ /* 0x000fea0003c00000 */
[----:B------:R0:W1:Y:S02]  /*305e0*/  SHFL.IDX P6, R14, R13, R12, R11 ;  /* 0x0000000c0d0e7389 */ /* 0x00006400000c000b */
[----:B01----:R-:W-:Y:S01]  /*305f0*/  ENDCOLLECTIVE ;  /* 0x000000000000791b */ /* 0x003fe20003800000 */
.L_x_2292:
[----:B------:R-:W-:Y:S02]  /*30600*/  SEL R40, R46, R103, P0 ;  /* 0x000000672e287207 */ /* 0x000fe40000000000 */
[----:B------:R-:W-:Y:S01]  /*30610*/  SEL R46, R103, R46, P0 ;  /* 0x0000002e672e7207 */ /* 0x000fe20000000000 */
[----:B------:R-:W-:Y:S02]  /*30620*/  IMAD.MOV.U32 R13, RZ, RZ, R107 ;  /* 0x000000ffff0d7224 */ /* 0x000fe400078e006b */
[----:B------:R-:W-:-:S07]  /*30630*/  IMAD.MOV.U32 R36, RZ, RZ, R14 ;  /* 0x000000ffff247224 */ /* 0x000fce00078e000e */
[----:B------:R-:W-:Y:S05]  /*30640*/  WARPSYNC.COLLECTIVE R15, `(.L_x_2293) ;  /* 0x000000000f087348 */ /* 0x000fea0003c00000 */
[----:B------:R0:W1:Y:S02]  /*30650*/  SHFL.IDX P6, R14, R13, R12, R11 ;  /* 0x0000000c0d0e7389 */ /* 0x00006400000c000b */
[----:B01----:R-:W-:Y:S01]  /*30660*/  ENDCOLLECTIVE ;  /* 0x000000000000791b */ /* 0x003fe20003800000 */
.L_x_2293:
[----:B------:R-:W-:Y:S02]  /*30670*/  IMAD.MOV.U32 R13, RZ, RZ, R105 ;  /* 0x000000ffff0d7224 */ /* 0x000fe400078e0069 */
[----:B------:R-:W-:Y:S02]  /*30680*/  IMAD.MOV.U32 R12, RZ, RZ, R8 ;  /* 0x000000ffff0c7224 */ /* 0x000fe400078e0008 */
[----:B------:R-:W-:-:S07]  /*30690*/  IMAD.MOV.U32 R38, RZ, RZ, R14 ;  /* 0x000000ffff267224 */ /* 0x000fce00078e000e */
[----:B------:R-:W-:Y:S05]  /*306a0*/  WARPSYNC.COLLECTIVE R15, `(.L_x_2294) ;  /* 0x000000000f087348 */ /* 0x000fea0003c00000 */
[----:B------:R0:W1:Y:S02]  /*306b0*/  SHFL.IDX P6, R14, R13, R12, R11 ;  /* 0x0000000c0d0e7389 */ /* 0x00006400000c000b */
[----:B01----:R-:W-:Y:S01]  /*306c0*/  ENDCOLLECTIVE ;  /* 0x000000000000791b */ /* 0x003fe20003800000 */
.L_x_2294:
[----:B------:R-:W-:Y:S01]  /*306d0*/  IMAD.MOV.U32 R13, RZ, RZ, R45 ;  /* 0x000000ffff0d7224 */ /* 0x000fe200078e002d */
[----:B------:R-:W-:Y:S01]  /*306e0*/  SEL R45, R97, R32, P0 ;  /* 0x00000020612d7207 */ /* 0x000fe20000000000 */
[----:B------:R-:W-:-:S07]  /*306f0*/  IMAD.MOV.U32 R105, RZ, RZ, R14 ;  /* 0x000000ffff697224 */ /* 0x000fce00078e000e */
[----:B------:R-:W-:Y:S05]  /*30700*/  WARPSYNC.COLLECTIVE R15, `(.L_x_2295) ;  /* 0x000000000f087348 */ /* 0x000fea0003c00000 */
[----:B------:R0:W1:Y:S02]  /*30710*/  SHFL.IDX P6, R14, R13, R12, R11 ;  /* 0x0000000c0d0e7389 */ /* 0x00006400000c000b */
[----:B01----:R-:W-:Y:S01]  /*30720*/  ENDCOLLECTIVE ;  /* 0x000000000000791b */ /* 0x003fe20003800000 */
.L_x_2295:
        /* <DEDUP_REMOVED lines=8> */
.L_x_2296:
[----:B------:R-:W-:Y:S02]  /*307b0*/  SEL R48, R38, R107, P0 ;  /* 0x0000006b26307207 */ /* 0x000fe40000000000 */
[----:B------:R-:W-:Y:S01]  /*307c0*/  SEL R110, R107, R38, P0 ;  /* 0x000000266b6e7207 */ /* 0x000fe20000000000 */
[----:B------:R-:W-:Y:S02]  /*307d0*/  IMAD.MOV.U32 R13, RZ, RZ, R131 ;  /* 0x000000ffff0d7224 */ /* 0x000fe400078e0083 */
[----:B------:R-:W-:-:S07]  /*307e0*/  IMAD.MOV.U32 R50, RZ, RZ, R14 ;  /* 0x000000ffff327224 */ /* 0x000fce00078e000e */
[----:B------:R-:W-:Y:S05]  /*307f0*/  WARPSYNC.COLLECTIVE R15, `(.L_x_2297) ;  /* 0x000000000f087348 */ /* 0x000fea0003c00000 */
[----:B------:R0:W1:Y:S02]  /*30800*/  SHFL.IDX P6, R14, R13, R12, R11 ;  /* 0x0000000c0d0e7389 */ /* 0x00006400000c000b */
[----:B01----:R-:W-:Y:S01]  /*30810*/  ENDCOLLECTIVE ;  /* 0x000000000000791b */ /* 0x003fe20003800000 */
.L_x_2297:
[----:B------:R-:W-:Y:S02]  /*30820*/  IMAD.MOV.U32 R13, RZ, RZ, R109 ;  /* 0x000000ffff0d7224 */ /* 0x000fe400078e006d */
[----:B------:R-:W-:Y:S02]  /*30830*/  IMAD.MOV.U32 R12, RZ, RZ, R8 ;  /* 0x000000ffff0c7224 */ /* 0x000fe400078e0008 */
[----:B------:R-:W-:-:S07]  /*30840*/  IMAD.MOV.U32 R52, RZ, RZ, R14 ;  /* 0x000000ffff347224 */ /* 0x000fce00078e000e */
[----:B------:R-:W-:Y:S05]  /*30850*/  WARPSYNC.COLLECTIVE R15, `(.L_x_2298) ;  /* 0x000000000f087348 */ /* 0x000fea0003c00000 */
[----:B------:R0:W1:Y:S02]  /*30860*/  SHFL.IDX P6, R14, R13, R12, R11 ;  /* 0x0000000c0d0e7389 */ /* 0x00006400000c000b */
[----:B01----:R-:W-:Y:S01]  /*30870*/  ENDCOLLECTIVE ;  /* 0x000000000000791b */ /* 0x003fe20003800000 */
.L_x_2298:
[----:B------:R-:W-:Y:S02]  /*30880*/  IMAD.MOV.U32 R13, RZ, RZ, R111 ;  /* 0x000000ffff0d7224 */ /* 0x000fe400078e006f */
[----:B------:R-:W-:-:S07]  /*30890*/  IMAD.MOV.U32 R109, RZ, RZ, R14 ;  /* 0x000000ffff6d7224 */ /* 0x000fce00078e000e */
[----:B------:R-:W-:Y:S05]  /*308a0*/  WARPSYNC.COLLECTIVE R15, `(.L_x_2299) ;  /* 0x000000000f087348 */ /* 0x000fea0003c00000 */
[----:B------:R0:W1:Y:S02]  /*308b0*/  SHFL.IDX P6, R14, R13, R12, R11 ;  /* 0x0000000c0d0e7389 */ /* 0x00006400000c000b */
[----:B01----:R-:W-:Y:S01]  /*308c0*/  ENDCOLLECTIVE ;  /* 0x000000000000791b */ /* 0x003fe20003800000 */
.L_x_2299:
        /* <DEDUP_REMOVED lines=8> */
.L_x_2300:
[----:B------:R-:W-:Y:S02]  /*30950*/  SEL R112, R52, R111, P0 ;  /* 0x0000006f34707207 */ /* 0x000fe40000000000 */
[----:B------:R-:W-:Y:S01]  /*30960*/  SEL R114, R111, R52, P0 ;  /* 0x000000346f727207 */ /* 0x000fe20000000000 */
[----:B------:R-:W-:Y:S02]  /*30970*/  IMAD.MOV.U32 R13, RZ, RZ, R115 ;  /* 0x000000ffff0d7224 */ /* 0x000fe400078e0073 */
[----:B------:R-:W-:-:S07]  /*30980*/  IMAD.MOV.U32 R54, RZ, RZ, R14 ;  /* 0x000000ffff367224 */ /* 0x000fce00078e000e */
[----:B------:R-:W-:Y:S05]  /*30990*/  WARPSYNC.COLLECTIVE R15, `(.L_x_2301) ;  /* 0x000000000f087348 */ /* 0x000fea0003c00000 */
[----:B------:R0:W1:Y:S02]  /*309a0*/  SHFL.IDX P6, R14, R13, R12, R11 ;  /* 0x0000000c0d0e7389 */ /* 0x00006400000c000b */
[----:B01----:R-:W-:Y:S01]  /*309b0*/  ENDCOLLECTIVE ;  /* 0x000000000000791b */ /* 0x003fe20003800000 */
.L_x_2301:
[----:B------:R-:W-:Y:S02]  /*309c0*/  IMAD.MOV.U32 R13, RZ, RZ, R113 ;  /* 0x000000ffff0d7224 */ /* 0x000fe400078e0071 */
[----:B------:R-:W-:Y:S02]  /*309d0*/  IMAD.MOV.U32 R12, RZ, RZ, R8 ;  /* 0x000000ffff0c7224 */ /* 0x000fe400078e0008 */
[----:B------:R-:W-:-:S07]  /*309e0*/  IMAD.MOV.U32 R56, RZ, RZ, R14 ;  /* 0x000000ffff387224 */ /* 0x000fce00078e000e */
[----:B------:R-:W-:Y:S05]  /*309f0*/  WARPSYNC.COLLECTIVE R15, `(.L_x_2302) ;  /* 0x000000000f087348 */ /* 0x000fea0003c00000 */
[----:B------:R0:W1:Y:S02]  /*30a00*/  SHFL.IDX P6, R14, R13, R12, R11 ;  /* 0x0000000c0d0e7389 */ /* 0x00006400000c000b */
[----:B01----:R-:W-:Y:S01]  /*30a10*/  ENDCOLLECTIVE ;  /* 0x000000000000791b */ /* 0x003fe20003800000 */
.L_x_2302:
[----:B------:R-:W-:Y:S01]  /*30a20*/  IMAD.MOV.U32 R13, RZ, RZ, R47 ;  /* 0x000000ffff0d7224 */ /* 0x000fe200078e002f */
[----:B------:R-:W-:Y:S01]  /*30a30*/  SEL R47, R34, R101, P0 ;  /* 0x00000065222f7207 */ /* 0x000fe20000000000 */
[----:B------:R-:W-:-:S07]  /*30a40*/  IMAD.MOV.U32 R113, RZ, RZ, R14 ;  /* 0x000000ffff717224 */ /* 0x000fce00078e000e */
[----:B------:R-:W-:Y:S05]  /*30a50*/  WARPSYNC.COLLECTIVE R15, `(.L_x_2303) ;  /* 0x000000000f087348 */ /* 0x000fea0003c00000 */
[----:B------:R0:W1:Y:S02]  /*30a60*/  SHFL.IDX P6, R14, R13, R12, R11 ;  /* 0x0000000c0d0e7389 */ /* 0x00006400000c000b */
[----:B01----:R-:W-:Y:S01]  /*30a70*/  ENDCOLLECTIVE ;  /* 0x000000000000791b */ /* 0x003fe20003800000 */
.L_x_2303:
        /* <DEDUP_REMOVED lines=8> */
.L_x_2304:
[----:B------:R-:W-:Y:S02]  /*30b00*/  SEL R50, R56, R115, P0 ;  /* 0x0000007338327207 */ /* 0x000fe40000000000 */
[----:B------:R-:W-:Y:S01]  /*30b10*/  SEL R52, R115, R56, P0 ;  /* 0x0000003873347207 */ /* 0x000fe20000000000 */
[----:B------:R-:W-:Y:S02]  /*30b20*/  IMAD.MOV.U32 R13, RZ, RZ, R123 ;  /* 0x000000ffff0d7224 */ /* 0x000fe400078e007b */
[----:B------:R-:W-:-:S07]  /*30b30*/  IMAD.MOV.U32 R60, RZ, RZ, R14 ;  /* 0x000000ffff3c7224 */ /* 0x000fce00078e000e */
[----:B------:R-:W-:Y:S05]  /*30b40*/  WARPSYNC.COLLECTIVE R15, `(.L_x_2305) ;  /* 0x000000000f087348 */ /* 0x000fea0003c00000 */
[----:B------:R0:W1:Y:S02]  /*30b50*/  SHFL.IDX P6, R14, R13, R12, R11 ;  /* 0x0000000c0d0e7389 */ /* 0x00006400000c000b */
[----:B01----:R-:W-:Y:S01]  /*30b60*/  ENDCOLLECTIVE ;  /* 0x000000000000791b */ /* 0x003fe20003800000 */
.L_x_2305:
[----:B------:R-:W-:Y:S02]  /*30b70*/  IMAD.MOV.U32 R13, RZ, RZ, R117 ;  /* 0x000000ffff0d7224 */ /* 0x000fe400078e0075 */
[----:B------:R-:W-:Y:S02]  /*30b80*/  IMAD.MOV.U32 R12, RZ, RZ, R8 ;  /* 0x000000ffff0c7224 */ /* 0x000fe400078e0008 */
[----:B------:R-:W-:-:S07]  /*30b90*/  IMAD.MOV.U32 R58, RZ, RZ, R14 ;  /* 0x000000ffff3a7224 */ /* 0x000fce00078e000e */
[----:B------:R-:W-:Y:S05]  /*30ba0*/  WARPSYNC.COLLECTIVE R15, `(.L_x_2306) ;  /* 0x000000000f087348 */ /* 0x000fea0003c00000 */
[----:B------:R0:W1:Y:S02]  /*30bb0*/  SHFL.IDX P6, R14, R13, R12, R11 ;  /* 0x0000000c0d0e7389 */ /* 0x00006400000c000b */
[----:B01----:R-:W-:Y:S01]  /*30bc0*/  ENDCOLLECTIVE ;  /* 0x000000000000791b */ /* 0x003fe20003800000 */
.L_x_2306:
[----:B------:R-:W-:Y:S02]  /*30bd0*/  IMAD.MOV.U32 R13, RZ, RZ, R79 ;  /* 0x000000ffff0d7224 */ /* 0x000fe400078e004f */
[----:B------:R-:W-:-:S07]  /*30be0*/  IMAD.MOV.U32 R117, RZ, RZ, R14 ;  /* 0x000000ffff757224 */ /* 0x000fce00078e000e */
[----:B------:R-:W-:Y:S05]  /*30bf0*/  WARPSYNC.COLLECTIVE R15, `(.L_x_2307) ;  /* 0x000000000f087348 */ /* 0x000fea0003c00000 */
[----:B------:R0:W1:Y:S02]  /*30c00*/  SHFL.IDX P6, R14, R13, R12, R11 ;  /* 0x0000000c0d0e7389 */ /* 0x00006400000c000b */
[----:B01----:R-:W-:Y:S01]  /*30c10*/  ENDCOLLECTIVE ;  /* 0x000000000000791b */ /* 0x003fe20003800000 */
.L_x_2307:
[----:B------:R-:W-:Y:S02]  /*30c20*/  IMAD.MOV.U32 R13, RZ, RZ, R87 ;  /* 0x000000ffff0d7224 */ /* 0x000fe400078e0057 */
[----:B------:R-:W-:Y:S02]  /*30c30*/  IMAD.MOV.U32 R12, RZ, RZ, R10 ;  /* 0x000000ffff0c7224 */ /* 0x000fe400078e000a */
[----:B------:R-:W-:-:S07]  /*30c40*/  IMAD.MOV.U32 R79, RZ, RZ, R14 ;  /* 0x000000ffff4f7224 */ /* 0x000fce00078e000e */
[----:B------:R-:W-:Y:S05]  /*30c50*/  WARPSYNC.COLLECTIVE R15, `(.L_x_2308) ;  /* 0x000000000f087348 */ /* 0x000fea0003c00000 */
[----:B------:R0:W1:Y:S02]  /*30c60*/  SHFL.IDX P6, R14, R13, R12, R11 ;  /* 0x0000000c0d0e7389 */ /* 0x00006400000c000b */
[----:B01----:R-:W-:Y:S01]  /*30c70*/  ENDCOLLECTIVE ;  /* 0x000000000000791b */ /* 0x003fe20003800000 */
.L_x_2308:
[----:B------:R-:W-:Y:S02]  /*30c80*/  SEL R56, R58, R79, P0 ;  /* 0x0000004f3a387207 */ /* 0x000fe40000000000 */
[----:B------:R-:W-:Y:S01]  /*30c90*/  SEL R58, R79, R58, P0 ;  /* 0x0000003a4f3a7207 */ /* 0x000fe20000000000 */
[----:B------:R-:W-:Y:S02]  /*30ca0*/  IMAD.MOV.U32 R13, RZ, RZ, R85 ;  /* 0x000000ffff0d7224 */ /* 0x000fe400078e0055 */
[----:B------:R-:W-:-:S07]  /*30cb0*/  IMAD.MOV.U32 R87, RZ, RZ, R14 ;  /* 0x000000ffff577224 */ /* 0x000fce00078e000e */
[----:B------:R-:W-:Y:S05]  /*30cc0*/  WARPSYNC.COLLECTIVE R15, `(.L_x_2309) ;  /* 0x000000000f087348 */ /* 0x000fea0003c00000 */
[----:B------:R0:W1:Y:S02]  /*30cd0*/  SHFL.IDX P6, R14, R13, R12, R11 ;  /* 0x0000000c0d0e7389 */ /* 0x00006400000c000b */
[----:B01----:R-:W-:Y:S01]  /*30ce0*/  ENDCOLLECTIVE ;  /* 0x000000000000791b */ /* 0x003fe20003800000 */
.L_x_2309:
[----:B------:R-:W-:Y:S01]  /*30cf0*/  IMAD.MOV.U32 R13, RZ, RZ, R59 ;  /* 0x000000ffff0d7224 */ /* 0x000fe200078e003b */
[----:B------:R-:W-:Y:S01]  /*30d00*/  SEL R59, R117, R60, P0 ;  /* 0x0000003c753b7207 */ /* 0x000fe20000000000 */
[----:B------:R-:W-:Y:S02]  /*30d10*/  IMAD.MOV.U32 R12, RZ, RZ, R8 ;  /* 0x000000ffff0c7224 */ /* 0x000fe400078e0008 */
[----:B------:R-:W-:-:S07]  /*30d20*/  IMAD.MOV.U32 R85, RZ, RZ, R14 ;  /* 0x000000ffff557224 */ /* 0x000fce00078e000e */
[----:B------:R-:W-:Y:S05]  /*30d30*/  WARPSYNC.COLLECTIVE R15, `(.L_x_2310) ;  /* 0x000000000f087348 */ /* 0x000fea0003c00000 */
[----:B------:R0:W1:Y:S02]  /*30d40*/  SHFL.IDX P6, R14, R13, R12, R11 ;  /* 0x0000000c0d0e7389 */ /* 0x00006400000c000b */
[----:B01----:R-:W-:Y:S01]  /*30d50*/  ENDCOLLECTIVE ;  /* 0x000000000000791b */ /* 0x003fe20003800000 */
.L_x_2310:
[----:B------:R-:W-:Y:S01]  /*30d60*/  IMAD.MOV.U32 R13, RZ, RZ, R57 ;  /* 0x000000ffff0d7224 */ /* 0x000fe200078e0039 */
[----:B------:R-:W-:Y:S01]  /*30d70*/  SEL R57, R60, R117, P0 ;  /* 0x000000753c397207 */ /* 0x000fe20000000000 */
[----:B------:R-:W-:-:S07]  /*30d80*/  IMAD.MOV.U32 R64, RZ, RZ, R14 ;  /* 0x000000ffff407224 */ /* 0x000fce00078e000e */
[----:B------:R-:W-:Y:S05]  /*30d90*/  WARPSYNC.COLLECTIVE R15, `(.L_x_2311) ;  /* 0x000000000f087348 */ /* 0x000fea0003c00000 */
[----:B------:R0:W1:Y:S02]  /*30da0*/  SHFL.IDX P6, R14, R13, R12, R11 ;  /* 0x0000000c0d0e7389 */ /* 0x00006400000c000b */
[----:B01----:R-:W-:Y:S01]  /*30db0*/  ENDCOLLECTIVE ;  /* 0x000000000000791b */ /* 0x003fe20003800000 */
.L_x_2311:
[----:B------:R-:W-:Y:S02]  /*30dc0*/  IMAD.MOV.U32 R13, RZ, RZ, R83 ;  /* 0x000000ffff0d7224 */ /* 0x000fe400078e0053 */
[----:B------:R-:W-:Y:S02]  /*30dd0*/  IMAD.MOV.U32 R12, RZ, RZ, R10 ;  /* 0x000000ffff0c7224 */ /* 0x000fe400078e000a */
[----:B------:R-:W-:-:S07]  /*30de0*/  IMAD.MOV.U32 R66, RZ, RZ, R14 ;  /* 0x000000ffff427224 */ /* 0x000fce00078e000e */
[----:B------:R-:W-:Y:S05]  /*30df0*/  WARPSYNC.COLLECTIVE R15, `(.L_x_2312) ;  /* 0x000000000f087348 */ /* 0x000fea0003c00000 */
[----:B------:R0:W1:Y:S02]  /*30e00*/  SHFL.IDX P6, R14, R13, R12, R11 ;  /* 0x0000000c0d0e7389 */ /* 0x00006400000c000b */
[----:B01----:R-:W-:Y:S01]  /*30e10*/  ENDCOLLECTIVE ;  /* 0x000000000000791b */ /* 0x003fe20003800000 */
.L_x_2312:
[----:B------:R-:W-:Y:S02]  /*30e20*/  SEL R54, R85, R66, P0 ;  /* 0x0000004255367207 */ /* 0x000fe40000000000 */
[----:B------:R-:W-:Y:S01]  /*30e30*/  SEL R60, R66, R85, P0 ;  /* 0x00000055423c7207 */ /* 0x000fe20000000000 */
[----:B------:R-:W-:Y:S02]  /*30e40*/  IMAD.MOV.U32 R13, RZ, RZ, R81 ;  /* 0x000000ffff0d7224 */ /* 0x000fe400078e0051 */
[----:B------:R-:W-:-:S07]  /*30e50*/  IMAD.MOV.U32 R83, RZ, RZ, R14 ;  /* 0x000000ffff537224 */ /* 0x000fce00078e000e */
[----:B------:R-:W-:Y:S05]  /*30e60*/  WARPSYNC.COLLECTIVE R15, `(.L_x_2313) ;  /* 0x000000000f087348 */ /* 0x000fea0003c00000 */
[----:B------:R0:W1:Y:S02]  /*30e70*/  SHFL.IDX P6, R14, R13, R12, R11 ;  /* 0x0000000c0d0e7389 */ /* 0x00006400000c000b */
[----:B01----:R-:W-:Y:S01]  /*30e80*/  ENDCOLLECTIVE ;  /* 0x000000000000791b */ /* 0x003fe20003800000 */
.L_x_2313:
[----:B------:R-:W-:Y:S02]  /*30e90*/  IMAD.MOV.U32 R13, RZ, RZ, R69 ;  /* 0x000000ffff0d7224 */ /* 0x000fe400078e0045 */
[----:B------:R-:W-:Y:S02]  /*30ea0*/  IMAD.MOV.U32 R12, RZ, RZ, R8 ;  /* 0x000000ffff0c7224 */ /* 0x000fe400078e0008 */
[----:B------:R-:W-:-:S07]  /*30eb0*/  IMAD.MOV.U32 R81, RZ, RZ, R14 ;  /* 0x000000ffff517224 */ /* 0x000fce00078e000e */
[----:B------:R-:W-:Y:S05]  /*30ec0*/  WARPSYNC.COLLECTIVE R15, `(.L_x_2314) ;  /* 0x000000000f087348 */ /* 0x000fea0003c00000 */
[----:B------:R0:W1:Y:S02]  /*30ed0*/  SHFL.IDX P6, R14, R13, R12, R11 ;  /* 0x0000000c0d0e7389 */ /* 0x00006400000c000b */
[----:B01----:R-:W-:Y:S01]  /*30ee0*/  ENDCOLLECTIVE ;  /* 0x000000000000791b */ /* 0x003fe20003800000 */
.L_x_2314:
[----:B------:R-:W-:Y:S02]  /*30ef0*/  IMAD.MOV.U32 R13, RZ, RZ, R67 ;  /* 0x000000ffff0d7224 */ /* 0x000fe400078e0043 */
[----:B------:R-:W-:-:S07]  /*30f00*/  IMAD.MOV.U32 R68, RZ, RZ, R14 ;  /* 0x000000ffff447224 */ /* 0x000fce00078e000e */
[----:B------:R-:W-:Y:S05]  /*30f10*/  WARPSYNC.COLLECTIVE R15, `(.L_x_2315) ;  /* 0x000000000f087348 */ /* 0x000fea0003c00000 */
[----:B------:R0:W1:Y:S02]  /*30f20*/  SHFL.IDX P6, R14, R13, R12, R11 ;  /* 0x0000000c0d0e7389 */ /* 0x00006400000c000b */
[----:B01----:R-:W-:Y:S01]  /*30f30*/  ENDCOLLECTIVE ;  /* 0x000000000000791b */ /* 0x003fe20003800000 */
.L_x_2315:
[----:B------:R-:W-:Y:S01]  /*30f40*/  SEL R67, R68, R83, P0 ;  /* 0x0000005344437207 */ /* 0x000fe20000000000 */
[----:B------:R-:W-:Y:S02]  /*30f50*/  IMAD.MOV.U32 R13, RZ, RZ, R77 ;  /* 0x000000ffff0d7224 */ /* 0x000fe400078e004d */
[----:B------:R-:W-:Y:S02]  /*30f60*/  IMAD.MOV.U32 R12, RZ, RZ, R10 ;  /* 0x000000ffff0c7224 */ /* 0x000fe400078e000a */
[----:B------:R-:W-:-:S07]  /*30f70*/  IMAD.MOV.U32 R70, RZ, RZ, R14 ;  /* 0x000000ffff467224 */ /* 0x000fce00078e000e */
[----:B------:R-:W-:Y:S05]  /*30f80*/  WARPSYNC.COLLECTIVE R15, `(.L_x_2316) ;  /* 0x000000000f087348 */ /* 0x000fea0003c00000 */
[----:B------:R0:W1:Y:S02]  /*30f90*/  SHFL.IDX P6, R14, R13, R12, R11 ;  /* 0x0000000c0d0e7389 */ /* 0x00006400000c000b */
[----:B01----:R-:W-:Y:S01]  /*30fa0*/  ENDCOLLECTIVE ;  /* 0x000000000000791b */ /* 0x003fe20003800000 */
.L_x_2316:
[----:B------:R-:W-:Y:S01]  /*30fb0*/  SEL R66, R70, R81, P0 ;  /* 0x0000005146427207 */ /* 0x000fe20000000000 */
[----:B------:R-:W-:Y:S02]  /*30fc0*/  IMAD.MOV.U32 R13, RZ, RZ, R75 ;  /* 0x000000ffff0d7224 */ /* 0x000fe400078e004b */
[----:B------:R-:W-:-:S07]  /*30fd0*/  IMAD.MOV.U32 R77, RZ, RZ, R14 ;  /* 0x000000ffff4d7224 */ /* 0x000fce00078e000e */
[----:B------:R-:W-:Y:S05]  /*30fe0*/  WARPSYNC.COLLECTIVE R15, `(.L_x_2317) ;  /* 0x000000000f087348 */ /* 0x000fea0003c00000 */
[----:B------:R0:W1:Y:S02]  /*30ff0*/  SHFL.IDX P6, R14, R13, R12, R11 ;  /* 0x0000000c0d0e7389 */ /* 0x00006400000c000b */
[----:B01----:R-:W-:Y:S01]  /*31000*/  ENDCOLLECTIVE ;  /* 0x000000000000791b */ /* 0x003fe20003800000 */
.L_x_2317:
[----:B------:R-:W-:Y:S01]  /*31010*/  IMAD.MOV.U32 R13, RZ, RZ, R65 ;  /* 0x000000ffff0d7224 */ /* 0x000fe200078e0041 */
[----:B------:R-:W-:Y:S01]  /*31020*/  SEL R65, R83, R68, P0 ;  /* 0x0000004453417207 */ /* 0x000fe20000000000 */
[----:B------:R-:W-:Y:S02]  /*31030*/  IMAD.MOV.U32 R12, RZ, RZ, R8 ;  /* 0x000000ffff0c7224 */ /* 0x000fe400078e0008 */
[----:B------:R-:W-:Y:S02]  /*31040*/  IMAD.MOV.U32 R83, RZ, RZ, RZ ;  /* 0x000000ffff537224 */ /* 0x000fe400078e00ff */
[----:B------:R-:W-:-:S07]  /*31050*/  IMAD.MOV.U32 R75, RZ, RZ, R14 ;  /* 0x000000ffff4b7224 */ /* 0x000fce00078e000e */
[----:B------:R-:W-:Y:S05]  /*31060*/  WARPSYNC.COLLECTIVE R15, `(.L_x_2318) ;  /* 0x000000000f087348 */ /* 0x000fea0003c00000 */
[----:B------:R0:W1:Y:S02]  /*31070*/  SHFL.IDX P6, R14, R13, R12, R11 ;  /* 0x0000000c0d0e7389 */ /* 0x00006400000c000b */
[----:B01----:R-:W-:Y:S01]  /*31080*/  ENDCOLLECTIVE ;  /* 0x000000000000791b */ /* 0x003fe20003800000 */
.L_x_2318:
[----:B------:R-:W-:Y:S01]  /*31090*/  IMAD.MOV.U32 R13, RZ, RZ, R61 ;  /* 0x000000ffff0d7224 */ /* 0x000fe200078e003d */
[----:B------:R-:W-:Y:S01]  /*310a0*/  SEL R61, R64, R87, P0 ;  /* 0x00000057403d7207 */ /* 0x000fe20000000000 */
[----:B------:R-:W-:-:S07]  /*310b0*/  IMAD.MOV.U32 R72, RZ, RZ, R14 ;  /* 0x000000ffff487224 */ /* 0x000fce00078e000e */
[----:B------:R-:W-:Y:S05]  /*310c0*/  WARPSYNC.COLLECTIVE R15, `(.L_x_2319) ;  /* 0x000000000f087348 */ /* 0x000fea0003c00000 */
[----:B------:R0:W1:Y:S02]  /*310d0*/  SHFL.IDX P6, R14, R13, R12, R11 ;  /* 0x0000000c0d0e7389 */ /* 0x00006400000c000b */
[----:B01----:R-:W-:Y:S01]  /*310e0*/  ENDCOLLECTIVE ;  /* 0x000000000000791b */ /* 0x003fe20003800000 */
.L_x_2319:
[----:B------:R-:W-:Y:S01]  /*310f0*/  SEL R69, R77, R72, P0 ;  /* 0x000000484d457207 */ /* 0x000fe20000000000 */
[----:B------:R-:W-:Y:S02]  /*31100*/  IMAD.MOV.U32 R13, RZ, RZ, R73 ;  /* 0x000000ffff0d7224 */ /* 0x000fe400078e0049 */
[----:B------:R-:W-:Y:S02]  /*31110*/  IMAD.MOV.U32 R12, RZ, RZ, R10 ;  /* 0x000000ffff0c7224 */ /* 0x000fe400078e000a */
[----:B------:R-:W-:-:S07]  /*31120*/  IMAD.MOV.U32 R74, RZ, RZ, R14 ;  /* 0x000000ffff4a7224 */ /* 0x000fce00078e000e */
[----:B------:R-:W-:Y:S05]  /*31130*/  WARPSYNC.COLLECTIVE R15, `(.L_x_2320) ;  /* 0x000000000f087348 */ /* 0x000fea0003c00000 */
[----:B------:R0:W1:Y:S02]  /*31140*/  SHFL.IDX P6, R14, R13, R12, R11 ;  /* 0x0000000c0d0e7389 */ /* 0x00006400000c000b */
[----:B01----:R-:W-:Y:S01]  /*31150*/  ENDCOLLECTIVE ;  /* 0x000000000000791b */ /* 0x003fe20003800000 */
.L_x_2320:
[----:B------:R-:W-:Y:S01]  /*31160*/  SEL R68, R75, R74, P0 ;  /* 0x0000004a4b447207 */ /* 0x000fe20000000000 */
[----:B------:R-:W-:Y:S01]  /*31170*/  IMAD.MOV.U32 R13, RZ, RZ, R71 ;  /* 0x000000ffff0d7224 */ /* 0x000fe200078e0047 */
[----:B------:R-:W-:Y:S01]  /*31180*/  SEL R71, R72, R77, P0 ;  /* 0x0000004d48477207 */ /* 0x000fe20000000000 */
[----:B------:R-:W-:-:S07]  /*31190*/  IMAD.MOV.U32 R76, RZ, RZ, R14 ;  /* 0x000000ffff4c7224 */ /* 0x000fce00078e000e */
[----:B------:R-:W-:Y:S05]  /*311a0*/  WARPSYNC.COLLECTIVE R15, `(.L_x_2321) ;  /* 0x000000000f087348 */ /* 0x000fea0003c00000 */
[----:B------:R0:W1:Y:S02]  /*311b0*/  SHFL.IDX P6, R14, R13, R12, R11 ;  /* 0x0000000c0d0e7389 */ /* 0x00006400000c000b */
[----:B01----:R-:W-:Y:S01]  /*311c0*/  ENDCOLLECTIVE ;  /* 0x000000000000791b */ /* 0x003fe20003800000 */
.L_x_2321:
[----:B------:R-:W-:Y:S01]  /*311d0*/  IMAD.MOV.U32 R13, RZ, RZ, R55 ;  /* 0x000000ffff0d7224 */ /* 0x000fe200078e0037 */
[----:B------:R-:W-:Y:S01]  /*311e0*/  SEL R55, R87, R64, P0 ;  /* 0x0000004057377207 */ /* 0x000fe20000000000 */
[----:B------:R-:W-:Y:S01]  /*311f0*/  IMAD.MOV.U32 R12, RZ, RZ, R8 ;  /* 0x000000ffff0c7224 */ /* 0x000fe200078e0008 */
[----:B------:R-:W-:Y:S02]  /*31200*/  SEL R64, R81, R70, P0 ;  /* 0x0000004651407207 */ /* 0x000fe40000000000 */
[----:B------:R-:W-:Y:S01]  /*31210*/  SEL R70, R74, R75, P0 ;  /* 0x0000004b4a467207 */ /* 0x000fe20000000000 */
[----:B------:R-:W-:-:S07]  /*31220*/  IMAD.MOV.U32 R86, RZ, RZ, R14 ;  /* 0x000000ffff567224 */ /* 0x000fce00078e000e */
[----:B------:R-:W-:Y:S05]  /*31230*/  WARPSYNC.COLLECTIVE R15, `(.L_x_2322) ;  /* 0x000000000f087348 */ /* 0x000fea0003c00000 */
[----:B------:R0:W1:Y:S02]  /*31240*/  SHFL.IDX P6, R14, R13, R12, R11 ;  /* 0x0000000c0d0e7389 */ /* 0x00006400000c000b */
[----:B01----:R-:W-:Y:S01]  /*31250*/  ENDCOLLECTIVE ;  /* 0x000000000000791b */ /* 0x003fe20003800000 */
.L_x_2322:
[----:B------:R-:W-:Y:S02]  /*31260*/  IMAD.MOV.U32 R13, RZ, RZ, R35 ;  /* 0x000000ffff0d7224 */ /* 0x000fe400078e0023 */
[----:B------:R-:W-:-:S07]  /*31270*/  IMAD.MOV.U32 R123, RZ, RZ, R14 ;  /* 0x000000ffff7b7224 */ /* 0x000fce00078e000e */
[----:B------:R-:W-:Y:S05]  /*31280*/  WARPSYNC.COLLECTIVE R15, `(.L_x_2323) ;  /* 0x000000000f087348 */ /* 0x000fea0003c00000 */
[----:B------:R0:W1:Y:S02]  /*31290*/  SHFL.IDX P6, R14, R13, R12, R11 ;  /* 0x0000000c0d0e7389 */ /* 0x00006400000c000b */
[----:B01----:R-:W-:Y:S01]  /*312a0*/  ENDCOLLECTIVE ;  /* 0x000000000000791b */ /* 0x003fe20003800000 */
.L_x_2323:
        /* <DEDUP_REMOVED lines=8> */
.L_x_2324:
[----:B------:R-:W-:Y:S02]  /*31330*/  SEL R72, R86, R35, P0 ;  /* 0x0000002356487207 */ /* 0x000fe40000000000 */
[----:B------:R-:W-:Y:S01]  /*31340*/  SEL R122, R35, R86, P0 ;  /* 0x00000056237a7207 */ /* 0x000fe20000000000 */
[----:B------:R-:W-:Y:S02]  /*31350*/  IMAD.MOV.U32 R13, RZ, RZ, R39 ;  /* 0x000000ffff0d7224 */ /* 0x000fe400078e0027 */
[----:B------:R-:W-:-:S07]  /*31360*/  IMAD.MOV.U32 R37, RZ, RZ, R14 ;  /* 0x000000ffff257224 */ /* 0x000fce00078e000e */
[----:B------:R-:W-:Y:S05]  /*31370*/  WARPSYNC.COLLECTIVE R15, `(.L_x_2325) ;  /* 0x000000000f087348 */ /* 0x000fea0003c00000 */
[----:B------:R0:W1:Y:S02]  /*31380*/  SHFL.IDX P6, R14, R13, R12, R11 ;  /* 0x0000000c0d0e7389 */ /* 0x00006400000c000b */
[----:B01----:R-:W-:Y:S01]  /*31390*/  ENDCOLLECTIVE ;  /* 0x000000000000791b */ /* 0x003fe20003800000 */
.L_x_2325:
[----:B------:R-:W-:Y:S02]  /*313a0*/  IMAD.MOV.U32 R13, RZ, RZ, R33 ;  /* 0x000000ffff0d7224 */ /* 0x000fe400078e0021 */
[----:B------:R-:W-:Y:S02]  /*313b0*/  IMAD.MOV.U32 R12, RZ, RZ, R8 ;  /* 0x000000ffff0c7224 */ /* 0x000fe400078e0008 */
[----:B------:R-:W-:-:S07]  /*313c0*/  IMAD.MOV.U32 R39, RZ, RZ, R14 ;  /* 0x000000ffff277224 */ /* 0x000fce00078e000e */
[----:B------:R-:W-:Y:S05]  /*313d0*/  WARPSYNC.COLLECTIVE R15, `(.L_x_2326) ;  /* 0x000000000f087348 */ /* 0x000fea0003c00000 */
[----:B------:R0:W1:Y:S02]  /*313e0*/  SHFL.IDX P6, R14, R13, R12, R11 ;  /* 0x0000000c0d0e7389 */ /* 0x00006400000c000b */
[----:B01----:R-:W-:Y:S01]  /*313f0*/  ENDCOLLECTIVE ;  /* 0x000000000000791b */ /* 0x003fe20003800000 */
.L_x_2326:
[----:B------:R-:W-:Y:S02]  /*31400*/  IMAD.MOV.U32 R13, RZ, RZ, R31 ;  /* 0x000000ffff0d7224 */ /* 0x000fe400078e001f */
[----:B------:R-:W-:-:S07]  /*31410*/  IMAD.MOV.U32 R106, RZ, RZ, R14 ;  /* 0x000000ffff6a7224 */ /* 0x000fce00078e000e */
[----:B------:R-:W-:Y:S05]  /*31420*/  WARPSYNC.COLLECTIVE R15, `(.L_x_2327) ;  /* 0x000000000f087348 */ /* 0x000fea0003c00000 */
[----:B------:R0:W1:Y:S02]  /*31430*/  SHFL.IDX P6, R14, R13, R12, R11 ;  /* 0x0000000c0d0e7389 */ /* 0x00006400000c000b */
[----:B01----:R-:W-:Y:S01]  /*31440*/  ENDCOLLECTIVE ;  /* 0x000000000000791b */ /* 0x003fe20003800000 */
.L_x_2327:
        /* <DEDUP_REMOVED lines=8> */
.L_x_2328:
[----:B------:R-:W-:Y:S02]  /*314d0*/  SEL R116, R39, R108, P0 ;  /* 0x0000006c27747207 */ /* 0x000fe40000000000 */
[----:B------:R-:W-:Y:S01]  /*314e0*/  SEL R108, R108, R39, P0 ;  /* 0x000000276c6c7207 */ /* 0x000fe20000000000 */
[----:B------:R-:W-:Y:S02]  /*314f0*/  IMAD.MOV.U32 R13, RZ, RZ, R27 ;  /* 0x000000ffff0d7224 */ /* 0x000fe400078e001b */
[----:B------:R-:W-:-:S07]  /*31500*/  IMAD.MOV.U32 R29, RZ, RZ, R14 ;  /* 0x000000ffff1d7224 */ /* 0x000fce00078e000e */
[----:B------:R-:W-:Y:S05]  /*31510*/  WARPSYNC.COLLECTIVE R15, `(.L_x_2329) ;  /* 0x000000000f087348 */ /* 0x000fea0003c00000 */
[----:B------:R0:W1:Y:S02]  /*31520*/  SHFL.IDX P6, R14, R13, R12, R11 ;  /* 0x0000000c0d0e7389 */ /* 0x00006400000c000b */
[----:B01----:R-:W-:Y:S01]  /*31530*/  ENDCOLLECTIVE ;  /* 0x000000000000791b */ /* 0x003fe20003800000 */
.L_x_2329:
[----:B------:R-:W-:Y:S02]  /*31540*/  IMAD.MOV.U32 R13, RZ, RZ, R25 ;  /* 0x000000ffff0d7224 */ /* 0x000fe400078e0019 */
[----:B------:R-:W-:Y:S02]  /*31550*/  IMAD.MOV.U32 R12, RZ, RZ, R8 ;  /* 0x000000ffff0c7224 */ /* 0x000fe400078e0008 */
[----:B------:R-:W-:-:S07]  /*31560*/  IMAD.MOV.U32 R4, RZ, RZ, R14 ;  /* 0x000000ffff047224 */ /* 0x000fce00078e000e */
[----:B------:R-:W-:Y:S05]  /*31570*/  WARPSYNC.COLLECTIVE R15, `(.L_x_2330) ;  /* 0x000000000f087348 */ /* 0x000fea0003c00000 */
[----:B------:R0:W1:Y:S02]  /*31580*/  SHFL.IDX P6, R14, R13, R12, R11 ;  /* 0x0000000c0d0e7389 */ /* 0x00006400000c000b */
[----:B01----:R-:W-:Y:S01]  /*31590*/  ENDCOLLECTIVE ;  /* 0x000000000000791b */ /* 0x003fe20003800000 */
.L_x_2330:
[----:B------:R-:W-:Y:S02]  /*315a0*/  IMAD.MOV.U32 R13, RZ, RZ, R9 ;  /* 0x000000ffff0d7224 */ /* 0x000fe400078e0009 */
[----:B------:R-:W-:-:S07]  /*315b0*/  IMAD.MOV.U32 R10, RZ, RZ, R14 ;  /* 0x000000ffff0a7224 */ /* 0x000fce00078e000e */
[----:B------:R-:W-:Y:S05]  /*315c0*/  WARPSYNC.COLLECTIVE R15, `(.L_x_2331) ;  /* 0x000000000f087348 */ /* 0x000fea0003c00000 */
[----:B------:R0:W1:Y:S02]  /*315d0*/  SHFL.IDX P6, R14, R13, R12, R11 ;  /* 0x0000000c0d0e7389 */ /* 0x00006400000c000b */
[----:B01----:R-:W-:Y:S01]  /*315e0*/  ENDCOLLECTIVE ;  /* 0x000000000000791b */ /* 0x003fe20003800000 */
.L_x_2331:
[----:B------:R-:W-:Y:S05]  /*315f0*/  BRA `(.L_x_2332) ;  /* 0xffffff0c00187947 */ /* 0x000fea000383ffff */
.L_x_2020:
[----:B------:R-:W-:Y:S02]  /*31600*/  IMAD.MOV.U32 R13, RZ, RZ, R3 ;  /* 0x000000ffff0d7224 */ /* 0x000fe400078e0003 */
[----:B------:R-:W-:Y:S02]  /*31610*/  IMAD.MOV.U32 R12, RZ, RZ, RZ ;  /* 0x000000ffff0c7224 */ /* 0x000fe400078e00ff */
[----:B------:R-:W-:Y:S02]  /*31620*/  IMAD.MOV.U32 R11, RZ, RZ, 0x181f ;  /* 0x0000181fff0b7424 */ /* 0x000fe400078e00ff */
[----:B------:R-:W-:-:S07]  /*31630*/  IMAD.MOV.U32 R15, RZ, RZ, -0x1 ;  /* 0xffffffffff0f7424 */ /* 0x000fce00078e00ff */
[----:B-----5:R-:W-:Y:S05]  /*31640*/  WARPSYNC.COLLECTIVE R15, `(.L_x_2333) ;  /* 0x000000000f087348 */ /* 0x020fea0003c00000 */
[----:B------:R0:W1:Y:S02]  /*31650*/  SHFL.IDX P6, R14, R13, R12, R11 ;  /* 0x0000000c0d0e7389 */ /* 0x00006400000c000b */
[----:B01---5:R-:W-:Y:S01]  /*31660*/  ENDCOLLECTIVE ;  /* 0x000000000000791b */ /* 0x023fe20003800000 */
.L_x_2333:
[----:B------:R-:W-:Y:S02]  /*31670*/  IMAD.MOV.U32 R13, RZ, RZ, R2 ;  /* 0x000000ffff0d7224 */ /* 0x000fe400078e0002 */
[----:B------:R-:W-:-:S07]  /*31680*/  IMAD.MOV.U32 R0, RZ, RZ, R14 ;  /* 0x000000ffff007224 */ /* 0x000fce00078e000e */
[----:B------:R-:W-:Y:S05]  /*31690*/  WARPSYNC.COLLECTIVE R15, `(.L_x_2334) ;  /* 0x000000000f087348 */ /* 0x000fea0003c00000 */
[----:B------:R0:W1:Y:S02]  /*316a0*/  SHFL.IDX P6, R14, R13, R12, R11 ;  /* 0x0000000c0d0e7389 */ /* 0x00006400000c000b */
[----:B01----:R-:W-:Y:S01]  /*316b0*/  ENDCOLLECTIVE ;  /* 0x000000000000791b */ /* 0x003fe20003800000 */
.L_x_2334:
[----:B------:R-:W-:Y:S05]  /*316c0*/  BRA `(.L_x_2335) ;  /* 0xffffff18007c7947 */ /* 0x000fea000383ffff */
.L_x_2023:
[----:B------:R-:W-:Y:S01]  /*316d0*/  BSSY B1, `(.L_x_2336) ;  /* 0x0000008000017945 */ /* 0x000fe20003800000 */
[----:B------:R-:W-:Y:S02]  /*316e0*/  IMAD.MOV.U32 R13, RZ, RZ, R3 ;  /* 0x000000ffff0d7224 */ /* 0x000fe400078e0003 */
[----:B------:R-:W-:Y:S02]  /*316f0*/  IMAD.MOV.U32 R12, RZ, RZ, 0x1 ;  /* 0x00000001ff0c7424 */ /* 0x000fe400078e00ff */
[----:B------:R-:W-:Y:S02]  /*31700*/  IMAD.MOV.U32 R11, RZ, RZ, 0x181f ;  /* 0x0000181fff0b7424 */ /* 0x000fe400078e00ff */
[----:B---3--:R-:W-:-:S07]  /*31710*/  IMAD.MOV.U32 R15, RZ, RZ, -0x1 ;  /* 0xffffffffff0f7424 */ /* 0x008fce00078e00ff */
[----:B012--5:R-:W-:Y:S05]  /*31720*/  WARPSYNC.COLLECTIVE R15, `(.L_x_2337) ;  /* 0x000000000f087348 */ /* 0x027fea0003c00000 */
[----:B--2---:R2:W3:Y:S02]  /*31730*/  SHFL.IDX P6, R14, R13, R12, R11 ;  /* 0x0000000c0d0e7389 */ /* 0x0044e400000c000b */
[----:B0123-5:R-:W-:Y:S01]  /*31740*/  ENDCOLLECTIVE ;  /* 0x000000000000791b */ /* 0x02ffe20003800000 */
.L_x_2337:
[----:B------:R-:W-:Y:S05]  /*31750*/  BSYNC B1 ;  /* 0x0000000000017941 */ /* 0x000fea0003800000 */
.L_x_2336:
        /* <DEDUP_REMOVED lines=8> */
.L_x_2338:
[----:B------:R-:W-:Y:S05]  /*317e0*/  BRA `(.L_x_2339) ;  /* 0xffffff18007c7947 */ /* 0x000fea000383ffff */
.L_x_2026:
[----:B------:R-:W-:Y:S01]  /*317f0*/  BSSY B1, `(.L_x_2340) ;  /* 0x0000008000017945 */ /* 0x000fe20003800000 */
[----:B------:R-:W-:Y:S02]  /*31800*/  IMAD.MOV.U32 R13, RZ, RZ, R3 ;  /* 0x000000ffff0d7224 */ /* 0x000fe400078e0003 */
[----:B------:R-:W-:Y:S02]  /*31810*/  IMAD.MOV.U32 R12, RZ, RZ, 0x2 ;  /* 0x00000002ff0c7424 */ /* 0x000fe400078e00ff */
[----:B------:R-:W-:Y:S02]  /*31820*/  IMAD.MOV.U32 R11, RZ, RZ, 0x181f ;  /* 0x0000181fff0b7424 */ /* 0x000fe400078e00ff */
[----:B---3--:R-:W-:-:S07]  /*31830*/  IMAD.MOV.U32 R15, RZ, RZ, -0x1 ;  /* 0xffffffffff0f7424 */ /* 0x008fce00078e00ff */
[----:B012-45:R-:W-:Y:S05]  /*31840*/  WARPSYNC.COLLECTIVE R15, `(.L_x_2341) ;  /* 0x000000000f087348 */ /* 0x037fea0003c00000 */
[----:B--2---:R2:W3:Y:S02]  /*31850*/  SHFL.IDX P6, R14, R13, R12, R11 ;  /* 0x0000000c0d0e7389 */ /* 0x0044e400000c000b */
[----:B012345:R-:W-:Y:S01]  /*31860*/  ENDCOLLECTIVE ;  /* 0x000000000000791b */ /* 0x03ffe20003800000 */
.L_x_2341:
[----:B------:R-:W-:Y:S05]  /*31870*/  BSYNC B1 ;  /* 0x0000000000017941 */ /* 0x000fea0003800000 */
.L_x_2340:
        /* <DEDUP_REMOVED lines=8> */
.L_x_2342:
[----:B------:R-:W-:Y:S05]  /*31900*/  BRA `(.L_x_2343) ;  /* 0xffffff18007c7947 */ /* 0x000fea000383ffff */
.L_x_2029:
        /* <DEDUP_REMOVED lines=8> */
.L_x_2345:
[----:B------:R-:W-:Y:S05]  /*31990*/  BSYNC B1 ;  /* 0x0000000000017941 */ /* 0x000fea0003800000 */
.L_x_2344:
        /* <DEDUP_REMOVED lines=8> */
.L_x_2346:
[----:B------:R-:W-:Y:S05]  /*31a20*/  BRA `(.L_x_2347) ;  /* 0xffffff18007c7947 */ /* 0x000fea000383ffff */
.L_x_2031:
[----:B------:R-:W-:Y:S02]  /*31a30*/  IMAD.MOV.U32 R13, RZ, RZ, R8 ;  /* 0x000000ffff0d7224 */ /* 0x000fe400078e0008 */
[----:B------:R-:W-:Y:S02]  /*31a40*/  IMAD.MOV.U32 R12, RZ, RZ, RZ ;  /* 0x000000ffff0c7224 */ /* 0x000fe400078e00ff */
[----:B------:R-:W-:Y:S02]  /*31a50*/  IMAD.MOV.U32 R11, RZ, RZ, 0x1c1f ;  /* 0x00001c1fff0b7424 */ /* 0x000fe400078e00ff */
[----:B------:R-:W-:-:S07]  /*31a60*/  IMAD.MOV.U32 R15, RZ, RZ, -0x1 ;  /* 0xffffffffff0f7424 */ /* 0x000fce00078e00ff */
[----:B------:R-:W-:Y:S05]  /*31a70*/  WARPSYNC.COLLECTIVE R15, `(.L_x_2348) ;  /* 0x000000000f087348 */ /* 0x000fea0003c00000 */
[----:B------:R0:W1:Y:S02]  /*31a80*/  SHFL.IDX P6, R14, R13, R12, R11 ;  /* 0x0000000c0d0e7389 */ /* 0x00006400000c000b */
[----:B01----:R-:W-:Y:S01]  /*31a90*/  ENDCOLLECTIVE ;  /* 0x000000000000791b */ /* 0x003fe20003800000 */
.L_x_2348:
[----:B------:R-:W-:Y:S02]  /*31aa0*/  IMAD.MOV.U32 R13, RZ, RZ, R4 ;  /* 0x000000ffff0d7224 */ /* 0x000fe400078e0004 */
[----:B------:R-:W-:-:S07]  /*31ab0*/  IMAD.MOV.U32 R9, RZ, RZ, R14 ;  /* 0x000000ffff097224 */ /* 0x000fce00078e000e */
[----:B------:R-:W-:Y:S05]  /*31ac0*/  WARPSYNC.COLLECTIVE R15, `(.L_x_2349) ;  /* 0x000000000f087348 */ /* 0x000fea0003c00000 */
[----:B------:R0:W1:Y:S02]  /*31ad0*/  SHFL.IDX P6, R14, R13, R12, R11 ;  /* 0x0000000c0d0e7389 */ /* 0x00006400000c000b */
[----:B01----:R-:W-:Y:S01]  /*31ae0*/  ENDCOLLECTIVE ;  /* 0x000000000000791b */ /* 0x003fe20003800000 */
.L_x_2349:
[----:B------:R-:W-:Y:S05]  /*31af0*/  BRA `(.L_x_2350) ;  /* 0xffffff1c00b07947 */ /* 0x000fea000383ffff */
.L_x_2034:
[----:B------:R-:W-:Y:S01]  /*31b00*/  BSSY B1, `(.L_x_2351) ;  /* 0x0000008000017945 */ /* 0x000fe20003800000 */
[----:B----4-:R-:W-:Y:S02]  /*31b10*/  IMAD.MOV.U32 R13, RZ, RZ, R8 ;  /* 0x000000ffff0d7224 */ /* 0x010fe400078e0008 */
[----:B------:R-:W-:Y:S02]  /*31b20*/  IMAD.MOV.U32 R12, RZ, RZ, 0x1 ;  /* 0x00000001ff0c7424 */ /* 0x000fe400078e00ff */
[----:B------:R-:W-:Y:S02]  /*31b30*/  IMAD.MOV.U32 R11, RZ, RZ, 0x1c1f ;  /* 0x00001c1fff0b7424 */ /* 0x000fe400078e00ff */
[----:B------:R-:W-:-:S07]  /*31b40*/  IMAD.MOV.U32 R15, RZ, RZ, -0x1 ;  /* 0xffffffffff0f7424 */ /* 0x000fce00078e00ff */
[----:B012---:R-:W-:Y:S05]  /*31b50*/  WARPSYNC.COLLECTIVE R15, `(.L_x_2352) ;  /* 0x000000000f087348 */ /* 0x007fea0003c00000 */
[----:B--2---:R2:W3:Y:S02]  /*31b60*/  SHFL.IDX P6, R14, R13, R12, R11 ;  /* 0x0000000c0d0e7389 */ /* 0x0044e400000c000b */
[----:B0123--:R-:W-:Y:S01]  /*31b70*/  ENDCOLLECTIVE ;  /* 0x000000000000791b */ /* 0x00ffe20003800000 */
.L_x_2352:
[----:B------:R-:W-:Y:S05]  /*31b80*/  BSYNC B1 ;  /* 0x0000000000017941 */ /* 0x000fea0003800000 */
.L_x_2351:
        /* <DEDUP_REMOVED lines=8> */
.L_x_2353:
[----:B------:R-:W-:Y:S05]  /*31c10*/  BRA `(.L_x_2354) ;  /* 0xffffff2000d07947 */ /* 0x000fea000383ffff */
.L_x_2038:
[----:B------:R-:W-:Y:S02]  /*31c20*/  IMAD.MOV.U32 R13, RZ, RZ, R3 ;  /* 0x000000ffff0d7224 */ /* 0x000fe400078e0003 */
[----:B------:R-:W-:Y:S02]  /*31c30*/  IMAD.MOV.U32 R12, RZ, RZ, RZ ;  /* 0x000000ffff0c7224 */ /* 0x000fe400078e00ff */
[----:B------:R-:W-:Y:S02]  /*31c40*/  IMAD.MOV.U32 R11, RZ, RZ, 0x181f ;  /* 0x0000181fff0b7424 */ /* 0x000fe400078e00ff */
[----:B------:R-:W-:-:S07]  /*31c50*/  IMAD.MOV.U32 R15, RZ, RZ, -0x1 ;  /* 0xffffffffff0f7424 */ /* 0x000fce00078e00ff */
[----:B--2---:R-:W-:Y:S05]  /*31c60*/  WARPSYNC.COLLECTIVE R15, `(.L_x_2355) ;  /* 0x000000000f087348 */ /* 0x004fea0003c00000 */
[----:B------:R0:W1:Y:S02]  /*31c70*/  SHFL.IDX P6, R14, R13, R12, R11 ;  /* 0x0000000c0d0e7389 */ /* 0x00006400000c000b */
[----:B012---:R-:W-:Y:S01]  /*31c80*/  ENDCOLLECTIVE ;  /* 0x000000000000791b */ /* 0x007fe20003800000 */
.L_x_2355:
[----:B------:R-:W-:Y:S02]  /*31c90*/  IMAD.MOV.U32 R13, RZ, RZ, R2 ;  /* 0x000000ffff0d7224 */ /* 0x000fe400078e0002 */
[----:B------:R-:W-:-:S07]  /*31ca0*/  IMAD.MOV.U32 R0, RZ, RZ, R14 ;  /* 0x000000ffff007224 */ /* 0x000fce00078e000e */
[----:B------:R-:W-:Y:S05]  /*31cb0*/  WARPSYNC.COLLECTIVE R15, `(.L_x_2356) ;  /* 0x000000000f087348 */ /* 0x000fea0003c00000 */
[----:B------:R0:W1:Y:S02]  /*31cc0*/  SHFL.IDX P6, R14, R13, R12, R11 ;  /* 0x0000000c0d0e7389 */ /* 0x00006400000c000b */
[----:B01----:R-:W-:Y:S01]  /*31cd0*/  ENDCOLLECTIVE ;  /* 0x000000000000791b */ /* 0x003fe20003800000 */
.L_x_2356:
[----:B------:R-:W-:Y:S05]  /*31ce0*/  BRA `(.L_x_2357) ;  /* 0xffffff2c00b87947 */ /* 0x000fea000383ffff */
.L_x_2041:
        /* <DEDUP_REMOVED lines=8> */
.L_x_2359:
[----:B------:R-:W-:Y:S05]  /*31d70*/  BSYNC B1 ;  /* 0x0000000000017941 */ /* 0x000fea0003800000 */
.L_x_2358:
        /* <DEDUP_REMOVED lines=8> */
.L_x_2360:
[----:B------:R-:W-:Y:S05]  /*31e00*/  BRA `(.L_x_2361) ;  /* 0xffffff2c00bc7947 */ /* 0x000fea000383ffff */
.L_x_2044:
        /* <DEDUP_REMOVED lines=8> */
.L_x_2363:
[----:B------:R-:W-:Y:S05]  /*31e90*/  BSYNC B1 ;  /* 0x0000000000017941 */ /* 0x000fea0003800000 */
.L_x_2362:
        /* <DEDUP_REMOVED lines=8> */
.L_x_2364:
[----:B------:R-:W-:Y:S05]  /*31f20*/  BRA `(.L_x_2365) ;  /* 0xffffff2c00bc7947 */ /* 0x000fea000383ffff */
.L_x_2047:
[----:B------:R-:W-:Y:S01]  /*31f30*/  BSSY B1, `(.L_x_2366) ;  /* 0x0000008000017945 */ /* 0x000fe20003800000 */
[----:B------:R-:W-:Y:S02]  /*31f40*/  IMAD.MOV.U32 R13, RZ, RZ, R3 ;  /* 0x000000ffff0d7224 */ /* 0x000fe400078e0003 */
[----:B------:R-:W-:Y:S02]  /*31f50*/  IMAD.MOV.U32 R12, RZ, RZ, 0x3 ;  /* 0x00000003ff0c7424 */ /* 0x000fe400078e00ff */
[----:B------:R-:W-:Y:S02]  /*31f60*/  IMAD.MOV.U32 R11, RZ, RZ, 0x181f ;  /* 0x0000181fff0b7424 */ /* 0x000fe400078e00ff */
[----:B0-----:R-:W-:-:S07]  /*31f70*/  IMAD.MOV.U32 R15, RZ, RZ, -0x1 ;  /* 0xffffffffff0f7424 */ /* 0x001fce00078e00ff */
[----:B-1234-:R-:W-:Y:S05]  /*31f80*/  WARPSYNC.COLLECTIVE R15, `(.L_x_2367) ;  /* 0x000000000f087348 */ /* 0x01efea0003c00000 */
[----:B----4-:R0:W4:Y:S02]  /*31f90*/  SHFL.IDX P6, R14, R13, R12, R11 ;  /* 0x0000000c0d0e7389 */ /* 0x01012400000c000b */
[----:B01234-:R-:W-:Y:S01]  /*31fa0*/  ENDCOLLECTIVE ;  /* 0x000000000000791b */ /* 0x01ffe20003800000 */
.L_x_2367:
[----:B------:R-:W-:Y:S05]  /*31fb0*/  BSYNC B1 ;  /* 0x0000000000017941 */ /* 0x000fea0003800000 */
.L_x_2366:
        /* <DEDUP_REMOVED lines=8> */
.L_x_2368:
[----:B------:R-:W-:Y:S05]  /*32040*/  BRA `(.L_x_2369) ;  /* 0xffffff2c00bc7947 */ /* 0x000fea000383ffff */
.L_x_2073:
        /* <DEDUP_REMOVED lines=8> */
[----:B------:R-:W-:Y:S05]  /*320d0*/  WARPSYNC.COLLECTIVE R15, `(.L_x_2371) ;  /* 0x000000000f087348 */ /* 0x000fea0003c00000 */
[----:B------:R0:W1:Y:S02]  /*320e0*/  SHFL.IDX P6, R14, R13, R12, R11 ;  /* 0x0000000c0d0e7389 */ /* 0x00006400000c000b */
[----:B01----:R-:W-:Y:S01]  /*320f0*/  ENDCOLLECTIVE ;  /* 0x000000000000791b */ /* 0x003fe20003800000 */
.L_x_2371:
[----:B------:R-:W-:Y:S05]  /*32100*/  BSYNC B1 ;  /* 0x0000000000017941 */ /* 0x000fea0003800000 */
.L_x_2370:
[----:B------:R-:W-:Y:S05]  /*32110*/  BRA `(.L_x_2372) ;  /* 0xffffff4c00b87947 */ /* 0x000fea000383ffff */
.L_x_2075:
[----:B------:R-:W-:Y:S01]  /*32120*/  BSSY B1, `(.L_x_2373) ;  /* 0x0000006000017945 */ /* 0x000fe20003800000 */
[----:B------:R-:W-:-:S07]  /*32130*/  IMAD.MOV.U32 R15, RZ, RZ, -0x1 ;  /* 0xffffffffff0f7424 */ /* 0x000fce00078e00ff */
[----:B0-----:R-:W-:Y:S05]  /*32140*/  WARPSYNC.COLLECTIVE R15, `(.L_x_2374) ;  /* 0x000000000f0c7348 */ /* 0x001fea0003c00000 */
[----:B------:R-:W-:Y:S02]  /*32150*/  ELECT P6, UR62, PT ;  /* 0x00000000003e782f */ /* 0x000fe400038c0000 */
[----:B------:R-:W-:Y:S01]  /*32160*/  MOV R14, UR62 ;  /* 0x0000003e000e7c02 */ /* 0x000fe20008000f00 */
[----:B0-----:R-:W-:Y:S10]  /*32170*/  ENDCOLLECTIVE ;  /* 0x000000000000791b */ /* 0x001ff40003800000 */
.L_x_2374:
[----:B------:R-:W-:Y:S05]  /*32180*/  BSYNC B1 ;  /* 0x0000000000017941 */ /* 0x000fea0003800000 */
.L_x_2373:
[----:B------:R-:W-:Y:S05]  /*32190*/  BRA `(.L_x_2074) ;  /* 0xffffff4c00b07947 */ /* 0x000fea000383ffff */
.L_x_2077:
[----:B0-----:R0:W1:Y:S02]  /*321a0*/  SYNCS.PHASECHK.TRANS64.TRYWAIT P0, [R17+URZ+0x22820], R5 ;  /* 0x02282005110075a7 */ /* 0x001064000800017f */
[----:B-1----:R-:W-:Y:S05]  /*321b0*/  @!P0 NANOSLEEP.SYNCS 0x989680 ;  /* 0x009896800000895d */ /* 0x002fea0003900000 */
[----:B------:R-:W1:Y:S02]  /*321c0*/  @!P0 SYNCS.PHASECHK.TRANS64 P0, [R17+URZ+0x22820], R5 ;  /* 0x02282005110085a7 */ /* 0x000e64000800007f */
[----:B-1----:R-:W-:Y:S05]  /*321d0*/  @!P0 BRA `(.L_x_2077) ;  /* 0xfffffffc00f08947 */ /* 0x002fea000383ffff */
[----:B------:R-:W-:Y:S05]  /*321e0*/  BRA `(.L_x_2375) ;  /* 0xffffff4c00c07947 */ /* 0x000fea000383ffff */
.L_x_2081:
[----:B0-----:R0:W1:Y:S02]  /*321f0*/  SYNCS.PHASECHK.TRANS64.TRYWAIT P0, [R5+URZ+0x228a0], R7 ;  /* 0x0228a007050075a7 */ /* 0x001064000800017f */
[----:B-1----:R-:W-:Y:S05]  /*32200*/  @!P0 NANOSLEEP.SYNCS 0x989680 ;  /* 0x009896800000895d */ /* 0x002fea0003900000 */
[----:B------:R-:W1:Y:S02]  /*32210*/  @!P0 SYNCS.PHASECHK.TRANS64 P0, [R5+URZ+0x228a0], R7 ;  /* 0x0228a007050085a7 */ /* 0x000e64000800007f */
[----:B-1----:R-:W-:Y:S05]  /*32220*/  @!P0 BRA `(.L_x_2081) ;  /* 0xfffffffc00f08947 */ /* 0x002fea000383ffff */
[----:B------:R-:W-:Y:S05]  /*32230*/  BRA `(.L_x_2376) ;  /* 0xffffff4c00dc7947 */ /* 0x000fea000383ffff */
.L_x_2086:
[----:B-1----:R1:W2:Y:S02]  /*32240*/  SYNCS.PHASECHK.TRANS64.TRYWAIT P0, [R5+URZ+0x228c0], R7 ;  /* 0x0228c007050075a7 */ /* 0x0022a4000800017f */
[----:B--2---:R-:W-:Y:S05]  /*32250*/  @!P0 NANOSLEEP.SYNCS 0x989680 ;  /* 0x009896800000895d */ /* 0x004fea0003900000 */
[----:B------:R-:W2:Y:S02]  /*32260*/  @!P0 SYNCS.PHASECHK.TRANS64 P0, [R5+URZ+0x228c0], R7 ;  /* 0x0228c007050085a7 */ /* 0x000ea4000800007f */
[----:B--2---:R-:W-:Y:S05]  /*32270*/  @!P0 BRA `(.L_x_2086) ;  /* 0xfffffffc00f08947 */ /* 0x004fea000383ffff */
[----:B------:R-:W-:Y:S05]  /*32280*/  BRA `(.L_x_2377) ;  /* 0xffffff5000587947 */ /* 0x000fea000383ffff */
.L_x_2093:
[----:B0-----:R0:W1:Y:S02]  /*32290*/  SYNCS.PHASECHK.TRANS64.TRYWAIT P1, [R5+URZ+0x228a0], R7 ;  /* 0x0228a007050075a7 */ /* 0x001064000802017f */
[----:B-1----:R-:W-:Y:S05]  /*322a0*/  @!P1 NANOSLEEP.SYNCS 0x989680 ;  /* 0x009896800000995d */ /* 0x002fea0003900000 */
[----:B------:R-:W1:Y:S02]  /*322b0*/  @!P1 SYNCS.PHASECHK.TRANS64 P1, [R5+URZ+0x228a0], R7 ;  /* 0x0228a007050095a7 */ /* 0x000e64000802007f */
[----:B-1----:R-:W-:Y:S05]  /*322c0*/  @!P1 BRA `(.L_x_2093) ;  /* 0xfffffffc00f09947 */ /* 0x002fea000383ffff */
[----:B------:R-:W-:Y:S05]  /*322d0*/  BRA `(.L_x_2378) ;  /* 0xffffff5400207947 */ /* 0x000fea000383ffff */
.L_x_2098:
[----:B-1----:R1:W2:Y:S02]  /*322e0*/  SYNCS.PHASECHK.TRANS64.TRYWAIT P1, [R5+URZ+0x228c0], R7 ;  /* 0x0228c007050075a7 */ /* 0x0022a4000802017f */
[----:B--2---:R-:W-:Y:S05]  /*322f0*/  @!P1 NANOSLEEP.SYNCS 0x989680 ;  /* 0x009896800000995d */ /* 0x004fea0003900000 */
[----:B------:R-:W2:Y:S02]  /*32300*/  @!P1 SYNCS.PHASECHK.TRANS64 P1, [R5+URZ+0x228c0], R7 ;  /* 0x0228c007050095a7 */ /* 0x000ea4000802007f */
[----:B--2---:R-:W-:Y:S05]  /*32310*/  @!P1 BRA `(.L_x_2098) ;  /* 0xfffffffc00f09947 */ /* 0x004fea000383ffff */
[----:B------:R-:W-:Y:S05]  /*32320*/  BRA `(.L_x_2379) ;  /* 0xffffff5400987947 */ /* 0x000fea000383ffff */
.L_x_2123:
        /* <DEDUP_REMOVED lines=11> */
.L_x_2381:
[----:B------:R-:W-:Y:S05]  /*323e0*/  BSYNC B0 ;  /* 0x0000000000007941 */ /* 0x000fea0003800000 */
.L_x_2380:
[----:B------:R-:W-:Y:S05]  /*323f0*/  BRA `(.L_x_2382) ;  /* 0xffffff6800887947 */ /* 0x000fea000383ffff */
.L_x_2126:
[----:B0-----:R-:W2:Y:S02]  /*32400*/  LDL R0, [R1+0x28] ;  /* 0x0000280001007983 */ /* 0x001ea40000100800 */
[----:B--2---:R0:W1:Y:S02]  /*32410*/  SYNCS.PHASECHK.TRANS64.TRYWAIT P0, [R4+URZ+0x22880], R0 ;  /* 0x02288000040075a7 */ /* 0x004064000800017f */
[----:B-1----:R-:W-:Y:S05]  /*32420*/  @!P0 NANOSLEEP.SYNCS 0x989680 ;  /* 0x009896800000895d */ /* 0x002fea0003900000 */
[----:B------:R-:W1:Y:S02]  /*32430*/  @!P0 SYNCS.PHASECHK.TRANS64 P0, [R4+URZ+0x22880], R0 ;  /* 0x02288000040085a7 */ /* 0x000e64000800007f */
[----:B-1----:R-:W-:Y:S05]  /*32440*/  @!P0 BRA `(.L_x_2126) ;  /* 0xfffffffc00ec8947 */ /* 0x002fea000383ffff */
[----:B------:R-:W-:Y:S05]  /*32450*/  BRA `(.L_x_2383) ;  /* 0xffffff6800987947 */ /* 0x000fea000383ffff */
.L_x_2127:
        /* <DEDUP_REMOVED lines=8> */
.L_x_2385:
[----:B------:R-:W-:Y:S05]  /*324e0*/  BSYNC B0 ;  /* 0x0000000000007941 */ /* 0x000fea0003800000 */
.L_x_2384:
        /* <DEDUP_REMOVED lines=9> */
[----:B------:R-:W-:-:S13]  /*32580*/  ISETP.GE.AND P4, PT, R18, 0x61, PT ;  /* 0x000000611200780c */ /* 0x000fda0003f86270 */
[----:B------:R-:W-:Y:S05]  /*32590*/  WARPSYNC.COLLECTIVE R15, `(.L_x_2386) ;  /* 0x000000000f087348 */ /* 0x000fea0003c00000 */
[----:B------:R0:W1:Y:S02]  /*325a0*/  SHFL.IDX P6, R14, R13, R12, R11 ;  /* 0x0000000c0d0e7389 */ /* 0x00006400000c000b */
[----:B01----:R-:W-:Y:S01]  /*325b0*/  ENDCOLLECTIVE ;  /* 0x000000000000791b */ /* 0x003fe20003800000 */
.L_x_2386:
        /* <DEDUP_REMOVED lines=8> */
.L_x_2387:
[----:B------:R-:W-:Y:S01]  /*32640*/  IMAD.IADD R0, R17, 0x1, R19 ;  /* 0x0000000111007824 */ /* 0x000fe200078e0213 */
        /* <DEDUP_REMOVED lines=10> */
.L_x_2388:
        /* <DEDUP_REMOVED lines=8> */
.L_x_2389:
        /* <DEDUP_REMOVED lines=10> */
.L_x_2390:
        /* <DEDUP_REMOVED lines=8> */
.L_x_2391:
        /* <DEDUP_REMOVED lines=10> */
.L_x_2392:
        /* <DEDUP_REMOVED lines=8> */
.L_x_2393:
        /* <DEDUP_REMOVED lines=10> */
.L_x_2394:
        /* <DEDUP_REMOVED lines=8> */
.L_x_2395:
        /* <DEDUP_REMOVED lines=10> */
.L_x_2396:
        /* <DEDUP_REMOVED lines=8> */
.L_x_2397:
        /* <DEDUP_REMOVED lines=10> */
.L_x_2398:
        /* <DEDUP_REMOVED lines=8> */
.L_x_2399:
        /* <DEDUP_REMOVED lines=10> */
.L_x_2400:
[----:B------:R-:W-:Y:S02]  /*32db0*/  IMAD.MOV.U32 R13, RZ, RZ, R2 ;  /* 0x000000ffff0d7224 */ /* 0x000fe400078e0002 */
[----:B------:R-:W-:Y:S02]  /*32dc0*/  IMAD.MOV.U32 R12, RZ, RZ, RZ ;  /* 0x000000ffff0c7224 */ /* 0x000fe400078e00ff */
[----:B------:R-:W-:-:S07]  /*32dd0*/  IMAD.MOV.U32 R10, RZ, RZ, R14 ;  /* 0x000000ffff0a7224 */ /* 0x000fce00078e000e */
[----:B------:R-:W-:Y:S05]  /*32de0*/  WARPSYNC.COLLECTIVE R15, `(.L_x_2401) ;  /* 0x000000000f087348 */ /* 0x000fea0003c00000 */
[----:B------:R0:W1:Y:S02]  /*32df0*/  SHFL.IDX P6, R14, R13, R12, R11 ;  /* 0x0000000c0d0e7389 */ /* 0x00006400000c000b */
[----:B01----:R-:W-:Y:S01]  /*32e00*/  ENDCOLLECTIVE ;  /* 0x000000000000791b */ /* 0x003fe20003800000 */
.L_x_2401:
        /* <DEDUP_REMOVED lines=12> */
.L_x_2402:
[----:B------:R-:W-:Y:S02]  /*32ed0*/  IMAD.MOV.U32 R13, RZ, RZ, R2 ;  /* 0x000000ffff0d7224 */ /* 0x000fe400078e0002 */
[----:B------:R-:W-:Y:S02]  /*32ee0*/  IMAD.MOV.U32 R12, RZ, RZ, 0x1 ;  /* 0x00000001ff0c7424 */ /* 0x000fe400078e00ff */
[----:B------:R-:W-:-:S07]  /*32ef0*/  IMAD.MOV.U32 R10, RZ, RZ, R14 ;  /* 0x000000ffff0a7224 */ /* 0x000fce00078e000e */
[----:B------:R-:W-:Y:S05]  /*32f00*/  WARPSYNC.COLLECTIVE R15, `(.L_x_2403) ;  /* 0x000000000f087348 */ /* 0x000fea0003c00000 */
[----:B------:R0:W1:Y:S02]  /*32f10*/  SHFL.IDX P6, R14, R13, R12, R11 ;  /* 0x0000000c0d0e7389 */ /* 0x00006400000c000b */
[----:B01----:R-:W-:Y:S01]  /*32f20*/  ENDCOLLECTIVE ;  /* 0x000000000000791b */ /* 0x003fe20003800000 */
.L_x_2403:
        /* <DEDUP_REMOVED lines=13> */
.L_x_2404:
        /* <DEDUP_REMOVED lines=15> */
.L_x_2132:
[----:B0-----:R-:W2:Y:S02]  /*330f0*/  LDL R2, [R1+0x28] ;  /* 0x0000280001027983 */ /* 0x001ea40000100800 */
[----:B--2---:R0:W2:Y:S02]  /*33100*/  SYNCS.PHASECHK.TRANS64.TRYWAIT P0, [R4+URZ+0x22840], R2 ;  /* 0x02284002040075a7 */ /* 0x0040a4000800017f */
[----:B--2---:R-:W-:Y:S05]  /*33110*/  @!P0 NANOSLEEP.SYNCS 0x989680 ;  /* 0x009896800000895d */ /* 0x004fea0003900000 */
[----:B------:R-:W2:Y:S02]  /*33120*/  @!P0 SYNCS.PHASECHK.TRANS64 P0, [R4+URZ+0x22840], R2 ;  /* 0x02284002040085a7 */ /* 0x000ea4000800007f */
[----:B--2---:R-:W-:Y:S05]  /*33130*/  @!P0 BRA `(.L_x_2132) ;  /* 0xfffffffc00ec8947 */ /* 0x004fea000383ffff */
[----:B------:R-:W-:Y:S05]  /*33140*/  BRA `(.L_x_2406) ;  /* 0xffffff6400bc7947 */ /* 0x000fea000383ffff */
.L_x_2133:
        /* <DEDUP_REMOVED lines=8> */
.L_x_2408:
[----:B------:R-:W-:Y:S05]  /*331d0*/  BSYNC B0 ;  /* 0x0000000000007941 */ /* 0x000fea0003800000 */
.L_x_2407:
        /* <DEDUP_REMOVED lines=8> */
.L_x_2409:
        /* <DEDUP_REMOVED lines=16> */
.L_x_2410:
[----:B------:R-:W-:Y:S02]  /*33360*/  IMAD.MOV.U32 R13, RZ, RZ, R8 ;  /* 0x000000ffff0d7224 */ /* 0x000fe400078e0008 */
[----:B------:R-:W-:-:S07]  /*33370*/  IMAD.MOV.U32 R2, RZ, RZ, R14 ;  /* 0x000000ffff027224 */ /* 0x000fce00078e000e */
[----:B------:R-:W-:Y:S05]  /*33380*/  WARPSYNC.COLLECTIVE R15, `(.L_x_2411) ;  /* 0x000000000f087348 */ /* 0x000fea0003c00000 */
[----:B------:R0:W1:Y:S02]  /*33390*/  SHFL.IDX P6, R14, R13, R12, R11 ;  /* 0x0000000c0d0e7389 */ /* 0x00006400000c000b */
[----:B01----:R-:W-:Y:S01]  /*333a0*/  ENDCOLLECTIVE ;  /* 0x000000000000791b */ /* 0x003fe20003800000 */
.L_x_2411:
        /* <DEDUP_REMOVED lines=16> */
.L_x_2412:
[----:B------:R-:W-:Y:S02]  /*334b0*/  IMAD.MOV.U32 R13, RZ, RZ, R8 ;  /* 0x000000ffff0d7224 */ /* 0x000fe400078e0008 */
[----:B------:R-:W-:-:S07]  /*334c0*/  IMAD.MOV.U32 R2, RZ, RZ, R14 ;  /* 0x000000ffff027224 */ /* 0x000fce00078e000e */
[----:B------:R-:W-:Y:S05]  /*334d0*/  WARPSYNC.COLLECTIVE R15, `(.L_x_2413) ;  /* 0x000000000f087348 */ /* 0x000fea0003c00000 */
[----:B------:R0:W1:Y:S02]  /*334e0*/  SHFL.IDX P6, R14, R13, R12, R11 ;  /* 0x0000000c0d0e7389 */ /* 0x00006400000c000b */
[----:B01----:R-:W-:Y:S01]  /*334f0*/  ENDCOLLECTIVE ;  /* 0x000000000000791b */ /* 0x003fe20003800000 */
.L_x_2413:
        /* <DEDUP_REMOVED lines=16> */
.L_x_2414:
[----:B------:R-:W-:Y:S02]  /*33600*/  IMAD.MOV.U32 R13, RZ, RZ, R8 ;  /* 0x000000ffff0d7224 */ /* 0x000fe400078e0008 */
[----:B------:R-:W-:-:S07]  /*33610*/  IMAD.MOV.U32 R2, RZ, RZ, R14 ;  /* 0x000000ffff027224 */ /* 0x000fce00078e000e */
[----:B------:R-:W-:Y:S05]  /*33620*/  WARPSYNC.COLLECTIVE R15, `(.L_x_2415) ;  /* 0x000000000f087348 */ /* 0x000fea0003c00000 */
[----:B------:R0:W1:Y:S02]  /*33630*/  SHFL.IDX P6, R14, R13, R12, R11 ;  /* 0x0000000c0d0e7389 */ /* 0x00006400000c000b */
[----:B01----:R-:W-:Y:S01]  /*33640*/  ENDCOLLECTIVE ;  /* 0x000000000000791b */ /* 0x003fe20003800000 */
.L_x_2415:
[----:B------:R-:W-:Y:S02]  /*33650*/  IMAD.MOV.U32 R13, RZ, RZ, R7 ;  /* 0x000000ffff0d7224 */ /* 0x000fe400078e0007 */
[----:B------:R-:W-:Y:S02]  /*33660*/  IMAD.MOV.U32 R12, RZ, RZ, 0x4 ;  /* 0x00000004ff0c7424 */ /* 0x000fe400078e00ff */
[----:B------:R-:W-:-:S07]  /*33670*/  IMAD.MOV.U32 R3, RZ, RZ, R14 ;  /* 0x000000ffff037224 */ /* 0x000fce00078e000e */
[----:B------:R-:W-:Y:S05]  /*33680*/  WARPSYNC.COLLECTIVE R15, `(.L_x_2416) ;  /* 0x000000000f087348 */ /* 0x000fea0003c00000 */
[----:B------:R0:W1:Y:S02]  /*33690*/  SHFL.IDX P6, R14, R13, R12, R11 ;  /* 0x0000000c0d0e7389 */ /* 0x00006400000c000b */
[----:B01----:R-:W-:Y:S01]  /*336a0*/  ENDCOLLECTIVE ;  /* 0x000000000000791b */ /* 0x003fe20003800000 */
.L_x_2416:
        /* <DEDUP_REMOVED lines=15> */
.L_x_2417:
        /* <DEDUP_REMOVED lines=16> */
.L_x_2418:
[----:B------:R-:W-:Y:S02]  /*338a0*/  IMAD.MOV.U32 R13, RZ, RZ, R8 ;  /* 0x000000ffff0d7224 */ /* 0x000fe400078e0008 */
[----:B------:R-:W-:-:S07]  /*338b0*/  IMAD.MOV.U32 R2, RZ, RZ, R14 ;  /* 0x000000ffff027224 */ /* 0x000fce00078e000e */
[----:B------:R-:W-:Y:S05]  /*338c0*/  WARPSYNC.COLLECTIVE R15, `(.L_x_2419) ;  /* 0x000000000f087348 */ /* 0x000fea0003c00000 */
[----:B------:R0:W1:Y:S02]  /*338d0*/  SHFL.IDX P6, R14, R13, R12, R11 ;  /* 0x0000000c0d0e7389 */ /* 0x00006400000c000b */
[----:B01----:R-:W-:Y:S01]  /*338e0*/  ENDCOLLECTIVE ;  /* 0x000000000000791b */ /* 0x003fe20003800000 */
.L_x_2419:
[----:B------:R-:W-:Y:S02]  /*338f0*/  IMAD.MOV.U32 R13, RZ, RZ, R7 ;  /* 0x000000ffff0d7224 */ /* 0x000fe400078e0007 */
[----:B------:R-:W-:Y:S02]  /*33900*/  IMAD.MOV.U32 R12, RZ, RZ, 0x6 ;  /* 0x00000006ff0c7424 */ /* 0x000fe400078e00ff */
[----:B------:R-:W-:-:S07]  /*33910*/  IMAD.MOV.U32 R3, RZ, RZ, R14 ;  /* 0x000000ffff037224 */ /* 0x000fce00078e000e */
[----:B------:R-:W-:Y:S05]  /*33920*/  WARPSYNC.COLLECTIVE R15, `(.L_x_2420) ;  /* 0x000000000f087348 */ /* 0x000fea0003c00000 */
[----:B------:R0:W1:Y:S02]  /*33930*/  SHFL.IDX P6, R14, R13, R12, R11 ;  /* 0x0000000c0d0e7389 */ /* 0x00006400000c000b */
[----:B01----:R-:W-:Y:S01]  /*33940*/  ENDCOLLECTIVE ;  /* 0x000000000000791b */ /* 0x003fe20003800000 */
.L_x_2420:
        /* <DEDUP_REMOVED lines=14> */
.L_x_2421:
[----:B------:R-:W-:Y:S02]  /*33a30*/  IMAD.MOV.U32 R13, RZ, RZ, R7 ;  /* 0x000000ffff0d7224 */ /* 0x000fe400078e0007 */
[----:B------:R-:W-:Y:S02]  /*33a40*/  IMAD.MOV.U32 R12, RZ, RZ, 0x7 ;  /* 0x00000007ff0c7424 */ /* 0x000fe400078e00ff */
[----:B------:R-:W-:-:S07]  /*33a50*/  IMAD.MOV.U32 R3, RZ, RZ, R14 ;  /* 0x000000ffff037224 */ /* 0x000fce00078e000e */
[----:B------:R-:W-:Y:S05]  /*33a60*/  WARPSYNC.COLLECTIVE R15, `(.L_x_2422) ;  /* 0x000000000f087348 */ /* 0x000fea0003c00000 */
[----:B------:R0:W1:Y:S02]  /*33a70*/  SHFL.IDX P6, R14, R13, R12, R11 ;  /* 0x0000000c0d0e7389 */ /* 0x00006400000c000b */
[----:B01----:R-:W-:Y:S01]  /*33a80*/  ENDCOLLECTIVE ;  /* 0x000000000000791b */ /* 0x003fe20003800000 */
.L_x_2422:
[----:B------:R-:W-:-:S05]  /*33a90*/  @P4 IADD3 R3, P0, R32, R3, RZ ;  /* 0x0000000320034210 */ /* 0x000fca0007f1e0ff */
[----:B------:R-:W-:-:S05]  /*33aa0*/  @P4 IMAD.X R2, RZ, RZ, R2, P0 ;  /* 0x000000ffff024224 */ /* 0x000fca00000e0602 */
[----:B------:R-:W-:Y:S01]  /*33ab0*/  @P4 LOP3.LUT R3, R3, R2, RZ, 0x3c, !PT ;  /* 0x0000000203034212 */ /* 0x000fe200078e3cff */
[----:B------:R-:W-:-:S03]  /*33ac0*/  IMAD.MOV.U32 R13, RZ, RZ, R8 ;  /* 0x000000ffff0d7224 */ /* 0x000fc600078e0008 */
[----:B------:R-:W-:-:S04]  /*33ad0*/  @P4 LOP3.LUT R2, R3, R2, RZ, 0x3c, !PT ;  /* 0x0000000203024212 */ /* 0x000fc800078e3cff */
[----:B------:R-:W-:Y:S01]  /*33ae0*/  @P4 LOP3.LUT R3, R3, R2, RZ, 0x3c, !PT ;  /* 0x0000000203034212 */ /* 0x000fe200078e3cff */
[----:B------:R-:W-:-:S07]  /*33af0*/  IMAD.MOV.U32 R7, RZ, RZ, R14 ;  /* 0x000000ffff077224 */ /* 0x000fce00078e000e */
[----:B------:R-:W-:Y:S05]  /*33b00*/  WARPSYNC.COLLECTIVE R15, `(.L_x_2423) ;  /* 0x000000000f087348 */ /* 0x000fea0003c00000 */
[----:B------:R0:W1:Y:S02]  /*33b10*/  SHFL.IDX P6, R14, R13, R12, R11 ;  /* 0x0000000c0d0e7389 */ /* 0x00006400000c000b */
[----:B01----:R-:W-:Y:S01]  /*33b20*/  ENDCOLLECTIVE ;  /* 0x000000000000791b */ /* 0x003fe20003800000 */
.L_x_2423:
[----:B------:R-:W-:Y:S01]  /*33b30*/  @!PT LDS RZ, [RZ] ;  /* 0x00000000fffff984 */ /* 0x000fe20000000800 */
[----:B------:R-:W-:Y:S01]  /*33b40*/  @!PT LDS RZ, [RZ] ;  /* 0x00000000fffff984 */ /* 0x000fe20000000800 */
[----:B------:R-:W-:Y:S01]  /*33b50*/  @!PT LDS RZ, [RZ] ;  /* 0x00000000fffff984 */ /* 0x000fe20000000800 */
[----:B------:R0:W-:Y:S01]  /*33b60*/  @P4 LDGSTS.E.BYPASS.LTC128B.128 [R0+0x1b400], desc[UR60][R2.64], !P3 ;  /* 0x1b40000002004fae */ /* 0x0001e2000d901d7c */
[----:B------:R-:W-:Y:S02]  /*33b70*/  IMAD.MOV.U32 R13, RZ, RZ, R6 ;  /* 0x000000ffff0d7224 */ /* 0x000fe400078e0006 */
[----:B------:R-:W-:Y:S02]  /*33b80*/  IMAD.MOV.U32 R12, RZ, RZ, RZ ;  /* 0x000000ffff0c7224 */ /* 0x000fe400078e00ff */
[----:B0-----:R-:W-:-:S07]  /*33b90*/  IMAD.MOV.U32 R2, RZ, RZ, R14 ;  /* 0x000000ffff027224 */ /* 0x001fce00078e000e */
[----:B------:R-:W-:Y:S05]  /*33ba0*/  WARPSYNC.COLLECTIVE R15, `(.L_x_2424) ;  /* 0x000000000f087348 */ /* 0x000fea0003c00000 */
[----:B------:R0:W1:Y:S02]  /*33bb0*/  SHFL.IDX P6, R14, R13, R12, R11 ;  /* 0x0000000c0d0e7389 */ /* 0x00006400000c000b */
[----:B01----:R-:W-:Y:S01]  /*33bc0*/  ENDCOLLECTIVE ;  /* 0x000000000000791b */ /* 0x003fe20003800000 */
.L_x_2424:
        /* <DEDUP_REMOVED lines=11> */
.L_x_2425:
[----:B------:R-:W-:Y:S02]  /*33c80*/  IMAD.MOV.U32 R13, RZ, RZ, R6 ;  /* 0x000000ffff0d7224 */ /* 0x000fe400078e0006 */
[----:B------:R-:W-:Y:S02]  /*33c90*/  IMAD.MOV.U32 R12, RZ, RZ, 0x1 ;  /* 0x00000001ff0c7424 */ /* 0x000fe400078e00ff */
[----:B------:R-:W-:-:S07]  /*33ca0*/  IMAD.MOV.U32 R8, RZ, RZ, R14 ;  /* 0x000000ffff087224 */ /* 0x000fce00078e000e */
[----:B------:R-:W-:Y:S05]  /*33cb0*/  WARPSYNC.COLLECTIVE R15, `(.L_x_2426) ;  /* 0x000000000f087348 */ /* 0x000fea0003c00000 */
[----:B------:R0:W1:Y:S02]  /*33cc0*/  SHFL.IDX P6, R14, R13, R12, R11 ;  /* 0x0000000c0d0e7389 */ /* 0x00006400000c000b */
[----:B01----:R-:W-:Y:S01]  /*33cd0*/  ENDCOLLECTIVE ;  /* 0x000000000000791b */ /* 0x003fe20003800000 */
.L_x_2426:
        /* <DEDUP_REMOVED lines=11> */
.L_x_2427:
[----:B------:R-:W-:Y:S01]  /*33d90*/  IMAD.MOV.U32 R5, RZ, RZ, R14 ;  /* 0x000000ffff057224 */ /* 0x000fe200078e000e */
[----:B------:R-:W-:Y:S06]  /*33da0*/  BRA `(.L_x_2428) ;  /* 0xffffff6000787947 */ /* 0x000fec000383ffff */
.L_x_2138:
[----:B------:R-:W-:Y:S02]  /*33db0*/  IMAD.MOV.U32 R13, RZ, RZ, R4 ;  /* 0x000000ffff0d7224 */ /* 0x000fe400078e0004 */
[----:B------:R-:W-:Y:S02]  /*33dc0*/  IMAD.MOV.U32 R12, RZ, RZ, RZ ;  /* 0x000000ffff0c7224 */ /* 0x000fe400078e00ff */
[----:B------:R-:W-:Y:S02]  /*33dd0*/  IMAD.MOV.U32 R11, RZ, RZ, 0x181f ;  /* 0x0000181fff0b7424 */ /* 0x000fe400078e00ff */
[----:B------:R-:W-:Y:S02]  /*33de0*/  IMAD.MOV.U32 R15, RZ, RZ, -0x1 ;  /* 0xffffffffff0f7424 */ /* 0x000fe400078e00ff */
[----:B------:R-:W-:Y:S02]  /*33df0*/  IMAD R23, R23, R7, RZ ;  /* 0x0000000717177224 */ /* 0x000fe400078e02ff */
[----:B------:R-:W-:-:S07]  /*33e00*/  IMAD.IADD R25, R9, 0x1, R25 ;  /* 0x0000000109197824 */ /* 0x000fce00078e0219 */
[----:B-----5:R-:W-:Y:S05]  /*33e10*/  WARPSYNC.COLLECTIVE R15, `(.L_x_2429) ;  /* 0x000000000f087348 */ /* 0x020fea0003c00000 */
[----:B------:R0:W1:Y:S02]  /*33e20*/  SHFL.IDX P6, R14, R13, R12, R11 ;  /* 0x0000000c0d0e7389 */ /* 0x00006400000c000b */
[----:B01---5:R-:W-:Y:S01]  /*33e30*/  ENDCOLLECTIVE ;  /* 0x000000000000791b */ /* 0x023fe20003800000 */
.L_x_2429:
[C---:B------:R-:W-:Y:S01]  /*33e40*/  VIADD R6, R25.reuse, 0x10 ;  /* 0x0000001019067836 */ /* 0x040fe20000000000 */
[----:B------:R-:W-:Y:S01]  /*33e50*/  ISETP.GE.AND P2, PT, R25, R23, PT ;  /* 0x000000171900720c */ /* 0x000fe20003f46270 */
[----:B------:R-:W-:Y:S02]  /*33e60*/  IMAD.MOV.U32 R13, RZ, RZ, R0 ;  /* 0x000000ffff0d7224 */ /* 0x000fe400078e0000 */
[----:B------:R-:W-:-:S10]  /*33e70*/  IMAD.MOV.U32 R2, RZ, RZ, R14 ;  /* 0x000000ffff027224 */ /* 0x000fd400078e000e */
[----:B------:R-:W-:Y:S05]  /*33e80*/  WARPSYNC.COLLECTIVE R15, `(.L_x_2430) ;  /* 0x000000000f087348 */ /* 0x000fea0003c00000 */
[----:B------:R0:W1:Y:S02]  /*33e90*/  SHFL.IDX P6, R14, R13, R12, R11 ;  /* 0x0000000c0d0e7389 */ /* 0x00006400000c000b */
[----:B01----:R-:W-:Y:S01]  /*33ea0*/  ENDCOLLECTIVE ;  /* 0x000000000000791b */ /* 0x003fe20003800000 */
.L_x_2430:
[----:B------:R-:W-:Y:S02]  /*33eb0*/  IMAD.MOV.U32 R13, RZ, RZ, R4 ;  /* 0x000000ffff0d7224 */ /* 0x000fe400078e0004 */
[----:B------:R-:W-:Y:S02]  /*33ec0*/  IMAD.MOV.U32 R12, RZ, RZ, 0x1 ;  /* 0x00000001ff0c7424 */ /* 0x000fe400078e00ff */
[----:B------:R-:W-:-:S07]  /*33ed0*/  IMAD.MOV.U32 R3, RZ, RZ, R14 ;  /* 0x000000ffff037224 */ /* 0x000fce00078e000e */
[----:B------:R-:W-:Y:S05]  /*33ee0*/  WARPSYNC.COLLECTIVE R15, `(.L_x_2431) ;  /* 0x000000000f087348 */ /* 0x000fea0003c00000 */
[----:B------:R0:W1:Y:S02]  /*33ef0*/  SHFL.IDX P6, R14, R13, R12, R11 ;  /* 0x0000000c0d0e7389 */ /* 0x00006400000c000b */
[----:B01----:R-:W-:Y:S01]  /*33f00*/  ENDCOLLECTIVE ;  /* 0x000000000000791b */ /* 0x003fe20003800000 */
.L_x_2431:
[----:B------:R-:W-:-:S05]  /*33f10*/  @!P2 IADD3 R3, P1, R32, R3, RZ ;  /* 0x000000032003a210 */ /* 0x000fca0007f3e0ff */
        /* <DEDUP_REMOVED lines=9> */
[----:B0-----:R-:W-:-:S12]  /*33fb0*/  IMAD.MOV.U32 R2, RZ, RZ, R14 ;  /* 0x000000ffff027224 */ /* 0x001fd800078e000e */
[----:B------:R-:W-:Y:S05]  /*33fc0*/  WARPSYNC.COLLECTIVE R15, `(.L_x_2432) ;  /* 0x000000000f087348 */ /* 0x000fea0003c00000 */
[----:B------:R0:W1:Y:S02]  /*33fd0*/  SHFL.IDX P6, R14, R13, R12, R11 ;  /* 0x0000000c0d0e7389 */ /* 0x00006400000c000b */
[----:B01----:R-:W-:Y:S01]  /*33fe0*/  ENDCOLLECTIVE ;  /* 0x000000000000791b */ /* 0x003fe20003800000 */
.L_x_2432:
[----:B------:R-:W-:Y:S02]  /*33ff0*/  IMAD.MOV.U32 R13, RZ, RZ, R4 ;  /* 0x000000ffff0d7224 */ /* 0x000fe400078e0004 */
[----:B------:R-:W-:Y:S02]  /*34000*/  IMAD.MOV.U32 R12, RZ, RZ, 0x2 ;  /* 0x00000002ff0c7424 */ /* 0x000fe400078e00ff */
[----:B------:R-:W-:-:S07]  /*34010*/  IMAD.MOV.U32 R5, RZ, RZ, R14 ;  /* 0x000000ffff057224 */ /* 0x000fce00078e000e */
[----:B------:R-:W-:Y:S05]  /*34020*/  WARPSYNC.COLLECTIVE R15, `(.L_x_2433) ;  /* 0x000000000f087348 */ /* 0x000fea0003c00000 */
[----:B------:R0:W1:Y:S02]  /*34030*/  SHFL.IDX P6, R14, R13, R12, R11 ;  /* 0x0000000c0d0e7389 */ /* 0x00006400000c000b */
[----:B01----:R-:W-:Y:S01]  /*34040*/  ENDCOLLECTIVE ;  /* 0x000000000000791b */ /* 0x003fe20003800000 */
.L_x_2433:
[----:B------:R-:W-:-:S05]  /*34050*/  @!P2 IADD3 R5, P1, R32, R5, RZ ;  /* 0x000000052005a210 */ /* 0x000fca0007f3e0ff */
[----:B------:R-:W-:Y:S02]  /*34060*/  @!P2 IMAD.X R6, RZ, RZ, R2, P1 ;  /* 0x000000ffff06a224 */ /* 0x000fe400008e0602 */
[----:B------:R-:W-:Y:S02]  /*34070*/  @!P2 IMAD.MOV.U32 R2, RZ, RZ, R5 ;  /* 0x000000ffff02a224 */ /* 0x000fe400078e0005 */
[----:B------:R-:W-:Y:S02]  /*34080*/  @!P2 IMAD.MOV.U32 R3, RZ, RZ, R6 ;  /* 0x000000ffff03a224 */ /* 0x000fe400078e0006 */
[----:B------:R-:W-:Y:S02]  /*34090*/  IMAD.MOV.U32 R13, RZ, RZ, R0 ;  /* 0x000000ffff0d7224 */ /* 0x000fe400078e0000 */
[----:B------:R-:W-:Y:S01]  /*340a0*/  VIADD R6, R25, 0x20 ;  /* 0x0000002019067836 */ /* 0x000fe20000000000 */
[----:B------:R-:W-:Y:S01]  /*340b0*/  @!PT LDS RZ, [RZ] ;  /* 0x00000000fffff984 */ /* 0x000fe20000000800 */
[----:B------:R-:W-:Y:S01]  /*340c0*/  @!PT LDS RZ, [RZ] ;  /* 0x00000000fffff984 */ /* 0x000fe20000000800 */
[----:B------:R-:W-:Y:S01]  /*340d0*/  @!PT LDS RZ, [RZ] ;  /* 0x00000000fffff984 */ /* 0x000fe20000000800 */
[----:B------:R0:W-:Y:S04]  /*340e0*/  @!P2 LDGSTS.E.BYPASS.LTC128B.128 [R8+0x14c00], desc[UR60][R2.64], !P0 ;  /* 0x14c000000208afae */ /* 0x0001e8000c101d7c */
[----:B------:R-:W-:Y:S01]  /*340f0*/  ISETP.GE.AND P1, PT, R6, R23, PT ;  /* 0x000000170600720c */ /* 0x000fe20003f26270 */
[----:B0-----:R-:W-:-:S12]  /*34100*/  IMAD.MOV.U32 R2, RZ, RZ, R14 ;  /* 0x000000ffff027224 */ /* 0x001fd800078e000e */
[----:B------:R-:W-:Y:S05]  /*34110*/  WARPSYNC.COLLECTIVE R15, `(.L_x_2434) ;  /* 0x000000000f087348 */ /* 0x000fea0003c00000 */
[----:B------:R0:W1:Y:S02]  /*34120*/  SHFL.IDX P6, R14, R13, R12, R11 ;  /* 0x0000000c0d0e7389 */ /* 0x00006400000c000b */
[----:B01----:R-:W-:Y:S01]  /*34130*/  ENDCOLLECTIVE ;  /* 0x000000000000791b */ /* 0x003fe20003800000 */
.L_x_2434:
[----:B------:R-:W-:Y:S02]  /*34140*/  IMAD.MOV.U32 R13, RZ, RZ, R4 ;  /* 0x000000ffff0d7224 */ /* 0x000fe400078e0004 */
[----:B------:R-:W-:Y:S02]  /*34150*/  IMAD.MOV.U32 R12, RZ, RZ, 0x3 ;  /* 0x00000003ff0c7424 */ /* 0x000fe400078e00ff */
[----:B------:R-:W-:-:S07]  /*34160*/  IMAD.MOV.U32 R3, RZ, RZ, R14 ;  /* 0x000000ffff037224 */ /* 0x000fce00078e000e */
[----:B------:R-:W-:Y:S05]  /*34170*/  WARPSYNC.COLLECTIVE R15, `(.L_x_2435) ;  /* 0x000000000f087348 */ /* 0x000fea0003c00000 */
[----:B------:R0:W1:Y:S02]  /*34180*/  SHFL.IDX P6, R14, R13, R12, R11 ;  /* 0x0000000c0d0e7389 */ /* 0x00006400000c000b */
[----:B01----:R-:W-:Y:S01]  /*34190*/  ENDCOLLECTIVE ;  /* 0x000000000000791b */ /* 0x003fe20003800000 */
.L_x_2435:
[----:B------:R-:W-:-:S05]  /*341a0*/  @!P1 IADD3 R5, P2, R32, R3, RZ ;  /* 0x0000000320059210 */ /* 0x000fca0007f5e0ff */
[----:B------:R-:W-:Y:S02]  /*341b0*/  @!P1 IMAD.X R6, RZ, RZ, R2, P2 ;  /* 0x000000ffff069224 */ /* 0x000fe400010e0602 */
[----:B------:R-:W-:Y:S02]  /*341c0*/  @!P1 IMAD.MOV.U32 R2, RZ, RZ, R5 ;  /* 0x000000ffff029224 */ /* 0x000fe400078e0005 */
[----:B------:R-:W-:Y:S02]  /*341d0*/  @!P1 IMAD.MOV.U32 R3, RZ, RZ, R6 ;  /* 0x000000ffff039224 */ /* 0x000fe400078e0006 */
[----:B------:R-:W-:Y:S02]  /*341e0*/  IMAD.MOV.U32 R13, RZ, RZ, R0 ;  /* 0x000000ffff0d7224 */ /* 0x000fe400078e0000 */
[C---:B------:R-:W-:Y:S01]  /*341f0*/  VIADD R6, R25.reuse, 0x30 ;  /* 0x0000003019067836 */ /* 0x040fe20000000000 */
[----:B------:R-:W-:Y:S01]  /*34200*/  @!PT LDS RZ, [RZ] ;  /* 0x00000000fffff984 */ /* 0x000fe20000000800 */
[----:B------:R-:W-:Y:S01]  /*34210*/  @!PT LDS RZ, [RZ] ;  /* 0x00000000fffff984 */ /* 0x000fe20000000800 */
[----:B------:R-:W-:Y:S01]  /*34220*/  @!PT LDS RZ, [RZ] ;  /* 0x00000000fffff984 */ /* 0x000fe20000000800 */
[----:B------:R0:W-:Y:S04]  /*34230*/  @!P1 LDGSTS.E.BYPASS.LTC128B.128 [R8+0x15400], desc[UR60][R2.64], !P0 ;  /* 0x1540000002089fae */ /* 0x0001e8000c101d7c */
[----:B------:R-:W-:Y:S01]  /*34240*/  ISETP.GE.AND P1, PT, R6, R23, PT ;  /* 0x000000170600720c */ /* 0x000fe20003f26270 */
[----:B------:R-:W-:-:S02]  /*34250*/  VIADD R6, R25, 0x40 ;  /* 0x0000004019067836 */ /* 0x000fc40000000000 */
[----:B0-----:R-:W-:-:S10]  /*34260*/  IMAD.MOV.U32 R2, RZ, RZ, R14 ;  /* 0x000000ffff027224 */ /* 0x001fd400078e000e */
[----:B------:R-:W-:Y:S05]  /*34270*/  WARPSYNC.COLLECTIVE R15, `(.L_x_2436) ;  /* 0x000000000f087348 */ /* 0x000fea0003c00000 */
[----:B------:R0:W1:Y:S02]  /*34280*/  SHFL.IDX P6, R14, R13, R12, R11 ;  /* 0x0000000c0d0e7389 */ /* 0x00006400000c000b */
[----:B01----:R-:W-:Y:S01]  /*34290*/  ENDCOLLECTIVE ;  /* 0x000000000000791b */ /* 0x003fe20003800000 */
.L_x_2436:
[----:B------:R-:W-:Y:S02]  /*342a0*/  IMAD.MOV.U32 R13, RZ, RZ, R4 ;  /* 0x000000ffff0d7224 */ /* 0x000fe400078e0004 */
[----:B------:R-:W-:Y:S02]  /*342b0*/  IMAD.MOV.U32 R12, RZ, RZ, 0x4 ;  /* 0x00000004ff0c7424 */ /* 0x000fe400078e00ff */
[----:B------:R-:W-:-:S07]  /*342c0*/  IMAD.MOV.U32 R3, RZ, RZ, R14 ;  /* 0x000000ffff037224 */ /* 0x000fce00078e000e */
[----:B------:R-:W-:Y:S05]  /*342d0*/  WARPSYNC.COLLECTIVE R15, `(.L_x_2437) ;  /* 0x000000000f087348 */ /* 0x000fea0003c00000 */
[----:B------:R0:W1:Y:S02]  /*342e0*/  SHFL.IDX P6, R14, R13, R12, R11 ;  /* 0x0000000c0d0e7389 */ /* 0x00006400000c000b */
[----:B01----:R-:W-:Y:S01]  /*342f0*/  ENDCOLLECTIVE ;  /* 0x000000000000791b */ /* 0x003fe20003800000 */
.L_x_2437:
[----:B------:R-:W-:-:S05]  /*34300*/  @!P1 IADD3 R5, P2, R32, R3, RZ ;  /* 0x0000000320059210 */ /* 0x000fca0007f5e0ff */
[----:B------:R-:W-:Y:S02]  /*34310*/  @!P1 IMAD.X R3, RZ, RZ, R2, P2 ;  /* 0x000000ffff039224 */ /* 0x000fe400010e0602 */
[----:B------:R-:W-:Y:S02]  /*34320*/  @!P1 IMAD.MOV.U32 R2, RZ, RZ, R5 ;  /* 0x000000ffff029224 */ /* 0x000fe400078e0005 */
[----:B------:R-:W-:-:S03]  /*34330*/  IMAD.MOV.U32 R13, RZ, RZ, R0 ;  /* 0x000000ffff0d7224 */ /* 0x000fc600078e0000 */
[----:B------:R-:W-:Y:S01]  /*34340*/  @!PT LDS RZ, [RZ] ;  /* 0x00000000fffff984 */ /* 0x000fe20000000800 */
[----:B------:R-:W-:Y:S01]  /*34350*/  @!PT LDS RZ, [RZ] ;  /* 0x00000000fffff984 */ /* 0x000fe20000000800 */
[----:B------:R-:W-:Y:S01]  /*34360*/  @!PT LDS RZ, [RZ] ;  /* 0x00000000fffff984 */ /* 0x000fe20000000800 */
[----:B------:R0:W-:Y:S01]  /*34370*/  @!P1 LDGSTS.E.BYPASS.LTC128B.128 [R8+0x15c00], desc[UR60][R2.64], !P0 ;  /* 0x15c0000002089fae */ /* 0x0001e2000c101d7c */
[----:B------:R-:W-:Y:S01]  /*34380*/  ISETP.GE.AND P1, PT, R6, R23, PT ;  /* 0x000000170600720c */ /* 0x000fe20003f26270 */
[----:B------:R-:W-:Y:S02]  /*34390*/  VIADD R6, R25, 0x50 ;  /* 0x0000005019067836 */ /* 0x000fe40000000000 */
[----:B0-----:R-:W-:-:S10]  /*343a0*/  IMAD.MOV.U32 R2, RZ, RZ, R14 ;  /* 0x000000ffff027224 */ /* 0x001fd400078e000e */
[----:B------:R-:W-:Y:S05]  /*343b0*/  WARPSYNC.COLLECTIVE R15, `(.L_x_2438) ;  /* 0x000000000f087348 */ /* 0x000fea0003c00000 */
[----:B------:R0:W1:Y:S02]  /*343c0*/  SHFL.IDX P6, R14, R13, R12, R11 ;  /* 0x0000000c0d0e7389 */ /* 0x00006400000c000b */
[----:B01----:R-:W-:Y:S01]  /*343d0*/  ENDCOLLECTIVE ;  /* 0x000000000000791b */ /* 0x003fe20003800000 */
.L_x_2438:
[----:B------:R-:W-:Y:S02]  /*343e0*/  IMAD.MOV.U32 R13, RZ, RZ, R4 ;  /* 0x000000ffff0d7224 */ /* 0x000fe400078e0004 */
[----:B------:R-:W-:Y:S02]  /*343f0*/  IMAD.MOV.U32 R12, RZ, RZ, 0x5 ;  /* 0x00000005ff0c7424 */ /* 0x000fe400078e00ff */
[----:B------:R-:W-:-:S07]  /*34400*/  IMAD.MOV.U32 R3, RZ, RZ, R14 ;  /* 0x000000ffff037224 */ /* 0x000fce00078e000e */
[----:B------:R-:W-:Y:S05]  /*34410*/  WARPSYNC.COLLECTIVE R15, `(.L_x_2439) ;  /* 0x000000000f087348 */ /* 0x000fea0003c00000 */
[----:B------:R0:W1:Y:S02]  /*34420*/  SHFL.IDX P6, R14, R13, R12, R11 ;  /* 0x0000000c0d0e7389 */ /* 0x00006400000c000b */
[----:B01----:R-:W-:Y:S01]  /*34430*/  ENDCOLLECTIVE ;  /* 0x000000000000791b */ /* 0x003fe20003800000 */
.L_x_2439:
        /* <DEDUP_REMOVED lines=14> */
.L_x_2440:
[----:B------:R-:W-:Y:S02]  /*34520*/  IMAD.MOV.U32 R13, RZ, RZ, R4 ;  /* 0x000000ffff0d7224 */ /* 0x000fe400078e0004 */
[----:B------:R-:W-:Y:S02]  /*34530*/  IMAD.MOV.U32 R12, RZ, RZ, 0x6 ;  /* 0x00000006ff0c7424 */ /* 0x000fe400078e00ff */
[----:B------:R-:W-:-:S07]  /*34540*/  IMAD.MOV.U32 R3, RZ, RZ, R14 ;  /* 0x000000ffff037224 */ /* 0x000fce00078e000e */
[----:B------:R-:W-:Y:S05]  /*34550*/  WARPSYNC.COLLECTIVE R15, `(.L_x_2441) ;  /* 0x000000000f087348 */ /* 0x000fea0003c00000 */
[----:B------:R0:W1:Y:S02]  /*34560*/  SHFL.IDX P6, R14, R13, R12, R11 ;  /* 0x0000000c0d0e7389 */ /* 0x00006400000c000b */
[----:B01----:R-:W-:Y:S01]  /*34570*/  ENDCOLLECTIVE ;  /* 0x000000000000791b */ /* 0x003fe20003800000 */
.L_x_2441:
[----:B------:R-:W-:-:S05]  /*34580*/  @!P1 IADD3 R5, P2, R32, R3, RZ ;  /* 0x0000000320059210 */ /* 0x000fca0007f5e0ff */
[----:B------:R-:W-:Y:S01]  /*34590*/  @!P1 IMAD.X R3, RZ, RZ, R2, P2 ;  /* 0x000000ffff039224 */ /* 0x000fe200010e0602 */
[----:B------:R-:W-:Y:S01]  /*345a0*/  ISETP.GE.AND P2, PT, R6, R23, PT ;  /* 0x000000170600720c */ /* 0x000fe20003f46270 */
[----:B------:R-:W-:Y:S02]  /*345b0*/  @!P1 IMAD.MOV.U32 R2, RZ, RZ, R5 ;  /* 0x000000ffff029224 */ /* 0x000fe400078e0005 */
[----:B------:R-:W-:-:S03]  /*345c0*/  IMAD.MOV.U32 R13, RZ, RZ, R0 ;  /* 0x000000ffff0d7224 */ /* 0x000fc600078e0000 */
[----:B------:R-:W-:Y:S01]  /*345d0*/  @!PT LDS RZ, [RZ] ;  /* 0x00000000fffff984 */ /* 0x000fe20000000800 */
[----:B------:R-:W-:Y:S01]  /*345e0*/  @!PT LDS RZ, [RZ] ;  /* 0x00000000fffff984 */ /* 0x000fe20000000800 */
[----:B------:R-:W-:Y:S01]  /*345f0*/  @!PT LDS RZ, [RZ] ;  /* 0x00000000fffff984 */ /* 0x000fe20000000800 */
[----:B------:R0:W-:Y:S02]  /*34600*/  @!P1 LDGSTS.E.BYPASS.LTC128B.128 [R8+0x16c00], desc[UR60][R2.64], !P0 ;  /* 0x16c0000002089fae */ /* 0x0001e4000c101d7c */
[----:B0-----:R-:W-:-:S07]  /*34610*/  IMAD.MOV.U32 R2, RZ, RZ, R14 ;  /* 0x000000ffff027224 */ /* 0x001fce00078e000e */
[----:B------:R-:W-:Y:S05]  /*34620*/  WARPSYNC.COLLECTIVE R15, `(.L_x_2442) ;  /* 0x000000000f087348 */ /* 0x000fea0003c00000 */
[----:B------:R0:W1:Y:S02]  /*34630*/  SHFL.IDX P6, R14, R13, R12, R11 ;  /* 0x0000000c0d0e7389 */ /* 0x00006400000c000b */
[----:B01----:R-:W-:Y:S01]  /*34640*/  ENDCOLLECTIVE ;  /* 0x000000000000791b */ /* 0x003fe20003800000 */
.L_x_2442:
[----:B------:R-:W-:Y:S02]  /*34650*/  IMAD.MOV.U32 R13, RZ, RZ, R4 ;  /* 0x000000ffff0d7224 */ /* 0x000fe400078e0004 */
[----:B------:R-:W-:Y:S02]  /*34660*/  IMAD.MOV.U32 R12, RZ, RZ, 0x7 ;  /* 0x00000007ff0c7424 */ /* 0x000fe400078e00ff */
[----:B------:R-:W-:-:S07]  /*34670*/  IMAD.MOV.U32 R3, RZ, RZ, R14 ;  /* 0x000000ffff037224 */ /* 0x000fce00078e000e */
[----:B------:R-:W-:Y:S05]  /*34680*/  WARPSYNC.COLLECTIVE R15, `(.L_x_2443) ;  /* 0x000000000f087348 */ /* 0x000fea0003c00000 */
[----:B------:R0:W1:Y:S02]  /*34690*/  SHFL.IDX P6, R14, R13, R12, R11 ;  /* 0x0000000c0d0e7389 */ /* 0x00006400000c000b */
[----:B01----:R-:W-:Y:S01]  /*346a0*/  ENDCOLLECTIVE ;  /* 0x000000000000791b */ /* 0x003fe20003800000 */
.L_x_2443:
        /* <DEDUP_REMOVED lines=8> */
[----:B------:R-:W-:-:S07]  /*34730*/  IMAD.MOV.U32 R4, RZ, RZ, R14 ;  /* 0x000000ffff047224 */ /* 0x000fce00078e000e */
[----:B0-----:R-:W-:Y:S05]  /*34740*/  WARPSYNC.COLLECTIVE R15, `(.L_x_2444) ;  /* 0x000000000f087348 */ /* 0x001fea0003c00000 */
[----:B------:R1:W2:Y:S02]  /*34750*/  SHFL.IDX P6, R14, R13, R12, R11 ;  /* 0x0000000c0d0e7389 */ /* 0x0002a400000c000b */
[----:B012---:R-:W-:Y:S01]  /*34760*/  ENDCOLLECTIVE ;  /* 0x000000000000791b */ /* 0x007fe20003800000 */
.L_x_2444:
[----:B------:R-:W-:Y:S05]  /*34770*/  BRA `(.L_x_2445) ;  /* 0xffffff6000947947 */ /* 0x000fea000383ffff */
.L_x_2141:
[----:B0-----:R0:W1:Y:S02]  /*34780*/  SYNCS.PHASECHK.TRANS64.TRYWAIT P0, [R17+URZ+0x22820], R0 ;  /* 0x02282000110075a7 */ /* 0x001064000800017f */
[----:B-1----:R-:W-:Y:S05]  /*34790*/  @!P0 NANOSLEEP.SYNCS 0x989680 ;  /* 0x009896800000895d */ /* 0x002fea0003900000 */
[----:B------:R-:W1:Y:S02]  /*347a0*/  @!P0 SYNCS.PHASECHK.TRANS64 P0, [R17+URZ+0x22820], R0 ;  /* 0x02282000110085a7 */ /* 0x000e64000800007f */
[----:B-1----:R-:W-:Y:S05]  /*347b0*/  @!P0 BRA `(.L_x_2141) ;  /* 0xfffffffc00f08947 */ /* 0x002fea000383ffff */
[----:B------:R-:W-:Y:S05]  /*347c0*/  BRA `(.L_x_2446) ;  /* 0xffffff6000fc7947 */ /* 0x000fea000383ffff */
.L_x_2145:
[----:B0-----:R0:W1:Y:S02]  /*347d0*/  SYNCS.PHASECHK.TRANS64.TRYWAIT P0, [R0+URZ+0x22880], R30 ;  /* 0x0228801e000075a7 */ /* 0x001064000800017f */
[----:B-1----:R-:W-:Y:S05]  /*347e0*/  @!P0 NANOSLEEP.SYNCS 0x989680 ;  /* 0x009896800000895d */ /* 0x002fea0003900000 */
[----:B------:R-:W1:Y:S02]  /*347f0*/  @!P0 SYNCS.PHASECHK.TRANS64 P0, [R0+URZ+0x22880], R30 ;  /* 0x0228801e000085a7 */ /* 0x000e64000800007f */
[----:B-1----:R-:W-:Y:S05]  /*34800*/  @!P0 BRA `(.L_x_2145) ;  /* 0xfffffffc00f08947 */ /* 0x002fea000383ffff */
[----:B------:R-:W-:Y:S05]  /*34810*/  BRA `(.L_x_2447) ;  /* 0xffffff6800107947 */ /* 0x000fea000383ffff */
.L_x_2146:
        /* <DEDUP_REMOVED lines=8> */
.L_x_2449:
[----:B------:R-:W-:Y:S05]  /*348a0*/  BSYNC B0 ;  /* 0x0000000000007941 */ /* 0x000fea0003800000 */
.L_x_2448:
        /* <DEDUP_REMOVED lines=9> */
.L_x_2450:
[----:B------:R-:W-:Y:S02]  /*34940*/  IMAD.MOV.U32 R13, RZ, RZ, R5 ;  /* 0x000000ffff0d7224 */ /* 0x000fe400078e0005 */
[----:B------:R-:W-:Y:S02]  /*34950*/  IMAD.MOV.U32 R12, RZ, RZ, 0x1 ;  /* 0x00000001ff0c7424 */ /* 0x000fe400078e00ff */
[----:B------:R-:W-:-:S07]  /*34960*/  IMAD.MOV.U32 R2, RZ, RZ, R14 ;  /* 0x000000ffff027224 */ /* 0x000fce00078e000e */
[----:B------:R-:W-:Y:S05]  /*34970*/  WARPSYNC.COLLECTIVE R15, `(.L_x_2451) ;  /* 0x000000000f087348 */ /* 0x000fea0003c00000 */
[----:B------:R0:W1:Y:S02]  /*34980*/  SHFL.IDX P6, R14, R13, R12, R11 ;  /* 0x0000000c0d0e7389 */ /* 0x00006400000c000b */
[----:B01----:R-:W-:Y:S01]  /*34990*/  ENDCOLLECTIVE ;  /* 0x000000000000791b */ /* 0x003fe20003800000 */
.L_x_2451:
        /* <DEDUP_REMOVED lines=11> */
.L_x_2452:
        /* <DEDUP_REMOVED lines=9> */
.L_x_2453:
        /* <DEDUP_REMOVED lines=9> */
.L_x_2454:
[----:B------:R-:W-:Y:S02]  /*34b70*/  IMAD.MOV.U32 R13, RZ, RZ, R5 ;  /* 0x000000ffff0d7224 */ /* 0x000fe400078e0005 */
[----:B------:R-:W-:Y:S02]  /*34b80*/  IMAD.MOV.U32 R12, RZ, RZ, 0x3 ;  /* 0x00000003ff0c7424 */ /* 0x000fe400078e00ff */
[----:B------:R-:W-:-:S07]  /*34b90*/  IMAD.MOV.U32 R2, RZ, RZ, R14 ;  /* 0x000000ffff027224 */ /* 0x000fce00078e000e */
[----:B------:R-:W-:Y:S05]  /*34ba0*/  WARPSYNC.COLLECTIVE R15, `(.L_x_2455) ;  /* 0x000000000f087348 */ /* 0x000fea0003c00000 */
[----:B------:R0:W1:Y:S02]  /*34bb0*/  SHFL.IDX P6, R14, R13, R12, R11 ;  /* 0x0000000c0d0e7389 */ /* 0x00006400000c000b */
[----:B01----:R-:W-:Y:S01]  /*34bc0*/  ENDCOLLECTIVE ;  /* 0x000000000000791b */ /* 0x003fe20003800000 */
.L_x_2455:
        /* <DEDUP_REMOVED lines=11> */
.L_x_2456:
[----:B------:R-:W-:Y:S02]  /*34c80*/  IMAD.MOV.U32 R13, RZ, RZ, R5 ;  /* 0x000000ffff0d7224 */ /* 0x000fe400078e0005 */
[----:B------:R-:W-:Y:S02]  /*34c90*/  IMAD.MOV.U32 R12, RZ, RZ, 0x4 ;  /* 0x00000004ff0c7424 */ /* 0x000fe400078e00ff */
[----:B------:R-:W-:-:S07]  /*34ca0*/  IMAD.MOV.U32 R2, RZ, RZ, R14 ;  /* 0x000000ffff027224 */ /* 0x000fce00078e000e */
[----:B------:R-:W-:Y:S05]  /*34cb0*/  WARPSYNC.COLLECTIVE R15, `(.L_x_2457) ;  /* 0x000000000f087348 */ /* 0x000fea0003c00000 */
[----:B------:R0:W1:Y:S02]  /*34cc0*/  SHFL.IDX P6, R14, R13, R12, R11 ;  /* 0x0000000c0d0e7389 */ /* 0x00006400000c000b */
[----:B01----:R-:W-:Y:S01]  /*34cd0*/  ENDCOLLECTIVE ;  /* 0x000000000000791b */ /* 0x003fe20003800000 */
.L_x_2457:
        /* <DEDUP_REMOVED lines=11> */
.L_x_2458:
[----:B------:R-:W-:Y:S02]  /*34d90*/  IMAD.MOV.U32 R13, RZ, RZ, R5 ;  /* 0x000000ffff0d7224 */ /* 0x000fe400078e0005 */
[----:B------:R-:W-:Y:S02]  /*34da0*/  IMAD.MOV.U32 R12, RZ, RZ, 0x5 ;  /* 0x00000005ff0c7424 */ /* 0x000fe400078e00ff */
[----:B------:R-:W-:-:S07]  /*34db0*/  IMAD.MOV.U32 R2, RZ, RZ, R14 ;  /* 0x000000ffff027224 */ /* 0x000fce00078e000e */
[----:B------:R-:W-:Y:S05]  /*34dc0*/  WARPSYNC.COLLECTIVE R15, `(.L_x_2459) ;  /* 0x000000000f087348 */ /* 0x000fea0003c00000 */
[----:B------:R0:W1:Y:S02]  /*34dd0*/  SHFL.IDX P6, R14, R13, R12, R11 ;  /* 0x0000000c0d0e7389 */ /* 0x00006400000c000b */
[----:B01----:R-:W-:Y:S01]  /*34de0*/  ENDCOLLECTIVE ;  /* 0x000000000000791b */ /* 0x003fe20003800000 */
.L_x_2459:
        /* <DEDUP_REMOVED lines=11> */
.L_x_2460:
[----:B------:R-:W-:Y:S02]  /*34ea0*/  IMAD.MOV.U32 R13, RZ, RZ, R5 ;  /* 0x000000ffff0d7224 */ /* 0x000fe400078e0005 */
[----:B------:R-:W-:Y:S02]  /*34eb0*/  IMAD.MOV.U32 R12, RZ, RZ, 0x6 ;  /* 0x00000006ff0c7424 */ /* 0x000fe400078e00ff */
[----:B------:R-:W-:-:S07]  /*34ec0*/  IMAD.MOV.U32 R2, RZ, RZ, R14 ;  /* 0x000000ffff027224 */ /* 0x000fce00078e000e */
[----:B------:R-:W-:Y:S05]  /*34ed0*/  WARPSYNC.COLLECTIVE R15, `(.L_x_2461) ;  /* 0x000000000f087348 */ /* 0x000fea0003c00000 */
[----:B------:R0:W1:Y:S02]  /*34ee0*/  SHFL.IDX P6, R14, R13, R12, R11 ;  /* 0x0000000c0d0e7389 */ /* 0x00006400000c000b */
[----:B01----:R-:W-:Y:S01]  /*34ef0*/  ENDCOLLECTIVE ;  /* 0x000000000000791b */ /* 0x003fe20003800000 */
.L_x_2461:
        /* <DEDUP_REMOVED lines=11> */
.L_x_2462:
[----:B------:R-:W-:Y:S02]  /*34fb0*/  IMAD.MOV.U32 R13, RZ, RZ, R5 ;  /* 0x000000ffff0d7224 */ /* 0x000fe400078e0005 */
[----:B------:R-:W-:Y:S02]  /*34fc0*/  IMAD.MOV.U32 R12, RZ, RZ, 0x7 ;  /* 0x00000007ff0c7424 */ /* 0x000fe400078e00ff */
[----:B------:R-:W-:-:S07]  /*34fd0*/  IMAD.MOV.U32 R2, RZ, RZ, R14 ;  /* 0x000000ffff027224 */ /* 0x000fce00078e000e */
[----:B------:R-:W-:Y:S05]  /*34fe0*/  WARPSYNC.COLLECTIVE R15, `(.L_x_2463) ;  /* 0x000000000f087348 */ /* 0x000fea0003c00000 */
[----:B------:R0:W1:Y:S02]  /*34ff0*/  SHFL.IDX P6, R14, R13, R12, R11 ;  /* 0x0000000c0d0e7389 */ /* 0x00006400000c000b */
[----:B01----:R-:W-:Y:S01]  /*35000*/  ENDCOLLECTIVE ;  /* 0x000000000000791b */ /* 0x003fe20003800000 */
.L_x_2463:
        /* <DEDUP_REMOVED lines=11> */
.L_x_2464:
        /* <DEDUP_REMOVED lines=9> */
.L_x_2465:
        /* <DEDUP_REMOVED lines=9> */
.L_x_2466:
[----:B------:R-:W-:Y:S02]  /*351e0*/  IMAD.MOV.U32 R13, RZ, RZ, R19 ;  /* 0x000000ffff0d7224 */ /* 0x000fe400078e0013 */
[----:B------:R-:W-:Y:S02]  /*351f0*/  IMAD.MOV.U32 R12, RZ, RZ, 0x1 ;  /* 0x00000001ff0c7424 */ /* 0x000fe400078e00ff */
[----:B------:R-:W-:-:S07]  /*35200*/  IMAD.MOV.U32 R5, RZ, RZ, R14 ;  /* 0x000000ffff057224 */ /* 0x000fce00078e000e */
[----:B------:R-:W-:Y:S05]  /*35210*/  WARPSYNC.COLLECTIVE R15, `(.L_x_2467) ;  /* 0x000000000f087348 */ /* 0x000fea0003c00000 */
[----:B------:R0:W1:Y:S02]  /*35220*/  SHFL.IDX P6, R14, R13, R12, R11 ;  /* 0x0000000c0d0e7389 */ /* 0x00006400000c000b */
[----:B01----:R-:W-:Y:S01]  /*35230*/  ENDCOLLECTIVE ;  /* 0x000000000000791b */ /* 0x003fe20003800000 */
.L_x_2467:
        /* <DEDUP_REMOVED lines=11> */
.L_x_2468:
[----:B------:R-:W-:Y:S01]  /*352f0*/  IMAD.MOV.U32 R2, RZ, RZ, R14 ;  /* 0x000000ffff027224 */ /* 0x000fe200078e000e */
[----:B------:R-:W-:Y:S06]  /*35300*/  BRA `(.L_x_2469) ;  /* 0xffffff6000a87947 */ /* 0x000fec000383ffff */
.L_x_2151:
[----:B----4-:R4:W0:Y:S02]  /*35310*/  SYNCS.PHASECHK.TRANS64.TRYWAIT P0, [R0+URZ+0x22840], R30 ;  /* 0x0228401e000075a7 */ /* 0x010824000800017f */
[----:B0-----:R-:W-:Y:S05]  /*35320*/  @!P0 NANOSLEEP.SYNCS 0x989680 ;  /* 0x009896800000895d */ /* 0x001fea0003900000 */
[----:B------:R-:W0:Y:S02]  /*35330*/  @!P0 SYNCS.PHASECHK.TRANS64 P0, [R0+URZ+0x22840], R30 ;  /* 0x0228401e000085a7 */ /* 0x000e24000800007f */
[----:B0-----:R-:W-:Y:S05]  /*35340*/  @!P0 BRA `(.L_x_2151) ;  /* 0xfffffffc00f08947 */ /* 0x001fea000383ffff */
[----:B------:R-:W-:Y:S05]  /*35350*/  BRA `(.L_x_2470) ;  /* 0xffffff6000f47947 */ /* 0x000fea000383ffff */
.L_x_2152:
[----:B------:R-:W-:Y:S01]  /*35360*/  BSSY B0, `(.L_x_2471) ;  /* 0x0000008000007945 */ /* 0x000fe20003800000 */
[----:B------:R-:W-:Y:S02]  /*35370*/  IMAD.MOV.U32 R13, RZ, RZ, R5 ;  /* 0x000000ffff0d7224 */ /* 0x000fe400078e0005 */
[----:B------:R-:W-:Y:S02]  /*35380*/  IMAD.MOV.U32 R12, RZ, RZ, RZ ;  /* 0x000000ffff0c7224 */ /* 0x000fe400078e00ff */
[----:B------:R-:W-:Y:S02]  /*35390*/  IMAD.MOV.U32 R11, RZ, RZ, 0x181f ;  /* 0x0000181fff0b7424 */ /* 0x000fe400078e00ff */
[----:B------:R-:W-:-:S07]  /*353a0*/  IMAD.MOV.U32 R15, RZ, RZ, -0x1 ;  /* 0xffffffffff0f7424 */ /* 0x000fce00078e00ff */
[----:B01-34-:R-:W-:Y:S05]  /*353b0*/  WARPSYNC.COLLECTIVE R15, `(.L_x_2472) ;  /* 0x000000000f087348 */ /* 0x01bfea0003c00000 */
[----:B------:R2:W0:Y:S02]  /*353c0*/  SHFL.IDX P6, R14, R13, R12, R11 ;  /* 0x0000000c0d0e7389 */ /* 0x00042400000c000b */
[----:B01234-:R-:W-:Y:S01]  /*353d0*/  ENDCOLLECTIVE ;  /* 0x000000000000791b */ /* 0x01ffe20003800000 */
.L_x_2472:
[----:B------:R-:W-:Y:S05]  /*353e0*/  BSYNC B0 ;  /* 0x0000000000007941 */ /* 0x000fea0003800000 */
.L_x_2471:
        /* <DEDUP_REMOVED lines=8> */
.L_x_2473:
[----:B------:R-:W-:Y:S02]  /*35470*/  IMAD.MOV.U32 R13, RZ, RZ, R5 ;  /* 0x000000ffff0d7224 */ /* 0x000fe400078e0005 */
[----:B------:R-:W-:Y:S02]  /*35480*/  IMAD.MOV.U32 R12, RZ, RZ, 0x1 ;  /* 0x00000001ff0c7424 */ /* 0x000fe400078e00ff */
[----:B------:R-:W-:-:S07]  /*35490*/  IMAD.MOV.U32 R2, RZ, RZ, R14 ;  /* 0x000000ffff027224 */ /* 0x000fce00078e000e */
[----:B------:R-:W-:Y:S05]  /*354a0*/  WARPSYNC.COLLECTIVE R15, `(.L_x_2474) ;  /* 0x000000000f087348 */ /* 0x000fea0003c00000 */
[----:B------:R0:W1:Y:S02]  /*354b0*/  SHFL.IDX P6, R14, R13, R12, R11 ;  /* 0x0000000c0d0e7389 */ /* 0x00006400000c000b */
[----:B01----:R-:W-:Y:S01]  /*354c0*/  ENDCOLLECTIVE ;  /* 0x000000000000791b */ /* 0x003fe20003800000 */
.L_x_2474:
        /* <DEDUP_REMOVED lines=11> */
.L_x_2475:
[----:B------:R-:W-:Y:S02]  /*35580*/  IMAD.MOV.U32 R13, RZ, RZ, R5 ;  /* 0x000000ffff0d7224 */ /* 0x000fe400078e0005 */
[----:B------:R-:W-:Y:S02]  /*35590*/  IMAD.MOV.U32 R12, RZ, RZ, 0x2 ;  /* 0x00000002ff0c7424 */ /* 0x000fe400078e00ff */
[----:B------:R-:W-:-:S07]  /*355a0*/  IMAD.MOV.U32 R10, RZ, RZ, R14 ;  /* 0x000000ffff0a7224 */ /* 0x000fce00078e000e */
[----:B------:R-:W-:Y:S05]  /*355b0*/  WARPSYNC.COLLECTIVE R15, `(.L_x_2476) ;  /* 0x000000000f087348 */ /* 0x000fea0003c00000 */
[----:B------:R0:W1:Y:S02]  /*355c0*/  SHFL.IDX P6, R14, R13, R12, R11 ;  /* 0x0000000c0d0e7389 */ /* 0x00006400000c000b */
[----:B01----:R-:W-:Y:S01]  /*355d0*/  ENDCOLLECTIVE ;  /* 0x000000000000791b */ /* 0x003fe20003800000 */
.L_x_2476:
        /* <DEDUP_REMOVED lines=11> */
.L_x_2477:
[----:B------:R-:W-:Y:S02]  /*35690*/  IMAD.MOV.U32 R13, RZ, RZ, R5 ;  /* 0x000000ffff0d7224 */ /* 0x000fe400078e0005 */
[----:B------:R-:W-:Y:S02]  /*356a0*/  IMAD.MOV.U32 R12, RZ, RZ, 0x3 ;  /* 0x00000003ff0c7424 */ /* 0x000fe400078e00ff */
[----:B------:R-:W-:-:S07]  /*356b0*/  IMAD.MOV.U32 R2, RZ, RZ, R14 ;  /* 0x000000ffff027224 */ /* 0x000fce00078e000e */
[----:B------:R-:W-:Y:S05]  /*356c0*/  WARPSYNC.COLLECTIVE R15, `(.L_x_2478) ;  /* 0x000000000f087348 */ /* 0x000fea0003c00000 */
[----:B------:R0:W1:Y:S02]  /*356d0*/  SHFL.IDX P6, R14, R13, R12, R11 ;  /* 0x0000000c0d0e7389 */ /* 0x00006400000c000b */
[----:B01----:R-:W-:Y:S01]  /*356e0*/  ENDCOLLECTIVE ;  /* 0x000000000000791b */ /* 0x003fe20003800000 */
.L_x_2478:
        /* <DEDUP_REMOVED lines=11> */
.L_x_2479:
[----:B------:R-:W-:Y:S02]  /*357a0*/  IMAD.MOV.U32 R13, RZ, RZ, R5 ;  /* 0x000000ffff0d7224 */ /* 0x000fe400078e0005 */
[----:B------:R-:W-:Y:S02]  /*357b0*/  IMAD.MOV.U32 R12, RZ, RZ, 0x4 ;  /* 0x00000004ff0c7424 */ /* 0x000fe400078e00ff */
[----:B------:R-:W-:-:S07]  /*357c0*/  IMAD.MOV.U32 R2, RZ, RZ, R14 ;  /* 0x000000ffff027224 */ /* 0x000fce00078e000e */
[----:B------:R-:W-:Y:S05]  /*357d0*/  WARPSYNC.COLLECTIVE R15, `(.L_x_2480) ;  /* 0x000000000f087348 */ /* 0x000fea0003c00000 */
[----:B------:R0:W1:Y:S02]  /*357e0*/  SHFL.IDX P6, R14, R13, R12, R11 ;  /* 0x0000000c0d0e7389 */ /* 0x00006400000c000b */
[----:B01----:R-:W-:Y:S01]  /*357f0*/  ENDCOLLECTIVE ;  /* 0x000000000000791b */ /* 0x003fe20003800000 */
.L_x_2480:
        /* <DEDUP_REMOVED lines=11> */
.L_x_2481:
[----:B------:R-:W-:Y:S02]  /*358b0*/  IMAD.MOV.U32 R13, RZ, RZ, R5 ;  /* 0x000000ffff0d7224 */ /* 0x000fe400078e0005 */
[----:B------:R-:W-:Y:S02]  /*358c0*/  IMAD.MOV.U32 R12, RZ, RZ, 0x5 ;  /* 0x00000005ff0c7424 */ /* 0x000fe400078e00ff */
[----:B------:R-:W-:-:S07]  /*358d0*/  IMAD.MOV.U32 R2, RZ, RZ, R14 ;  /* 0x000000ffff027224 */ /* 0x000fce00078e000e */
[----:B------:R-:W-:Y:S05]  /*358e0*/  WARPSYNC.COLLECTIVE R15, `(.L_x_2482) ;  /* 0x000000000f087348 */ /* 0x000fea0003c00000 */
[----:B------:R0:W1:Y:S02]  /*358f0*/  SHFL.IDX P6, R14, R13, R12, R11 ;  /* 0x0000000c0d0e7389 */ /* 0x00006400000c000b */
[----:B01----:R-:W-:Y:S01]  /*35900*/  ENDCOLLECTIVE ;  /* 0x000000000000791b */ /* 0x003fe20003800000 */
.L_x_2482:
        /* <DEDUP_REMOVED lines=11> */
.L_x_2483:
[----:B------:R-:W-:Y:S02]  /*359c0*/  IMAD.MOV.U32 R13, RZ, RZ, R5 ;  /* 0x000000ffff0d7224 */ /* 0x000fe400078e0005 */
[----:B------:R-:W-:Y:S02]  /*359d0*/  IMAD.MOV.U32 R12, RZ, RZ, 0x6 ;  /* 0x00000006ff0c7424 */ /* 0x000fe400078e00ff */
[----:B------:R-:W-:-:S07]  /*359e0*/  IMAD.MOV.U32 R2, RZ, RZ, R14 ;  /* 0x000000ffff027224 */ /* 0x000fce00078e000e */
[----:B------:R-:W-:Y:S05]  /*359f0*/  WARPSYNC.COLLECTIVE R15, `(.L_x_2484) ;  /* 0x000000000f087348 */ /* 0x000fea0003c00000 */
[----:B------:R0:W1:Y:S02]  /*35a00*/  SHFL.IDX P6, R14, R13, R12, R11 ;  /* 0x0000000c0d0e7389 */ /* 0x00006400000c000b */
[----:B01----:R-:W-:Y:S01]  /*35a10*/  ENDCOLLECTIVE ;  /* 0x000000000000791b */ /* 0x003fe20003800000 */
.L_x_2484:
        /* <DEDUP_REMOVED lines=11> */
.L_x_2485:
[----:B------:R-:W-:Y:S02]  /*35ad0*/  IMAD.MOV.U32 R13, RZ, RZ, R5 ;  /* 0x000000ffff0d7224 */ /* 0x000fe400078e0005 */
[----:B------:R-:W-:Y:S02]  /*35ae0*/  IMAD.MOV.U32 R12, RZ, RZ, 0x7 ;  /* 0x00000007ff0c7424 */ /* 0x000fe400078e00ff */
[----:B------:R-:W-:-:S07]  /*35af0*/  IMAD.MOV.U32 R2, RZ, RZ, R14 ;  /* 0x000000ffff027224 */ /* 0x000fce00078e000e */
[----:B------:R-:W-:Y:S05]  /*35b00*/  WARPSYNC.COLLECTIVE R15, `(.L_x_2486) ;  /* 0x000000000f087348 */ /* 0x000fea0003c00000 */
[----:B------:R0:W1:Y:S02]  /*35b10*/  SHFL.IDX P6, R14, R13, R12, R11 ;  /* 0x0000000c0d0e7389 */ /* 0x00006400000c000b */
[----:B01----:R-:W-:Y:S01]  /*35b20*/  ENDCOLLECTIVE ;  /* 0x000000000000791b */ /* 0x003fe20003800000 */
.L_x_2486:
        /* <DEDUP_REMOVED lines=11> */
.L_x_2487:
[----:B------:R-:W-:Y:S02]  /*35be0*/  IMAD.MOV.U32 R13, RZ, RZ, R8 ;  /* 0x000000ffff0d7224 */ /* 0x000fe400078e0008 */
[----:B------:R-:W-:Y:S02]  /*35bf0*/  IMAD.MOV.U32 R12, RZ, RZ, RZ ;  /* 0x000000ffff0c7224 */ /* 0x000fe400078e00ff */
[----:B------:R-:W-:-:S07]  /*35c00*/  IMAD.MOV.U32 R10, RZ, RZ, R14 ;  /* 0x000000ffff0a7224 */ /* 0x000fce00078e000e */
[----:B------:R-:W-:Y:S05]  /*35c10*/  WARPSYNC.COLLECTIVE R15, `(.L_x_2488) ;  /* 0x000000000f087348 */ /* 0x000fea0003c00000 */
[----:B------:R0:W1:Y:S02]  /*35c20*/  SHFL.IDX P6, R14, R13, R12, R11 ;  /* 0x0000000c0d0e7389 */ /* 0x00006400000c000b */
[----:B01----:R-:W-:Y:S01]  /*35c30*/  ENDCOLLECTIVE ;  /* 0x000000000000791b */ /* 0x003fe20003800000 */
.L_x_2488:
        /* <DEDUP_REMOVED lines=11> */
.L_x_2489:
[----:B------:R-:W-:Y:S02]  /*35cf0*/  IMAD.MOV.U32 R13, RZ, RZ, R8 ;  /* 0x000000ffff0d7224 */ /* 0x000fe400078e0008 */
[----:B------:R-:W-:Y:S02]  /*35d00*/  IMAD.MOV.U32 R12, RZ, RZ, 0x1 ;  /* 0x00000001ff0c7424 */ /* 0x000fe400078e00ff */
[----:B------:R-:W-:-:S07]  /*35d10*/  IMAD.MOV.U32 R5, RZ, RZ, R14 ;  /* 0x000000ffff057224 */ /* 0x000fce00078e000e */
[----:B------:R-:W-:Y:S05]  /*35d20*/  WARPSYNC.COLLECTIVE R15, `(.L_x_2490) ;  /* 0x000000000f087348 */ /* 0x000fea0003c00000 */
[----:B------:R0:W1:Y:S02]  /*35d30*/  SHFL.IDX P6, R14, R13, R12, R11 ;  /* 0x0000000c0d0e7389 */ /* 0x00006400000c000b */
[----:B01----:R-:W-:Y:S01]  /*35d40*/  ENDCOLLECTIVE ;  /* 0x000000000000791b */ /* 0x003fe20003800000 */
.L_x_2490:
        /* <DEDUP_REMOVED lines=11> */
.L_x_2491:
[----:B------:R-:W-:Y:S05]  /*35e00*/  BRA `(.L_x_2492) ;  /* 0xffffff5c00887947 */ /* 0x000fea000383ffff */
.L_x_2157:
[----:B0-----:R0:W1:Y:S02]  /*35e10*/  SYNCS.PHASECHK.TRANS64.TRYWAIT P2, [R3+URZ+0x22870], R0 ;  /* 0x02287000030075a7 */ /* 0x001064000804017f */
[----:B-1----:R-:W-:Y:S05]  /*35e20*/  @!P2 NANOSLEEP.SYNCS 0x989680 ;  /* 0x009896800000a95d */ /* 0x002fea0003900000 */
[----:B------:R-:W1:Y:S02]  /*35e30*/  @!P2 SYNCS.PHASECHK.TRANS64 P2, [R3+URZ+0x22870], R0 ;  /* 0x022870000300a5a7 */ /* 0x000e64000804007f */
[----:B-1----:R-:W-:Y:S05]  /*35e40*/  @!P2 BRA `(.L_x_2157) ;  /* 0xfffffffc00f0a947 */ /* 0x002fea000383ffff */
[----:B------:R-:W-:Y:S05]  /*35e50*/  BRA `(.L_x_2493) ;  /* 0xffffff5c00e87947 */ /* 0x000fea000383ffff */
.L_x_2159:
[----:B0-----:R0:W1:Y:S02]  /*35e60*/  SYNCS.PHASECHK.TRANS64.TRYWAIT P2, [R3+URZ+0x22860], R0 ;  /* 0x02286000030075a7 */ /* 0x001064000804017f */
[----:B-1----:R-:W-:Y:S05]  /*35e70*/  @!P2 NANOSLEEP.SYNCS 0x989680 ;  /* 0x009896800000a95d */ /* 0x002fea0003900000 */
[----:B------:R-:W1:Y:S02]  /*35e80*/  @!P2 SYNCS.PHASECHK.TRANS64 P2, [R3+URZ+0x22860], R0 ;  /* 0x022860000300a5a7 */ /* 0x000e64000804007f */
[----:B-1----:R-:W-:Y:S05]  /*35e90*/  @!P2 BRA `(.L_x_2159) ;  /* 0xfffffffc00f0a947 */ /* 0x002fea000383ffff */
[----:B------:R-:W-:Y:S05]  /*35ea0*/  BRA `(.L_x_2494) ;  /* 0xffffff5c00f47947 */ /* 0x000fea000383ffff */
.L_x_2167:
[----:B0-----:R0:W1:Y:S02]  /*35eb0*/  SYNCS.PHASECHK.TRANS64.TRYWAIT P1, [R18+URZ+0x22870], R3 ;  /* 0x02287003120075a7 */ /* 0x001064000802017f */
[----:B-1----:R-:W-:Y:S05]  /*35ec0*/  @!P1 NANOSLEEP.SYNCS 0x989680 ;  /* 0x009896800000995d */ /* 0x002fea0003900000 */
[----:B------:R-:W1:Y:S02]  /*35ed0*/  @!P1 SYNCS.PHASECHK.TRANS64 P1, [R18+URZ+0x22870], R3 ;  /* 0x02287003120095a7 */ /* 0x000e64000802007f */
[----:B-1----:R-:W-:Y:S05]  /*35ee0*/  @!P1 BRA `(.L_x_2167) ;  /* 0xfffffffc00f09947 */ /* 0x002fea000383ffff */
[----:B------:R-:W-:Y:S05]  /*35ef0*/  BRA `(.L_x_2495) ;  /* 0xffffff6400b47947 */ /* 0x000fea000383ffff */
.L_x_2169:
[----:B0-----:R0:W1:Y:S02]  /*35f00*/  SYNCS.PHASECHK.TRANS64.TRYWAIT P1, [R18+URZ+0x22860], R3 ;  /* 0x02286003120075a7 */ /* 0x001064000802017f */
[----:B-1----:R-:W-:Y:S05]  /*35f10*/  @!P1 NANOSLEEP.SYNCS 0x989680 ;  /* 0x009896800000995d */ /* 0x002fea0003900000 */
[----:B------:R-:W1:Y:S02]  /*35f20*/  @!P1 SYNCS.PHASECHK.TRANS64 P1, [R18+URZ+0x22860], R3 ;  /* 0x02286003120095a7 */ /* 0x000e64000802007f */
[----:B-1----:R-:W-:Y:S05]  /*35f30*/  @!P1 BRA `(.L_x_2169) ;  /* 0xfffffffc00f09947 */ /* 0x002fea000383ffff */
[----:B------:R-:W-:Y:S05]  /*35f40*/  BRA `(.L_x_2496) ;  /* 0xffffff6400bc7947 */ /* 0x000fea000383ffff */
.L_x_2174:
        /* <DEDUP_REMOVED lines=8> */
.L_x_2498:
[----:B------:R-:W-:Y:S05]  /*35fd0*/  BSYNC B0 ;  /* 0x0000000000007941 */ /* 0x000fea0003800000 */
.L_x_2497:
[----:B------:R-:W-:Y:S02]  /*35fe0*/  IMAD.MOV.U32 R13, RZ, RZ, R24 ;  /* 0x000000ffff0d7224 */ /* 0x000fe400078e0018 */
[----:B------:R-:W-:Y:S02]  /*35ff0*/  IMAD.MOV.U32 R12, RZ, RZ, 0x1 ;  /* 0x00000001ff0c7424 */ /* 0x000fe400078e00ff */
[----:B------:R-:W-:Y:S02]  /*36000*/  IMAD.MOV.U32 R11, RZ, RZ, 0x1f ;  /* 0x0000001fff0b7424 */ /* 0x000fe400078e00ff */
[----:B------:R-:W-:Y:S02]  /*36010*/  IMAD.MOV.U32 R15, RZ, RZ, -0x1 ;  /* 0xffffffffff0f7424 */ /* 0x000fe400078e00ff */
[----:B------:R-:W-:Y:S02]  /*36020*/  IMAD.IADD R9, R27, 0x1, R8 ;  /* 0x000000011b097824 */ /* 0x000fe400078e0208 */
[----:B------:R-:W-:-:S07]  /*36030*/  IMAD.MOV.U32 R0, RZ, RZ, R14 ;  /* 0x000000ffff007224 */ /* 0x000fce00078e000e */
[----:B------:R-:W-:Y:S05]  /*36040*/  WARPSYNC.COLLECTIVE R15, `(.L_x_2499) ;  /* 0x000000000f087348 */ /* 0x000fea0003c00000 */
[----:B------:R0:W1:Y:S02]  /*36050*/  SHFL.IDX P6, R14, R13, R12, R11 ;  /* 0x0000000c0d0e7389 */ /* 0x00006400000c000b */
[----:B01----:R-:W-:Y:S01]  /*36060*/  ENDCOLLECTIVE ;  /* 0x000000000000791b */ /* 0x003fe20003800000 */
.L_x_2499:
[----:B------:R-:W-:Y:S02]  /*36070*/  ULDC UR4, c[0x0][0xc3c] ;  /* 0x00030f0000047ab9 */ /* 0x000fe40000000800 */
[----:B------:R-:W-:-:S13]  /*36080*/  ISETP.GE.OR P1, PT, R9, UR4, !P0 ;  /* 0x0000000409007c0c */ /* 0x000fda000c726670 */
[----:B------:R-:W0:Y:S08]  /*36090*/  @!P1 LDC.64 R2, c[0x0][0xc80] ;  /* 0x00032000ff029b82 */ /* 0x000e300000000a00 */
[----:B------:R-:W1:Y:S01]  /*360a0*/  @!P1 LDC.64 R4, c[0x0][0xc78] ;  /* 0x00031e00ff049b82 */ /* 0x000e620000000a00 */
[----:B------:R-:W-:Y:S01]  /*360b0*/  CS2R R24, SRZ ;  /* 0x0000000000187805 */ /* 0x000fe2000001ff00 */
[----:B------:R-:W-:-:S02]  /*360c0*/  IMAD.MOV.U32 R11, RZ, RZ, RZ ;  /* 0x000000ffff0b7224 */ /* 0x000fc400078e00ff */
[----:B------:R-:W-:Y:S02]  /*360d0*/  IMAD.MOV.U32 R6, RZ, RZ, R14 ;  /* 0x000000ffff067224 */ /* 0x000fe400078e000e */
[----:B0-----:R-:W-:-:S05]  /*360e0*/  @!P1 IMAD.WIDE R2, R9, 0x4, R2 ;  /* 0x0000000409029825 */ /* 0x001fca00078e0202 */
[----:B------:R1:W2:Y:S02]  /*360f0*/  @!P1 LDG.E R7, desc[UR60][R2.64] ;  /* 0x0000003c02079981 */ /* 0x0002a4000c1e1900 */
[----:B-1----:R-:W-:-:S05]  /*36100*/  @!P1 IMAD.WIDE R2, R9, 0x4, R4 ;  /* 0x0000000409029825 */ /* 0x002fca00078e0204 */
[----:B------:R-:W3:Y:S01]  /*36110*/  @!P1 LDG.E R4, desc[UR60][R2.64] ;  /* 0x0000003c02049981 */ /* 0x000ee2000c1e1900 */
[----:B------:R-:W-:Y:S01]  /*36120*/  IMAD.MOV.U32 R5, RZ, RZ, RZ ;  /* 0x000000ffff057224 */ /* 0x000fe200078e00ff */
[C---:B------:R-:W-:Y:S02]  /*36130*/  ISETP.GE.U32.AND P2, PT, R8.reuse, 0x2, PT ;  /* 0x000000020800780c */ /* 0x040fe40003f46070 */
[C---:B------:R-:W-:Y:S02]  /*36140*/  ISETP.GE.U32.AND P3, PT, R8.reuse, 0x4, PT ;  /* 0x000000040800780c */ /* 0x040fe40003f66070 */
[C---:B------:R-:W-:Y:S02]  /*36150*/  ISETP.GE.U32.AND P4, PT, R8.reuse, 0x8, PT ;  /* 0x000000080800780c */ /* 0x040fe40003f86070 */
[C---:B------:R-:W-:Y:S01]  /*36160*/  ISETP.GE.U32.AND P5, PT, R8.reuse, 0x10, PT ;  /* 0x000000100800780c */ /* 0x040fe20003fa6070 */
[----:B--2---:R-:W-:Y:S02]  /*36170*/  @!P1 IMAD.MOV.U32 R25, RZ, RZ, R7 ;  /* 0x000000ffff199224 */ /* 0x004fe400078e0007 */
[----:B---3--:R-:W-:Y:S01]  /*36180*/  @!P1 IMAD.MOV.U32 R5, RZ, RZ, R4 ;  /* 0x000000ffff059224 */ /* 0x008fe200078e0004 */
[----:B------:R-:W-:-:S03]  /*36190*/  ISETP.NE.AND P1, PT, R8, RZ, PT ;  /* 0x000000ff0800720c */ /* 0x000fc60003f25270 */
[----:B------:R-:W-:-:S10]  /*361a0*/  IMAD R13, R5, R25, RZ ;  /* 0x00000019050d7224 */ /* 0x000fd400078e02ff */
[----:B------:R-:W-:Y:S05]  /*361b0*/  WARPSYNC.COLLECTIVE R15, `(.L_x_2500) ;  /* 0x000000000f087348 */ /* 0x000fea0003c00000 */
[----:B------:R0:W1:Y:S02]  /*361c0*/  SHFL.UP P6, R14, R13, R12, R11 ;  /* 0x0400000c0d0e7389 */ /* 0x00006400000c000b */
[----:B01----:R-:W-:Y:S01]  /*361d0*/  ENDCOLLECTIVE ;  /* 0x000000000000791b */ /* 0x003fe20003800000 */
.L_x_2500:
[----:B------:R-:W-:Y:S01]  /*361e0*/  IMAD.MOV.U32 R12, RZ, RZ, 0x2 ;  /* 0x00000002ff0c7424 */ /* 0x000fe200078e00ff */
[----:B------:R-:W-:-:S05]  /*361f0*/  SEL R4, R14, RZ, P1 ;  /* 0x000000ff0e047207 */ /* 0x000fca0000800000 */
[----:B------:R-:W-:-:S04]  /*36200*/  IMAD.IADD R4, R13, 0x1, R4 ;  /* 0x000000010d047824 */ /* 0x000fc800078e0204 */
[----:B------:R-:W-:-:S07]  /*36210*/  IMAD.MOV.U32 R13, RZ, RZ, R4 ;  /* 0x000000ffff0d7224 */ /* 0x000fce00078e0004 */
[----:B------:R-:W-:Y:S05]  /*36220*/  WARPSYNC.COLLECTIVE R15, `(.L_x_2501) ;  /* 0x000000000f087348 */ /* 0x000fea0003c00000 */
[----:B------:R0:W1:Y:S02]  /*36230*/  SHFL.UP P6, R14, R13, R12, R11 ;  /* 0x0400000c0d0e7389 */ /* 0x00006400000c000b */
[----:B01----:R-:W-:Y:S01]  /*36240*/  ENDCOLLECTIVE ;  /* 0x000000000000791b */ /* 0x003fe20003800000 */
.L_x_2501:
[----:B------:R-:W-:Y:S01]  /*36250*/  IMAD.MOV.U32 R12, RZ, RZ, 0x4 ;  /* 0x00000004ff0c7424 */ /* 0x000fe200078e00ff */
[----:B------:R-:W-:-:S05]  /*36260*/  SEL R3, R14, RZ, P2 ;  /* 0x000000ff0e037207 */ /* 0x000fca0001000000 */
[----:B------:R-:W-:-:S04]  /*36270*/  IMAD.IADD R2, R4, 0x1, R3 ;  /* 0x0000000104027824 */ /* 0x000fc800078e0203 */
[----:B------:R-:W-:-:S07]  /*36280*/  IMAD.MOV.U32 R13, RZ, RZ, R2 ;  /* 0x000000ffff0d7224 */ /* 0x000fce00078e0002 */
[----:B------:R-:W-:Y:S05]  /*36290*/  WARPSYNC.COLLECTIVE R15, `(.L_x_2502) ;  /* 0x000000000f087348 */ /* 0x000fea0003c00000 */
[----:B------:R0:W1:Y:S02]  /*362a0*/  SHFL.UP P6, R14, R13, R12, R11 ;  /* 0x0400000c0d0e7389 */ /* 0x00006400000c000b */
[----:B01----:R-:W-:Y:S01]  /*362b0*/  ENDCOLLECTIVE ;  /* 0x000000000000791b */ /* 0x003fe20003800000 */
.L_x_2502:
[----:B------:R-:W-:Y:S01]  /*362c0*/  IMAD.MOV.U32 R12, RZ, RZ, 0x8 ;  /* 0x00000008ff0c7424 */ /* 0x000fe200078e00ff */
[----:B------:R-:W-:-:S05]  /*362d0*/  SEL R3, R14, RZ, P3 ;  /* 0x000000ff0e037207 */ /* 0x000fca0001800000 */
[----:B------:R-:W-:-:S04]  /*362e0*/  IMAD.IADD R3, R2, 0x1, R3 ;  /* 0x0000000102037824 */ /* 0x000fc800078e0203 */
[----:B------:R-:W-:-:S07]  /*362f0*/  IMAD.MOV.U32 R13, RZ, RZ, R3 ;  /* 0x000000ffff0d7224 */ /* 0x000fce00078e0003 */
[----:B------:R-:W-:Y:S05]  /*36300*/  WARPSYNC.COLLECTIVE R15, `(.L_x_2503) ;  /* 0x000000000f087348 */ /* 0x000fea0003c00000 */
[----:B------:R0:W1:Y:S02]  /*36310*/  SHFL.UP P6, R14, R13, R12, R11 ;  /* 0x0400000c0d0e7389 */ /* 0x00006400000c000b */
[----:B01----:R-:W-:Y:S01]  /*36320*/  ENDCOLLECTIVE ;  /* 0x000000000000791b */ /* 0x003fe20003800000 */
.L_x_2503:
[----:B------:R-:W-:Y:S01]  /*36330*/  IMAD.MOV.U32 R12, RZ, RZ, 0x10 ;  /* 0x00000010ff0c7424 */ /* 0x000fe200078e00ff */
[----:B------:R-:W-:-:S05]  /*36340*/  SEL R4, R14, RZ, P4 ;  /* 0x000000ff0e047207 */ /* 0x000fca0002000000 */
[----:B------:R-:W-:-:S04]  /*36350*/  IMAD.IADD R4, R3, 0x1, R4 ;  /* 0x0000000103047824 */ /* 0x000fc800078e0204 */
[----:B------:R-:W-:-:S07]  /*36360*/  IMAD.MOV.U32 R13, RZ, RZ, R4 ;  /* 0x000000ffff0d7224 */ /* 0x000fce00078e0004 */
[----:B------:R-:W-:Y:S05]  /*36370*/  WARPSYNC.COLLECTIVE R15, `(.L_x_2504) ;  /* 0x000000000f087348 */ /* 0x000fea0003c00000 */
[----:B------:R0:W1:Y:S02]  /*36380*/  SHFL.UP P6, R14, R13, R12, R11 ;  /* 0x0400000c0d0e7389 */ /* 0x00006400000c000b */
[----:B01----:R-:W-:Y:S01]  /*36390*/  ENDCOLLECTIVE ;  /* 0x000000000000791b */ /* 0x003fe20003800000 */
.L_x_2504:
        /* <DEDUP_REMOVED lines=8> */
.L_x_2505:
[----:B------:R-:W-:Y:S05]  /*36420*/  BRA `(.L_x_2506) ;  /* 0xffffff6800d07947 */ /* 0x000fea000383ffff */
.L_x_2177:
[----:B------:R-:W-:Y:S01]  /*36430*/  BSSY B0, `(.L_x_2507) ;  /* 0x0000007000007945 */ /* 0x000fe20003800000 */
[----:B------:R-:W-:Y:S02]  /*36440*/  IMAD.MOV.U32 R12, RZ, RZ, 0x1 ;  /* 0x00000001ff0c7424 */ /* 0x000fe400078e00ff */
[----:B------:R-:W-:Y:S02]  /*36450*/  IMAD.MOV.U32 R11, RZ, RZ, RZ ;  /* 0x000000ffff0b7224 */ /* 0x000fe400078e00ff */
[----:B------:R-:W-:-:S07]  /*36460*/  IMAD.MOV.U32 R15, RZ, RZ, -0x1 ;  /* 0xffffffffff0f7424 */ /* 0x000fce00078e00ff */
[----:B------:R-:W-:Y:S05]  /*36470*/  WARPSYNC.COLLECTIVE R15, `(.L_x_2508) ;  /* 0x000000000f087348 */ /* 0x000fea0003c00000 */
[----:B------:R0:W1:Y:S02]  /*36480*/  SHFL.UP P6, R14, R13, R12, R11 ;  /* 0x0400000c0d0e7389 */ /* 0x00006400000c000b */
[----:B01----:R-:W-:Y:S01]  /*36490*/  ENDCOLLECTIVE ;  /* 0x000000000000791b */ /* 0x003fe20003800000 */
.L_x_2508:
[----:B------:R-:W-:Y:S05]  /*364a0*/  BSYNC B0 ;  /* 0x0000000000007941 */ /* 0x000fea0003800000 */
.L_x_2507:
[----:B------:R-:W-:Y:S01]  /*364b0*/  SEL R14, R14, RZ, P1 ;  /* 0x000000ff0e0e7207 */ /* 0x000fe20000800000 */
[----:B------:R-:W-:Y:S02]  /*364c0*/  IMAD.MOV.U32 R12, RZ, RZ, 0x2 ;  /* 0x00000002ff0c7424 */ /* 0x000fe400078e00ff */
[----:B------:R-:W-:Y:S02]  /*364d0*/  IMAD.MOV.U32 R11, RZ, RZ, RZ ;  /* 0x000000ffff0b7224 */ /* 0x000fe400078e00ff */
[----:B------:R-:W-:Y:S02]  /*364e0*/  IMAD.IADD R13, R13, 0x1, R14 ;  /* 0x000000010d0d7824 */ /* 0x000fe400078e020e */
[----:B------:R-:W-:-:S07]  /*364f0*/  IMAD.MOV.U32 R15, RZ, RZ, -0x1 ;  /* 0xffffffffff0f7424 */ /* 0x000fce00078e00ff */
[----:B------:R-:W-:Y:S05]  /*36500*/  WARPSYNC.COLLECTIVE R15, `(.L_x_2509) ;  /* 0x000000000f087348 */ /* 0x000fea0003c00000 */
[----:B------:R0:W1:Y:S02]  /*36510*/  SHFL.UP P6, R14, R13, R12, R11 ;  /* 0x0400000c0d0e7389 */ /* 0x00006400000c000b */
[----:B01----:R-:W-:Y:S01]  /*36520*/  ENDCOLLECTIVE ;  /* 0x000000000000791b */ /* 0x003fe20003800000 */
.L_x_2509:
[----:B------:R-:W-:Y:S01]  /*36530*/  IMAD.MOV.U32 R12, RZ, RZ, 0x4 ;  /* 0x00000004ff0c7424 */ /* 0x000fe200078e00ff */
[----:B------:R-:W-:-:S05]  /*36540*/  SEL R2, R14, RZ, P2 ;  /* 0x000000ff0e027207 */ /* 0x000fca0001000000 */
[----:B------:R-:W-:-:S04]  /*36550*/  IMAD.IADD R2, R13, 0x1, R2 ;  /* 0x000000010d027824 */ /* 0x000fc800078e0202 */
[----:B------:R-:W-:-:S07]  /*36560*/  IMAD.MOV.U32 R13, RZ, RZ, R2 ;  /* 0x000000ffff0d7224 */ /* 0x000fce00078e0002 */
[----:B------:R-:W-:Y:S05]  /*36570*/  WARPSYNC.COLLECTIVE R15, `(.L_x_2510) ;  /* 0x000000000f087348 */ /* 0x000fea0003c00000 */
[----:B------:R0:W1:Y:S02]  /*36580*/  SHFL.UP P6, R14, R13, R12, R11 ;  /* 0x0400000c0d0e7389 */ /* 0x00006400000c000b */
[----:B01----:R-:W-:Y:S01]  /*36590*/  ENDCOLLECTIVE ;  /* 0x000000000000791b */ /* 0x003fe20003800000 */
.L_x_2510:
[----:B------:R-:W-:Y:S01]  /*365a0*/  IMAD.MOV.U32 R12, RZ, RZ, 0x8 ;  /* 0x00000008ff0c7424 */ /* 0x000fe200078e00ff */
[----:B------:R-:W-:-:S05]  /*365b0*/  SEL R3, R14, RZ, P3 ;  /* 0x000000ff0e037207 */ /* 0x000fca0001800000 */
[----:B------:R-:W-:-:S04]  /*365c0*/  IMAD.IADD R3, R2, 0x1, R3 ;  /* 0x0000000102037824 */ /* 0x000fc800078e0203 */
[----:B------:R-:W-:-:S07]  /*365d0*/  IMAD.MOV.U32 R13, RZ, RZ, R3 ;  /* 0x000000ffff0d7224 */ /* 0x000fce00078e0003 */
[----:B------:R-:W-:Y:S05]  /*365e0*/  WARPSYNC.COLLECTIVE R15, `(.L_x_2511) ;  /* 0x000000000f087348 */ /* 0x000fea0003c00000 */
[----:B------:R0:W1:Y:S02]  /*365f0*/  SHFL.UP P6, R14, R13, R12, R11 ;  /* 0x0400000c0d0e7389 */ /* 0x00006400000c000b */
[----:B01----:R-:W-:Y:S01]  /*36600*/  ENDCOLLECTIVE ;  /* 0x000000000000791b */ /* 0x003fe20003800000 */
.L_x_2511:
[----:B------:R-:W-:Y:S01]  /*36610*/  IMAD.MOV.U32 R12, RZ, RZ, 0x10 ;  /* 0x00000010ff0c7424 */ /* 0x000fe200078e00ff */
[----:B------:R-:W-:-:S05]  /*36620*/  SEL R4, R14, RZ, P4 ;  /* 0x000000ff0e047207 */ /* 0x000fca0002000000 */
[----:B------:R-:W-:-:S04]  /*36630*/  IMAD.IADD R4, R3, 0x1, R4 ;  /* 0x0000000103047824 */ /* 0x000fc800078e0204 */
[----:B------:R-:W-:-:S07]  /*36640*/  IMAD.MOV.U32 R13, RZ, RZ, R4 ;  /* 0x000000ffff0d7224 */ /* 0x000fce00078e0004 */
[----:B------:R-:W-:Y:S05]  /*36650*/  WARPSYNC.COLLECTIVE R15, `(.L_x_2512) ;  /* 0x000000000f087348 */ /* 0x000fea0003c00000 */
[----:B------:R0:W1:Y:S02]  /*36660*/  SHFL.UP P6, R14, R13, R12, R11 ;  /* 0x0400000c0d0e7389 */ /* 0x00006400000c000b */
[----:B01----:R-:W-:Y:S01]  /*36670*/  ENDCOLLECTIVE ;  /* 0x000000000000791b */ /* 0x003fe20003800000 */
.L_x_2512:
        /* <DEDUP_REMOVED lines=8> */
.L_x_2513:
[----:B------:R-:W-:Y:S05]  /*36700*/  BRA `(.L_x_2514) ;  /* 0xffffff6800bc7947 */ /* 0x000fea000383ffff */
.L_x_2179:
[----:B------:R-:W-:Y:S01]  /*36710*/  BSSY B0, `(.L_x_2515) ;  /* 0x0000006000007945 */ /* 0x000fe20003800000 */
[----:B------:R-:W-:Y:S01]  /*36720*/  PLOP3.LUT P6, PT, P6, PT, PT, 0x8, 0x0 ;  /* 0x000000000000781c */ /* 0x000fe200037ce170 */
[----:B------:R-:W-:-:S12]  /*36730*/  IMAD.MOV.U32 R15, RZ, RZ, -0x1 ;  /* 0xffffffffff0f7424 */ /* 0x000fd800078e00ff */
[----:B0-----:R-:W-:Y:S05]  /*36740*/  WARPSYNC.COLLECTIVE R15, `(.L_x_2516) ;  /* 0x000000000f087348 */ /* 0x001fea0003c00000 */
[----:B------:R-:W-:Y:S01]  /*36750*/  VOTE.ANY R14, PT, P6 ;  /* 0x00000000000e7806 */ /* 0x000fe200030e0100 */
[----:B0-----:R-:W-:Y:S06]  /*36760*/  ENDCOLLECTIVE ;  /* 0x000000000000791b */ /* 0x001fec0003800000 */
.L_x_2516:
[----:B------:R-:W-:Y:S05]  /*36770*/  BSYNC B0 ;  /* 0x0000000000007941 */ /* 0x000fea0003800000 */
.L_x_2515:
[----:B------:R-:W-:Y:S02]  /*36780*/  IMAD.MOV.U32 R3, RZ, RZ, R14 ;  /* 0x000000ffff037224 */ /* 0x000fe400078e000e */
[----:B------:R-:W-:Y:S02]  /*36790*/  IMAD.MOV.U32 R13, RZ, RZ, R25 ;  /* 0x000000ffff0d7224 */ /* 0x000fe400078e0019 */
[----:B------:R-:W0:Y:S01]  /*367a0*/  POPC R7, R3 ;  /* 0x0000000300077309 */ /* 0x000e220000000000 */
[----:B------:R-:W-:Y:S02]  /*367b0*/  IMAD.MOV.U32 R11, RZ, RZ, 0x1f ;  /* 0x0000001fff0b7424 */ /* 0x000fe400078e00ff */
[----:B------:R-:W-:Y:S02]  /*367c0*/  IMAD.MOV.U32 R15, RZ, RZ, -0x1 ;  /* 0xffffffffff0f7424 */ /* 0x000fe400078e00ff */
[----:B0-----:R-:W-:Y:S02]  /*367d0*/  IMAD.MOV.U32 R12, RZ, RZ, R7 ;  /* 0x000000ffff0c7224 */ /* 0x001fe400078e0007 */
[----:B------:R-:W-:-:S07]  /*367e0*/  IMAD.IADD R27, R7, 0x1, R27 ;  /* 0x00000001071b7824 */ /* 0x000fce00078e021b */
[----:B------:R-:W-:Y:S05]  /*367f0*/  WARPSYNC.COLLECTIVE R15, `(.L_x_2517) ;  /* 0x000000000f087348 */ /* 0x000fea0003c00000 */
[----:B------:R0:W1:Y:S02]  /*36800*/  SHFL.IDX P6, R14, R13, R12, R11 ;  /* 0x0000000c0d0e7389 */ /* 0x00006400000c000b */
[----:B01----:R-:W-:Y:S01]  /*36810*/  ENDCOLLECTIVE ;  /* 0x000000000000791b */ /* 0x003fe20003800000 */
.L_x_2517:
[----:B------:R-:W-:Y:S02]  /*36820*/  IMAD.MOV.U32 R13, RZ, RZ, R5 ;  /* 0x000000ffff0d7224 */ /* 0x000fe400078e0005 */
[----:B------:R-:W-:-:S07]  /*36830*/  IMAD.MOV.U32 R25, RZ, RZ, R14 ;  /* 0x000000ffff197224 */ /* 0x000fce00078e000e */
[----:B------:R-:W-:Y:S05]  /*36840*/  WARPSYNC.COLLECTIVE R15, `(.L_x_2518) ;  /* 0x000000000f087348 */ /* 0x000fea0003c00000 */
[----:B------:R0:W1:Y:S02]  /*36850*/  SHFL.IDX P6, R14, R13, R12, R11 ;  /* 0x0000000c0d0e7389 */ /* 0x00006400000c000b */
[----:B01----:R-:W-:Y:S01]  /*36860*/  ENDCOLLECTIVE ;  /* 0x000000000000791b */ /* 0x003fe20003800000 */
.L_x_2518:
[----:B------:R-:W-:Y:S01]  /*36870*/  IMAD.MOV.U32 R5, RZ, RZ, R14 ;  /* 0x000000ffff057224 */ /* 0x000fe200078e000e */
[----:B------:R-:W-:Y:S06]  /*36880*/  BRA `(.L_x_2519) ;  /* 0xffffff68009c7947 */ /* 0x000fec000383ffff */
.L_x_2181:
[----:B------:R-:W-:Y:S01]  /*36890*/  BSSY B0, `(.L_x_2520) ;  /* 0x0000007000007945 */ /* 0x000fe20003800000 */
[----:B------:R-:W-:Y:S02]  /*368a0*/  IMAD.MOV.U32 R13, RZ, RZ, R2 ;  /* 0x000000ffff0d7224 */ /* 0x000fe400078e0002 */
[----:B------:R-:W-:Y:S02]  /*368b0*/  IMAD.MOV.U32 R11, RZ, RZ, 0x1f ;  /* 0x0000001fff0b7424 */ /* 0x000fe400078e00ff */
[----:B------:R-:W-:-:S07]  /*368c0*/  IMAD.MOV.U32 R15, RZ, RZ, -0x1 ;  /* 0xffffffffff0f7424 */ /* 0x000fce00078e00ff */
[----:B0123--:R-:W-:Y:S05]  /*368d0*/  WARPSYNC.COLLECTIVE R15, `(.L_x_2521) ;  /* 0x000000000f087348 */ /* 0x00ffea0003c00000 */
[----:B------:R4:W0:Y:S02]  /*368e0*/  SHFL.IDX P6, R14, R13, R12, R11 ;  /* 0x0000000c0d0e7389 */ /* 0x00082400000c000b */
[----:B01234-:R-:W-:Y:S01]  /*368f0*/  ENDCOLLECTIVE ;  /* 0x000000000000791b */ /* 0x01ffe20003800000 */
.L_x_2521:
[----:B------:R-:W-:Y:S05]  /*36900*/  BSYNC B0 ;  /* 0x0000000000007941 */ /* 0x000fea0003800000 */
.L_x_2520:
[----:B------:R-:W-:Y:S01]  /*36910*/  IMAD.MOV.U32 R24, RZ, RZ, R14 ;  /* 0x000000ffff187224 */ /* 0x000fe200078e000e */
[----:B------:R-:W-:Y:S06]  /*36920*/  BRA `(.L_x_2180) ;  /* 0xffffff68008c7947 */ /* 0x000fec000383ffff */
.L_x_2187:
[----:B0-----:R0:W2:Y:S02]  /*36930*/  SYNCS.PHASECHK.TRANS64.TRYWAIT P0, [R5+URZ+0x22820], R0 ;  /* 0x02282000050075a7 */ /* 0x0010a4000800017f */
[----:B--2---:R-:W-:Y:S05]  /*36940*/  @!P0 NANOSLEEP.SYNCS 0x989680 ;  /* 0x009896800000895d */ /* 0x004fea0003900000 */
[----:B------:R-:W2:Y:S02]  /*36950*/  @!P0 SYNCS.PHASECHK.TRANS64 P0, [R5+URZ+0x22820], R0 ;  /* 0x02282000050085a7 */ /* 0x000ea4000800007f */
[----:B--2---:R-:W-:Y:S05]  /*36960*/  @!P0 BRA `(.L_x_2187) ;  /* 0xfffffffc00f08947 */ /* 0x004fea000383ffff */
[----:B------:R-:W-:Y:S05]  /*36970*/  BRA `(.L_x_2522) ;  /* 0xffffff7000ec7947 */ /* 0x000fea000383ffff */
.L_x_2188:
        /* <DEDUP_REMOVED lines=11> */
.L_x_2524:
[----:B------:R-:W-:Y:S05]  /*36a30*/  BSYNC B0 ;  /* 0x0000000000007941 */ /* 0x000fea0003800000 */
.L_x_2523:
[----:B------:R-:W-:Y:S05]  /*36a40*/  BRA `(.L_x_2525) ;  /* 0xffffff7000d47947 */ /* 0x000fea000383ffff */
.L_x_2189:
[----:B------:R-:W-:Y:S01]  /*36a50*/  BSSY B0, `(.L_x_2526) ;  /* 0x0000006000007945 */ /* 0x000fe20003800000 */
[----:B------:R-:W-:-:S07]  /*36a60*/  IMAD.MOV.U32 R15, RZ, RZ, -0x1 ;  /* 0xffffffffff0f7424 */ /* 0x000fce00078e00ff */
[----:B01----:R-:W-:Y:S05]  /*36a70*/  WARPSYNC.COLLECTIVE R15, `(.L_x_2527) ;  /* 0x000000000f0c7348 */ /* 0x003fea0003c00000 */
[----:B------:R-:W-:Y:S02]  /*36a80*/  ELECT P6, UR62, PT ;  /* 0x00000000003e782f */ /* 0x000fe400038c0000 */
[----:B------:R-:W-:Y:S01]  /*36a90*/  MOV R14, UR62 ;  /* 0x0000003e000e7c02 */ /* 0x000fe20008000f00 */
[----:B01----:R-:W-:Y:S10]  /*36aa0*/  ENDCOLLECTIVE ;  /* 0x000000000000791b */ /* 0x003ff40003800000 */
.L_x_2527:
[----:B------:R-:W-:Y:S05]  /*36ab0*/  BSYNC B0 ;  /* 0x0000000000007941 */ /* 0x000fea0003800000 */
.L_x_2526:
[----:B------:R-:W-:Y:S05]  /*36ac0*/  BRA `(.L_x_2528) ;  /* 0xffffff7000c87947 */ /* 0x000fea000383ffff */
.L_x_2191:
[----:B0-----:R0:W2:Y:S02]  /*36ad0*/  SYNCS.PHASECHK.TRANS64.TRYWAIT P1, [R3+URZ+0x22840], R2 ;  /* 0x02284002030075a7 */ /* 0x0010a4000802017f */
[----:B--2---:R-:W-:Y:S05]  /*36ae0*/  @!P1 NANOSLEEP.SYNCS 0x989680 ;  /* 0x009896800000995d */ /* 0x004fea0003900000 */
[----:B------:R-:W2:Y:S02]  /*36af0*/  @!P1 SYNCS.PHASECHK.TRANS64 P1, [R3+URZ+0x22840], R2 ;  /* 0x02284002030095a7 */ /* 0x000ea4000802007f */
[----:B--2---:R-:W-:Y:S05]  /*36b00*/  @!P1 BRA `(.L_x_2191) ;  /* 0xfffffffc00f09947 */ /* 0x004fea000383ffff */
[----:B------:R-:W-:Y:S05]  /*36b10*/  BRA `(.L_x_2529) ;  /* 0xffffff7000f07947 */ /* 0x000fea000383ffff */
.L_x_2193:
[----:B--2---:R2:W3:Y:S02]  /*36b20*/  SYNCS.PHASECHK.TRANS64.TRYWAIT P1, [R33+URZ+0x22840], R0 ;  /* 0x02284000210075a7 */ /* 0x0044e4000802017f */
[----:B---3--:R-:W-:Y:S05]  /*36b30*/  @!P1 NANOSLEEP.SYNCS 0x989680 ;  /* 0x009896800000995d */ /* 0x008fea0003900000 */
[----:B------:R-:W3:Y:S02]  /*36b40*/  @!P1 SYNCS.PHASECHK.TRANS64 P1, [R33+URZ+0x22840], R0 ;  /* 0x02284000210095a7 */ /* 0x000ee4000802007f */
[----:B---3--:R-:W-:Y:S05]  /*36b50*/  @!P1 BRA `(.L_x_2193) ;  /* 0xfffffffc00f09947 */ /* 0x008fea000383ffff */
[----:B------:R-:W-:Y:S05]  /*36b60*/  BRA `(.L_x_2530) ;  /* 0xffffff7000fc7947 */ /* 0x000fea000383ffff */
.L_x_2195:
[----:B---3--:R3:W4:Y:S02]  /*36b70*/  SYNCS.PHASECHK.TRANS64.TRYWAIT P1, [R3+URZ+0x22860], R2 ;  /* 0x02286002030075a7 */ /* 0x008724000802017f */
[----:B----4-:R-:W-:Y:S05]  /*36b80*/  @!P1 NANOSLEEP.SYNCS 0x989680 ;  /* 0x009896800000995d */ /* 0x010fea0003900000 */
[----:B------:R-:W4:Y:S02]  /*36b90*/  @!P1 SYNCS.PHASECHK.TRANS64 P1, [R3+URZ+0x22860], R2 ;  /* 0x02286002030095a7 */ /* 0x000f24000802007f */
[----:B----4-:R-:W-:Y:S05]  /*36ba0*/  @!P1 BRA `(.L_x_2195) ;  /* 0xfffffffc00f09947 */ /* 0x010fea000383ffff */
[----:B------:R-:W-:Y:S05]  /*36bb0*/  BRA `(.L_x_2531) ;  /* 0xffffff7000f87947 */ /* 0x000fea000383ffff */
.L_x_2197:
[----:B----4-:R4:W0:Y:S02]  /*36bc0*/  SYNCS.PHASECHK.TRANS64.TRYWAIT P1, [R33+URZ+0x22860], R0 ;  /* 0x02286000210075a7 */ /* 0x010824000802017f */
[----:B0-----:R-:W-:Y:S05]  /*36bd0*/  @!P1 NANOSLEEP.SYNCS 0x989680 ;  /* 0x009896800000995d */ /* 0x001fea0003900000 */
[----:B------:R-:W0:Y:S02]  /*36be0*/  @!P1 SYNCS.PHASECHK.TRANS64 P1, [R33+URZ+0x22860], R0 ;  /* 0x02286000210095a7 */ /* 0x000e24000802007f */
[----:B0-----:R-:W-:Y:S05]  /*36bf0*/  @!P1 BRA `(.L_x_2197) ;  /* 0xfffffffc00f09947 */ /* 0x001fea000383ffff */
[----:B------:R-:W-:Y:S05]  /*36c00*/  BRA `(.L_x_2532) ;  /* 0xffffff7000f47947 */ /* 0x000fea000383ffff */
.L_x_2199:
[----:B------:R0:W0:Y:S02]  /*36c10*/  SYNCS.PHASECHK.TRANS64.TRYWAIT P1, [R3+URZ+0x22880], R2 ;  /* 0x02288002030075a7 */ /* 0x000024000802017f */
[----:B0-----:R-:W-:Y:S05]  /*36c20*/  @!P1 NANOSLEEP.SYNCS 0x989680 ;  /* 0x009896800000995d */ /* 0x001fea0003900000 */
[----:B------:R-:W0:Y:S02]  /*36c30*/  @!P1 SYNCS.PHASECHK.TRANS64 P1, [R3+URZ+0x22880], R2 ;  /* 0x02288002030095a7 */ /* 0x000e24000802007f */
[----:B0-----:R-:W-:Y:S05]  /*36c40*/  @!P1 BRA `(.L_x_2199) ;  /* 0xfffffffc00f09947 */ /* 0x001fea000383ffff */
[----:B------:R-:W-:Y:S05]  /*36c50*/  BRA `(.L_x_2533) ;  /* 0xffffff7000f07947 */ /* 0x000fea000383ffff */
.L_x_2534:
        /* <DEDUP_REMOVED lines=10> */
.L_x_3745:


//--------------------- .text._ZN7cutlass13device_kernelIN5flash11enable_sm90INS1_16FlashAttnFwdSm90INS1_25CollectiveMainloopFwdSm90ILi2EN4cute5tupleIJNS5_1CILi1EEES8_S8_EEENS6_IJNS7_ILi128EEENS7_ILi160EEESA_EEELi128ENS_12float_e4m3_tEfNS_4arch4Sm90ELb1ELb0ELb0ELb0ELb1ELb0ELb0ELb1ELb1ELb1ELb1ELb0EEENS1_21CollectiveEpilogueFwdINS6_IJSA_SA_SB_EEES9_NS_10bfloat16_tESF_Li256ELb0ELb1ELb1ELb1EEENS1_19SingleTileSchedulerILb0ELb1ELb1ELi128EEEEEEEEEvNT_6ParamsE --------------------------
	.section	.text._ZN7cutlass13device_kernelIN5flash11enable_sm90INS1_16FlashAttnFwdSm90INS1_25CollectiveMainloopFwdSm90ILi2EN4cute5tupleIJNS5_1CILi1EEES8_S8_EEENS6_IJNS7_ILi128EEENS7_ILi160EEESA_EEELi128ENS_12float_e4m3_tEfNS_4arch4Sm90ELb1ELb0ELb0ELb0ELb1ELb0ELb0ELb1ELb1ELb1ELb1ELb0EEENS1_21CollectiveEpilogueFwdINS6_IJSA_SA_SB_EEES9_NS_10bfloat16_tESF_Li256ELb0ELb1ELb1ELb1EEENS1_19SingleTileSchedulerILb0ELb1ELb1ELi128EEEEEEEEEvNT_6ParamsE,"ax",@progbits
	.align	128
.text._ZN7cutlass13device_kernelIN5flash11enable_sm90INS1_16FlashAttnFwdSm90INS1_25CollectiveMainloopFwdSm90ILi2EN4cute5tupleIJNS5_1CILi1EEES8_S8_EEENS6_IJNS7_ILi128EEENS7_ILi160EEESA_EEELi128ENS_12float_e4m3_tEfNS_4arch4Sm90ELb1ELb0ELb0ELb0ELb1ELb0ELb0ELb1ELb1ELb1ELb1ELb0EEENS1_21CollectiveEpilogueFwdINS6_IJSA_SA_SB_EEES9_NS_10bfloat16_tESF_Li256ELb0ELb1ELb1ELb1EEENS1_19SingleTileSchedulerILb0ELb1ELb1ELi128EEEEEEEEEvNT_6ParamsE:
        .type           _ZN7cutlass13device_kernelIN5flash11enable_sm90INS1_16FlashAttnFwdSm90INS1_25CollectiveMainloopFwdSm90ILi2EN4cute5tupleIJNS5_1CILi1EEES8_S8_EEENS6_IJNS7_ILi128EEENS7_ILi160EEESA_EEELi128ENS_12float_e4m3_tEfNS_4arch4Sm90ELb1ELb0ELb0ELb0ELb1ELb0ELb0ELb1ELb1ELb1ELb1ELb0EEENS1_21CollectiveEpilogueFwdINS6_IJSA_SA_SB_EEES9_NS_10bfloat16_tESF_Li256ELb0ELb1ELb1ELb1EEENS1_19SingleTileSchedulerILb0ELb1ELb1ELi128EEEEEEEEEvNT_6ParamsE,@function
        .size           _ZN7cutlass13device_kernelIN5flash11enable_sm90INS1_16FlashAttnFwdSm90INS1_25CollectiveMainloopFwdSm90ILi2EN4cute5tupleIJNS5_1CILi1EEES8_S8_EEENS6_IJNS7_ILi128EEENS7_ILi160EEESA_EEELi128ENS_12float_e4m3_tEfNS_4arch4Sm90ELb1ELb0ELb0ELb0ELb1ELb0ELb0ELb1ELb1ELb1ELb1ELb0EEENS1_21CollectiveEpilogueFwdINS6_IJSA_SA_SB_EEES9_NS_10bfloat16_tESF_Li256ELb0ELb1ELb1ELb1EEENS1_19SingleTileSchedulerILb0ELb1ELb1ELi128EEEEEEEEEvNT_6ParamsE,(.L_x_3746 - _ZN7cutlass13device_kernelIN5flash11enable_sm90INS1_16FlashAttnFwdSm90INS1_25CollectiveMainloopFwdSm90ILi2EN4cute5tupleIJNS5_1CILi1EEES8_S8_EEENS6_IJNS7_ILi128EEENS7_ILi160EEESA_EEELi128ENS_12float_e4m3_tEfNS_4arch4Sm90ELb1ELb0ELb0ELb0ELb1ELb0ELb0ELb1ELb1ELb1ELb1ELb0EEENS1_21CollectiveEpilogueFwdINS6_IJSA_SA_SB_EEES9_NS_10bfloat16_tESF_Li256ELb0ELb1ELb1ELb1EEENS1_19SingleTileSchedulerILb0ELb1ELb1ELi128EEEEEEEEEvNT_6ParamsE)
        .other          _ZN7cutlass13device_kernelIN5flash11enable_sm90INS1_16FlashAttnFwdSm90INS1_25CollectiveMainloopFwdSm90ILi2EN4cute5tupleIJNS5_1CILi1EEES8_S8_EEENS6_IJNS7_ILi128EEENS7_ILi160EEESA_EEELi128ENS_12float_e4m3_tEfNS_4arch4Sm90ELb1ELb0ELb0ELb0ELb1ELb0ELb0ELb1ELb1ELb1ELb1ELb0EEENS1_21CollectiveEpilogueFwdINS6_IJSA_SA_SB_EEES9_NS_10bfloat16_tESF_Li256ELb0ELb1ELb1ELb1EEENS1_19SingleTileSchedulerILb0ELb1ELb1ELi128EEEEEEEEEvNT_6ParamsE,@"STO_CUDA_ENTRY STV_DEFAULT"
_ZN7cutlass13device_kernelIN5flash11enable_sm90INS1_16FlashAttnFwdSm90INS1_25CollectiveMainloopFwdSm90ILi2EN4cute5tupleIJNS5_1CILi1EEES8_S8_EEENS6_IJNS7_ILi128EEENS7_ILi160EEESA_EEELi128ENS_12float_e4m3_tEfNS_4arch4Sm90ELb1ELb0ELb0ELb0ELb1ELb0ELb0ELb1ELb1ELb1ELb1ELb0EEENS1_21CollectiveEpilogueFwdINS6_IJSA_SA_SB_EEES9_NS_10bfloat16_tESF_Li256ELb0ELb1ELb1ELb1EEENS1_19SingleTileSchedulerILb0ELb1ELb1ELi128EEEEEEEEEvNT_6ParamsE:
        /* <DEDUP_REMOVED lines=45> */
.L_x_2535:
        /* <DEDUP_REMOVED lines=22> */
.L_x_2536:
        /* <DEDUP_REMOVED lines=18> */
.L_x_2537:
        /* <DEDUP_REMOVED lines=22> */
.L_x_2538:
        /* <DEDUP_REMOVED lines=23> */
.L_x_2539:
        /* <DEDUP_REMOVED lines=9> */
.L_x_2542:
        /* <DEDUP_REMOVED lines=31> */
[----:B------:R-:W0:Y:S01]  /*0aa0*/  S2UR UR54, SR_CTAID.X ;  /* 0x00000000003679c3 */ /* 0x000e220000002500 */
[----:B------:R-:W-:Y:S01]  /*0ab0*/  PLOP3.LUT P1, PT, PT, PT, UP1, 0x80, 0x0 ;  /* 0x000000000000781c */ /* 0x000fe20003f2f018 */
[----:B------:R-:W-:Y:S01]  /*0ac0*/  ULDC UR48, c[0x0][0x424] ;  /* 0x0001090000307ab9 */ /* 0x000fe20000000800 */
[----:B------:R-:W-:Y:S01]  /*0ad0*/  ULDC UR53, c[0x0][0x2f0] ;  /* 0x0000bc0000357ab9 */ /* 0x000fe20000000800 */
[----:B------:R-:W-:Y:S02]  /*0ae0*/  @UP0 ULDC.64 UR12, c[0x0][0x9a8] ;  /* 0x00026a00000c0ab9 */ /* 0x000fe40000000a00 */
[----:B------:R-:W-:Y:S01]  /*0af0*/  @UP1 ULDC.64 UR16, c[0x0][0x9b8] ;  /* 0x00026e0000101ab9 */ /* 0x000fe20000000a00 */
[----:B------:R-:W-:Y:S02]  /*0b00*/  @UP0 UIMAD UR5, UR38, UR12, URZ ;  /* 0x0000000c260502a4 */ /* 0x000fe4000f8e023f */
[----:B------:R-:W-:-:S02]  /*0b10*/  @UP1 UIMAD UR15, UR38, UR16, URZ ;  /* 0x00000010260f12a4 */ /* 0x000fc4000f8e023f */
[----:B------:R-:W-:Y:S02]  /*0b20*/  @UP0 UIMAD UR14, UR37, UR13, UR5 ;  /* 0x0000000d250e02a4 */ /* 0x000fe4000f8e0205 */
[----:B------:R-:W-:Y:S02]  /*0b30*/  @UP0 UIMAD.WIDE.U32 UR10, UR37, UR12, URZ ;  /* 0x0000000c250a02a5 */ /* 0x000fe4000f8e003f */
[----:B------:R-:W-:Y:S02]  /*0b40*/  @UP0 USHF.R.S32.HI UR5, URZ, 0x1f, UR43 ;  /* 0x0000001f3f050899 */ /* 0x000fe4000801142b */
[----:B------:R-:W-:Y:S02]  /*0b50*/  @UP1 UIMAD.WIDE.U32 UR12, UR37, UR16, URZ ;  /* 0x00000010250c12a5 */ /* 0x000fe4000f8e003f */
        /* <DEDUP_REMOVED lines=20> */
[----:B------:R-:W-:Y:S01]  /*0ca0*/  ULDC UR5, c[0x0][0x448] ;  /* 0x0001120000057ab9 */ /* 0x000fe20000000800 */
[----:B------:R-:W-:Y:S01]  /*0cb0*/  IMAD.U32 R3, RZ, RZ, UR7 ;  /* 0x00000007ff037e24 */ /* 0x000fe2000f8e00ff */
[----:B0-----:R-:W-:Y:S01]  /*0cc0*/  USHF.L.U32 UR54, UR54, 0x7, URZ ;  /* 0x0000000736367899 */ /* 0x001fe2000800063f */
[----:B------:R-:W-:Y:S01]  /*0cd0*/  IMAD.U32 R7, RZ, RZ, UR9 ;  /* 0x00000009ff077e24 */ /* 0x000fe2000f8e00ff */
[----:B------:R-:W-:Y:S02]  /*0ce0*/  UISETP.NE.AND UP4, UPT, UR5, 0x1, UPT ;  /* 0x000000010500788c */ /* 0x000fe4000bf85270 */
[----:B------:R-:W2:Y:S01]  /*0cf0*/  @P0 LDG.E R5, desc[UR50][R2.64] ;  /* 0x0000003202050981 */ /* 0x000ea2000c1e1900 */
[----:B------:R-:W-:Y:S01]  /*0d00*/  ULDC.64 UR6, c[0x0][0x418] ;  /* 0x0001060000067ab9 */ /* 0x000fe20000000a00 */
[----:B------:R-:W-:Y:S01]  /*0d10*/  ULDC UR8, c[0x0][0x288] ;  /* 0x0000a20000087ab9 */ /* 0x000fe20000000800 */
[----:B------:R-:W-:Y:S01]  /*0d20*/  USHF.R.U32.HI UR10, URZ, 0x10, UR4 ;  /* 0x000000103f0a7899 */ /* 0x000fe20008011604 */
[----:B------:R-:W2:Y:S01]  /*0d30*/  @P1 LDG.E R0, desc[UR50][R6.64] ;  /* 0x0000003206001981 */ /* 0x000ea2000c1e1900 */
[----:B------:R-:W-:-:S02]  /*0d40*/  UISETP.NE.U32.AND UP0, UPT, UR6, URZ, UPT ;  /* 0x0000003f0600728c */ /* 0x000fc4000bf05070 */
[----:B------:R-:W-:Y:S02]  /*0d50*/  UIADD3 UR8, -UR8, 0xa0, URZ ;  /* 0x000000a008087890 */ /* 0x000fe4000fffe13f */
[----:B------:R-:W-:Y:S02]  /*0d60*/  UISETP.NE.AND.EX UP0, UPT, UR7, URZ, UPT, UP0 ;  /* 0x0000003f0700728c */ /* 0x000fe4000bf05300 */
[----:B------:R-:W-:Y:S01]  /*0d70*/  @UP4 UIADD3 UR6, UR54, 0x7f, URZ ;  /* 0x0000007f36064890 */ /* 0x000fe2000fffe03f */
[----:B------:R-:W-:Y:S01]  /*0d80*/  @UP4 ULDC UR7, c[0x0][0x44c] ;  /* 0x0001130000074ab9 */ /* 0x000fe20000000800 */
[----:B------:R-:W-:Y:S02]  /*0d90*/  USEL UR48, UR48, 0x1, UP0 ;  /* 0x0000000130307887 */ /* 0x000fe40008000000 */
[----:B------:R-:W-:Y:S01]  /*0da0*/  UIMAD.WIDE.U32 UR6, UR6, UR7, URZ ;  /* 0x00000007060672a5 */ /* 0x000fe2000f8e003f */
[----:B------:R-:W-:Y:S01]  /*0db0*/  @UP4 ULDC UR9, c[0x0][0x450] ;  /* 0x0001140000094ab9 */ /* 0x000fe20000000800 */
[----:B------:R-:W-:-:S02]  /*0dc0*/  UIADD3 UR5, UR54, 0x7f, URZ ;  /* 0x0000007f36057890 */ /* 0x000fc4000fffe03f */
[----:B------:R-:W-:Y:S02]  /*0dd0*/  UIMAD UR8, UR48, UR53, UR8 ;  /* 0x00000035300872a4 */ /* 0x000fe4000f8e0208 */
[----:B------:R-:W-:Y:S02]  /*0de0*/  @UP4 USHF.R.U32.HI UR5, URZ, UR9, UR7 ;  /* 0x000000093f054299 */ /* 0x000fe40008011607 */
[----:B------:R-:W-:Y:S02]  /*0df0*/  UIMAD UR6, UR48, UR53, 0x9f ;  /* 0x0000009f300674a4 */ /* 0x000fe4000f8e0235 */
[----:B------:R-:W-:Y:S02]  /*0e00*/  UIADD3 UR8, UR8, UR5, URZ ;  /* 0x0000000508087290 */ /* 0x000fe4000fffe03f */
[----:B------:R-:W-:Y:S02]  /*0e10*/  UIMAD.WIDE UR6, UR6, 0x66666667, URZ ;  /* 0x66666667060678a5 */ /* 0x000fe4000f8e023f */
[----:B------:R-:W-:-:S02]  /*0e20*/  UIMAD.WIDE UR8, UR8, 0x66666667, URZ ;  /* 0x66666667080878a5 */ /* 0x000fc4000f8e023f */
[----:B------:R-:W-:Y:S02]  /*0e30*/  USHF.R.U32.HI UR5, URZ, 0x1f, UR7 ;  /* 0x0000001f3f057899 */ /* 0x000fe40008011607 */
[----:B------:R-:W-:Y:S02]  /*0e40*/  USHF.R.U32.HI UR6, URZ, 0x1f, UR9 ;  /* 0x0000001f3f067899 */ /* 0x000fe40008011609 */
[----:B------:R-:W-:Y:S02]  /*0e50*/  ULEA.HI.SX32 UR5, UR7, UR5, 0x1a ;  /* 0x0000000507057291 */ /* 0x000fe4000f8fd23f */
[----:B------:R-:W-:Y:S02]  /*0e60*/  ULEA.HI.SX32 UR6, UR9, UR6, 0x1a ;  /* 0x0000000609067291 */ /* 0x000fe4000f8fd23f */
[----:B------:R-:W-:Y:S02]  /*0e70*/  ULOP3.LUT UR39, UR4, 0xffff, URZ, 0xc0, !UPT ;  /* 0x0000ffff04277892 */ /* 0x000fe4000f8ec03f */
[----:B------:R-:W-:-:S02]  /*0e80*/  UISETP.LT.AND UP0, UPT, UR5, UR6, UPT ;  /* 0x000000060500728c */ /* 0x000fc4000bf01270 */
[----:B------:R-:W-:Y:S02]  /*0e90*/  UP2UR UR49, UPR, URZ, 0x10 ;  /* 0x000000103f317883 */ /* 0x000fe40008000000 */
[----:B------:R-:W-:Y:S02]  /*0ea0*/  USEL UR9, UR5, UR6, UP0 ;  /* 0x0000000605097287 */ /* 0x000fe40008000000 */
[----:B------:R-:W-:Y:S02]  /*0eb0*/  UISETP.NE.AND UP0, UPT, UR10, URZ, UPT ;  /* 0x0000003f0a00728c */ /* 0x000fe4000bf05270 */
[----:B------:R-:W-:Y:S01]  /*0ec0*/  UISETP.GE.AND UP1, UPT, UR9, 0x1, UPT ;  /* 0x000000010900788c */ /* 0x000fe2000bf26270 */
[----:B------:R-:W-:Y:S01]  /*0ed0*/  ULDC UR11, c[0x0][0x988] ;  /* 0x00026200000b7ab9 */ /* 0x000fe20000000800 */
[----:B------:R-:W-:-:S04]  /*0ee0*/  UMOV UR4, URZ ;  /* 0x0000003f00047c82 */ /* 0x000fc80008000000 */
[----:B------:R-:W-:-:S03]  /*0ef0*/  PLOP3.LUT P0, PT, PT, PT, UP1, 0x80, 0x0 ;  /* 0x000000000000781c */ /* 0x000fc60003f0f018 */
[----:B------:R-:W-:Y:S01]  /*0f00*/  @!UP0 ULDC UR10, c[0x0][0x9f0] ;  /* 0x00027c00000a8ab9 */ /* 0x000fe20000000800 */
[----:B--2---:R-:W-:-:S09]  /*0f10*/  FMUL.FTZ R0, R5, R0 ;  /* 0x0000000005007220 */ /* 0x004fd20000410000 */
[----:B------:R-:W-:Y:S05]  /*0f20*/  @!P0 BRA `(.L_x_2544) ;  /* 0x0000000000848947 */ /* 0x000fea0003800000 */
[----:B------:R-:W-:Y:S01]  /*0f30*/  IMAD.U32 R4, RZ, RZ, UR10 ;  /* 0x0000000aff047e24 */ /* 0x000fe2000f8e00ff */
[----:B------:R-:W-:Y:S01]  /*0f40*/  UIADD3 UR6, UR10, -0x1, UR9 ;  /* 0xffffffff0a067890 */ /* 0x000fe2000fffe009 */
[----:B------:R-:W-:-:S03]  /*0f50*/  UMOV UR4, URZ ;  /* 0x0000003f00047c82 */ /* 0x000fc60008000000 */
[-C--:B------:R-:W-:Y:S02]  /*0f60*/  IABS R2, R4.reuse ;  /* 0x0000000400027213 */ /* 0x080fe40000000000 */
[----:B------:R-:W-:Y:S01]  /*0f70*/  IMAD.U32 R5, RZ, RZ, UR6 ;  /* 0x00000006ff057e24 */ /* 0x000fe2000f8e00ff */
[----:B------:R-:W-:Y:S01]  /*0f80*/  IABS R6, R4 ;  /* 0x0000000400067213 */ /* 0x000fe20000000000 */
[----:B------:R-:W-:Y:S01]  /*0f90*/  ULOP3.LUT UR6, UR6, UR10, URZ, 0x3c, !UPT ;  /* 0x0000000a06067292 */ /* 0x000fe2000f8e3c3f */
        /* <DEDUP_REMOVED lines=26> */
.L_x_2544:
[----:B------:R-:W-:Y:S01]  /*1140*/  UIMAD UR39, UR39, UR4, URZ ;  /* 0x00000004272772a4 */ /* 0x000fe2000f8e023f */
[----:B------:R-:W-:Y:S02]  /*1150*/  IMAD.U32 R2, RZ, RZ, UR9 ;  /* 0x00000009ff027e24 */ /* 0x000fe4000f8e00ff */
[----:B------:R-:W-:Y:S01]  /*1160*/  FMUL.FTZ R0, R0, UR11 ;  /* 0x0000000b00007c20 */ /* 0x000fe20008410000 */
[----:B------:R-:W-:Y:S01]  /*1170*/  IMAD.U32 R3, RZ, RZ, UR4 ;  /* 0x00000004ff037e24 */ /* 0x000fe2000f8e00ff */
[----:B------:R-:W-:Y:S01]  /*1180*/  UIMAD UR53, UR48, UR53, URZ ;  /* 0x00000035303572a4 */ /* 0x000fe2000f8e023f */
[----:B------:R-:W-:Y:S01]  /*1190*/  VIADD R17, R17, 0xffffff80 ;  /* 0xffffff8011117836 */ /* 0x000fe20000000000 */
[----:B------:R-:W-:Y:S02]  /*11a0*/  PLOP3.LUT P0, PT, PT, PT, PT, 0x80, 0x0 ;  /* 0x000000000000781c */ /* 0x000fe40003f0f070 */
[----:B------:R-:W-:Y:S02]  /*11b0*/  CS2R R28, SRZ ;  /* 0x00000000001c7805 */ /* 0x000fe4000001ff00 */
[----:B------:R-:W-:-:S02]  /*11c0*/  VIADDMNMX R2, R3, UR39, R2, PT ;  /* 0x0000002703027c46 */ /* 0x000fc4000b800102 */
[----:B------:R-:W-:Y:S02]  /*11d0*/  CS2R R24, SRZ ;  /* 0x0000000000187805 */ /* 0x000fe4000001ff00 */
[----:B------:R-:W-:Y:S01]  /*11e0*/  R2UR UR40, R0 ;  /* 0x00000000002872ca */ /* 0x000fe200000e0000 */
[----:B------:R-:W-:Y:S01]  /*11f0*/  IMAD.MOV.U32 R0, RZ, RZ, RZ ;  /* 0x000000ffff007224 */ /* 0x000fe200078e00ff */
[----:B------:R-:W-:Y:S01]  /*1200*/  R2UR UR55, R2 ;  /* 0x00000000023772ca */ /* 0x000fe200000e0000 */
[----:B------:R-:W-:Y:S01]  /*1210*/  IMAD.MOV.U32 R2, RZ, RZ, RZ ;  /* 0x000000ffff027224 */ /* 0x000fe200078e00ff */
        /* <DEDUP_REMOVED lines=11> */
[----:B------:R-:W-:Y:S01]  /*12d0*/  UISETP.GT.AND UP0, UPT, UR55, UR39, UPT ;  /* 0x000000273700728c */ /* 0x000fe2000bf04270 */
[----:B------:R-:W-:Y:S02]  /*12e0*/  CS2R R48, SRZ ;  /* 0x0000000000307805 */ /* 0x000fe4000001ff00 */
[----:B------:R-:W-:Y:S02]  /*12f0*/  CS2R R54, SRZ ;  /* 0x0000000000367805 */ /* 0x000fe4000001ff00 */
[----:B------:R-:W-:Y:S02]  /*1300*/  CS2R R50, SRZ ;  /* 0x0000000000327805 */ /* 0x000fe4000001ff00 */
[----:B------:R-:W-:-:S02]  /*1310*/  CS2R R60, SRZ ;  /* 0x00000000003c7805 */ /* 0x000fc4000001ff00 */
[----:B------:R-:W-:Y:S02]  /*1320*/  CS2R R56, SRZ ;  /* 0x0000000000387805 */ /* 0x000fe4000001ff00 */
[----:B------:R-:W-:Y:S02]  /*1330*/  PLOP3.LUT P1, PT, PT, PT, UP0, 0x80, 0x0 ;  /* 0x000000000000781c */ /* 0x000fe40003f2f008 */
        /* <DEDUP_REMOVED lines=49> */
.L_x_2546:
[----:B------:R-:W-:-:S04]  /*1650*/  SHF.L.U32 R0, RZ, 0x1f, RZ ;  /* 0x0000001fff007819 */ /* 0x000fc800000006ff */
[----:B------:R-:W0:Y:S02]  /*1660*/  SYNCS.PHASECHK.TRANS64.TRYWAIT P0, [UR41+0x22800], R0 ;  /* 0x02280000ff0075a7 */ /* 0x000e240008000169 */
[----:B0-----:R-:W-:Y:S05]  /*1670*/  @!P0 BRA `(.L_x_2547) ;  /* 0x00000110004c8947 */ /* 0x001fea0003800000 */
.L_x_2641:
[----:B------:R-:W-:-:S06]  /*1680*/  ULOP3.LUT UR4, UR36, 0x1, URZ, 0xfc, !UPT ;  /* 0x0000000124047892 */ /* 0x000fcc000f8efc3f */
[----:B------:R-:W-:-:S05]  /*1690*/  IMAD.U32 R2, RZ, RZ, UR4 ;  /* 0x00000004ff027e24 */ /* 0x000fca000f8e00ff */
[----:B------:R-:W-:-:S13]  /*16a0*/  ISETP.NE.AND P0, PT, R2, 0x3, PT ;  /* 0x000000030200780c */ /* 0x000fda0003f05270 */
[----:B------:R-:W-:Y:S05]  /*16b0*/  @!P0 BRA `(.L_x_2548) ;  /* 0x0000000000048947 */ /* 0x000fea0003800000 */
[----:B------:R-:W-:Y:S01]  /*16c0*/  BPT.TRAP 0x1 ;  /* 0x000000040000795c */ /* 0x000fe20000300000 */
.L_x_2548:
[----:B------:R1:W2:Y:S01]  /*16d0*/  SYNCS.PHASECHK.TRANS64.TRYWAIT P1, [UR41+0x22830], R0 ;  /* 0x02283000ff0075a7 */ /* 0x0002a20008020169 */
[----:B------:R-:W-:Y:S05]  /*16e0*/  @!P0 BRA `(.L_x_2549) ;  /* 0x0000000000048947 */ /* 0x000fea0003800000 */
[----:B------:R-:W-:Y:S01]  /*16f0*/  BPT.TRAP 0x1 ;  /* 0x000000040000795c */ /* 0x000fe20000300000 */
.L_x_2549:
[----:B------:R-:W-:-:S05]  /*1700*/  IMAD.U32 R2, RZ, RZ, UR44 ;  /* 0x0000002cff027e24 */ /* 0x000fca000f8e00ff */
[----:B------:R-:W-:Y:S01]  /*1710*/  LOP3.LUT R2, R2, 0x10000, RZ, 0xfc, !PT ;  /* 0x0001000002027812 */ /* 0x000fe200078efcff */
[----:B--2---:R-:W-:Y:S06]  /*1720*/  @P1 BRA `(.L_x_2550) ;  /* 0x0000000000081947 */ /* 0x004fec0003800000 */
[----:B------:R-:W2:Y:S02]  /*1730*/  SYNCS.PHASECHK.TRANS64.TRYWAIT P1, [UR41+0x22830], R0 ;  /* 0x02283000ff0075a7 */ /* 0x000ea40008020169 */
[----:B--2---:R-:W-:Y:S05]  /*1740*/  @!P1 BRA `(.L_x_2551) ;  /* 0x0000011000309947 */ /* 0x004fea0003800000 */
.L_x_2550:
[----:B------:R-:W-:Y:S05]  /*1750*/  WARPSYNC.ALL ;  /* 0x0000000000007948 */ /* 0x000fea0003800000 */
[----:B0-----:R-:W-:Y:S01]  /*1760*/  IMAD.MOV.U32 R3, RZ, RZ, 0x40000040 ;  /* 0x40000040ff037424 */ /* 0x001fe200078e00ff */
[----:B------:R-:W-:Y:S01]  /*1770*/  UIADD3 UR4, UR41, 0x18400, URZ ;  /* 0x0001840029047890 */ /* 0x000fe2000fffe03f */
[C---:B------:R-:W-:Y:S01]  /*1780*/  R2UR UR44, R2.reuse ;  /* 0x00000000022c72ca */ /* 0x040fe200000e0000 */
[----:B------:R-:W-:Y:S02]  /*1790*/  WARPGROUP.ARRIVE ;  /* 0x00000000000079c5 */ /* 0x000fe40000000000 */
[C---:B------:R-:W-:Y:S01]  /*17a0*/  R2UR UR45, R3.reuse ;  /* 0x00000000032d72ca */ /* 0x040fe200000e0000 */
[----:B------:R-:W-:Y:S01]  /*17b0*/  USHF.R.U32.HI UR4, URZ, 0x4, UR4 ;  /* 0x000000043f047899 */ /* 0x000fe20008011604 */
[C---:B------:R-:W-:Y:S01]  /*17c0*/  R2UR UR5, R3.reuse ;  /* 0x00000000030572ca */ /* 0x040fe200000e0000 */
[----:B------:R-:W-:Y:S01]  /*17d0*/  UMOV UR47, 0x40000040 ;  /* 0x40000040002f7882 */ /* 0x000fe20000000000 */
[----:B------:R-:W-:Y:S01]  /*17e0*/  UMOV UR7, 0x40000040 ;  /* 0x4000004000077882 */ /* 0x000fe20000000000 */
        /* <DEDUP_REMOVED lines=9> */
[----:B------:R-:W-:Y:S01]  /*1880*/  R2UR UR13, R3 ;  /* 0x00000000030d72ca */ /* 0x000fe200000e0000 */
[----:B------:R-:W-:Y:S01]  /*1890*/  UIADD3 UR10, UR46, 0x200, URZ ;  /* 0x000002002e0a7890 */ /* 0x000fe2000fffe03f */
[----:B------:R-:W-:Y:S01]  /*18a0*/  R2UR UR16, R2 ;  /* 0x00000000021072ca */ /* 0x000fe200000e0000 */
[----:B------:R-:W-:-:S02]  /*18b0*/  UIADD3 UR14, UR46, 0x300, URZ ;  /* 0x000003002e0e7890 */ /* 0x000fc4000fffe03f */
[----:B------:R-:W-:Y:S01]  /*18c0*/  QGMMA.64x32x32.F32.E4M3.E4M3 R88, gdesc[UR44], RZ, !UPT, gsb0 ;  /* 0x006000002c5879f3 */ /* 0x000fe2000c0008ff */
[----:B------:R-:W-:Y:S01]  /*18d0*/  R2UR UR17, R3 ;  /* 0x00000000031172ca */ /* 0x000fe200000e0000 */
[----:B------:R-:W-:Y:S01]  /*18e0*/  UIADD3 UR18, UR46, 0x400, URZ ;  /* 0x000004002e127890 */ /* 0x000fe2000fffe03f */
[----:B------:R-:W-:Y:S01]  /*18f0*/  R2UR UR20, R2 ;  /* 0x00000000021472ca */ /* 0x000fe200000e0000 */
[----:B------:R-:W-:Y:S01]  /*1900*/  UMOV UR19, 0x40000040 ;  /* 0x4000004000137882 */ /* 0x000fe20000000000 */
[----:B------:R-:W-:Y:S01]  /*1910*/  UIADD3 UR22, UR46, 0x206, URZ ;  /* 0x000002062e167890 */ /* 0x000fe2000fffe03f */
[----:B------:R-:W-:Y:S01]  /*1920*/  UMOV UR23, 0x40000040 ;  /* 0x4000004000177882 */ /* 0x000fe20000000000 */
[----:B------:R-:W-:Y:S02]  /*1930*/  WARPGROUP.DEPBAR.LE gsb0, 0x0 ;  /* 0x00008000000079c5 */ /* 0x000fe40000010000 */
[----:B------:R-:W-:-:S06]  /*1940*/  WARPGROUP.ARRIVE ;  /* 0x00000000000079c5 */ /* 0x000fcc0000000000 */
[----:B------:R-:W-:Y:S01]  /*1950*/  QGMMA.64x32x32.F32.E4M3.E4M3 R72, gdesc[UR4], RZ, !UPT, gsb0 ;  /* 0x00600000044879f3 */ /* 0x000fe2000c0008ff */
[----:B------:R-:W-:Y:S02]  /*1960*/  UIADD3 UR4, UR20, 0x2, URZ ;  /* 0x0000000214047890 */ /* 0x000fe4000fffe03f */
[----:B------:R-:W-:Y:S01]  /*1970*/  UIADD3 UR6, UR46, 0x2, URZ ;  /* 0x000000022e067890 */ /* 0x000fe2000fffe03f */
[----:B------:R-:W-:Y:S01]  /*1980*/  UMOV UR5, 0x40000040 ;  /* 0x4000004000057882 */ /* 0x000fe20000000000 */
        /* <DEDUP_REMOVED lines=103> */
.L_x_2552:
[----:B-12---:R-:W-:Y:S01]  /*2000*/  LOP3.LUT R0, R19, 0xffffff80, RZ, 0xc0, !PT ;  /* 0xffffff8013007812 */ /* 0x006fe200078ec0ff */
[----:B------:R-:W-:Y:S01]  /*2010*/  UISETP.NE.AND UP0, UPT, UR49, URZ, UPT ;  /* 0x0000003f3100728c */ /* 0x000fe2000bf05270 */
[----:B------:R-:W-:Y:S01]  /*2020*/  LEA.HI R18, R18, R17, RZ, 0x2 ;  /* 0x0000001112127211 */ /* 0x000fe200078f10ff */
[----:B------:R-:W-:Y:S01]  /*2030*/  UMOV UR7, 0xffffff60 ;  /* 0xffffff6000077882 */ /* 0x000fe20000000000 */
[----:B------:R-:W-:Y:S01]  /*2040*/  LEA.HI R7, R22, R22, RZ, 0x1 ;  /* 0x0000001616077211 */ /* 0x000fe200078f08ff */
[----:B------:R-:W-:Y:S01]  /*2050*/  IMAD.IADD R0, R17, 0x1, -R0 ;  /* 0x0000000111007824 */ /* 0x000fe200078e0a00 */
[----:B------:R-:W-:Y:S01]  /*2060*/  LOP3.LUT R18, R18, 0xfffffffc, RZ, 0xc0, !PT ;  /* 0xfffffffc12127812 */ /* 0x000fe200078ec0ff */
[----:B------:R-:W-:Y:S01]  /*2070*/  UIMAD UR7, UR55, UR7, 0xa1 ;  /* 0x000000a1370774a4 */ /* 0x000fe2000f8e0207 */
        /* <DEDUP_REMOVED lines=9> */
[----:B------:R-:W-:Y:S01]  /*2110*/  IMAD.U32 R127, RZ, RZ, UR40 ;  /* 0x00000028ff7f7e24 */ /* 0x000fe2000f8e00ff */
[--C-:B------:R-:W-:Y:S01]  /*2120*/  SHF.R.S32.HI R5, RZ, 0x2, R4.reuse ;  /* 0x00000002ff057819 */ /* 0x100fe20000011404 */
[----:B------:R-:W-:Y:S01]  /*2130*/  @UP0 ULDC UR14, c[0x0][0x450] ;  /* 0x00011400000e0ab9 */ /* 0x000fe20000000800 */
[----:B------:R-:W-:Y:S01]  /*2140*/  SHF.R.S32.HI R8, RZ, 0x1f, R4 ;  /* 0x0000001fff087819 */ /* 0x000fe20000011404 */
[----:B------:R-:W-:Y:S01]  /*2150*/  UIADD3 UR10, UR41, 0x22840, URZ ;  /* 0x00022840290a7890 */ /* 0x000fe2000fffe03f */
[----:B------:R-:W-:Y:S01]  /*2160*/  SHF.R.S32.HI R6, RZ, 0x5, R6 ;  /* 0x00000005ff067819 */ /* 0x000fe20000011406 */
[----:B------:R-:W0:Y:S01]  /*2170*/  S2UR UR44, SR_CgaCtaId ;  /* 0x00000000002c79c3 */ /* 0x000e220000008800 */
[----:B------:R-:W-:Y:S01]  /*2180*/  LEA.HI R8, R8, R5, RZ, 0x3 ;  /* 0x0000000508087211 */ /* 0x000fe200078f18ff */
[----:B------:R-:W-:Y:S01]  /*2190*/  UPRMT UR10, UR52, 0x654, UR10 ;  /* 0x00000654340a7896 */ /* 0x000fe2000800000a */
[----:B------:R-:W-:Y:S01]  /*21a0*/  LEA.HI R9, R18, R18, RZ, 0x1 ;  /* 0x0000001212097211 */ /* 0x000fe200078f08ff */
[----:B------:R-:W-:Y:S01]  /*21b0*/  UMOV UR47, URZ ;  /* 0x0000003f002f7c82 */ /* 0x000fe20008000000 */
[----:B------:R-:W-:Y:S01]  /*21c0*/  LEA R6, R6, UR54, 0x4 ;  /* 0x0000003606067c11 */ /* 0x000fe2000f8e20ff */
[----:B------:R-:W-:Y:S01]  /*21d0*/  UMOV UR45, URZ ;  /* 0x0000003f002d7c82 */ /* 0x000fe20008000000 */
[----:B------:R-:W-:-:S02]  /*21e0*/  LOP3.LUT R8, R8, 0xfffffff8, RZ, 0xc0, !PT ;  /* 0xfffffff808087812 */ /* 0x000fc400078ec0ff */
[----:B------:R-:W-:Y:S02]  /*21f0*/  LOP3.LUT R9, R9, 0x1ffffffe, RZ, 0xc0, !PT ;  /* 0x1ffffffe09097812 */ /* 0x000fe400078ec0ff */
[----:B------:R-:W-:Y:S01]  /*2200*/  IADD3 R6, R6, R5, -R8 ;  /* 0x0000000506067210 */ /* 0x000fe20007ffe808 */
[----:B------:R-:W-:Y:S01]  /*2210*/  SYNCS.ARRIVE.TRANS64.RED.A1T0 RZ, [UR10], RZ ;  /* 0x000000ffffff79a7 */ /* 0x000fe2000810040a */
[----:B------:R-:W-:Y:S01]  /*2220*/  PLOP3.LUT P2, PT, PT, PT, UP0, 0x80, 0x0 ;  /* 0x000000000000781c */ /* 0x000fe20003f4f008 */
[----:B------:R-:W-:Y:S02]  /*2230*/  IMAD.IADD R5, R18, 0x1, -R9 ;  /* 0x0000000112057824 */ /* 0x000fe400078e0a09 */
[----:B------:R-:W-:Y:S01]  /*2240*/  IMAD R6, R7, 0x40, R6 ;  /* 0x0000004007067824 */ /* 0x000fe200078e0206 */
[----:B------:R-:W-:-:S03]  /*2250*/  LOP3.LUT R7, R4, 0x7ffffffc, RZ, 0xc0, !PT ;  /* 0x7ffffffc04077812 */ /* 0x000fc600078ec0ff */
[----:B------:R-:W-:-:S04]  /*2260*/  IMAD R5, R5, 0x8, R6 ;  /* 0x0000000805057824 */ /* 0x000fc800078e0206 */
[----:B------:R-:W-:Y:S01]  /*2270*/  @P1 IMAD.HI.U32 R6, R5, UR6, RZ ;  /* 0x0000000605061c27 */ /* 0x000fe2000f8e00ff */
[----:B------:R-:W-:-:S03]  /*2280*/  @UP0 ULDC UR6, c[0x0][0x450] ;  /* 0x0001140000060ab9 */ /* 0x000fc60000000800 */
[----:B------:R-:W-:Y:S01]  /*2290*/  IMAD.MOV.U32 R12, RZ, RZ, R5 ;  /* 0x000000ffff0c7224 */ /* 0x000fe200078e0005 */
[----:B------:R-:W-:Y:S01]  /*22a0*/  @P2 SHF.R.U32.HI R12, RZ, UR6, R6 ;  /* 0x00000006ff0c2c19 */ /* 0x000fe20008011606 */
[----:B------:R-:W-:Y:S01]  /*22b0*/  UIMAD UR6, UR55, -0xa0, UR53 ;  /* 0xffffff60370678a4 */ /* 0x000fe2000f8e0235 */
[----:B------:R-:W-:Y:S01]  /*22c0*/  IMAD.IADD R6, R0, 0x1, -R7 ;  /* 0x0000000100067824 */ /* 0x000fe200078e0a07 */
[----:B------:R-:W-:Y:S01]  /*22d0*/  UIADD3 UR55, UR55, -0x2, URZ ;  /* 0xfffffffe37377890 */ /* 0x000fe2000fffe03f */
[----:B------:R-:W-:Y:S01]  /*22e0*/  IMAD.U32 R7, RZ, RZ, UR7 ;  /* 0x00000007ff077e24 */ /* 0x000fe2000f8e00ff */
[----:B------:R-:W1:Y:S01]  /*22f0*/  SHFL.IDX PT, R8, R12, 0x1, 0x1c1f ;  /* 0x003c1f000c087f89 */ /* 0x000e6200000e0000 */
[----:B------:R-:W-:Y:S02]  /*2300*/  UIADD3 UR6, UR6, 0xa0, URZ ;  /* 0x000000a006067890 */ /* 0x000fe4000fffe03f */
[----:B------:R-:W-:Y:S01]  /*2310*/  IMAD R0, R6, -0x2, R7 ;  /* 0xfffffffe06007824 */ /* 0x000fe200078e0207 */
[----:B------:R-:W2:Y:S01]  /*2320*/  SHFL.IDX PT, R12, R12, RZ, 0x1c1f ;  /* 0x001c1fff0c0c7589 */ /* 0x000ea200000e0000 */
[----:B------:R-:W-:-:S02]  /*2330*/  IMAD.U32 R7, RZ, RZ, UR53 ;  /* 0x00000035ff077e24 */ /* 0x000fc4000f8e00ff */
[----:B------:R-:W-:Y:S01]  /*2340*/  IMAD.U32 R13, RZ, RZ, UR6 ;  /* 0x00000006ff0d7e24 */ /* 0x000fe2000f8e00ff */
[----:B------:R-:W-:Y:S02]  /*2350*/  @UP0 ULDC UR6, c[0x0][0x44c] ;  /* 0x0001130000060ab9 */ /* 0x000fe40000000800 */
[----:B------:R-:W-:Y:S01]  /*2360*/  IADD3 R14, R0, -UR11, R7 ;  /* 0x8000000b000e7c10 */ /* 0x000fe2000fffe007 */
[----:B------:R-:W-:Y:S01]  /*2370*/  IMAD R13, R6, -0x2, R13 ;  /* 0xfffffffe060d7824 */ /* 0x000fe200078e020d */
[----:B------:R-:W-:-:S04]  /*2380*/  UIMAD.WIDE.U32 UR6, UR54, UR6, URZ ;  /* 0x00000006360672a5 */ /* 0x000fc8000f8e003f */
[----:B------:R-:W-:-:S04]  /*2390*/  @UP0 USHF.R.U32.HI UR54, URZ, UR14, UR7 ;  /* 0x0000000e3f360299 */ /* 0x000fc80008011607 */
[----:B------:R-:W-:Y:S01]  /*23a0*/  UIADD3 UR6, UR54, -UR11, UR53 ;  /* 0x8000000b36067290 */ /* 0x000fe2000fffe035 */
[----:B-1----:R-:W-:-:S03]  /*23b0*/  VIADDMNMX R8, R8, R14, R13, PT ;  /* 0x0000000e08087246 */ /* 0x002fc6000380010d */
[----:B------:R-:W-:Y:S01]  /*23c0*/  UIMAD.WIDE UR6, UR6, 0x66666667, URZ ;  /* 0x66666667060678a5 */ /* 0x000fe2000f8e023f */
[----:B------:R-:W-:-:S03]  /*23d0*/  ISETP.GT.AND P1, PT, R8, RZ, PT ;  /* 0x000000ff0800720c */ /* 0x000fc60003f24270 */
[----:B------:R-:W-:Y:S01]  /*23e0*/  USHF.R.U32.HI UR6, URZ, 0x1f, UR7 ;  /* 0x0000001f3f067899 */ /* 0x000fe20008011607 */
[C---:B------:R-:W-:Y:S02]  /*23f0*/  ISETP.GT.AND P2, PT, R8.reuse, 0x1, PT ;  /* 0x000000010800780c */ /* 0x040fe40003f44270 */
[----:B------:R-:W-:Y:S01]  /*2400*/  ISETP.GT.AND P3, PT, R8, 0x8, PT ;  /* 0x000000080800780c */ /* 0x000fe20003f64270 */
[----:B------:R-:W-:Y:S01]  /*2410*/  ULEA.HI.SX32 UR6, UR7, UR6, 0x1a ;  /* 0x0000000607067291 */ /* 0x000fe2000f8fd23f */
[----:B------:R-:W-:Y:S02]  /*2420*/  FSEL R9, R90, -INF , P1 ;  /* 0xff8000005a097808 */ /* 0x000fe40000800000 */
[----:B------:R-:W-:Y:S01]  /*2430*/  FSEL R11, R91, -INF , P2 ;  /* 0xff8000005b0b7808 */ /* 0x000fe20001000000 */
[----:B------:R-:W-:Y:S01]  /*2440*/  UISETP.LT.AND UP0, UPT, UR39, UR6, UPT ;  /* 0x000000062700728c */ /* 0x000fe2000bf01270 */
[----:B------:R-:W-:Y:S02]  /*2450*/  ISETP.GT.AND P1, PT, R8, 0x9, PT ;  /* 0x000000090800780c */ /* 0x000fe40003f24270 */
[----:B------:R-:W-:Y:S01]  /*2460*/  FSEL R15, R94, -INF , P3 ;  /* 0xff8000005e0f7808 */ /* 0x000fe20001800000 */
[----:B------:R-:W-:Y:S01]  /*2470*/  USEL UR52, UR39, UR6, !UP0 ;  /* 0x0000000627347287 */ /* 0x000fe2000c000000 */
[----:B------:R-:W-:-:S02]  /*2480*/  FMNMX.FTZ R0, R9, R11, !PT ;  /* 0x0000000b09007209 */ /* 0x000fc40007810000 */
[C---:B------:R-:W-:Y:S01]  /*2490*/  ISETP.GT.AND P2, PT, R8.reuse, 0x10, PT ;  /* 0x000000100800780c */ /* 0x040fe20003f44270 */
[----:B------:R-:W-:Y:S01]  /*24a0*/  UISETP.GE.AND UP0, UPT, UR55, UR52, UPT ;  /* 0x000000343700728c */ /* 0x000fe2000bf06270 */
[----:B------:R-:W-:Y:S02]  /*24b0*/  FSEL R17, R95, -INF , P1 ;  /* 0xff8000005f117808 */ /* 0x000fe40000800000 */
[----:B------:R-:W-:Y:S02]  /*24c0*/  FMNMX.FTZ R0, R15, R0, !PT ;  /* 0x000000000f007209 */ /* 0x000fe40007810000 */
[----:B------:R-:W-:Y:S02]  /*24d0*/  ISETP.GT.AND P1, PT, R8, 0x11, PT ;  /* 0x000000110800780c */ /* 0x000fe40003f24270 */
[----:B------:R-:W-:Y:S02]  /*24e0*/  FSEL R19, R98, -INF , P2 ;  /* 0xff80000062137808 */ /* 0x000fe40001000000 */
[----:B------:R-:W-:-:S02]  /*24f0*/  FMNMX.FTZ R0, R17, R0, !PT ;  /* 0x0000000011007209 */ /* 0x000fc40007810000 */
[C---:B------:R-:W-:Y:S02]  /*2500*/  ISETP.GT.AND P2, PT, R8.reuse, 0x18, PT ;  /* 0x000000180800780c */ /* 0x040fe40003f44270 */
        /* <DEDUP_REMOVED lines=59> */
[----:B------:R-:W-:Y:S02]  /*28c0*/  ISETP.GT.AND P2, PT, R8, 0x68, PT ;  /* 0x000000680800780c */ /* 0x000fe40003f44270 */
        /* <DEDUP_REMOVED lines=41> */
[----:B------:R-:W-:Y:S02]  /*2b60*/  FSEL R39, R39, -INF , P1 ;  /* 0xff80000027277808 */ /* 0x000fe40000800000 */
[----:B------:R-:W-:Y:S02]  /*2b70*/  FMNMX.FTZ R0, R83, R0, !PT ;  /* 0x0000000053007209 */ /* 0x000fe40007810000 */
[----:B--2---:R-:W-:Y:S02]  /*2b80*/  VIADDMNMX R38, R12, R14, R13, PT ;  /* 0x0000000e0c267246 */ /* 0x004fe4000380010d */
[----:B------:R-:W-:Y:S02]  /*2b90*/  FMNMX.FTZ R10, R39, R0, !PT ;  /* 0x00000000270a7209 */ /* 0x000fe40007810000 */
[C---:B------:R-:W-:Y:S02]  /*2ba0*/  ISETP.GT.AND P2, PT, R38.reuse, 0x1, PT ;  /* 0x000000012600780c */ /* 0x040fe40003f44270 */
[----:B------:R-:W-:Y:S01]  /*2bb0*/  ISETP.GT.AND P3, PT, R38, 0x8, PT ;  /* 0x000000082600780c */ /* 0x000fe20003f64270 */
[----:B------:R-:W1:Y:S01]  /*2bc0*/  SHFL.BFLY PT, R125, R10, 0x2, 0x1f ;  /* 0x0c401f000a7d7f89 */ /* 0x000e6200000e0000 */
[----:B------:R-:W-:-:S02]  /*2bd0*/  FSEL R89, R89, -INF , P2 ;  /* 0xff80000059597808 */ /* 0x000fc40001000000 */
[----:B------:R-:W-:Y:S02]  /*2be0*/  FSEL R92, R92, -INF , P3 ;  /* 0xff8000005c5c7808 */ /* 0x000fe40001800000 */
[----:B------:R-:W-:-:S04]  /*2bf0*/  ISETP.GT.AND P2, PT, R38, 0x10, PT ;  /* 0x000000102600780c */ /* 0x000fc80003f44270 */
[----:B------:R-:W-:Y:S02]  /*2c00*/  FSEL R96, R96, -INF , P2 ;  /* 0xff80000060607808 */ /* 0x000fe40001000000 */
[----:B------:R-:W-:-:S04]  /*2c10*/  ISETP.GT.AND P2, PT, R38, 0x18, PT ;  /* 0x000000182600780c */ /* 0x000fc80003f44270 */
[----:B------:R-:W-:Y:S02]  /*2c20*/  FSEL R100, R100, -INF , P2 ;  /* 0xff80000064647808 */ /* 0x000fe40001000000 */
[----:B------:R-:W-:-:S04]  /*2c30*/  ISETP.GT.AND P2, PT, R38, 0x21, PT ;  /* 0x000000212600780c */ /* 0x000fc80003f44270 */
[----:B------:R-:W-:Y:S02]  /*2c40*/  FSEL R73, R73, -INF , P2 ;  /* 0xff80000049497808 */ /* 0x000fe40001000000 */
[----:B------:R-:W-:Y:S02]  /*2c50*/  ISETP.GT.AND P2, PT, R38, 0x29, PT ;  /* 0x000000292600780c */ /* 0x000fe40003f44270 */
[----:B-1----:R-:W-:Y:S02]  /*2c60*/  FMNMX.FTZ R125, R10, R125, !PT ;  /* 0x0000007d0a7d7209 */ /* 0x002fe40007810000 */
[----:B------:R-:W-:Y:S02]  /*2c70*/  FSEL R77, R77, -INF , P2 ;  /* 0xff8000004d4d7808 */ /* 0x000fe40001000000 */
[----:B------:R-:W-:Y:S01]  /*2c80*/  ISETP.GT.AND P2, PT, R38, 0x31, PT ;  /* 0x000000312600780c */ /* 0x000fe20003f44270 */
[----:B------:R-:W1:Y:S03]  /*2c90*/  SHFL.BFLY PT, R8, R125, 0x1, 0x1f ;  /* 0x0c201f007d087f89 */ /* 0x000e6600000e0000 */
[----:B------:R-:W-:-:S02]  /*2ca0*/  FSEL R81, R81, -INF , P2 ;  /* 0xff80000051517808 */ /* 0x000fc40001000000 */
        /* <DEDUP_REMOVED lines=9> */
[C---:B------:R-:W-:Y:S01]  /*2d40*/  FSETP.NEU.FTZ.AND P1, PT, R8.reuse, -INF , PT ;  /* 0xff8000000800780b */ /* 0x040fe20003f3d000 */
[----:B------:R-:W-:Y:S01]  /*2d50*/  FFMA.FTZ R0, R8, R127, -8 ;  /* 0xc100000008007423 */ /* 0x000fe2000001007f */
[----:B------:R-:W-:-:S04]  /*2d60*/  ISETP.GT.AND P2, PT, R38, 0x59, PT ;  /* 0x000000592600780c */ /* 0x000fc80003f44270 */
[----:B------:R-:W-:Y:S02]  /*2d70*/  FSEL R0, R0, RZ, P1 ;  /* 0x000000ff00007208 */ /* 0x000fe40000800000 */
[----:B------:R-:W-:Y:S02]  /*2d80*/  ISETP.GT.AND P1, PT, R38, RZ, PT ;  /* 0x000000ff2600720c */ /* 0x000fe40003f24270 */
[----:B------:R-:W-:Y:S01]  /*2d90*/  FSEL R69, R69, -INF , P2 ;  /* 0xff80000045457808 */ /* 0x000fe20001000000 */
[--C-:B------:R-:W-:Y:S01]  /*2da0*/  FFMA.FTZ R10, R15, UR40, -R0.reuse ;  /* 0x000000280f0a7c23 */ /* 0x100fe20008010800 */
[----:B------:R-:W-:Y:S01]  /*2db0*/  FSEL R88, R88, -INF , P1 ;  /* 0xff80000058587808 */ /* 0x000fe20000800000 */
[--C-:B------:R-:W-:Y:S01]  /*2dc0*/  FFMA.FTZ R4, R9, UR40, -R0.reuse ;  /* 0x0000002809047c23 */ /* 0x100fe20008010800 */
[----:B------:R-:W-:Y:S01]  /*2dd0*/  ISETP.GT.AND P1, PT, R38, 0x9, PT ;  /* 0x000000092600780c */ /* 0x000fe20003f24270 */
[--C-:B------:R-:W-:Y:S01]  /*2de0*/  FFMA.FTZ R9, R11, UR40, -R0.reuse ;  /* 0x000000280b097c23 */ /* 0x100fe20008010800 */
[----:B------:R-:W-:Y:S01]  /*2df0*/  FMNMX.FTZ R15, R88, R89, !PT ;  /* 0x00000059580f7209 */ /* 0x000fe20007810000 */
[--C-:B------:R-:W-:Y:S01]  /*2e00*/  FFMA.FTZ R11, R17, UR40, -R0.reuse ;  /* 0x00000028110b7c23 */ /* 0x100fe20008010800 */
[----:B------:R-:W-:Y:S01]  /*2e10*/  FSEL R93, R93, -INF , P1 ;  /* 0xff8000005d5d7808 */ /* 0x000fe20000800000 */
[--C-:B------:R-:W-:Y:S01]  /*2e20*/  FFMA.FTZ R19, R19, UR40, -R0.reuse ;  /* 0x0000002813137c23 */ /* 0x100fe20008010800 */
[----:B------:R-:W-:Y:S01]  /*2e30*/  FMNMX.FTZ R18, R92, R15, !PT ;  /* 0x0000000f5c127209 */ /* 0x000fe20007810000 */
[--C-:B------:R-:W-:Y:S01]  /*2e40*/  FFMA.FTZ R13, R21, UR40, -R0.reuse ;  /* 0x00000028150d7c23 */ /* 0x100fe20008010800 */
[----:B------:R-:W-:Y:S01]  /*2e50*/  ISETP.GT.AND P1, PT, R38, 0x11, PT ;  /* 0x000000112600780c */ /* 0x000fe20003f24270 */
[----:B------:R1:W-:Y:S01]  /*2e60*/  MUFU.EX2 R12, R19 ;  /* 0x00000013000c7308 */ /* 0x0003e20000000800 */
[----:B------:R-:W-:Y:S01]  /*2e70*/  FMNMX.FTZ R15, R93, R18, !PT ;  /* 0x000000125d0f7209 */ /* 0x000fe20007810000 */
[--C-:B------:R-:W-:Y:S01]  /*2e80*/  FFMA.FTZ R14, R23, UR40, -R0.reuse ;  /* 0x00000028170e7c23 */ /* 0x100fe20008010800 */
[----:B------:R-:W-:Y:S01]  /*2e90*/  FSEL R97, R97, -INF , P1 ;  /* 0xff80000061617808 */ /* 0x000fe20000800000 */
[--C-:B------:R-:W-:Y:S01]  /*2ea0*/  FFMA.FTZ R103, R103, UR40, -R0.reuse ;  /* 0x0000002867677c23 */ /* 0x100fe20008010800 */
[----:B------:R-:W-:Y:S01]  /*2eb0*/  FMNMX.FTZ R18, R96, R15, !PT ;  /* 0x0000000f60127209 */ /* 0x000fe20007810000 */
[--C-:B------:R-:W-:Y:S01]  /*2ec0*/  FFMA.FTZ R59, R59, UR40, -R0.reuse ;  /* 0x000000283b3b7c23 */ /* 0x100fe20008010800 */
[C---:B------:R-:W-:Y:S01]  /*2ed0*/  ISETP.GT.AND P1, PT, R38.reuse, 0x19, PT ;  /* 0x000000192600780c */ /* 0x040fe20003f24270 */
[----:B------:R2:W-:Y:S01]  /*2ee0*/  MUFU.EX2 R15, R103 ;  /* 0x00000067000f7308 */ /* 0x0005e20000000800 */
[----:B------:R-:W-:Y:S01]  /*2ef0*/  FMNMX.FTZ R17, R97, R18, !PT ;  /* 0x0000001261117209 */ /* 0x000fe20007810000 */
[--C-:B------:R-:W-:Y:S01]  /*2f00*/  FFMA.FTZ R105, R105, UR40, -R0.reuse ;  /* 0x0000002869697c23 */ /* 0x100fe20008010800 */
[----:B------:R-:W-:Y:S01]  /*2f10*/  FSEL R101, R101, -INF , P1 ;  /* 0xff80000065657808 */ /* 0x000fe20000800000 */
[--C-:B------:R-:W-:Y:S01]  /*2f20*/  FFMA.FTZ R109, R109, UR40, -R0.reuse ;  /* 0x000000286d6d7c23 */ /* 0x100fe20008010800 */
[----:B------:R-:W-:Y:S01]  /*2f30*/  ISETP.GT.AND P1, PT, R38, 0x20, PT ;  /* 0x000000202600780c */ /* 0x000fe20003f24270 */
[--C-:B------:R-:W-:Y:S01]  /*2f40*/  FFMA.FTZ R113, R113, UR40, -R0.reuse ;  /* 0x0000002871717c23 */ /* 0x100fe20008010800 */
[----:B------:R-:W-:Y:S01]  /*2f50*/  FMNMX.FTZ R18, R100, R17, !PT ;  /* 0x0000001164127209 */ /* 0x000fe20007810000 */
[----:B------:R-:W-:Y:S01]  /*2f60*/  MUFU.EX2 R4, R4 ;  /* 0x0000000400047308 */ /* 0x000fe20000000800 */
[----:B------:R-:W-:Y:S01]  /*2f70*/  FSEL R72, R72, -INF , P1 ;  /* 0xff80000048487808 */ /* 0x000fe20000800000 */
[--C-:B------:R-:W-:Y:S01]  /*2f80*/  FFMA.FTZ R117, R117, UR40, -R0.reuse ;  /* 0x0000002875757c23 */ /* 0x100fe20008010800 */
[----:B-1----:R-:W-:Y:S01]  /*2f90*/  FMNMX.FTZ R19, R101, R18, !PT ;  /* 0x0000001265137209 */ /* 0x002fe20007810000 */
[--C-:B------:R-:W-:Y:S01]  /*2fa0*/  FFMA.FTZ R18, R107, UR40, -R0.reuse ;  /* 0x000000286b127c23 */ /* 0x100fe20008010800 */
[----:B------:R-:W-:Y:S01]  /*2fb0*/  ISETP.GT.AND P1, PT, R38, 0x28, PT ;  /* 0x000000282600780c */ /* 0x000fe20003f24270 */
[--C-:B------:R-:W-:Y:S01]  /*2fc0*/  FFMA.FTZ R30, R119, UR40, -R0.reuse ;  /* 0x00000028771e7c23 */ /* 0x100fe20008010800 */
[----:B------:R-:W-:Y:S01]  /*2fd0*/  FMNMX.FTZ R20, R72, R19, !PT ;  /* 0x0000001348147209 */ /* 0x000fe20007810000 */
[----:B------:R-:W1:Y:S01]  /*2fe0*/  MUFU.EX2 R9, R9 ;  /* 0x0000000900097308 */ /* 0x000e620000000800 */
[----:B------:R-:W-:Y:S01]  /*2ff0*/  FSEL R76, R76, -INF , P1 ;  /* 0xff8000004c4c7808 */ /* 0x000fe20000800000 */
[--C-:B------:R-:W-:Y:S01]  /*3000*/  FFMA.FTZ R27, R27, UR40, -R0.reuse ;  /* 0x000000281b1b7c23 */ /* 0x100fe20008010800 */
[----:B------:R-:W-:Y:S01]  /*3010*/  FMNMX.FTZ R19, R73, R20, !PT ;  /* 0x0000001449137209 */ /* 0x000fe20007810000 */
[--C-:B------:R-:W-:Y:S01]  /*3020*/  FFMA.FTZ R31, R31, UR40, -R0.reuse ;  /* 0x000000281f1f7c23 */ /* 0x100fe20008010800 */
[----:B------:R-:W-:Y:S01]  /*3030*/  ISETP.GT.AND P1, PT, R38, 0x30, PT ;  /* 0x000000302600780c */ /* 0x000fe20003f24270 */
[----:B------:R-:W-:Y:S01]  /*3040*/  FFMA.FTZ R35, R35, UR40, -R0 ;  /* 0x0000002823237c23 */ /* 0x000fe20008010800 */
[----:B------:R-:W-:Y:S01]  /*3050*/  FMNMX.FTZ R20, R76, R19, !PT ;  /* 0x000000134c147209 */ /* 0x000fe20007810000 */
[----:B------:R-:W3:Y:S01]  /*3060*/  MUFU.EX2 R10, R10 ;  /* 0x0000000a000a7308 */ /* 0x000ee20000000800 */
[----:B------:R-:W-:-:S02]  /*3070*/  FSEL R80, R80, -INF , P1 ;  /* 0xff80000050507808 */ /* 0x000fc40000800000 */
[----:B------:R-:W-:Y:S01]  /*3080*/  FMNMX.FTZ R21, R77, R20, !PT ;  /* 0x000000144d157209 */ /* 0x000fe20007810000 */
[----:B------:R-:W-:Y:S01]  /*3090*/  FFMA.FTZ R20, R111, UR40, -R0 ;  /* 0x000000286f147c23 */ /* 0x000fe20008010800 */
[----:B------:R-:W-:Y:S02]  /*30a0*/  ISETP.GT.AND P1, PT, R38, 0x38, PT ;  /* 0x000000382600780c */ /* 0x000fe40003f24270 */
[----:B------:R-:W-:Y:S01]  /*30b0*/  FMNMX.FTZ R22, R80, R21, !PT ;  /* 0x0000001550167209 */ /* 0x000fe20007810000 */
[----:B------:R-:W4:Y:S01]  /*30c0*/  MUFU.EX2 R11, R11 ;  /* 0x0000000b000b7308 */ /* 0x000f220000000800 */
[----:B------:R-:W-:Y:S02]  /*30d0*/  FSEL R84, R84, -INF , P1 ;  /* 0xff80000054547808 */ /* 0x000fe40000800000 */
[----:B------:R-:W-:Y:S02]  /*30e0*/  FMNMX.FTZ R21, R81, R22, !PT ;  /* 0x0000001651157209 */ /* 0x000fe40007810000 */
[----:B------:R-:W-:-:S02]  /*30f0*/  ISETP.GT.AND P1, PT, R38, 0x40, PT ;  /* 0x000000402600780c */ /* 0x000fc40003f24270 */
[----:B------:R-:W-:Y:S01]  /*3100*/  FMNMX.FTZ R22, R84, R21, !PT ;  /* 0x0000001554167209 */ /* 0x000fe20007810000 */
[----:B------:R-:W-:Y:S01]  /*3110*/  MUFU.EX2 R13, R13 ;  /* 0x0000000d000d7308 */ /* 0x000fe20000000800 */
[----:B------:R-:W-:Y:S02]  /*3120*/  FSEL R56, R56, -INF , P1 ;  /* 0xff80000038387808 */ /* 0x000fe40000800000 */
[----:B------:R-:W-:Y:S01]  /*3130*/  FMNMX.FTZ R23, R85, R22, !PT ;  /* 0x0000001655177209 */ /* 0x000fe20007810000 */
[----:B------:R-:W-:Y:S01]  /*3140*/  FFMA.FTZ R22, R115, UR40, -R0 ;  /* 0x0000002873167c23 */ /* 0x000fe20008010800 */
[----:B------:R-:W-:Y:S02]  /*3150*/  ISETP.GT.AND P1, PT, R38, 0x48, PT ;  /* 0x000000482600780c */ /* 0x000fe40003f24270 */
[----:B------:R-:W-:Y:S01]  /*3160*/  FMNMX.FTZ R26, R56, R23, !PT ;  /* 0x00000017381a7209 */ /* 0x000fe20007810000 */
[----:B------:R-:W-:Y:S01]  /*3170*/  MUFU.EX2 R14, R14 ;  /* 0x0000000e000e7308 */ /* 0x000fe20000000800 */
[----:B------:R-:W-:-:S02]  /*3180*/  FSEL R60, R60, -INF , P1 ;  /* 0xff8000003c3c7808 */ /* 0x000fc40000800000 */
[----:B------:R-:W-:Y:S02]  /*3190*/  FMNMX.FTZ R23, R57, R26, !PT ;  /* 0x0000001a39177209 */ /* 0x000fe40007810000 */
[----:B------:R-:W-:Y:S02]  /*31a0*/  ISETP.GT.AND P1, PT, R38, 0x50, PT ;  /* 0x000000502600780c */ /* 0x000fe40003f24270 */
[----:B------:R-:W-:Y:S01]  /*31b0*/  FMNMX.FTZ R26, R60, R23, !PT ;  /* 0x000000173c1a7209 */ /* 0x000fe20007810000 */
[----:B------:R-:W-:Y:S01]  /*31c0*/  MUFU.EX2 R17, R105 ;  /* 0x0000006900117308 */ /* 0x000fe20000000800 */
[----:B------:R-:W-:Y:S02]  /*31d0*/  FSEL R64, R64, -INF , P1 ;  /* 0xff80000040407808 */ /* 0x000fe40000800000 */
[----:B--2---:R-:W-:Y:S02]  /*31e0*/  FMNMX.FTZ R103, R61, R26, !PT ;  /* 0x0000001a3d677209 */ /* 0x004fe40007810000 */
        /* <DEDUP_REMOVED lines=9> */
[----:B------:R-:W-:-:S02]  /*3280*/  ISETP.GT.AND P2, PT, R38, 0x61, PT ;  /* 0x000000612600780c */ /* 0x000fc40003f44270 */
[----:B------:R-:W-:Y:S02]  /*3290*/  FSEL R54, R40, -INF , P1 ;  /* 0xff80000028367808 */ /* 0x000fe40000800000 */
[----:B------:R-:W-:Y:S01]  /*32a0*/  FMNMX.FTZ R103, R69, R34, !PT ;  /* 0x0000002245677209 */ /* 0x000fe20007810000 */
[--C-:B------:R-:W-:Y:S01]  /*32b0*/  FFMA.FTZ R34, R99, UR40, -R0.reuse ;  /* 0x0000002863227c23 */ /* 0x100fe20008010800 */
[----:B------:R-:W-:Y:S01]  /*32c0*/  ISETP.GT.AND P1, PT, R38, 0x68, PT ;  /* 0x000000682600780c */ /* 0x000fe20003f24270 */
[----:B------:R-:W-:Y:S01]  /*32d0*/  MUFU.EX2 R20, R20 ;  /* 0x0000001400147308 */ /* 0x000fe20000000800 */
[----:B------:R-:W-:Y:S01]  /*32e0*/  FSEL R58, R41, -INF , P2 ;  /* 0xff800000293a7808 */ /* 0x000fe20001000000 */
[----:B------:R-:W-:Y:S01]  /*32f0*/  FFMA.FTZ R41, R123, UR40, -R0 ;  /* 0x000000287b297c23 */ /* 0x000fe20008010800 */
[----:B------:R-:W-:Y:S02]  /*3300*/  FMNMX.FTZ R103, R54, R103, !PT ;  /* 0x0000006736677209 */ /* 0x000fe40007810000 */
[----:B------:R-:W-:-:S02]  /*3310*/  ISETP.GT.AND P2, PT, R38, 0x69, PT ;  /* 0x000000692600780c */ /* 0x000fc40003f44270 */
[----:B------:R-:W-:Y:S01]  /*3320*/  FSEL R62, R44, -INF , P1 ;  /* 0xff8000002c3e7808 */ /* 0x000fe20000800000 */
[--C-:B------:R-:W-:Y:S01]  /*3330*/  FFMA.FTZ R44, R91, UR40, -R0.reuse ;  /* 0x000000285b2c7c23 */ /* 0x100fe20008010800 */
[----:B------:R-:W-:Y:S01]  /*3340*/  FMNMX.FTZ R103, R58, R103, !PT ;  /* 0x000000673a677209 */ /* 0x000fe20007810000 */
[----:B------:R-:W-:Y:S01]  /*3350*/  MUFU.EX2 R21, R113 ;  /* 0x0000007100157308 */ /* 0x000fe20000000800 */
[----:B------:R-:W-:Y:S02]  /*3360*/  ISETP.GT.AND P1, PT, R38, 0x70, PT ;  /* 0x000000702600780c */ /* 0x000fe40003f24270 */
[----:B------:R-:W-:Y:S01]  /*3370*/  FSEL R50, R45, -INF , P2 ;  /* 0xff8000002d327808 */ /* 0x000fe20001000000 */
[----:B------:R-:W-:Y:S01]  /*3380*/  FFMA.FTZ R45, R95, UR40, -R0 ;  /* 0x000000285f2d7c23 */ /* 0x000fe20008010800 */
[----:B------:R-:W-:Y:S02]  /*3390*/  FMNMX.FTZ R103, R62, R103, !PT ;  /* 0x000000673e677209 */ /* 0x000fe40007810000 */
[----:B------:R-:W-:Y:S01]  /*33a0*/  ISETP.GT.AND P2, PT, R38, 0x71, PT ;  /* 0x000000712600780c */ /* 0x000fe20003f44270 */
[----:B------:R-:W-:Y:S01]  /*33b0*/  MUFU.EX2 R22, R22 ;  /* 0x0000001600167308 */ /* 0x000fe20000000800 */
[----:B------:R-:W-:Y:S01]  /*33c0*/  FSEL R66, R48, -INF , P1 ;  /* 0xff80000030427808 */ /* 0x000fe20000800000 */
[----:B------:R-:W-:Y:S01]  /*33d0*/  IMAD.U32 R48, RZ, RZ, UR40 ;  /* 0x00000028ff307e24 */ /* 0x000fe2000f8e00ff */
[----:B------:R-:W-:-:S02]  /*33e0*/  FMNMX.FTZ R103, R50, R103, !PT ;  /* 0x0000006732677209 */ /* 0x000fc40007810000 */
[----:B------:R-:W-:Y:S02]  /*33f0*/  ISETP.GT.AND P1, PT, R38, 0x78, PT ;  /* 0x000000782600780c */ /* 0x000fe40003f24270 */
[----:B------:R-:W-:Y:S01]  /*3400*/  FSEL R49, R49, -INF , P2 ;  /* 0xff80000031317808 */ /* 0x000fe20001000000 */
[----:B------:R-:W-:Y:S01]  /*3410*/  MUFU.EX2 R23, R117 ;  /* 0x0000007500177308 */ /* 0x000fe20000000800 */
[----:B------:R-:W-:Y:S02]  /*3420*/  FMNMX.FTZ R40, R66, R103, !PT ;  /* 0x0000006742287209 */ /* 0x000fe40007810000 */
[----:B------:R-:W-:Y:S02]  /*3430*/  ISETP.GT.AND P2, PT, R38, 0x79, PT ;  /* 0x000000792600780c */ /* 0x000fe40003f44270 */
[----:B------:R-:W-:Y:S02]  /*3440*/  FSEL R52, R52, -INF , P1 ;  /* 0xff80000034347808 */ /* 0x000fe40000800000 */
[----:B------:R-:W-:Y:S01]  /*3450*/  FMNMX.FTZ R95, R49, R40, !PT ;  /* 0x00000028315f7209 */ /* 0x000fe20007810000 */
[----:B------:R-:W-:Y:S01]  /*3460*/  MUFU.EX2 R30, R30 ;  /* 0x0000001e001e7308 */ /* 0x000fe20000000800 */
[----:B------:R-:W-:-:S02]  /*3470*/  FSEL R53, R53, -INF , P2 ;  /* 0xff80000035357808 */ /* 0x000fc40001000000 */
[----:B------:R-:W-:Y:S02]  /*3480*/  ISETP.GT.AND P1, PT, R38, 0x80, PT ;  /* 0x000000802600780c */ /* 0x000fe40003f24270 */
[----:B------:R-:W-:Y:S02]  /*3490*/  FMNMX.FTZ R40, R52, R95, !PT ;  /* 0x0000005f34287209 */ /* 0x000fe40007810000 */
[----:B------:R-:W-:Y:S01]  /*34a0*/  ISETP.GT.AND P2, PT, R38, 0x81, PT ;  /* 0x000000812600780c */ /* 0x000fe20003f44270 */
[----:B------:R-:W-:Y:S01]  /*34b0*/  MUFU.EX2 R26, R26 ;  /* 0x0000001a001a7308 */ /* 0x000fe20000000800 */
[----:B------:R-:W-:Y:S02]  /*34c0*/  FSEL R70, R24, -INF , P1 ;  /* 0xff80000018467808 */ /* 0x000fe40000800000 */
[----:B------:R-:W-:Y:S02]  /*34d0*/  FMNMX.FTZ R91, R53, R40, !PT ;  /* 0x00000028355b7209 */ /* 0x000fe40007810000 */
[----:B------:R-:W-:-:S02]  /*34e0*/  ISETP.GT.AND P1, PT, R38, 0x88, PT ;  /* 0x000000882600780c */ /* 0x000fc40003f24270 */
[----:B------:R-:W-:Y:S01]  /*34f0*/  FSEL R74, R25, -INF , P2 ;  /* 0xff800000194a7808 */ /* 0x000fe20001000000 */
[--C-:B------:R-:W-:Y:S01]  /*3500*/  FFMA.FTZ R25, R87, UR40, -R0.reuse ;  /* 0x0000002857197c23 */ /* 0x100fe20008010800 */
[----:B------:R-:W-:Y:S01]  /*3510*/  FMNMX.FTZ R91, R70, R91, !PT ;  /* 0x0000005b465b7209 */ /* 0x000fe20007810000 */
[----:B------:R2:W-:Y:S01]  /*3520*/  MUFU.EX2 R24, R44 ;  /* 0x0000002c00187308 */ /* 0x0005e20000000800 */
[----:B------:R-:W-:Y:S02]  /*3530*/  ISETP.GT.AND P2, PT, R38, 0x89, PT ;  /* 0x000000892600780c */ /* 0x000fe40003f44270 */
[----:B------:R-:W-:Y:S01]  /*3540*/  FSEL R78, R28, -INF , P1 ;  /* 0xff8000001c4e7808 */ /* 0x000fe20000800000 */
[--C-:B------:R-:W-:Y:S01]  /*3550*/  FFMA.FTZ R28, R79, UR40, -R0.reuse ;  /* 0x000000284f1c7c23 */ /* 0x100fe20008010800 */
[----:B------:R-:W-:Y:S02]  /*3560*/  FMNMX.FTZ R91, R74, R91, !PT ;  /* 0x0000005b4a5b7209 */ /* 0x000fe40007810000 */
[----:B------:R-:W-:Y:S01]  /*3570*/  ISETP.GT.AND P1, PT, R38, 0x90, PT ;  /* 0x000000902600780c */ /* 0x000fe20003f24270 */
[----:B------:R-:W-:Y:S01]  /*3580*/  MUFU.EX2 R41, R41 ;  /* 0x0000002900297308 */ /* 0x000fe20000000800 */
[----:B------:R-:W-:Y:S01]  /*3590*/  FSEL R82, R29, -INF , P2 ;  /* 0xff8000001d527808 */ /* 0x000fe20001000000 */
[----:B--2---:R-:W-:Y:S01]  /*35a0*/  FFMA.FTZ R44, R67, UR40, -R0 ;  /* 0x00000028432c7c23 */ /* 0x004fe20008010800 */
[----:B------:R-:W-:-:S02]  /*35b0*/  FMNMX.FTZ R91, R78, R91, !PT ;  /* 0x0000005b4e5b7209 */ /* 0x000fc40007810000 */
[----:B------:R-:W-:Y:S02]  /*35c0*/  FSEL R79, R32, -INF , P1 ;  /* 0xff800000204f7808 */ /* 0x000fe40000800000 */
[----:B------:R-:W-:Y:S01]  /*35d0*/  ISETP.GT.AND P2, PT, R38, 0x91, PT ;  /* 0x000000912600780c */ /* 0x000fe20003f44270 */
[----:B------:R-:W-:Y:S01]  /*35e0*/  MUFU.EX2 R34, R34 ;  /* 0x0000002200227308 */ /* 0x000fe20000000800 */
[----:B------:R-:W-:Y:S02]  /*35f0*/  FMNMX.FTZ R32, R82, R91, !PT ;  /* 0x0000005b52207209 */ /* 0x000fe40007810000 */
[C---:B------:R-:W-:Y:S02]  /*3600*/  ISETP.GT.AND P1, PT, R38.reuse, 0x98, PT ;  /* 0x000000982600780c */ /* 0x040fe40003f24270 */
[----:B------:R-:W-:Y:S01]  /*3610*/  FSEL R86, R33, -INF , P2 ;  /* 0xff80000021567808 */ /* 0x000fe20001000000 */
[--C-:B------:R-:W-:Y:S01]  /*3620*/  FFMA.FTZ R33, R71, UR40, -R0.reuse ;  /* 0x0000002847217c23 */ /* 0x100fe20008010800 */
[----:B------:R-:W-:Y:S01]  /*3630*/  FMNMX.FTZ R29, R79, R32, !PT ;  /* 0x000000204f1d7209 */ /* 0x000fe20007810000 */
[----:B------:R-:W-:Y:S01]  /*3640*/  MUFU.EX2 R45, R45 ;  /* 0x0000002d002d7308 */ /* 0x000fe20000000800 */
[----:B------:R-:W-:Y:S01]  /*3650*/  ISETP.GT.AND P2, PT, R38, 0x99, PT ;  /* 0x000000992600780c */ /* 0x000fe20003f44270 */
        /* <DEDUP_REMOVED lines=8> */
[--C-:B------:R-:W-:Y:S01]  /*36e0*/  FFMA.FTZ R42, R63, UR40, -R0.reuse ;  /* 0x000000283f2a7c23 */ /* 0x100fe20008010800 */
[----:B------:R-:W-:Y:S02]  /*36f0*/  MUFU.EX2 R25, R25 ;  /* 0x0000001900197308 */ /* 0x000fe40000000800 */
[----:B------:R-:W-:Y:S01]  /*3700*/  FMNMX.FTZ R40, R87, R32, !PT ;  /* 0x0000002057287209 */ /* 0x000fe20007810000 */
[--C-:B------:R-:W-:Y:S01]  /*3710*/  FFMA.FTZ R32, R43, UR40, -R0.reuse ;  /* 0x000000282b207c23 */ /* 0x100fe20008010800 */
[--C-:B------:R-:W-:Y:S01]  /*3720*/  FFMA.FTZ R43, R47, UR40, -R0.reuse ;  /* 0x000000282f2b7c23 */ /* 0x100fe20008010800 */
[----:B------:R-:W-:-:S02]  /*3730*/  FFMA.FTZ R47, R55, UR40, -R0 ;  /* 0x00000028372f7c23 */ /* 0x000fc40008010800 */
[----:B------:R-:W2:Y:S01]  /*3740*/  SHFL.BFLY PT, R91, R40, 0x2, 0x1f ;  /* 0x0c401f00285b7f89 */ /* 0x000ea200000e0000 */
[----:B------:R-:W-:Y:S08]  /*3750*/  MUFU.EX2 R28, R28 ;  /* 0x0000001c001c7308 */ /* 0x000ff00000000800 */
[----:B------:R-:W-:Y:S08]  /*3760*/  MUFU.EX2 R33, R33 ;  /* 0x0000002100217308 */ /* 0x000ff00000000800 */
[----:B------:R-:W-:Y:S01]  /*3770*/  MUFU.EX2 R29, R29 ;  /* 0x0000001d001d7308 */ /* 0x000fe20000000800 */
[----:B--2---:R-:W-:-:S07]  /*3780*/  FMNMX.FTZ R91, R40, R91, !PT ;  /* 0x0000005b285b7209 */ /* 0x004fce0007810000 */
[----:B------:R-:W-:Y:S01]  /*3790*/  MUFU.EX2 R32, R32 ;  /* 0x0000002000207308 */ /* 0x000fe20000000800 */
[----:B------:R-:W2:Y:S07]  /*37a0*/  SHFL.BFLY PT, R46, R91, 0x1, 0x1f ;  /* 0x0c201f005b2e7f89 */ /* 0x000eae00000e0000 */
[----:B------:R1:W-:Y:S08]  /*37b0*/  MUFU.EX2 R40, R59 ;  /* 0x0000003b00287308 */ /* 0x0003f00000000800 */
[----:B------:R-:W-:Y:S01]  /*37c0*/  MUFU.EX2 R36, R36 ;  /* 0x0000002400247308 */ /* 0x000fe20000000800 */
[----:B-1----:R-:W-:-:S04]  /*37d0*/  FADD.FTZ R59, R4, R9 ;  /* 0x00000009043b7221 */ /* 0x002fc80000010000 */
[----:B---3--:R-:W-:-:S03]  /*37e0*/  FADD.FTZ R94, R10, R59 ;  /* 0x0000003b0a5e7221 */ /* 0x008fc60000010000 */
[----:B------:R-:W-:Y:S01]  /*37f0*/  MUFU.EX2 R43, R43 ;  /* 0x0000002b002b7308 */ /* 0x000fe20000000800 */
[----:B----4-:R-:W-:Y:S01]  /*3800*/  FADD.FTZ R63, R11, R94 ;  /* 0x0000005e0b3f7221 */ /* 0x010fe20000010000 */
[----:B--2---:R-:W-:-:S03]  /*3810*/  FMNMX.FTZ R7, R91, R46, !PT ;  /* 0x0000002e5b077209 */ /* 0x004fc60007810000 */
[----:B------:R-:W-:Y:S01]  /*3820*/  FADD.FTZ R94, R12, R63 ;  /* 0x0000003f0c5e7221 */ /* 0x000fe20000010000 */
[--C-:B------:R-:W-:Y:S01]  /*3830*/  FFMA.FTZ R46, R75, UR40, -R0.reuse ;  /* 0x000000284b2e7c23 */ /* 0x100fe20008010800 */
[C---:B------:R-:W-:Y:S01]  /*3840*/  FSETP.NEU.FTZ.AND P1, PT, R7.reuse, -INF , PT ;  /* 0xff8000000700780b */ /* 0x040fe20003f3d000 */
[----:B------:R-:W-:Y:S01]  /*3850*/  FFMA.FTZ R48, R7, R48, -8 ;  /* 0xc100000007307423 */ /* 0x000fe20000010030 */
[----:B------:R-:W-:Y:S04]  /*3860*/  MUFU.EX2 R37, R37 ;  /* 0x0000002500257308 */ /* 0x000fe80000000800 */
[----:B------:R-:W-:Y:S01]  /*3870*/  FSEL R51, R48, RZ, P1 ;  /* 0x000000ff30337208 */ /* 0x000fe20000800000 */
[--C-:B------:R-:W-:Y:S01]  /*3880*/  FFMA.FTZ R48, R83, UR40, -R0.reuse ;  /* 0x0000002853307c23 */ /* 0x100fe20008010800 */
[----:B------:R-:W-:Y:S01]  /*3890*/  FFMA.FTZ R0, R39, UR40, -R0 ;  /* 0x0000002827007c23 */ /* 0x000fe20008010800 */
[----:B------:R-:W-:Y:S01]  /*38a0*/  PLOP3.LUT P1, PT, PT, PT, UP0, 0x80, 0x0 ;  /* 0x000000000000781c */ /* 0x000fe20003f2f008 */
        /* <DEDUP_REMOVED lines=16> */
[----:B------:R-:W1:Y:S01]  /*39b0*/  MUFU.EX2 R89, R89 ;  /* 0x0000005900597308 */ /* 0x000e620000000800 */
[--C-:B------:R-:W-:Y:S01]  /*39c0*/  FFMA.FTZ R81, R81, UR40, -R51.reuse ;  /* 0x0000002851517c23 */ /* 0x100fe20008010833 */
[--C-:B------:R-:W-:Y:S01]  /*39d0*/  FFMA.FTZ R84, R84, UR40, -R51.reuse ;  /* 0x0000002854547c23 */ /* 0x100fe20008010833 */
[--C-:B------:R-:W-:Y:S01]  /*39e0*/  FFMA.FTZ R50, R50, UR40, -R51.reuse ;  /* 0x0000002832327c23 */ /* 0x100fe20008010833 */
[--C-:B------:R-:W-:Y:S01]  /*39f0*/  FFMA.FTZ R85, R85, UR40, -R51.reuse ;  /* 0x0000002855557c23 */ /* 0x100fe20008010833 */
[--C-:B------:R-:W-:Y:S01]  /*3a00*/  FFMA.FTZ R56, R56, UR40, -R51.reuse ;  /* 0x0000002838387c23 */ /* 0x100fe20008010833 */
[--C-:B------:R-:W-:Y:S01]  /*3a10*/  FFMA.FTZ R57, R57, UR40, -R51.reuse ;  /* 0x0000002839397c23 */ /* 0x100fe20008010833 */
[--C-:B------:R-:W-:Y:S01]  /*3a20*/  FFMA.FTZ R60, R60, UR40, -R51.reuse ;  /* 0x000000283c3c7c23 */ /* 0x100fe20008010833 */
[----:B------:R-:W2:Y:S01]  /*3a30*/  MUFU.EX2 R92, R92 ;  /* 0x0000005c005c7308 */ /* 0x000ea20000000800 */
[--C-:B------:R-:W-:Y:S01]  /*3a40*/  FFMA.FTZ R61, R61, UR40, -R51.reuse ;  /* 0x000000283d3d7c23 */ /* 0x100fe20008010833 */
[--C-:B------:R-:W-:Y:S01]  /*3a50*/  FFMA.FTZ R64, R64, UR40, -R51.reuse ;  /* 0x0000002840407c23 */ /* 0x100fe20008010833 */
[--C-:B------:R-:W-:Y:S01]  /*3a60*/  FFMA.FTZ R65, R65, UR40, -R51.reuse ;  /* 0x0000002841417c23 */ /* 0x100fe20008010833 */
[--C-:B------:R-:W-:Y:S01]  /*3a70*/  FFMA.FTZ R68, R68, UR40, -R51.reuse ;  /* 0x0000002844447c23 */ /* 0x100fe20008010833 */
[--C-:B------:R-:W-:Y:S01]  /*3a80*/  FFMA.FTZ R69, R69, UR40, -R51.reuse ;  /* 0x0000002845457c23 */ /* 0x100fe20008010833 */
[--C-:B------:R-:W-:Y:S01]  /*3a90*/  FFMA.FTZ R54, R54, UR40, -R51.reuse ;  /* 0x0000002836367c23 */ /* 0x100fe20008010833 */
[----:B------:R-:W-:Y:S01]  /*3aa0*/  FFMA.FTZ R62, R62, UR40, -R51 ;  /* 0x000000283e3e7c23 */ /* 0x000fe20008010833 */
[----:B------:R-:W3:Y:S01]  /*3ab0*/  MUFU.EX2 R93, R93 ;  /* 0x0000005d005d7308 */ /* 0x000ee20000000800 */
[----:B-1----:R-:W-:Y:S01]  /*3ac0*/  FADD.FTZ R55, R88, R89 ;  /* 0x0000005958377221 */ /* 0x002fe20000010000 */
[--C-:B------:R-:W-:Y:S01]  /*3ad0*/  FFMA.FTZ R66, R66, UR40, -R51.reuse ;  /* 0x0000002842427c23 */ /* 0x100fe20008010833 */
[--C-:B------:R-:W-:Y:S01]  /*3ae0*/  FFMA.FTZ R49, R49, UR40, -R51.reuse ;  /* 0x0000002831317c23 */ /* 0x100fe20008010833 */
[--C-:B------:R-:W-:Y:S01]  /*3af0*/  FFMA.FTZ R52, R52, UR40, -R51.reuse ;  /* 0x0000002834347c23 */ /* 0x100fe20008010833 */
[--C-:B------:R-:W-:Y:S01]  /*3b00*/  FFMA.FTZ R53, R53, UR40, -R51.reuse ;  /* 0x0000002835357c23 */ /* 0x100fe20008010833 */
[--C-:B------:R-:W-:Y:S01]  /*3b10*/  FFMA.FTZ R70, R70, UR40, -R51.reuse ;  /* 0x0000002846467c23 */ /* 0x100fe20008010833 */
[----:B------:R-:W-:Y:S01]  /*3b20*/  FFMA.FTZ R74, R74, UR40, -R51 ;  /* 0x000000284a4a7c23 */ /* 0x000fe20008010833 */
[----:B------:R-:W1:Y:S01]  /*3b30*/  MUFU.EX2 R96, R96 ;  /* 0x0000006000607308 */ /* 0x000e620000000800 */
[----:B--2---:R-:W-:Y:S01]  /*3b40*/  FADD.FTZ R90, R92, R55 ;  /* 0x000000375c5a7221 */ /* 0x004fe20000010000 */
[--C-:B------:R-:W-:Y:S01]  /*3b50*/  FFMA.FTZ R78, R78, UR40, -R51.reuse ;  /* 0x000000284e4e7c23 */ /* 0x100fe20008010833 */
[--C-:B------:R-:W-:Y:S01]  /*3b60*/  FFMA.FTZ R82, R82, UR40, -R51.reuse ;  /* 0x0000002852527c23 */ /* 0x100fe20008010833 */
[--C-:B------:R-:W-:Y:S01]  /*3b70*/  FFMA.FTZ R79, R79, UR40, -R51.reuse ;  /* 0x000000284f4f7c23 */ /* 0x100fe20008010833 */
[--C-:B------:R-:W-:Y:S01]  /*3b80*/  FFMA.FTZ R86, R86, UR40, -R51.reuse ;  /* 0x0000002856567c23 */ /* 0x100fe20008010833 */
[--C-:B------:R-:W-:Y:S01]  /*3b90*/  FFMA.FTZ R71, R71, UR40, -R51.reuse ;  /* 0x0000002847477c23 */ /* 0x100fe20008010833 */
[----:B------:R-:W-:Y:S01]  /*3ba0*/  FFMA.FTZ R51, R87, UR40, -R51 ;  /* 0x0000002857337c23 */ /* 0x000fe20008010833 */
[----:B------:R-:W2:Y:S01]  /*3bb0*/  MUFU.EX2 R97, R97 ;  /* 0x0000006100617308 */ /* 0x000ea20000000800 */
[C---:B---3--:R-:W-:Y:S01]  /*3bc0*/  FADD.FTZ R59, R93.reuse, R90 ;  /* 0x0000005a5d3b7221 */ /* 0x048fe20000010000 */
[----:B------:R-:W-:-:S04]  /*3bd0*/  F2FP.SATFINITE.E4M3.F32.PACK_AB_MERGE_C R92, R93, R92, RZ ;  /* 0x0000005c5d5c723e */ /* 0x000fc800048070ff */
[----:B------:R-:W-:Y:S02]  /*3be0*/  F2FP.SATFINITE.E4M3.F32.PACK_AB_MERGE_C R184, R89, R88, R92 ;  /* 0x0000005859b8723e */ /* 0x000fe4000480705c */
[----:B------:R-:W3:Y:S01]  /*3bf0*/  MUFU.EX2 R100, R100 ;  /* 0x0000006400647308 */ /* 0x000ee20000000800 */
[----:B-1----:R-:W-:Y:S01]  /*3c00*/  FADD.FTZ R90, R96, R59 ;  /* 0x0000003b605a7221 */ /* 0x002fe20000010000 */
[----:B------:R-:W-:-:S04]  /*3c10*/  FADD.FTZ R59, R13, R94 ;  /* 0x0000005e0d3b7221 */ /* 0x000fc80000010000 */
[----:B------:R-:W-:Y:S02]  /*3c20*/  FADD.FTZ R94, R14, R59 ;  /* 0x0000003b0e5e7221 */ /* 0x000fe40000010000 */
[----:B------:R-:W1:Y:S01]  /*3c30*/  MUFU.EX2 R101, R101 ;  /* 0x0000006500657308 */ /* 0x000e620000000800 */
[----:B--2---:R-:W-:Y:S01]  /*3c40*/  FADD.FTZ R39, R97, R90 ;  /* 0x0000005a61277221 */ /* 0x004fe20000010000 */
[----:B------:R-:W-:-:S04]  /*3c50*/  FADD.FTZ R94, R15, R94 ;  /* 0x0000005e0f5e7221 */ /* 0x000fc80000010000 */
[----:B------:R-:W-:Y:S02]  /*3c60*/  FADD.FTZ R63, R17, R94 ;  /* 0x0000005e113f7221 */ /* 0x000fe40000010000 */
[----:B------:R-:W2:Y:S01]  /*3c70*/  MUFU.EX2 R72, R72 ;  /* 0x0000004800487308 */ /* 0x000ea20000000800 */
[----:B---3--:R-:W-:-:S07]  /*3c80*/  FADD.FTZ R90, R100, R39 ;  /* 0x00000027645a7221 */ /* 0x008fce0000010000 */
[----:B------:R-:W3:Y:S01]  /*3c90*/  MUFU.EX2 R73, R73 ;  /* 0x0000004900497308 */ /* 0x000ee20000000800 */
[C---:B-1----:R-:W-:Y:S01]  /*3ca0*/  FADD.FTZ R59, R101.reuse, R90 ;  /* 0x0000005a653b7221 */ /* 0x042fe20000010000 */
[----:B------:R-:W-:Y:S01]  /*3cb0*/  FADD.FTZ R90, R18, R63 ;  /* 0x0000003f125a7221 */ /* 0x000fe20000010000 */
[----:B------:R-:W-:-:S03]  /*3cc0*/  F2FP.SATFINITE.E4M3.F32.PACK_AB_MERGE_C R100, R101, R100, RZ ;  /* 0x000000646564723e */ /* 0x000fc600048070ff */
[----:B------:R-:W-:Y:S01]  /*3cd0*/  FADD.FTZ R63, R19, R90 ;  /* 0x0000005a133f7221 */ /* 0x000fe20000010000 */
[----:B------:R-:W-:Y:S01]  /*3ce0*/  F2FP.SATFINITE.E4M3.F32.PACK_AB_MERGE_C R186, R97, R96, R100 ;  /* 0x0000006061ba723e */ /* 0x000fe20004807064 */
[----:B------:R-:W1:Y:S08]  /*3cf0*/  MUFU.EX2 R76, R76 ;  /* 0x0000004c004c7308 */ /* 0x000e700000000800 */
[----:B------:R-:W4:Y:S08]  /*3d00*/  MUFU.EX2 R77, R77 ;  /* 0x0000004d004d7308 */ /* 0x000f300000000800 */
[----:B------:R-:W5:Y:S08]  /*3d10*/  MUFU.EX2 R80, R80 ;  /* 0x0000005000507308 */ /* 0x000f700000000800 */
[----:B------:R2:W-:Y:S08]  /*3d20*/  MUFU.EX2 R55, R58 ;  /* 0x0000003a00377308 */ /* 0x0005f00000000800 */
[----:B------:R-:W0:Y:S01]  /*3d30*/  MUFU.EX2 R81, R81 ;  /* 0x0000005100517308 */ /* 0x000e220000000800 */
[----:B--2---:R-:W-:-:S04]  /*3d40*/  FADD.FTZ R58, R72, R59 ;  /* 0x0000003b483a7221 */ /* 0x004fc80000010000 */
[----:B---3--:R-:W-:Y:S01]  /*3d50*/  FADD.FTZ R59, R73, R58 ;  /* 0x0000003a493b7221 */ /* 0x008fe20000010000 */
[C---:B------:R-:W-:Y:S01]  /*3d60*/  FADD.FTZ R58, R20.reuse, R63 ;  /* 0x0000003f143a7221 */ /* 0x040fe20000010000 */
[----:B------:R-:W-:Y:S01]  /*3d70*/  F2FP.SATFINITE.E4M3.F32.PACK_AB_MERGE_C R20, R20, R19, RZ ;  /* 0x000000131414723e */ /* 0x000fe200048070ff */
[----:B------:R-:W2:Y:S02]  /*3d80*/  MUFU.EX2 R84, R84 ;  /* 0x0000005400547308 */ /* 0x000ea40000000800 */
[----:B------:R-:W-:Y:S01]  /*3d90*/  FADD.FTZ R63, R21, R58 ;  /* 0x0000003a153f7221 */ /* 0x000fe20000010000 */
[----:B------:R-:W-:-:S03]  /*3da0*/  F2FP.SATFINITE.E4M3.F32.PACK_AB_MERGE_C R181, R18, R17, R20 ;  /* 0x0000001112b5723e */ /* 0x000fc60004807014 */
[----:B------:R-:W-:Y:S02]  /*3db0*/  FADD.FTZ R58, R22, R63 ;  /* 0x0000003f163a7221 */ /* 0x000fe40000010000 */
[----:B------:R1:W-:Y:S02]  /*3dc0*/  MUFU.EX2 R39, R50 ;  /* 0x0000003200277308 */ /* 0x0003e40000000800 */
[----:B------:R-:W-:Y:S01]  /*3dd0*/  FADD.FTZ R63, R23, R58 ;  /* 0x0000003a173f7221 */ /* 0x000fe20000010000 */
[----:B------:R-:W-:Y:S02]  /*3de0*/  F2FP.SATFINITE.E4M3.F32.PACK_AB_MERGE_C R58, R11, R10, RZ ;  /* 0x0000000a0b3a723e */ /* 0x000fe400048070ff */
[C---:B------:R-:W-:Y:S01]  /*3df0*/  F2FP.SATFINITE.E4M3.F32.PACK_AB_MERGE_C R23, R30.reuse, R23, RZ ;  /* 0x000000171e17723e */ /* 0x040fe200048070ff */
[----:B------:R-:W-:Y:S01]  /*3e00*/  FADD.FTZ R63, R30, R63 ;  /* 0x0000003f1e3f7221 */ /* 0x000fe20000010000 */
[----:B------:R-:W-:Y:S01]  /*3e10*/  F2FP.SATFINITE.E4M3.F32.PACK_AB_MERGE_C R185, R9, R4, R58 ;  /* 0x0000000409b9723e */ /* 0x000fe2000480703a */
[----:B------:R-:W3:Y:S01]  /*3e20*/  MUFU.EX2 R85, R85 ;  /* 0x0000005500557308 */ /* 0x000ee20000000800 */
[----:B-1----:R-:W-:Y:S01]  /*3e30*/  FADD.FTZ R50, R76, R59 ;  /* 0x0000003b4c327221 */ /* 0x002fe20000010000 */
[----:B----4-:R-:W-:-:S02]  /*3e40*/  F2FP.SATFINITE.E4M3.F32.PACK_AB_MERGE_C R76, R77, R76, RZ ;  /* 0x0000004c4d4c723e */ /* 0x010fc400048070ff */
[----:B------:R-:W-:Y:S01]  /*3e50*/  F2FP.SATFINITE.E4M3.F32.PACK_AB_MERGE_C R183, R22, R21, R23 ;  /* 0x0000001516b7723e */ /* 0x000fe20004807017 */
[----:B------:R-:W-:Y:S01]  /*3e60*/  FADD.FTZ R59, R77, R50 ;  /* 0x000000324d3b7221 */ /* 0x000fe20000010000 */
[----:B------:R-:W-:Y:S02]  /*3e70*/  F2FP.SATFINITE.E4M3.F32.PACK_AB_MERGE_C R180, R73, R72, R76 ;  /* 0x0000004849b4723e */ /* 0x000fe4000480704c */
[----:B------:R-:W-:Y:S01]  /*3e80*/  CS2R R72, SRZ ;  /* 0x0000000000487805 */ /* 0x000fe2000001ff00 */
[----:B------:R-:W1:Y:S01]  /*3e90*/  MUFU.EX2 R56, R56 ;  /* 0x0000003800387308 */ /* 0x000e620000000800 */
[----:B-----5:R-:W-:Y:S01]  /*3ea0*/  FADD.FTZ R50, R80, R59 ;  /* 0x0000003b50327221 */ /* 0x020fe20000010000 */
[----:B------:R-:W-:-:S03]  /*3eb0*/  CS2R R76, SRZ ;  /* 0x00000000004c7805 */ /* 0x000fc6000001ff00 */
[----:B0-----:R-:W-:-:S03]  /*3ec0*/  FADD.FTZ R59, R81, R50 ;  /* 0x00000032513b7221 */ /* 0x001fc60000010000 */
[----:B------:R-:W0:Y:S01]  /*3ed0*/  MUFU.EX2 R57, R57 ;  /* 0x0000003900397308 */ /* 0x000e220000000800 */
[----:B--2---:R-:W-:Y:S01]  /*3ee0*/  FADD.FTZ R50, R84, R59 ;  /* 0x0000003b54327221 */ /* 0x004fe20000010000 */
[----:B------:R-:W-:Y:S02]  /*3ef0*/  F2FP.SATFINITE.E4M3.F32.PACK_AB_MERGE_C R59, R15, R14, RZ ;  /* 0x0000000e0f3b723e */ /* 0x000fe400048070ff */
[C---:B---3--:R-:W-:Y:S01]  /*3f00*/  F2FP.SATFINITE.E4M3.F32.PACK_AB_MERGE_C R84, R85.reuse, R84, RZ ;  /* 0x000000545554723e */ /* 0x048fe200048070ff */
[----:B------:R-:W-:Y:S01]  /*3f10*/  FADD.FTZ R11, R85, R50 ;  /* 0x00000032550b7221 */ /* 0x000fe20000010000 */
[----:B------:R-:W-:Y:S01]  /*3f20*/  FADD.FTZ R50, R26, R63 ;  /* 0x0000003f1a327221 */ /* 0x000fe20000010000 */
[----:B------:R-:W-:Y:S01]  /*3f30*/  F2FP.SATFINITE.E4M3.F32.PACK_AB_MERGE_C R187, R13, R12, R59 ;  /* 0x0000000c0dbb723e */ /* 0x000fe2000480703b */
[----:B------:R-:W2:Y:S01]  /*3f40*/  MUFU.EX2 R60, R60 ;  /* 0x0000003c003c7308 */ /* 0x000ea20000000800 */
[----:B-1----:R-:W-:Y:S01]  /*3f50*/  FADD.FTZ R10, R56, R11 ;  /* 0x0000000b380a7221 */ /* 0x002fe20000010000 */
[----:B------:R-:W-:Y:S01]  /*3f60*/  FADD.FTZ R15, R41, R50 ;  /* 0x00000032290f7221 */ /* 0x000fe20000010000 */
[----:B------:R-:W-:-:S02]  /*3f70*/  F2FP.SATFINITE.E4M3.F32.PACK_AB_MERGE_C R182, R81, R80, R84 ;  /* 0x0000005051b6723e */ /* 0x000fc40004807054 */
[----:B------:R-:W-:Y:S02]  /*3f80*/  CS2R R58, SRZ ;  /* 0x00000000003a7805 */ /* 0x000fe4000001ff00 */
[----:B------:R-:W-:Y:S01]  /*3f90*/  CS2R R80, SRZ ;  /* 0x0000000000507805 */ /* 0x000fe2000001ff00 */
[----:B------:R-:W-:Y:S01]  /*3fa0*/  FADD.FTZ R14, R34, R15 ;  /* 0x0000000f220e7221 */ /* 0x000fe20000010000 */
[----:B------:R-:W-:Y:S01]  /*3fb0*/  F2FP.SATFINITE.E4M3.F32.PACK_AB_MERGE_C R34, R45, R34, RZ ;  /* 0x000000222d22723e */ /* 0x000fe200048070ff */
[----:B------:R-:W1:Y:S01]  /*3fc0*/  MUFU.EX2 R61, R61 ;  /* 0x0000003d003d7308 */ /* 0x000e620000000800 */
[----:B0-----:R-:W-:Y:S01]  /*3fd0*/  FADD.FTZ R11, R57, R10 ;  /* 0x0000000a390b7221 */ /* 0x001fe20000010000 */
[----:B------:R-:W-:Y:S01]  /*3fe0*/  FADD.FTZ R19, R45, R14 ;  /* 0x0000000e2d137221 */ /* 0x000fe20000010000 */
[----:B------:R-:W-:Y:S02]  /*3ff0*/  F2FP.SATFINITE.E4M3.F32.PACK_AB_MERGE_C R177, R41, R26, R34 ;  /* 0x0000001a29b1723e */ /* 0x000fe40004807022 */
[----:B------:R-:W-:Y:S01]  /*4000*/  CS2R R84, SRZ ;  /* 0x0000000000547805 */ /* 0x000fe2000001ff00 */
[----:B------:R-:W-:-:S02]  /*4010*/  FADD.FTZ R14, R24, R19 ;  /* 0x00000013180e7221 */ /* 0x000fc40000010000 */
[----:B------:R-:W0:Y:S01]  /*4020*/  MUFU.EX2 R64, R64 ;  /* 0x0000004000407308 */ /* 0x000e220000000800 */
[----:B--2---:R-:W-:-:S07]  /*4030*/  FADD.FTZ R10, R60, R11 ;  /* 0x0000000b3c0a7221 */ /* 0x004fce0000010000 */
[----:B------:R-:W2:Y:S01]  /*4040*/  MUFU.EX2 R65, R65 ;  /* 0x0000004100417308 */ /* 0x000ea20000000800 */
[C---:B-1----:R-:W-:Y:S01]  /*4050*/  FADD.FTZ R15, R61.reuse, R10 ;  /* 0x0000000a3d0f7221 */ /* 0x042fe20000010000 */
[----:B------:R-:W-:-:S04]  /*4060*/  F2FP.SATFINITE.E4M3.F32.PACK_AB_MERGE_C R60, R61, R60, RZ ;  /* 0x0000003c3d3c723e */ /* 0x000fc800048070ff */
[----:B------:R-:W-:Y:S02]  /*4070*/  F2FP.SATFINITE.E4M3.F32.PACK_AB_MERGE_C R176, R57, R56, R60 ;  /* 0x0000003839b0723e */ /* 0x000fe4000480703c */
[----:B------:R-:W-:Y:S01]  /*4080*/  CS2R R56, SRZ ;  /* 0x0000000000387805 */ /* 0x000fe2000001ff00 */
[----:B------:R-:W1:Y:S01]  /*4090*/  MUFU.EX2 R68, R68 ;  /* 0x0000004400447308 */ /* 0x000e620000000800 */
[----:B0-----:R-:W-:Y:S01]  /*40a0*/  FADD.FTZ R10, R64, R15 ;  /* 0x0000000f400a7221 */ /* 0x001fe20000010000 */
[----:B------:R-:W-:Y:S01]  /*40b0*/  FADD.FTZ R15, R25, R14 ;  /* 0x0000000e190f7221 */ /* 0x000fe20000010000 */
[----:B------:R-:W-:-:S05]  /*40c0*/  CS2R R60, SRZ ;  /* 0x00000000003c7805 */ /* 0x000fca000001ff00 */
[----:B------:R-:W0:Y:S01]  /*40d0*/  MUFU.EX2 R69, R69 ;  /* 0x0000004500457308 */ /* 0x000e220000000800 */
[----:B--2---:R-:W-:Y:S01]  /*40e0*/  FADD.FTZ R9, R65, R10 ;  /* 0x0000000a41097221 */ /* 0x004fe20000010000 */
[----:B------:R-:W-:Y:S01]  /*40f0*/  FADD.FTZ R10, R28, R15 ;  /* 0x0000000f1c0a7221 */ /* 0x000fe20000010000 */
[----:B------:R-:W-:-:S03]  /*4100*/  F2FP.SATFINITE.E4M3.F32.PACK_AB_MERGE_C R28, R33, R28, RZ ;  /* 0x0000001c211c723e */ /* 0x000fc600048070ff */
[----:B------:R-:W-:Y:S01]  /*4110*/  FADD.FTZ R10, R33, R10 ;  /* 0x0000000a210a7221 */ /* 0x000fe20000010000 */
[----:B------:R-:W-:Y:S01]  /*4120*/  F2FP.SATFINITE.E4M3.F32.PACK_AB_MERGE_C R179, R25, R24, R28 ;  /* 0x0000001819b3723e */ /* 0x000fe2000480701c */
[----:B------:R-:W2:Y:S01]  /*4130*/  MUFU.EX2 R54, R54 ;  /* 0x0000003600367308 */ /* 0x000ea20000000800 */
[----:B-1----:R-:W-:Y:S01]  /*4140*/  FADD.FTZ R4, R68, R9 ;  /* 0x0000000944047221 */ /* 0x002fe20000010000 */
[----:B------:R-:W-:Y:S01]  /*4150*/  FADD.FTZ R15, R29, R10 ;  /* 0x0000000a1d0f7221 */ /* 0x000fe20000010000 */
[----:B------:R-:W-:-:S03]  /*4160*/  CS2R R24, SRZ ;  /* 0x0000000000187805 */ /* 0x000fc6000001ff00 */
[----:B------:R-:W-:Y:S02]  /*4170*/  FADD.FTZ R15, R32, R15 ;  /* 0x0000000f200f7221 */ /* 0x000fe40000010000 */
[----:B------:R-:W1:Y:S01]  /*4180*/  MUFU.EX2 R62, R62 ;  /* 0x0000003e003e7308 */ /* 0x000e620000000800 */
[C---:B0-----:R-:W-:Y:S01]  /*4190*/  F2FP.SATFINITE.E4M3.F32.PACK_AB_MERGE_C R68, R69.reuse, R68, RZ ;  /* 0x000000444544723e */ /* 0x041fe200048070ff */
[----:B------:R-:W-:Y:S01]  /*41a0*/  FADD.FTZ R69, R69, R4 ;  /* 0x0000000445457221 */ /* 0x000fe20000010000 */
[----:B------:R-:W-:Y:S01]  /*41b0*/  FADD.FTZ R10, R36, R15 ;  /* 0x0000000f240a7221 */ /* 0x000fe20000010000 */
[----:B------:R-:W-:Y:S02]  /*41c0*/  F2FP.SATFINITE.E4M3.F32.PACK_AB_MERGE_C R36, R43, R36, RZ ;  /* 0x000000242b24723e */ /* 0x000fe400048070ff */
[----:B------:R-:W-:Y:S01]  /*41d0*/  F2FP.SATFINITE.E4M3.F32.PACK_AB_MERGE_C R178, R65, R64, R68 ;  /* 0x0000004041b2723e */ /* 0x000fe20004807044 */
[----:B------:R-:W-:Y:S01]  /*41e0*/  FADD.FTZ R10, R43, R10 ;  /* 0x0000000a2b0a7221 */ /* 0x000fe20000010000 */
[----:B------:R-:W0:Y:S01]  /*41f0*/  MUFU.EX2 R66, R66 ;  /* 0x0000004200427308 */ /* 0x000e220000000800 */
[----:B--2---:R-:W-:Y:S01]  /*4200*/  FADD.FTZ R4, R54, R69 ;  /* 0x0000004536047221 */ /* 0x004fe20000010000 */
[----:B------:R-:W-:-:S02]  /*4210*/  F2FP.SATFINITE.E4M3.F32.PACK_AB_MERGE_C R173, R32, R29, R36 ;  /* 0x0000001d20ad723e */ /* 0x000fc40004807024 */
[----:B------:R-:W-:Y:S02]  /*4220*/  CS2R R28, SRZ ;  /* 0x00000000001c7805 */ /* 0x000fe4000001ff00 */
[----:B------:R-:W-:Y:S01]  /*4230*/  CS2R R32, SRZ ;  /* 0x0000000000207805 */ /* 0x000fe2000001ff00 */
[----:B------:R-:W-:Y:S01]  /*4240*/  FADD.FTZ R13, R55, R4 ;  /* 0x00000004370d7221 */ /* 0x000fe20000010000 */
[----:B------:R-:W-:Y:S02]  /*4250*/  CS2R R64, SRZ ;  /* 0x0000000000407805 */ /* 0x000fe4000001ff00 */
[----:B------:R-:W-:Y:S01]  /*4260*/  CS2R R68, SRZ ;  /* 0x0000000000447805 */ /* 0x000fe2000001ff00 */
[----:B------:R-:W2:Y:S01]  /*4270*/  MUFU.EX2 R49, R49 ;  /* 0x0000003100317308 */ /* 0x000ea20000000800 */
[----:B-1----:R-:W-:Y:S01]  /*4280*/  FADD.FTZ R4, R62, R13 ;  /* 0x0000000d3e047221 */ /* 0x002fe20000010000 */
[----:B------:R-:W-:Y:S01]  /*4290*/  F2FP.SATFINITE.E4M3.F32.PACK_AB_MERGE_C R62, R39, R62, RZ ;  /* 0x0000003e273e723e */ /* 0x000fe200048070ff */
[----:B------:R-:W-:-:S02]  /*42a0*/  FADD.FTZ R13, R37, R10 ;  /* 0x0000000a250d7221 */ /* 0x000fc40000010000 */
[----:B------:R-:W-:Y:S01]  /*42b0*/  FADD.FTZ R39, R39, R4 ;  /* 0x0000000427277221 */ /* 0x000fe20000010000 */
[----:B------:R-:W-:Y:S01]  /*42c0*/  F2FP.SATFINITE.E4M3.F32.PACK_AB_MERGE_C R172, R55, R54, R62 ;  /* 0x0000003637ac723e */ /* 0x000fe2000480703e */
[----:B------:R-:W-:Y:S01]  /*42d0*/  FADD.FTZ R15, R38, R13 ;  /* 0x0000000d260f7221 */ /* 0x000fe20000010000 */
[----:B------:R-:W1:Y:S01]  /*42e0*/  MUFU.EX2 R52, R52 ;  /* 0x0000003400347308 */ /* 0x000e620000000800 */
[----:B0-----:R-:W-:Y:S01]  /*42f0*/  FADD.FTZ R4, R66, R39 ;  /* 0x0000002742047221 */ /* 0x001fe20000010000 */
[----:B------:R-:W-:Y:S01]  /*4300*/  CS2R R54, SRZ ;  /* 0x0000000000367805 */ /* 0x000fe2000001ff00 */
[----:B------:R-:W-:Y:S01]  /*4310*/  FADD.FTZ R10, R40, R15 ;  /* 0x0000000f280a7221 */ /* 0x000fe20000010000 */
[----:B------:R-:W-:-:S04]  /*4320*/  CS2R R62, SRZ ;  /* 0x00000000003e7805 */ /* 0x000fc8000001ff00 */
[----:B------:R-:W0:Y:S01]  /*4330*/  MUFU.EX2 R47, R47 ;  /* 0x0000002f002f7308 */ /* 0x000e220000000800 */
[----:B--2---:R-:W-:-:S07]  /*4340*/  FADD.FTZ R13, R49, R4 ;  /* 0x00000004310d7221 */ /* 0x004fce0000010000 */
[----:B------:R-:W2:Y:S01]  /*4350*/  MUFU.EX2 R53, R53 ;  /* 0x0000003500357308 */ /* 0x000ea20000000800 */
[----:B-1----:R-:W-:-:S07]  /*4360*/  FADD.FTZ R4, R52, R13 ;  /* 0x0000000d34047221 */ /* 0x002fce0000010000 */
[----:B------:R-:W1:Y:S01]  /*4370*/  MUFU.EX2 R42, R42 ;  /* 0x0000002a002a7308 */ /* 0x000e620000000800 */
[C---:B0-----:R-:W-:Y:S01]  /*4380*/  F2FP.SATFINITE.E4M3.F32.PACK_AB_MERGE_C R40, R47.reuse, R40, RZ ;  /* 0x000000282f28723e */ /* 0x041fe200048070ff */
[----:B------:R-:W-:-:S03]  /*4390*/  FADD.FTZ R47, R47, R10 ;  /* 0x0000000a2f2f7221 */ /* 0x000fc60000010000 */
[----:B------:R-:W-:Y:S02]  /*43a0*/  F2FP.SATFINITE.E4M3.F32.PACK_AB_MERGE_C R175, R38, R37, R40 ;  /* 0x0000002526af723e */ /* 0x000fe40004807028 */
[----:B------:R-:W-:Y:S02]  /*43b0*/  CS2R R36, SRZ ;  /* 0x0000000000247805 */ /* 0x000fe4000001ff00 */
[----:B------:R-:W-:Y:S01]  /*43c0*/  CS2R R38, SRZ ;  /* 0x0000000000267805 */ /* 0x000fe2000001ff00 */
[----:B------:R-:W0:Y:S01]  /*43d0*/  MUFU.EX2 R70, R70 ;  /* 0x0000004600467308 */ /* 0x000e220000000800 */
[C---:B--2---:R-:W-:Y:S01]  /*43e0*/  F2FP.SATFINITE.E4M3.F32.PACK_AB_MERGE_C R52, R53.reuse, R52, RZ ;  /* 0x000000343534723e */ /* 0x044fe200048070ff */
[----:B------:R-:W-:Y:S01]  /*43f0*/  FADD.FTZ R53, R53, R4 ;  /* 0x0000000435357221 */ /* 0x000fe20000010000 */
[----:B------:R-:W-:Y:S02]  /*4400*/  CS2R R40, SRZ ;  /* 0x0000000000287805 */ /* 0x000fe4000001ff00 */
[----:B------:R-:W-:-:S02]  /*4410*/  F2FP.SATFINITE.E4M3.F32.PACK_AB_MERGE_C R174, R49, R66, R52 ;  /* 0x0000004231ae723e */ /* 0x000fc40004807034 */
[----:B------:R-:W-:Y:S01]  /*4420*/  CS2R R66, SRZ ;  /* 0x0000000000427805 */ /* 0x000fe2000001ff00 */
[----:B------:R-:W2:Y:S01]  /*4430*/  MUFU.EX2 R27, R27 ;  /* 0x0000001b001b7308 */ /* 0x000ea20000000800 */
[----:B-1----:R-:W-:-:S07]  /*4440*/  FADD.FTZ R12, R42, R47 ;  /* 0x0000002f2a0c7221 */ /* 0x002fce0000010000 */
[----:B------:R1:W3:Y:S01]  /*4450*/  MUFU.EX2 R11, R74 ;  /* 0x0000004a000b7308 */ /* 0x0002e20000000800 */
[----:B0-----:R-:W-:Y:S01]  /*4460*/  FADD.FTZ R10, R70, R53 ;  /* 0x00000035460a7221 */ /* 0x001fe20000010000 */
[----:B------:R-:W-:-:S06]  /*4470*/  CS2R R52, SRZ ;  /* 0x0000000000347805 */ /* 0x000fcc000001ff00 */
[----:B------:R-:W0:Y:S01]  /*4480*/  MUFU.EX2 R44, R44 ;  /* 0x0000002c002c7308 */ /* 0x000e220000000800 */
[----:B--2---:R-:W-:Y:S01]  /*4490*/  FADD.FTZ R17, R27, R12 ;  /* 0x0000000c1b117221 */ /* 0x004fe20000010000 */
[----:B-1----:R-:W-:-:S06]  /*44a0*/  CS2R R74, SRZ ;  /* 0x00000000004a7805 */ /* 0x002fcc000001ff00 */
[----:B------:R-:W1:Y:S01]  /*44b0*/  MUFU.EX2 R78, R78 ;  /* 0x0000004e004e7308 */ /* 0x000e620000000800 */
[----:B---3--:R-:W-:-:S07]  /*44c0*/  FADD.FTZ R15, R11, R10 ;  /* 0x0000000a0b0f7221 */ /* 0x008fce0000010000 */
[----:B------:R-:W2:Y:S01]  /*44d0*/  MUFU.EX2 R31, R31 ;  /* 0x0000001f001f7308 */ /* 0x000ea20000000800 */
[----:B0-----:R-:W-:-:S07]  /*44e0*/  FADD.FTZ R12, R44, R17 ;  /* 0x000000112c0c7221 */ /* 0x001fce0000010000 */
[----:B------:R0:W3:Y:S01]  /*44f0*/  MUFU.EX2 R9, R82 ;  /* 0x0000005200097308 */ /* 0x0000e20000000800 */
[----:B-1----:R-:W-:-:S07]  /*4500*/  FADD.FTZ R10, R78, R15 ;  /* 0x0000000f4e0a7221 */ /* 0x002fce0000010000 */
[----:B------:R-:W1:Y:S01]  /*4510*/  MUFU.EX2 R46, R46 ;  /* 0x0000002e002e7308 */ /* 0x000e620000000800 */
[C---:B--2---:R-:W-:Y:S01]  /*4520*/  F2FP.SATFINITE.E4M3.F32.PACK_AB_MERGE_C R44, R31.reuse, R44, RZ ;  /* 0x0000002c1f2c723e */ /* 0x044fe200048070ff */
[----:B------:R-:W-:Y:S01]  /*4530*/  FADD.FTZ R31, R31, R12 ;  /* 0x0000000c1f1f7221 */ /* 0x000fe20000010000 */
[----:B0-----:R-:W-:Y:S02]  /*4540*/  CS2R R82, SRZ ;  /* 0x0000000000527805 */ /* 0x001fe4000001ff00 */
[----:B------:R-:W-:Y:S02]  /*4550*/  F2FP.SATFINITE.E4M3.F32.PACK_AB_MERGE_C R169, R27, R42, R44 ;  /* 0x0000002a1ba9723e */ /* 0x000fe4000480702c */
[----:B------:R-:W-:Y:S02]  /*4560*/  CS2R R26, SRZ ;  /* 0x00000000001a7805 */ /* 0x000fe4000001ff00 */
[----:B------:R-:W-:Y:S01]  /*4570*/  CS2R R42, SRZ ;  /* 0x00000000002a7805 */ /* 0x000fe2000001ff00 */
[----:B------:R-:W0:Y:S01]  /*4580*/  MUFU.EX2 R79, R79 ;  /* 0x0000004f004f7308 */ /* 0x000e220000000800 */
[C---:B---3--:R-:W-:Y:S01]  /*4590*/  FADD.FTZ R10, R9.reuse, R10 ;  /* 0x0000000a090a7221 */ /* 0x048fe20000010000 */
[----:B------:R-:W-:-:S02]  /*45a0*/  F2FP.SATFINITE.E4M3.F32.PACK_AB_MERGE_C R78, R9, R78, RZ ;  /* 0x0000004e094e723e */ /* 0x000fc400048070ff */
[----:B------:R-:W-:Y:S02]  /*45b0*/  CS2R R44, SRZ ;  /* 0x00000000002c7805 */ /* 0x000fe4000001ff00 */
[----:B------:R-:W-:Y:S02]  /*45c0*/  F2FP.SATFINITE.E4M3.F32.PACK_AB_MERGE_C R168, R11, R70, R78 ;  /* 0x000000460ba8723e */ /* 0x000fe4000480704e */
[----:B------:R-:W2:Y:S01]  /*45d0*/  MUFU.EX2 R35, R35 ;  /* 0x0000002300237308 */ /* 0x000ea20000000800 */
[----:B-1----:R-:W-:Y:S01]  /*45e0*/  FADD.FTZ R12, R46, R31 ;  /* 0x0000001f2e0c7221 */ /* 0x002fe20000010000 */
[----:B------:R-:W-:-:S06]  /*45f0*/  CS2R R30, SRZ ;  /* 0x00000000001e7805 */ /* 0x000fcc000001ff00 */
[----:B------:R-:W1:Y:S01]  /*4600*/  MUFU.EX2 R86, R86 ;  /* 0x0000005600567308 */ /* 0x000e620000000800 */
[----:B0-----:R-:W-:-:S07]  /*4610*/  FADD.FTZ R9, R79, R10 ;  /* 0x0000000a4f097221 */ /* 0x001fce0000010000 */
[----:B------:R-:W-:Y:S01]  /*4620*/  MUFU.EX2 R48, R48 ;  /* 0x0000003000307308 */ /* 0x000fe20000000800 */
[----:B--2---:R-:W-:-:S07]  /*4630*/  FADD.FTZ R11, R35, R12 ;  /* 0x0000000c230b7221 */ /* 0x004fce0000010000 */
[----:B------:R-:W-:Y:S08]  /*4640*/  MUFU.EX2 R71, R71 ;  /* 0x0000004700477308 */ /* 0x000ff00000000800 */
[----:B------:R0:W2:Y:S08]  /*4650*/  MUFU.EX2 R4, R51 ;  /* 0x0000003300047308 */ /* 0x0000b00000000800 */
[----:B------:R1:W3:Y:S01]  /*4660*/  MUFU.EX2 R13, R0 ;  /* 0x00000000000d7308 */ /* 0x0002e20000000800 */
[----:B0-----:R-:W-:Y:S01]  /*4670*/  CS2R R50, SRZ ;  /* 0x0000000000327805 */ /* 0x001fe2000001ff00 */
[----:B-1----:R-:W-:Y:S01]  /*4680*/  FADD.FTZ R0, R86, R9 ;  /* 0x0000000956007221 */ /* 0x002fe20000010000 */
[----:B--2---:R-:W-:-:S03]  /*4690*/  F2FP.SATFINITE.E4M3.F32.PACK_AB_MERGE_C R9, R4, R71, RZ ;  /* 0x000000470409723e */ /* 0x004fc600048070ff */
[----:B------:R-:W-:Y:S01]  /*46a0*/  FADD.FTZ R71, R71, R0 ;  /* 0x0000000047477221 */ /* 0x000fe20000010000 */
[----:B------:R-:W-:Y:S02]  /*46b0*/  F2FP.SATFINITE.E4M3.F32.PACK_AB_MERGE_C R170, R86, R79, R9 ;  /* 0x0000004f56aa723e */ /* 0x000fe40004807009 */
[----:B------:R-:W-:Y:S02]  /*46c0*/  CS2R R78, SRZ ;  /* 0x00000000004e7805 */ /* 0x000fe4000001ff00 */
[----:B------:R-:W-:Y:S02]  /*46d0*/  CS2R R86, SRZ ;  /* 0x0000000000567805 */ /* 0x000fe4000001ff00 */
[----:B---3--:R-:W-:Y:S01]  /*46e0*/  F2FP.SATFINITE.E4M3.F32.PACK_AB_MERGE_C R10, R13, R48, RZ ;  /* 0x000000300d0a723e */ /* 0x008fe200048070ff */
[----:B------:R-:W-:Y:S01]  /*46f0*/  FADD.FTZ R48, R48, R11 ;  /* 0x0000000b30307221 */ /* 0x000fe20000010000 */
[----:B------:R-:W-:Y:S01]  /*4700*/  FADD.FTZ R4, R4, R71 ;  /* 0x0000004704047221 */ /* 0x000fe20000010000 */
[----:B------:R-:W-:-:S02]  /*4710*/  CS2R R70, SRZ ;  /* 0x0000000000467805 */ /* 0x000fc4000001ff00 */
[----:B------:R-:W-:Y:S01]  /*4720*/  F2FP.SATFINITE.E4M3.F32.PACK_AB_MERGE_C R171, R35, R46, R10 ;  /* 0x0000002e23ab723e */ /* 0x000fe2000480700a */
[----:B------:R-:W-:Y:S01]  /*4730*/  FADD.FTZ R0, R13, R48 ;  /* 0x000000300d007221 */ /* 0x000fe20000010000 */
[----:B------:R-:W-:Y:S02]  /*4740*/  CS2R R34, SRZ ;  /* 0x0000000000227805 */ /* 0x000fe4000001ff00 */
        /* <DEDUP_REMOVED lines=38> */
[----:B------:R-:W-:Y:S01]  /*49b0*/  UMOV UR57, URZ ;  /* 0x0000003f00397c82 */ /* 0x000fe20008000000 */
[----:B------:R-:W-:Y:S01]  /*49c0*/  UMOV UR55, URZ ;  /* 0x0000003f00377c82 */ /* 0x000fe20008000000 */
[----:B------:R-:W-:Y:S01]  /*49d0*/  ULDC UR53, c[0x0][0x288] ;  /* 0x0000a20000357ab9 */ /* 0x000fe20000000800 */
[----:B------:R-:W-:-:S05]  /*49e0*/  ULDC UR54, c[0x0][0x2f0] ;  /* 0x0000bc0000367ab9 */ /* 0x000fca0000000800 */
.L_x_2564:
[----:B------:R-:W-:Y:S01]  /*49f0*/  ISETP.NE.AND P2, PT, RZ, UR42, PT ;  /* 0x0000002aff007c0c */ /* 0x000fe2000bf45270 */
[----:B------:R-:W-:-:S04]  /*4a00*/  UISETP.NE.AND UP0, UPT, UR55, 0x1, UPT ;  /* 0x000000013700788c */ /* 0x000fc8000bf05270 */
[----:B------:R-:W-:-:S04]  /*4a10*/  USEL UR45, URZ, 0x1, UP0 ;  /* 0x000000013f2d7887 */ /* 0x000fc80008000000 */
[----:B------:R-:W-:-:S04]  /*4a20*/  ULOP3.LUT UR45, UR57, UR45, URZ, 0x3c, !UPT ;  /* 0x0000002d392d7292 */ /* 0x000fc8000f8e3c3f */
[----:B------:R-:W-:Y:S08]  /*4a30*/  @P2 BRA `(.L_x_2554) ;  /* 0x0000000000382947 */ /* 0x000ff00003800000 */
[----:B------:R-:W-:Y:S05]  /*4a40*/  @!P0 BRA `(.L_x_2555) ;  /* 0x0000000000048947 */ /* 0x000fea0003800000 */
[----:B------:R-:W-:Y:S01]  /*4a50*/  BPT.TRAP 0x1 ;  /* 0x000000040000795c */ /* 0x000fe20000300000 */
.L_x_2555:
        /* <DEDUP_REMOVED lines=9> */
.L_x_2556:
[----:B-1----:R-:W-:Y:S05]  /*4af0*/  @P1 BRA `(.L_x_2554) ;  /* 0x0000000000081947 */ /* 0x002fea0003800000 */
[----:B------:R-:W1:Y:S02]  /*4b00*/  SYNCS.PHASECHK.TRANS64.TRYWAIT P1, [UR6+0x22830], R7 ;  /* 0x02283007ff0075a7 */ /* 0x000e640008020146 */
[----:B-1----:R-:W-:Y:S05]  /*4b10*/  @!P1 BRA `(.L_x_2557) ;  /* 0x000000dc00549947 */ /* 0x002fea0003800000 */
.L_x_2554:
        /* <DEDUP_REMOVED lines=134> */
.L_x_2559:
[----:B------:R-:W-:Y:S01]  /*5380*/  ULEA UR6, UR55, UR41, 0x3 ;  /* 0x0000002937067291 */ /* 0x000fe2000f8e183f */
[----:B------:R-:W-:-:S05]  /*5390*/  IMAD.U32 R7, RZ, RZ, UR57 ;  /* 0x00000039ff077e24 */ /* 0x000fca000f8e00ff */
[----:B------:R-:W-:-:S04]  /*53a0*/  SHF.L.U32 R7, R7, 0x1f, RZ ;  /* 0x0000001f07077819 */ /* 0x000fc800000006ff */
[----:B------:R0:W1:Y:S01]  /*53b0*/  SYNCS.PHASECHK.TRANS64.TRYWAIT P1, [UR6+0x22850], R7 ;  /* 0x02285007ff0075a7 */ /* 0x0000620008020146 */
[----:B------:R-:W-:Y:S05]  /*53c0*/  @!P0 BRA `(.L_x_2560) ;  /* 0x0000000000048947 */ /* 0x000fea0003800000 */
[----:B------:R-:W-:Y:S01]  /*53d0*/  BPT.TRAP 0x1 ;  /* 0x000000040000795c */ /* 0x000fe20000300000 */
.L_x_2560:
[----:B-1----:R-:W-:Y:S05]  /*53e0*/  @P1 BRA `(.L_x_2558) ;  /* 0x0000000000081947 */ /* 0x002fea0003800000 */
[----:B------:R-:W1:Y:S02]  /*53f0*/  SYNCS.PHASECHK.TRANS64.TRYWAIT P1, [UR6+0x22850], R7 ;  /* 0x02285007ff0075a7 */ /* 0x000e640008020146 */
[----:B-1----:R-:W-:Y:S05]  /*5400*/  @!P1 BRA `(.L_x_2561) ;  /* 0x000000d400309947 */ /* 0x002fea0003800000 */
.L_x_2558:
        /* <DEDUP_REMOVED lines=34> */
.L_x_2562:
[----:B------:R-:W-:Y:S01]  /*5630*/  UISETP.NE.AND UP0, UPT, UR49, URZ, UPT ;  /* 0x0000003f3100728c */ /* 0x000fe2000bf05270 */
[----:B------:R-:W-:Y:S02]  /*5640*/  IMAD.MOV.U32 R17, RZ, RZ, R5 ;  /* 0x000000ffff117224 */ /* 0x000fe400078e0005 */
[----:B------:R-:W-:-:S03]  /*5650*/  IMAD.U32 R13, RZ, RZ, UR54 ;  /* 0x00000036ff0d7e24 */ /* 0x000fc6000f8e00ff */
[----:B------:R-:W-:Y:S02]  /*5660*/  PLOP3.LUT P1, PT, PT, PT, UP0, 0x80, 0x0 ;  /* 0x000000000000781c */ /* 0x000fe40003f2f008 */
[----:B------:R-:W-:-:S03]  /*5670*/  PLOP3.LUT P2, PT, PT, PT, UP0, 0x80, 0x0 ;  /* 0x000000000000781c */ /* 0x000fc60003f4f008 */
[----:B------:R-:W-:-:S08]  /*5680*/  @UP0 ULDC UR6, c[0x0][0x44c] ;  /* 0x0001130000060ab9 */ /* 0x000fd00000000800 */
[----:B0-----:R-:W-:Y:S01]  /*5690*/  @P1 IMAD.HI.U32 R7, R5, UR6, RZ ;  /* 0x0000000605071c27 */ /* 0x001fe2000f8e00ff */
[----:B------:R-:W-:-:S04]  /*56a0*/  @UP0 ULDC UR6, c[0x0][0x450] ;  /* 0x0001140000060ab9 */ /* 0x000fc80000000800 */
[----:B------:R-:W-:Y:S01]  /*56b0*/  @P2 SHF.R.U32.HI R17, RZ, UR6, R7 ;  /* 0x00000006ff112c19 */ /* 0x000fe20008011607 */
[----:B------:R-:W-:Y:S02]  /*56c0*/  UMOV UR6, 0x1 ;  /* 0x0000000100067882 */ /* 0x000fe40000000000 */
[----:B------:R-:W-:Y:S02]  /*56d0*/  UIMAD UR6, UR56, -0xa0, UR6 ;  /* 0xffffff60380678a4 */ /* 0x000fe4000f8e0206 */
[----:B------:R-:W0:Y:S04]  /*56e0*/  SHFL.IDX PT, R7, R17, RZ, 0x1c1f ;  /* 0x001c1fff11077589 */ /* 0x000e2800000e0000 */
[----:B------:R-:W-:Y:S01]  /*56f0*/  IMAD.U32 R11, RZ, RZ, UR6 ;  /* 0x00000006ff0b7e24 */ /* 0x000fe2000f8e00ff */
[----:B------:R-:W1:Y:S01]  /*5700*/  SHFL.IDX PT, R17, R17, 0x1, 0x1c1f ;  /* 0x003c1f0011117f89 */ /* 0x000e6200000e0000 */
[----:B------:R-:W-:-:S02]  /*5710*/  ULEA UR6, UR47, UR41, 0x3 ;  /* 0x000000292f067291 */ /* 0x000fc4000f8e183f */
[----:B------:R-:W-:Y:S02]  /*5720*/  IMAD R8, R6, -0x2, R11 ;  /* 0xfffffffe06087824 */ /* 0x000fe400078e020b */
[----:B------:R-:W-:Y:S02]  /*5730*/  UIADD3 UR6, UR6, 0x22840, URZ ;  /* 0x0002284006067890 */ /* 0x000fe4000fffe03f */
[----:B------:R-:W-:Y:S02]  /*5740*/  IMAD R8, R13, UR48, R8 ;  /* 0x000000300d087c24 */ /* 0x000fe4000f8e0208 */
[----:B------:R-:W-:-:S09]  /*5750*/  UPRMT UR6, UR44, 0x654, UR6 ;  /* 0x000006542c067896 */ /* 0x000fd20008000006 */
[----:B------:R-:W-:Y:S01]  /*5760*/  SYNCS.ARRIVE.TRANS64.RED.A1T0 RZ, [UR6], RZ ;  /* 0x000000ffffff79a7 */ /* 0x000fe20008100406 */
[----:B0-----:R-:W-:-:S04]  /*5770*/  IADD3 R7, R7, -UR53, R8 ;  /* 0x8000003507077c10 */ /* 0x001fc8000fffe008 */
[C---:B------:R-:W-:Y:S02]  /*5780*/  ISETP.GT.AND P1, PT, R7.reuse, RZ, PT ;  /* 0x000000ff0700720c */ /* 0x040fe40003f24270 */
[C---:B------:R-:W-:Y:S02]  /*5790*/  ISETP.GT.AND P2, PT, R7.reuse, 0x1, PT ;  /* 0x000000010700780c */ /* 0x040fe40003f44270 */
[----:B------:R-:W-:Y:S02]  /*57a0*/  FSEL R11, R152, -INF , P1 ;  /* 0xff800000980b7808 */ /* 0x000fe40000800000 */
        /* <DEDUP_REMOVED lines=90> */
[----:B------:R-:W-:Y:S02]  /*5d50*/  FSEL R117, R117, -INF , P2 ;  /* 0xff80000075757808 */ /* 0x000fe40001000000 */
[C---:B------:R-:W-:Y:S02]  /*5d60*/  ISETP.GT.AND P2, PT, R7.reuse, 0x81, PT ;  /* 0x000000810700780c */ /* 0x040fe40003f44270 */
[----:B------:R-:W-:-:S02]  /*5d70*/  ISETP.GT.AND P1, PT, R7, 0x80, PT ;  /* 0x000000800700780c */ /* 0x000fc40003f24270 */
[----:B------:R-:W-:Y:S02]  /*5d80*/  FMNMX.FTZ R12, R116, R121, !PT ;  /* 0x00000079740c7209 */ /* 0x000fe40007810000 */
[----:B------:R-:W-:Y:S02]  /*5d90*/  FSEL R89, R89, -INF , P2 ;  /* 0xff80000059597808 */ /* 0x000fe40001000000 */
[----:B------:R-:W-:Y:S02]  /*5da0*/  ISETP.GT.AND P2, PT, R7, 0x89, PT ;  /* 0x000000890700780c */ /* 0x000fe40003f44270 */
[----:B------:R-:W-:Y:S02]  /*5db0*/  FSEL R88, R88, -INF , P1 ;  /* 0xff80000058587808 */ /* 0x000fe40000800000 */
[----:B------:R-:W-:Y:S02]  /*5dc0*/  FMNMX.FTZ R121, R117, R12, !PT ;  /* 0x0000000c75797209 */ /* 0x000fe40007810000 */
[----:B------:R-:W-:-:S02]  /*5dd0*/  FSEL R93, R93, -INF , P2 ;  /* 0xff8000005d5d7808 */ /* 0x000fc40001000000 */
[C---:B------:R-:W-:Y:S02]  /*5de0*/  ISETP.GT.AND P1, PT, R7.reuse, 0x88, PT ;  /* 0x000000880700780c */ /* 0x040fe40003f24270 */
[----:B------:R-:W-:Y:S02]  /*5df0*/  FMNMX.FTZ R12, R88, R121, !PT ;  /* 0x00000079580c7209 */ /* 0x000fe40007810000 */
[----:B------:R-:W-:Y:S02]  /*5e00*/  ISETP.GT.AND P2, PT, R7, 0x91, PT ;  /* 0x000000910700780c */ /* 0x000fe40003f44270 */
[----:B------:R-:W-:Y:S02]  /*5e10*/  FSEL R92, R92, -INF , P1 ;  /* 0xff8000005c5c7808 */ /* 0x000fe40000800000 */
[----:B------:R-:W-:Y:S02]  /*5e20*/  FMNMX.FTZ R121, R89, R12, !PT ;  /* 0x0000000c59797209 */ /* 0x000fe40007810000 */
[----:B------:R-:W-:-:S02]  /*5e30*/  FSEL R97, R97, -INF , P2 ;  /* 0xff80000061617808 */ /* 0x000fc40001000000 */
[----:B------:R-:W-:Y:S02]  /*5e40*/  ISETP.GT.AND P2, PT, R7, 0x99, PT ;  /* 0x000000990700780c */ /* 0x000fe40003f44270 */
[----:B-1----:R-:W-:Y:S02]  /*5e50*/  IADD3 R8, R17, -UR53, R8 ;  /* 0x8000003511087c10 */ /* 0x002fe4000fffe008 */
[----:B------:R-:W-:Y:S02]  /*5e60*/  ISETP.GT.AND P1, PT, R7, 0x90, PT ;  /* 0x000000900700780c */ /* 0x000fe40003f24270 */
[----:B------:R-:W-:Y:S02]  /*5e70*/  FMNMX.FTZ R12, R92, R121, !PT ;  /* 0x000000795c0c7209 */ /* 0x000fe40007810000 */
[----:B------:R-:W-:Y:S02]  /*5e80*/  FSEL R101, R101, -INF , P2 ;  /* 0xff80000065657808 */ /* 0x000fe40001000000 */
[----:B------:R-:W-:-:S02]  /*5e90*/  ISETP.GT.AND P2, PT, R8, RZ, PT ;  /* 0x000000ff0800720c */ /* 0x000fc40003f44270 */
[----:B------:R-:W-:Y:S02]  /*5ea0*/  FSEL R96, R96, -INF , P1 ;  /* 0xff80000060607808 */ /* 0x000fe40000800000 */
[----:B------:R-:W-:Y:S02]  /*5eb0*/  FMNMX.FTZ R121, R93, R12, !PT ;  /* 0x0000000c5d797209 */ /* 0x000fe40007810000 */
[----:B------:R-:W-:Y:S02]  /*5ec0*/  ISETP.GT.AND P3, PT, R8, 0x1, PT ;  /* 0x000000010800780c */ /* 0x000fe40003f64270 */
[----:B------:R-:W-:Y:S02]  /*5ed0*/  FSEL R17, R154, -INF , P2 ;  /* 0xff8000009a117808 */ /* 0x000fe40001000000 */
[----:B------:R-:W-:Y:S02]  /*5ee0*/  ISETP.GT.AND P1, PT, R7, 0x98, PT ;  /* 0x000000980700780c */ /* 0x000fe40003f24270 */
[----:B------:R-:W-:-:S02]  /*5ef0*/  FMNMX.FTZ R12, R96, R121, !PT ;  /* 0x00000079600c7209 */ /* 0x000fc40007810000 */
[----:B------:R-:W-:Y:S02]  /*5f00*/  ISETP.GT.AND P2, PT, R8, 0x8, PT ;  /* 0x000000080800780c */ /* 0x000fe40003f44270 */
[----:B------:R-:W-:Y:S02]  /*5f10*/  FSEL R155, R155, -INF , P3 ;  /* 0xff8000009b9b7808 */ /* 0x000fe40001800000 */
[----:B------:R-:W-:Y:S02]  /*5f20*/  FMNMX.FTZ R22, R17, R10, !PT ;  /* 0x0000000a11167209 */ /* 0x000fe40007810000 */
[----:B------:R-:W-:Y:S02]  /*5f30*/  FSEL R100, R100, -INF , P1 ;  /* 0xff80000064647808 */ /* 0x000fe40000800000 */
[----:B------:R-:W-:Y:S02]  /*5f40*/  FMNMX.FTZ R7, R97, R12, !PT ;  /* 0x0000000c61077209 */ /* 0x000fe40007810000 */
[----:B------:R-:W-:-:S02]  /*5f50*/  ISETP.GT.AND P3, PT, R8, 0x9, PT ;  /* 0x000000090800780c */ /* 0x000fc40003f64270 */
[----:B------:R-:W-:Y:S02]  /*5f60*/  FSEL R158, R158, -INF , P2 ;  /* 0xff8000009e9e7808 */ /* 0x000fe40001000000 */
[----:B------:R-:W-:Y:S02]  /*5f70*/  FMNMX.FTZ R121, R155, R22, !PT ;  /* 0x000000169b797209 */ /* 0x000fe40007810000 */
[----:B------:R-:W-:Y:S02]  /*5f80*/  FMNMX.FTZ R12, R100, R7, !PT ;  /* 0x00000007640c7209 */ /* 0x000fe40007810000 */
[----:B------:R-:W-:Y:S02]  /*5f90*/  ISETP.GT.AND P2, PT, R8, 0x10, PT ;  /* 0x000000100800780c */ /* 0x000fe40003f44270 */
[----:B------:R-:W-:Y:S02]  /*5fa0*/  FSEL R159, R159, -INF , P3 ;  /* 0xff8000009f9f7808 */ /* 0x000fe40001800000 */
[----:B------:R-:W-:-:S02]  /*5fb0*/  FMNMX.FTZ R120, R158, R121, !PT ;  /* 0x000000799e787209 */ /* 0x000fc40007810000 */
[----:B------:R-:W-:Y:S01]  /*5fc0*/  FMNMX.FTZ R14, R101, R12, !PT ;  /* 0x0000000c650e7209 */ /* 0x000fe20007810000 */
[----:B------:R-:W-:Y:S01]  /*5fd0*/  IMAD.U32 R12, RZ, RZ, UR40 ;  /* 0x00000028ff0c7e24 */ /* 0x000fe2000f8e00ff */
[----:B------:R-:W-:Y:S02]  /*5fe0*/  ISETP.GT.AND P3, PT, R8, 0x11, PT ;  /* 0x000000110800780c */ /* 0x000fe40003f64270 */
[----:B------:R-:W-:Y:S01]  /*5ff0*/  FSEL R162, R162, -INF , P2 ;  /* 0xff800000a2a27808 */ /* 0x000fe20001000000 */
[----:B------:R-:W0:Y:S01]  /*6000*/  SHFL.BFLY PT, R7, R14, 0x2, 0x1f ;  /* 0x0c401f000e077f89 */ /* 0x000e2200000e0000 */
[----:B------:R-:W-:Y:S02]  /*6010*/  FMNMX.FTZ R121, R159, R120, !PT ;  /* 0x000000789f797209 */ /* 0x000fe40007810000 */
[----:B------:R-:W-:Y:S02]  /*6020*/  ISETP.GT.AND P2, PT, R8, 0x18, PT ;  /* 0x000000180800780c */ /* 0x000fe40003f44270 */
[----:B------:R-:W-:-:S02]  /*6030*/  FSEL R163, R163, -INF , P3 ;  /* 0xff800000a3a37808 */ /* 0x000fc40001800000 */
[----:B------:R-:W-:Y:S02]  /*6040*/  FMNMX.FTZ R120, R162, R121, !PT ;  /* 0x00000079a2787209 */ /* 0x000fe40007810000 */
[----:B------:R-:W-:Y:S02]  /*6050*/  ISETP.GT.AND P3, PT, R8, 0x19, PT ;  /* 0x000000190800780c */ /* 0x000fe40003f64270 */
[----:B------:R-:W-:Y:S02]  /*6060*/  FSEL R166, R166, -INF , P2 ;  /* 0xff800000a6a67808 */ /* 0x000fe40001000000 */
[----:B------:R-:W-:Y:S02]  /*6070*/  FMNMX.FTZ R121, R163, R120, !PT ;  /* 0x00000078a3797209 */ /* 0x000fe40007810000 */
[----:B------:R-:W-:Y:S02]  /*6080*/  FSEL R167, R167, -INF , P3 ;  /* 0xff800000a7a77808 */ /* 0x000fe40001800000 */
[----:B------:R-:W-:-:S02]  /*6090*/  ISETP.GT.AND P2, PT, R8, 0x20, PT ;  /* 0x000000200800780c */ /* 0x000fc40003f44270 */
[----:B------:R-:W-:Y:S02]  /*60a0*/  FMNMX.FTZ R124, R166, R121, !PT ;  /* 0x00000079a67c7209 */ /* 0x000fe40007810000 */
[----:B------:R-:W-:Y:S02]  /*60b0*/  ISETP.GT.AND P3, PT, R8, 0x21, PT ;  /* 0x000000210800780c */ /* 0x000fe40003f64270 */
[----:B------:R-:W-:Y:S02]  /*60c0*/  FSEL R138, R138, -INF , P2 ;  /* 0xff8000008a8a7808 */ /* 0x000fe40001000000 */
[----:B------:R-:W-:Y:S02]  /*60d0*/  FMNMX.FTZ R121, R167, R124, !PT ;  /* 0x0000007ca7797209 */ /* 0x000fe40007810000 */
[----:B------:R-:W-:Y:S02]  /*60e0*/  ISETP.GT.AND P2, PT, R8, 0x28, PT ;  /* 0x000000280800780c */ /* 0x000fe40003f44270 */
[----:B------:R-:W-:-:S02]  /*60f0*/  FSEL R139, R139, -INF , P3 ;  /* 0xff8000008b8b7808 */ /* 0x000fc40001800000 */
[----:B------:R-:W-:Y:S02]  /*6100*/  FMNMX.FTZ R124, R138, R121, !PT ;  /* 0x000000798a7c7209 */ /* 0x000fe40007810000 */
[----:B------:R-:W-:Y:S02]  /*6110*/  ISETP.GT.AND P3, PT, R8, 0x29, PT ;  /* 0x000000290800780c */ /* 0x000fe40003f64270 */
[----:B------:R-:W-:Y:S02]  /*6120*/  FSEL R142, R142, -INF , P2 ;  /* 0xff8000008e8e7808 */ /* 0x000fe40001000000 */
[----:B------:R-:W-:Y:S02]  /*6130*/  FMNMX.FTZ R121, R139, R124, !PT ;  /* 0x0000007c8b797209 */ /* 0x000fe40007810000 */
[----:B0-----:R-:W-:Y:S02]  /*6140*/  FMNMX.FTZ R18, R14, R7, !PT ;  /* 0x000000070e127209 */ /* 0x001fe40007810000 */
[----:B------:R-:W-:-:S02]  /*6150*/  ISETP.GT.AND P2, PT, R8, 0x30, PT ;  /* 0x000000300800780c */ /* 0x000fc40003f44270 */
[----:B------:R-:W-:Y:S01]  /*6160*/  FSEL R143, R143, -INF , P3 ;  /* 0xff8000008f8f7808 */ /* 0x000fe20001800000 */
[----:B------:R-:W0:Y:S01]  /*6170*/  SHFL.BFLY PT, R7, R18, 0x1, 0x1f ;  /* 0x0c201f0012077f89 */ /* 0x000e2200000e0000 */
[----:B------:R-:W-:Y:S02]  /*6180*/  FMNMX.FTZ R128, R142, R121, !PT ;  /* 0x000000798e807209 */ /* 0x000fe40007810000 */
[----:B------:R-:W-:Y:S02]  /*6190*/  ISETP.GT.AND P3, PT, R8, 0x31, PT ;  /* 0x000000310800780c */ /* 0x000fe40003f64270 */
[----:B------:R-:W-:Y:S02]  /*61a0*/  FSEL R146, R146, -INF , P2 ;  /* 0xff80000092927808 */ /* 0x000fe40001000000 */
[----:B------:R-:W-:Y:S02]  /*61b0*/  FMNMX.FTZ R121, R143, R128, !PT ;  /* 0x000000808f797209 */ /* 0x000fe40007810000 */
        /* <DEDUP_REMOVED lines=8> */
[----:B------:R-:W-:Y:S02]  /*6240*/  FMNMX.FTZ R136, R150, R125, !PT ;  /* 0x0000007d96887209 */ /* 0x000fe40007810000 */
[----:B------:R-:W-:Y:S02]  /*6250*/  ISETP.GT.AND P3, PT, R8, 0x41, PT ;  /* 0x000000410800780c */ /* 0x000fe40003f64270 */
[----:B------:R-:W-:Y:S02]  /*6260*/  FSEL R128, R122, -INF , P2 ;  /* 0xff8000007a807808 */ /* 0x000fe40001000000 */
[----:B------:R-:W-:Y:S02]  /*6270*/  FMNMX.FTZ R125, R151, R136, !PT ;  /* 0x00000088977d7209 */ /* 0x000fe40007810000 */
[----:B------:R-:W-:-:S02]  /*6280*/  ISETP.GT.AND P2, PT, R8, 0x48, PT ;  /* 0x000000480800780c */ /* 0x000fc40003f44270 */
[----:B------:R-:W-:Y:S02]  /*6290*/  FSEL R136, R123, -INF , P3 ;  /* 0xff8000007b887808 */ /* 0x000fe40001800000 */
[----:B------:R-:W-:Y:S02]  /*62a0*/  FMNMX.FTZ R125, R128, R125, !PT ;  /* 0x0000007d807d7209 */ /* 0x000fe40007810000 */
[----:B0-----:R-:W-:Y:S02]  /*62b0*/  FMNMX.FTZ R7, R18, R7, !PT ;  /* 0x0000000712077209 */ /* 0x001fe40007810000 */
[----:B------:R-:W-:Y:S02]  /*62c0*/  ISETP.GT.AND P3, PT, R8, 0x49, PT ;  /* 0x000000490800780c */ /* 0x000fe40003f64270 */
[----:B------:R-:W-:Y:S01]  /*62d0*/  FSEL R140, R126, -INF , P2 ;  /* 0xff8000007e8c7808 */ /* 0x000fe20001000000 */
[----:B------:R-:W-:-:S01]  /*62e0*/  FFMA.FTZ R12, R7, R12, -8 ;  /* 0xc1000000070c7423 */ /* 0x000fc2000001000c */
[----:B------:R-:W-:-:S02]  /*62f0*/  FMNMX.FTZ R125, R136, R125, !PT ;  /* 0x0000007d887d7209 */ /* 0x000fc40007810000 */
[----:B------:R-:W-:Y:S02]  /*6300*/  ISETP.GT.AND P2, PT, R8, 0x50, PT ;  /* 0x000000500800780c */ /* 0x000fe40003f44270 */
[----:B------:R-:W-:Y:S02]  /*6310*/  FSEL R127, R127, -INF , P3 ;  /* 0xff8000007f7f7808 */ /* 0x000fe40001800000 */
[----:B------:R-:W-:Y:S02]  /*6320*/  FMNMX.FTZ R144, R140, R125, !PT ;  /* 0x0000007d8c907209 */ /* 0x000fe40007810000 */
[----:B------:R-:W-:Y:S02]  /*6330*/  FSETP.NEU.FTZ.AND P1, PT, R7, -INF , PT ;  /* 0xff8000000700780b */ /* 0x000fe40003f3d000 */
[----:B------:R-:W-:Y:S02]  /*6340*/  ISETP.GT.AND P3, PT, R8, 0x51, PT ;  /* 0x000000510800780c */ /* 0x000fe40003f64270 */
[----:B------:R-:W-:-:S02]  /*6350*/  FSEL R130, R130, -INF , P2 ;  /* 0xff80000082827808 */ /* 0x000fc40001000000 */
[----:B------:R-:W-:Y:S02]  /*6360*/  FMNMX.FTZ R125, R127, R144, !PT ;  /* 0x000000907f7d7209 */ /* 0x000fe40007810000 */
[----:B------:R-:W-:Y:S02]  /*6370*/  FSEL R12, R12, RZ, P1 ;  /* 0x000000ff0c0c7208 */ /* 0x000fe40000800000 */
[----:B------:R-:W-:Y:S02]  /*6380*/  ISETP.GT.AND P2, PT, R8, 0x58, PT ;  /* 0x000000580800780c */ /* 0x000fe40003f44270 */
[----:B------:R-:W-:Y:S01]  /*6390*/  FSEL R131, R131, -INF , P3 ;  /* 0xff80000083837808 */ /* 0x000fe20001800000 */
[----:B------:R-:W-:-:S01]  /*63a0*/  FFMA.FTZ R152, R153, UR40, -R12 ;  /* 0x0000002899987c23 */ /* 0x000fc2000801080c */
[----:B------:R-:W-:Y:S01]  /*63b0*/  FMNMX.FTZ R144, R130, R125, !PT ;  /* 0x0000007d82907209 */ /* 0x000fe20007810000 */
[----:B------:R-:W-:-:S01]  /*63c0*/  FFMA.FTZ R154, R149, UR40, -R12 ;  /* 0x00000028959a7c23 */ /* 0x000fc2000801080c */
[----:B------:R-:W-:Y:S01]  /*63d0*/  ISETP.GT.AND P3, PT, R8, 0x59, PT ;  /* 0x000000590800780c */ /* 0x000fe20003f64270 */
[----:B------:R0:W-:Y:S01]  /*63e0*/  MUFU.EX2 R125, R152 ;  /* 0x00000098007d7308 */ /* 0x0001e20000000800 */
[----:B------:R-:W-:Y:S01]  /*63f0*/  FSEL R134, R134, -INF , P2 ;  /* 0xff80000086867808 */ /* 0x000fe20001000000 */
[--C-:B------:R-:W-:Y:S01]  /*6400*/  FFMA.FTZ R14, R13, UR40, -R12.reuse ;  /* 0x000000280d0e7c23 */ /* 0x100fe2000801080c */
[----:B------:R-:W-:Y:S01]  /*6410*/  FMNMX.FTZ R153, R131, R144, !PT ;  /* 0x0000009083997209 */ /* 0x000fe20007810000 */
[--C-:B------:R-:W-:Y:S01]  /*6420*/  FFMA.FTZ R126, R157, UR40, -R12.reuse ;  /* 0x000000289d7e7c23 */ /* 0x100fe2000801080c */
[----:B------:R-:W-:Y:S01]  /*6430*/  FSEL R135, R135, -INF , P3 ;  /* 0xff80000087877808 */ /* 0x000fe20001800000 */
[--C-:B------:R-:W-:Y:S01]  /*6440*/  FFMA.FTZ R13, R15, UR40, -R12.reuse ;  /* 0x000000280f0d7c23 */ /* 0x100fe2000801080c */
[----:B------:R-:W-:Y:S01]  /*6450*/  ISETP.GT.AND P2, PT, R8, 0x60, PT ;  /* 0x000000600800780c */ /* 0x000fe20003f44270 */
[--C-:B------:R-:W-:Y:S01]  /*6460*/  FFMA.FTZ R18, R19, UR40, -R12.reuse ;  /* 0x0000002813127c23 */ /* 0x100fe2000801080c */
[----:B------:R-:W-:Y:S01]  /*6470*/  FMNMX.FTZ R148, R134, R153, !PT ;  /* 0x0000009986947209 */ /* 0x000fe20007810000 */
[--C-:B------:R-:W-:Y:S01]  /*6480*/  FFMA.FTZ R11, R11, UR40, -R12.reuse ;  /* 0x000000280b0b7c23 */ /* 0x100fe2000801080c */
[----:B------:R-:W-:Y:S01]  /*6490*/  ISETP.GT.AND P3, PT, R8, 0x61, PT ;  /* 0x000000610800780c */ /* 0x000fe20003f64270 */
[--C-:B------:R-:W-:Y:S01]  /*64a0*/  FFMA.FTZ R15, R179, UR40, -R12.reuse ;  /* 0x00000028b30f7c23 */ /* 0x100fe2000801080c */
[----:B------:R-:W-:Y:S01]  /*64b0*/  FSEL R144, R106, -INF , P2 ;  /* 0xff8000006a907808 */ /* 0x000fe20001000000 */
        /* <DEDUP_REMOVED lines=15> */
[C---:B------:R-:W-:Y:S01]  /*65b0*/  ISETP.GT.AND P2, PT, R8.reuse, 0x70, PT ;  /* 0x000000700800780c */ /* 0x040fe20003f44270 */
[--C-:B------:R-:W-:Y:S01]  /*65c0*/  FFMA.FTZ R124, R171, UR40, -R12.reuse ;  /* 0x00000028ab7c7c23 */ /* 0x100fe2000801080c */
[----:B------:R-:W-:Y:S01]  /*65d0*/  FSEL R111, R111, -INF , P3 ;  /* 0xff8000006f6f7808 */ /* 0x000fe20001800000 */
[--C-:B------:R-:W-:Y:S01]  /*65e0*/  FFMA.FTZ R169, R169, UR40, -R12.reuse ;  /* 0x00000028a9a97c23 */ /* 0x100fe2000801080c */
[----:B0-----:R-:W-:Y:S01]  /*65f0*/  FMNMX.FTZ R152, R145, R110, !PT ;  /* 0x0000006e91987209 */ /* 0x001fe20007810000 */
[--C-:B------:R-:W-:Y:S01]  /*6600*/  FFMA.FTZ R165, R165, UR40, -R12.reuse ;  /* 0x00000028a5a57c23 */ /* 0x100fe2000801080c */
[----:B------:R-:W-:Y:S01]  /*6610*/  ISETP.GT.AND P3, PT, R8, 0x71, PT ;  /* 0x000000710800780c */ /* 0x000fe20003f64270 */
[----:B------:R0:W-:Y:S01]  /*6620*/  MUFU.EX2 R110, R149 ;  /* 0x00000095006e7308 */ /* 0x0001e20000000800 */
        /* <DEDUP_REMOVED lines=9> */
[--C-:B0-----:R-:W-:Y:S01]  /*66c0*/  FFMA.FTZ R149, R132, UR40, -R12.reuse ;  /* 0x0000002884957c23 */ /* 0x101fe2000801080c */
        /* <DEDUP_REMOVED lines=31> */
[----:B------:R-:W-:Y:S01]  /*68c0*/  FFMA.FTZ R101, R101, UR40, -R12 ;  /* 0x0000002865657c23 */ /* 0x000fe2000801080c */
[----:B------:R-:W-:Y:S01]  /*68d0*/  FSEL R95, R95, -INF , P3 ;  /* 0xff8000005f5f7808 */ /* 0x000fe20001800000 */
[----:B------:R-:W-:Y:S01]  /*68e0*/  MUFU.EX2 R11, R11 ;  /* 0x0000000b000b7308 */ /* 0x000fe20000000800 */
[----:B------:R-:W-:-:S02]  /*68f0*/  FMNMX.FTZ R152, R132, R137, !PT ;  /* 0x0000008984987209 */ /* 0x000fc40007810000 */
[----:B------:R-:W-:Y:S02]  /*6900*/  ISETP.GT.AND P3, PT, R8, 0x91, PT ;  /* 0x000000910800780c */ /* 0x000fe40003f64270 */
[----:B------:R-:W-:Y:S02]  /*6910*/  FSEL R98, R98, -INF , P2 ;  /* 0xff80000062627808 */ /* 0x000fe40001000000 */
[----:B------:R-:W-:Y:S01]  /*6920*/  FMNMX.FTZ R137, R95, R152, !PT ;  /* 0x000000985f897209 */ /* 0x000fe20007810000 */
[----:B------:R-:W-:Y:S01]  /*6930*/  MUFU.EX2 R14, R14 ;  /* 0x0000000e000e7308 */ /* 0x000fe20000000800 */
[----:B------:R-:W-:Y:S02]  /*6940*/  ISETP.GT.AND P2, PT, R8, 0x98, PT ;  /* 0x000000980800780c */ /* 0x000fe40003f44270 */
[----:B------:R-:W-:Y:S02]  /*6950*/  FSEL R99, R99, -INF , P3 ;  /* 0xff80000063637808 */ /* 0x000fe40001800000 */
[----:B------:R-:W-:-:S02]  /*6960*/  FMNMX.FTZ R152, R98, R137, !PT ;  /* 0x0000008962987209 */ /* 0x000fc40007810000 */
[----:B------:R-:W-:Y:S01]  /*6970*/  ISETP.GT.AND P3, PT, R8, 0x99, PT ;  /* 0x000000990800780c */ /* 0x000fe20003f64270 */
[----:B------:R0:W-:Y:S01]  /*6980*/  MUFU.EX2 R106, R154 ;  /* 0x0000009a006a7308 */ /* 0x0001e20000000800 */
[----:B------:R-:W-:Y:S02]  /*6990*/  FSEL R102, R102, -INF , P2 ;  /* 0xff80000066667808 */ /* 0x000fe40001000000 */
[----:B------:R-:W-:Y:S02]  /*69a0*/  FMNMX.FTZ R137, R99, R152, !PT ;  /* 0x0000009863897209 */ /* 0x000fe40007810000 */
[----:B------:R-:W-:Y:S02]  /*69b0*/  FSEL R103, R103, -INF , P3 ;  /* 0xff80000067677808 */ /* 0x000fe40001800000 */
[----:B------:R-:W-:Y:S01]  /*69c0*/  FMNMX.FTZ R8, R102, R137, !PT ;  /* 0x0000008966087209 */ /* 0x000fe20007810000 */
[----:B------:R-:W-:Y:S01]  /*69d0*/  MUFU.EX2 R13, R13 ;  /* 0x0000000d000d7308 */ /* 0x000fe20000000800 */
[----:B------:R-:W-:-:S02]  /*69e0*/  FSEL R160, R7, RZ, P1 ;  /* 0x000000ff07a07208 */ /* 0x000fc40000800000 */
[----:B------:R-:W-:-:S03]  /*69f0*/  FMNMX.FTZ R8, R103, R8, !PT ;  /* 0x0000000867087209 */ /* 0x000fc60007810000 */
[----:B------:R-:W-:Y:S02]  /*6a00*/  FADD.FTZ R160, -R160, R9 ;  /* 0x00000009a0a07221 */ /* 0x000fe40000010100 */
[----:B------:R-:W1:Y:S01]  /*6a10*/  SHFL.BFLY PT, R137, R8, 0x2, 0x1f ;  /* 0x0c401f0008897f89 */ /* 0x000e6200000e0000 */
[----:B------:R2:W-:Y:S01]  /*6a20*/  MUFU.EX2 R94, R149 ;  /* 0x00000095005e7308 */ /* 0x0005e20000000800 */
[----:B------:R-:W-:-:S07]  /*6a30*/  FMUL.FTZ R160, R160, UR40 ;  /* 0x00000028a0a07c20 */ /* 0x000fce0008410000 */
[----:B------:R-:W-:Y:S08]  /*6a40*/  MUFU.EX2 R18, R18 ;  /* 0x0000001200127308 */ /* 0x000ff00000000800 */
[----:B------:R-:W-:Y:S01]  /*6a50*/  MUFU.EX2 R15, R15 ;  /* 0x0000000f000f7308 */ /* 0x000fe20000000800 */
[----:B-1----:R-:W-:-:S07]  /*6a60*/  FMNMX.FTZ R137, R8, R137, !PT ;  /* 0x0000008908897209 */ /* 0x002fce0007810000 */
[----:B------:R-:W-:Y:S01]  /*6a70*/  MUFU.EX2 R20, R20 ;  /* 0x0000001400147308 */ /* 0x000fe20000000800 */
[----:B------:R-:W1:Y:S07]  /*6a80*/  SHFL.BFLY PT, R8, R137, 0x1, 0x1f ;  /* 0x0c201f0089087f89 */ /* 0x000e6e00000e0000 */
[----:B------:R-:W-:Y:S08]  /*6a90*/  MUFU.EX2 R19, R19 ;  /* 0x0000001300137308 */ /* 0x000ff00000000800 */
[----:B------:R-:W-:Y:S08]  /*6aa0*/  MUFU.EX2 R22, R22 ;  /* 0x0000001600167308 */ /* 0x000ff00000000800 */
[----:B------:R-:W-:Y:S01]  /*6ab0*/  MUFU.EX2 R21, R21 ;  /* 0x0000001500157308 */ /* 0x000fe20000000800 */
[----:B-1----:R-:W-:Y:S01]  /*6ac0*/  FMNMX.FTZ R8, R137, R8, !PT ;  /* 0x0000000889087209 */ /* 0x002fe20007810000 */
[----:B------:R-:W-:-:S03]  /*6ad0*/  IMAD.U32 R137, RZ, RZ, UR40 ;  /* 0x00000028ff897e24 */ /* 0x000fc6000f8e00ff */
[C---:B------:R-:W-:Y:S01]  /*6ae0*/  FSETP.NEU.FTZ.AND P2, PT, R8.reuse, -INF , PT ;  /* 0xff8000000800780b */ /* 0x040fe20003f5d000 */
[----:B------:R-:W-:-:S02]  /*6af0*/  FFMA.FTZ R137, R8, R137, -8 ;  /* 0xc100000008897423 */ /* 0x000fc40000010089 */
[----:B------:R-:W-:Y:S01]  /*6b00*/  MUFU.EX2 R120, R120 ;  /* 0x0000007800787308 */ /* 0x000fe20000000800 */
[----:B------:R-:W-:Y:S02]  /*6b10*/  FSEL R157, R8, RZ, P2 ;  /* 0x000000ff089d7208 */ /* 0x000fe40001000000 */
[----:B------:R-:W-:-:S03]  /*6b20*/  FSEL R12, R137, RZ, P2 ;  /* 0x000000ff890c7208 */ /* 0x000fc60001000000 */
[----:B------:R-:W-:Y:S02]  /*6b30*/  FADD.FTZ R157, -R157, R10 ;  /* 0x0000000a9d9d7221 */ /* 0x000fe40000010100 */
[----:B------:R-:W-:Y:S01]  /*6b40*/  MUFU.EX2 R23, R23 ;  /* 0x0000001700177308 */ /* 0x000fe20000000800 */
[----:B------:R-:W-:-:S01]  /*6b50*/  FFMA.FTZ R152, R155, UR40, -R12 ;  /* 0x000000289b987c23 */ /* 0x000fc2000801080c */
[--C-:B------:R-:W-:Y:S01]  /*6b60*/  FFMA.FTZ R155, R136, UR40, -R12.reuse ;  /* 0x00000028889b7c23 */ /* 0x100fe2000801080c */
[----:B------:R-:W-:-:S01]  /*6b70*/  FFMA.FTZ R17, R17, UR40, -R12 ;  /* 0x0000002811117c23 */ /* 0x000fc2000801080c */
[----:B------:R-:W-:Y:S01]  /*6b80*/  FMUL.FTZ R136, R157, UR40 ;  /* 0x000000289d887c20 */ /* 0x000fe20008410000 */
[----:B------:R-:W-:-:S01]  /*6b90*/  FFMA.FTZ R137, R158, UR40, -R12 ;  /* 0x000000289e897c23 */ /* 0x000fc2000801080c */
[--C-:B0-----:R-:W-:Y:S01]  /*6ba0*/  FFMA.FTZ R154, R159, UR40, -R12.reuse ;  /* 0x000000289f9a7c23 */ /* 0x101fe2000801080c */
[----:B--2---:R-:W-:-:S01]  /*6bb0*/  FFMA.FTZ R149, R162, UR40, -R12 ;  /* 0x00000028a2957c23 */ /* 0x004fc2000801080c */
        /* <DEDUP_REMOVED lines=34> */
[----:B------:R-:W-:Y:S01]  /*6de0*/  FADD.FTZ R0, R14, R157 ;  /* 0x0000009d0e007221 */ /* 0x000fe20000010000 */
[----:B------:R-:W-:-:S03]  /*6df0*/  FFMA.FTZ R102, R102, UR40, -R12 ;  /* 0x0000002866667c23 */ /* 0x000fc6000801080c */
[----:B------:R-:W-:Y:S02]  /*6e00*/  FADD.FTZ R135, R13, R0 ;  /* 0x000000000d877221 */ /* 0x000fe40000010000 */
[----:B------:R-:W1:Y:S01]  /*6e10*/  MUFU.EX2 R154, R154 ;  /* 0x0000009a009a7308 */ /* 0x000e620000000800 */
[----:B0-----:R-:W-:-:S01]  /*6e20*/  FADD.FTZ R4, R152, R159 ;  /* 0x0000009f98047221 */ /* 0x001fc20000010000 */
[----:B------:R-:W-:Y:S01]  /*6e30*/  FADD.FTZ R0, R18, R135 ;  /* 0x0000008712007221 */ /* 0x000fe20000010000 */
[----:B------:R-:W-:-:S01]  /*6e40*/  FFMA.FTZ R135, R144, UR40, -R12 ;  /* 0x0000002890877c23 */ /* 0x000fc2000801080c */
[--C-:B------:R-:W-:Y:S01]  /*6e50*/  FFMA.FTZ R144, R148, UR40, -R12.reuse ;  /* 0x0000002894907c23 */ /* 0x100fe2000801080c */
[----:B------:R-:W-:-:S03]  /*6e60*/  FFMA.FTZ R148, R111, UR40, -R12 ;  /* 0x000000286f947c23 */ /* 0x000fc6000801080c */
[----:B------:R-:W0:Y:S01]  /*6e70*/  MUFU.EX2 R149, R149 ;  /* 0x0000009500957308 */ /* 0x000e220000000800 */
[----:B--2---:R-:W-:-:S07]  /*6e80*/  FADD.FTZ R157, R137, R4 ;  /* 0x00000004899d7221 */ /* 0x004fce0000010000 */
        /* <DEDUP_REMOVED lines=12> */
[----:B-1----:R-:W-:-:S01]  /*6f50*/  FADD.FTZ R159, R153, R4 ;  /* 0x00000004999f7221 */ /* 0x002fc20000010000 */
[----:B------:R-:W-:-:S04]  /*6f60*/  FADD.FTZ R4, R120, R157 ;  /* 0x0000009d78047221 */ /* 0x000fc80000010000 */
[----:B------:R-:W-:Y:S02]  /*6f70*/  FADD.FTZ R111, R23, R4 ;  /* 0x00000004176f7221 */ /* 0x000fe40000010000 */
        /* <DEDUP_REMOVED lines=10> */
[----:B------:R-:W-:-:S06]  /*7020*/  FFMA.FTZ R111, R141, UR40, -R12 ;  /* 0x000000288d6f7c23 */ /* 0x000fcc000801080c */
        /* <DEDUP_REMOVED lines=16> */
[--C-:B------:R-:W-:Y:S01]  /*7130*/  FFMA.FTZ R115, R118, UR40, -R12.reuse ;  /* 0x0000002876737c23 */ /* 0x100fe2000801080c */
[----:B------:R-:W-:-:S02]  /*7140*/  FFMA.FTZ R12, R103, UR40, -R12 ;  /* 0x00000028670c7c23 */ /* 0x000fc4000801080c */
[----:B------:R-:W-:-:S03]  /*7150*/  FADD.FTZ R157, R125, R4 ;  /* 0x000000047d9d7221 */ /* 0x000fc60000010000 */
        /* <DEDUP_REMOVED lines=8> */
[----:B--2---:R-:W-:-:S04]  /*71e0*/  FADD.FTZ R141, R107, R4 ;  /* 0x000000046b8d7221 */ /* 0x004fc80000010000 */
[----:B------:R-:W-:-:S03]  /*71f0*/  FADD.FTZ R141, R110, R141 ;  /* 0x0000008d6e8d7221 */ /* 0x000fc60000010000 */
        /* <DEDUP_REMOVED lines=8> */
[----:B------:R-:W-:Y:S01]  /*7280*/  MUFU.EX2 R131, R131 ;  /* 0x0000008300837308 */ /* 0x000fe20000000800 */
[----:B0-----:R-:W-:-:S04]  /*7290*/  FADD.FTZ R157, R129, R4 ;  /* 0x00000004819d7221 */ /* 0x001fc80000010000 */
[----:B------:R-:W-:-:S03]  /*72a0*/  FADD.FTZ R4, R94, R157 ;  /* 0x0000009d5e047221 */ /* 0x000fc60000010000 */
        /* <DEDUP_REMOVED lines=17> */
[----:B------:R-:W2:Y:S01]  /*73c0*/  MUFU.EX2 R148, R148 ;  /* 0x0000009400947308 */ /* 0x000ea20000000800 */
[----:B------:R-:W-:-:S04]  /*73d0*/  FADD.FTZ R119, R135, R0 ;  /* 0x0000000087777221 */ /* 0x000fc80000010000 */
[----:B------:R-:W-:-:S03]  /*73e0*/  FADD.FTZ R0, R144, R119 ;  /* 0x0000007790007221 */ /* 0x000fc60000010000 */
[----:B------:R-:W3:Y:S01]  /*73f0*/  MUFU.EX2 R112, R112 ;  /* 0x0000007000707308 */ /* 0x000ee20000000800 */
[----:B0-----:R-:W-:-:S01]  /*7400*/  FADD.FTZ R119, R145, R0 ;  /* 0x0000000091777221 */ /* 0x001fc20000010000 */
[----:B-1----:R-:W-:-:S06]  /*7410*/  FADD.FTZ R141, R109, R4 ;  /* 0x000000046d8d7221 */ /* 0x002fcc0000010000 */
[----:B------:R-:W0:Y:S01]  /*7420*/  MUFU.EX2 R111, R111 ;  /* 0x0000006f006f7308 */ /* 0x000e220000000800 */
[----:B--2---:R-:W-:-:S07]  /*7430*/  FADD.FTZ R0, R148, R119 ;  /* 0x0000007794007221 */ /* 0x004fce0000010000 */
        /* <DEDUP_REMOVED lines=11> */
[----:B-1----:R-:W-:-:S04]  /*74f0*/  FADD.FTZ R0, R115, R0 ;  /* 0x0000000073007221 */ /* 0x002fc80000010000 */
[----:B------:R-:W-:-:S03]  /*7500*/  FADD.FTZ R119, R118, R0 ;  /* 0x0000000076777221 */ /* 0x000fc60000010000 */
[----:B------:R-:W0:Y:S08]  /*7510*/  MUFU.EX2 R90, R90 ;  /* 0x0000005a005a7308 */ /* 0x000e300000000800 */
[----:B------:R-:W-:Y:S08]  /*7520*/  MUFU.EX2 R89, R89 ;  /* 0x0000005900597308 */ /* 0x000ff00000000800 */
[----:B------:R-:W1:Y:S08]  /*7530*/  MUFU.EX2 R91, R91 ;  /* 0x0000005b005b7308 */ /* 0x000e700000000800 */
[----:B------:R-:W-:Y:S08]  /*7540*/  MUFU.EX2 R92, R92 ;  /* 0x0000005c005c7308 */ /* 0x000ff00000000800 */
[----:B------:R-:W3:Y:S08]  /*7550*/  MUFU.EX2 R157, R132 ;  /* 0x00000084009d7308 */ /* 0x000ef00000000800 */
[----:B------:R-:W-:Y:S08]  /*7560*/  MUFU.EX2 R93, R93 ;  /* 0x0000005d005d7308 */ /* 0x000ff00000000800 */
[----:B------:R2:W4:Y:S08]  /*7570*/  MUFU.EX2 R159, R95 ;  /* 0x0000005f009f7308 */ /* 0x0005300000000800 */
[----:B------:R-:W5:Y:S01]  /*7580*/  MUFU.EX2 R96, R96 ;  /* 0x0000006000607308 */ /* 0x000f620000000800 */
[----:B--2---:R-:W-:-:S01]  /*7590*/  FADD.FTZ R95, R117, R4 ;  /* 0x00000004755f7221 */ /* 0x004fc20000010000 */
[----:B0-----:R-:W-:-:S03]  /*75a0*/  FADD.FTZ R4, R90, R119 ;  /* 0x000000775a047221 */ /* 0x001fc60000010000 */
[----:B------:R-:W-:Y:S01]  /*75b0*/  FADD.FTZ R0, R88, R95 ;  /* 0x0000005f58007221 */ /* 0x000fe20000010000 */
[----:B-1----:R-:W-:-:S02]  /*75c0*/  FADD.FTZ R4, R91, R4 ;  /* 0x000000045b047221 */ /* 0x002fc40000010000 */
[----:B------:R-:W0:Y:S01]  /*75d0*/  MUFU.EX2 R171, R98 ;  /* 0x0000006200ab7308 */ /* 0x000e220000000800 */
[----:B------:R-:W-:-:S01]  /*75e0*/  FADD.FTZ R95, R89, R0 ;  /* 0x00000000595f7221 */ /* 0x000fc20000010000 */
[----:B---3--:R-:W-:-:S03]  /*75f0*/  FADD.FTZ R4, R157, R4 ;  /* 0x000000049d047221 */ /* 0x008fc60000010000 */
[----:B------:R-:W-:Y:S01]  /*7600*/  FADD.FTZ R0, R92, R95 ;  /* 0x0000005f5c007221 */ /* 0x000fe20000010000 */
[----:B----4-:R-:W-:-:S02]  /*7610*/  FADD.FTZ R4, R159, R4 ;  /* 0x000000049f047221 */ /* 0x010fc40000010000 */
[----:B------:R-:W1:Y:S01]  /*7620*/  MUFU.EX2 R97, R97 ;  /* 0x0000006100617308 */ /* 0x000e620000000800 */
[----:B------:R-:W-:-:S04]  /*7630*/  FADD.FTZ R95, R93, R0 ;  /* 0x000000005d5f7221 */ /* 0x000fc80000010000 */
[----:B-----5:R-:W-:-:S03]  /*7640*/  FADD.FTZ R0, R96, R95 ;  /* 0x0000005f60007221 */ /* 0x020fc60000010000 */
        /* <DEDUP_REMOVED lines=14> */
.L_x_2563:
        /* <DEDUP_REMOVED lines=14> */
[----:B------:R-:W-:Y:S01]  /*7810*/  FMUL.FTZ R24, R24, R10 ;  /* 0x0000000a18187220 */ /* 0x000fe20000410000 */
        /* <DEDUP_REMOVED lines=101> */
[----:B------:R-:W-:-:S05]  /*7e70*/  UMOV UR55, UR56 ;  /* 0x0000003800377c82 */ /* 0x000fca0008000000 */
.L_x_2553:
[----:B------:R-:W-:-:S06]  /*7e80*/  UISETP.GE.AND UP0, UPT, UR55, UR39, UPT ;  /* 0x000000273700728c */ /* 0x000fcc000bf06270 */
[----:B------:R-:W-:-:S13]  /*7e90*/  PLOP3.LUT P1, PT, PT, PT, UP0, 0x80, 0x0 ;  /* 0x000000000000781c */ /* 0x000fda0003f2f008 */
[----:B------:R-:W-:Y:S05]  /*7ea0*/  @!P1 BRA `(.L_x_2565) ;  /* 0x0000002800409947 */ /* 0x000fea0003800000 */
[C---:B------:R-:W-:Y:S01]  /*7eb0*/  VIADD R5, R16.reuse, 0x8 ;  /* 0x0000000810057836 */ /* 0x040fe20000000000 */
[----:B------:R-:W-:Y:S01]  /*7ec0*/  IADD3 R16, -R16, 0xb, RZ ;  /* 0x0000000b10107810 */ /* 0x000fe20007ffe1ff */
[----:B------:R-:W-:Y:S01]  /*7ed0*/  IMAD.MOV.U32 R9, RZ, RZ, R8 ;  /* 0x000000ffff097224 */ /* 0x000fe200078e0008 */
[----:B------:R-:W-:Y:S01]  /*7ee0*/  UMOV UR49, UR45 ;  /* 0x0000002d00317c82 */ /* 0x000fe20008000000 */
[----:B------:R-:W-:Y:S01]  /*7ef0*/  IMAD.MOV.U32 R6, RZ, RZ, R7 ;  /* 0x000000ffff067224 */ /* 0x000fe200078e0007 */
[----:B------:R-:W-:-:S06]  /*7f00*/  UMOV UR48, UR47 ;  /* 0x0000002f00307c82 */ /* 0x000fcc0008000000 */
.L_x_2576:
[----:B------:R-:W-:Y:S01]  /*7f10*/  UIADD3 UR47, UR48, 0x1, URZ ;  /* 0x00000001302f7890 */ /* 0x000fe2000fffe03f */
[----:B------:R-:W-:-:S03]  /*7f20*/  ISETP.NE.AND P2, PT, RZ, UR42, PT ;  /* 0x0000002aff007c0c */ /* 0x000fc6000bf45270 */
[----:B------:R-:W-:-:S04]  /*7f30*/  UISETP.NE.AND UP0, UPT, UR47, 0x2, UPT ;  /* 0x000000022f00788c */ /* 0x000fc8000bf05270 */
[----:B------:R-:W-:Y:S02]  /*7f40*/  USEL UR45, URZ, 0x1, UP0 ;  /* 0x000000013f2d7887 */ /* 0x000fe40008000000 */
[----:B------:R-:W-:Y:S02]  /*7f50*/  USEL UR47, UR47, URZ, UP0 ;  /* 0x0000003f2f2f7287 */ /* 0x000fe40008000000 */
[----:B------:R-:W-:Y:S02]  /*7f60*/  ULOP3.LUT UR45, UR49, UR45, URZ, 0x3c, !UPT ;  /* 0x0000002d312d7292 */ /* 0x000fe4000f8e3c3f */
[----:B--2---:R-:W-:Y:S10]  /*7f70*/  @P2 BRA `(.L_x_2566) ;  /* 0x00000000002c2947 */ /* 0x004ff40003800000 */
[----:B------:R-:W-:Y:S05]  /*7f80*/  @!P0 BRA `(.L_x_2567) ;  /* 0x0000000000048947 */ /* 0x000fea0003800000 */
[----:B------:R-:W-:Y:S01]  /*7f90*/  BPT.TRAP 0x1 ;  /* 0x000000040000795c */ /* 0x000fe20000300000 */
.L_x_2567:
[----:B------:R-:W-:Y:S01]  /*7fa0*/  ULEA UR6, UR47, UR41, 0x3 ;  /* 0x000000292f067291 */ /* 0x000fe2000f8e183f */
[----:B------:R-:W-:-:S05]  /*7fb0*/  IMAD.U32 R7, RZ, RZ, UR45 ;  /* 0x0000002dff077e24 */ /* 0x000fca000f8e00ff */
[----:B------:R-:W-:-:S04]  /*7fc0*/  SHF.L.U32 R7, R7, 0x1f, RZ ;  /* 0x0000001f07077819 */ /* 0x000fc800000006ff */
[----:B------:R0:W1:Y:S01]  /*7fd0*/  SYNCS.PHASECHK.TRANS64.TRYWAIT P1, [UR6+0x22830], R7 ;  /* 0x02283007ff0075a7 */ /* 0x0000620008020146 */
[----:B------:R-:W-:Y:S05]  /*7fe0*/  @!P0 BRA `(.L_x_2568) ;  /* 0x0000000000048947 */ /* 0x000fea0003800000 */
[----:B------:R-:W-:Y:S01]  /*7ff0*/  BPT.TRAP 0x1 ;  /* 0x000000040000795c */ /* 0x000fe20000300000 */
.L_x_2568:
[----:B-1----:R-:W-:Y:S05]  /*8000*/  @P1 BRA `(.L_x_2566) ;  /* 0x0000000000081947 */ /* 0x002fea0003800000 */
[----:B------:R-:W1:Y:S02]  /*8010*/  SYNCS.PHASECHK.TRANS64.TRYWAIT P1, [UR6+0x22830], R7 ;  /* 0x02283007ff0075a7 */ /* 0x000e640008020146 */
[----:B-1----:R-:W-:Y:S05]  /*8020*/  @!P1 BRA `(.L_x_2569) ;  /* 0x000000a800409947 */ /* 0x002fea0003800000 */
.L_x_2566:
        /* <DEDUP_REMOVED lines=130> */
.L_x_2571:
[----:B------:R-:W-:Y:S01]  /*8850*/  ULEA UR6, UR48, UR41, 0x3 ;  /* 0x0000002930067291 */ /* 0x000fe2000f8e183f */
[----:B01----:R-:W-:-:S05]  /*8860*/  IMAD.U32 R7, RZ, RZ, UR49 ;  /* 0x00000031ff077e24 */ /* 0x003fca000f8e00ff */
[----:B------:R-:W-:-:S04]  /*8870*/  SHF.L.U32 R7, R7, 0x1f, RZ ;  /* 0x0000001f07077819 */ /* 0x000fc800000006ff */
[----:B------:R0:W1:Y:S01]  /*8880*/  SYNCS.PHASECHK.TRANS64.TRYWAIT P1, [UR6+0x22850], R7 ;  /* 0x02285007ff0075a7 */ /* 0x0000620008020146 */
[----:B------:R-:W-:Y:S05]  /*8890*/  @!P0 BRA `(.L_x_2572) ;  /* 0x0000000000048947 */ /* 0x000fea0003800000 */
[----:B------:R-:W-:Y:S01]  /*88a0*/  BPT.TRAP 0x1 ;  /* 0x000000040000795c */ /* 0x000fe20000300000 */
.L_x_2572:
[----:B-1----:R-:W-:Y:S05]  /*88b0*/  @P1 BRA `(.L_x_2570) ;  /* 0x0000000000081947 */ /* 0x002fea0003800000 */
[----:B------:R-:W1:Y:S02]  /*88c0*/  SYNCS.PHASECHK.TRANS64.TRYWAIT P1, [UR6+0x22850], R7 ;  /* 0x02285007ff0075a7 */ /* 0x000e640008020146 */
[----:B-1----:R-:W-:Y:S05]  /*88d0*/  @!P1 BRA `(.L_x_2573) ;  /* 0x000000a0002c9947 */ /* 0x002fea0003800000 */
.L_x_2570:
        /* <DEDUP_REMOVED lines=33> */
.L_x_2574:
[----:B-1----:R-:W-:Y:S01]  /*8af0*/  FMNMX.FTZ R8, R152, R6, !PT ;  /* 0x0000000698087209 */ /* 0x002fe20007810000 */
        /* <DEDUP_REMOVED lines=97> */
[----:B------:R-:W-:Y:S01]  /*9110*/  FMUL.FTZ R14, R6, UR40 ;  /* 0x00000028060e7c20 */ /* 0x000fe20008410000 */
[----:B------:R-:W-:Y:S01]  /*9120*/  FFMA.FTZ R21, R137, UR40, -R168 ;  /* 0x0000002889157c23 */ /* 0x000fe200080108a8 */
[----:B------:R-:W-:-:S01]  /*9130*/  FADD.FTZ R6, -R8, R9 ;  /* 0x0000000908067221 */ /* 0x000fc20000010100 */
[--C-:B------:R-:W-:Y:S01]  /*9140*/  FFMA.FTZ R137, R145, UR40, -R168.reuse ;  /* 0x0000002891897c23 */ /* 0x100fe200080108a8 */
[----:B------:R-:W-:-:S01]  /*9150*/  FFMA.FTZ R145, R101, UR40, -R168 ;  /* 0x0000002865917c23 */ /* 0x000fc200080108a8 */
[----:B------:R-:W-:Y:S01]  /*9160*/  FFMA.FTZ R101, R8, R149, -8 ;  /* 0xc100000008657423 */ /* 0x000fe20000010095 */
[----:B------:R-:W-:Y:S01]  /*9170*/  FMUL.FTZ R11, R6, UR40 ;  /* 0x00000028060b7c20 */ /* 0x000fe20008410000 */
[--C-:B------:R-:W-:Y:S01]  /*9180*/  FFMA.FTZ R6, R152, UR40, -R168.reuse ;  /* 0x0000002898067c23 */ /* 0x100fe200080108a8 */
[----:B------:R-:W-:-:S01]  /*9190*/  FFMA.FTZ R20, R140, UR40, -R168 ;  /* 0x000000288c147c23 */ /* 0x000fc200080108a8 */
[----:B------:R-:W-:Y:S01]  /*91a0*/  FFMA.FTZ R140, R154, UR40, -R101 ;  /* 0x000000289a8c7c23 */ /* 0x000fe20008010865 */
[----:B------:R-:W-:-:S01]  /*91b0*/  FFMA.FTZ R13, R153, UR40, -R168 ;  /* 0x00000028990d7c23 */ /* 0x000fc200080108a8 */
[----:B------:R-:W-:Y:S01]  /*91c0*/  FFMA.FTZ R149, R155, UR40, -R101 ;  /* 0x000000289b957c23 */ /* 0x000fe20008010865 */
[----:B------:R0:W-:Y:S01]  /*91d0*/  MUFU.EX2 R9, R14 ;  /* 0x0000000e00097308 */ /* 0x0001e20000000800 */
[----:B------:R-:W-:-:S01]  /*91e0*/  FFMA.FTZ R10, R156, UR40, -R168 ;  /* 0x000000289c0a7c23 */ /* 0x000fc200080108a8 */
[----:B------:R-:W-:Y:S01]  /*91f0*/  FFMA.FTZ R22, R144, UR40, -R168 ;  /* 0x0000002890167c23 */ /* 0x000fe200080108a8 */
[----:B------:R-:W-:-:S01]  /*9200*/  FFMA.FTZ R144, R158, UR40, -R101 ;  /* 0x000000289e907c23 */ /* 0x000fc20008010865 */
[----:B------:R-:W-:Y:S01]  /*9210*/  FFMA.FTZ R15, R157, UR40, -R168 ;  /* 0x000000289d0f7c23 */ /* 0x000fe200080108a8 */
[----:B------:R-:W-:-:S01]  /*9220*/  FFMA.FTZ R153, R159, UR40, -R101 ;  /* 0x000000289f997c23 */ /* 0x000fc20008010865 */
[--C-:B------:R-:W-:Y:S01]  /*9230*/  FFMA.FTZ R18, R136, UR40, -R168.reuse ;  /* 0x0000002888127c23 */ /* 0x100fe200080108a8 */
[----:B------:R-:W-:-:S01]  /*9240*/  FFMA.FTZ R12, R160, UR40, -R168 ;  /* 0x00000028a00c7c23 */ /* 0x000fc200080108a8 */
[----:B------:R-:W1:Y:S01]  /*9250*/  MUFU.EX2 R6, R6 ;  /* 0x0000000600067308 */ /* 0x000e620000000800 */
[----:B------:R-:W-:-:S01]  /*9260*/  FFMA.FTZ R136, R148, UR40, -R168 ;  /* 0x0000002894887c23 */ /* 0x000fc200080108a8 */
[----:B------:R-:W-:Y:S01]  /*9270*/  FFMA.FTZ R148, R162, UR40, -R101 ;  /* 0x00000028a2947c23 */ /* 0x000fe20008010865 */
[----:B------:R-:W-:-:S01]  /*9280*/  FFMA.FTZ R17, R161, UR40, -R168 ;  /* 0x00000028a1117c23 */ /* 0x000fc200080108a8 */
[----:B------:R-:W-:Y:S01]  /*9290*/  FFMA.FTZ R155, R163, UR40, -R101 ;  /* 0x00000028a39b7c23 */ /* 0x000fe20008010865 */
[----:B0-----:R-:W-:-:S01]  /*92a0*/  FFMA.FTZ R14, R164, UR40, -R168 ;  /* 0x00000028a40e7c23 */ /* 0x001fc200080108a8 */
        /* <DEDUP_REMOVED lines=26> */
[----:B------:R-:W3:Y:S01]  /*9450*/  MUFU.EX2 R149, R149 ;  /* 0x0000009500957308 */ /* 0x000ee20000000800 */
        /* <DEDUP_REMOVED lines=17> */
[--C-:B------:R-:W-:Y:S01]  /*9570*/  FFMA.FTZ R111, R111, UR40, -R101.reuse ;  /* 0x000000286f6f7c23 */ /* 0x100fe20008010865 */
[----:B------:R-:W-:-:S01]  /*9580*/  FFMA.FTZ R119, R119, UR40, -R101 ;  /* 0x0000002877777c23 */ /* 0x000fc20008010865 */
[----:B------:R-:W-:Y:S01]  /*9590*/  FFMA.FTZ R112, R112, UR40, -R168 ;  /* 0x0000002870707c23 */ /* 0x000fe200080108a8 */
[----:B------:R-:W-:-:S01]  /*95a0*/  FFMA.FTZ R114, R114, UR40, -R101 ;  /* 0x0000002872727c23 */ /* 0x000fc20008010865 */
[----:B------:R-:W-:Y:S01]  /*95b0*/  FFMA.FTZ R113, R113, UR40, -R168 ;  /* 0x0000002871717c23 */ /* 0x000fe200080108a8 */
[----:B------:R-:W-:-:S01]  /*95c0*/  FFMA.FTZ R115, R115, UR40, -R101 ;  /* 0x0000002873737c23 */ /* 0x000fc20008010865 */
[----:B------:R-:W3:Y:S01]  /*95d0*/  MUFU.EX2 R15, R15 ;  /* 0x0000000f000f7308 */ /* 0x000ee20000000800 */
[----:B0-----:R-:W-:-:S01]  /*95e0*/  FADD.FTZ R0, R10, R159 ;  /* 0x0000009f0a007221 */ /* 0x001fc20000010000 */
[----:B------:R-:W-:Y:S01]  /*95f0*/  FFMA.FTZ R116, R116, UR40, -R168 ;  /* 0x0000002874747c23 */ /* 0x000fe200080108a8 */
[----:B------:R-:W-:-:S01]  /*9600*/  FFMA.FTZ R118, R118, UR40, -R101 ;  /* 0x0000002876767c23 */ /* 0x000fc20008010865 */
[--C-:B------:R-:W-:Y:S01]  /*9610*/  FFMA.FTZ R117, R117, UR40, -R168.reuse ;  /* 0x0000002875757c23 */ /* 0x100fe200080108a8 */
        /* <DEDUP_REMOVED lines=13> */
[----:B------:R-:W-:Y:S01]  /*96f0*/  FFMA.FTZ R98, R98, UR40, -R101 ;  /* 0x0000002862627c23 */ /* 0x000fe20008010865 */
[----:B------:R-:W-:-:S01]  /*9700*/  FFMA.FTZ R97, R97, UR40, -R168 ;  /* 0x0000002861617c23 */ /* 0x000fc200080108a8 */
[----:B------:R-:W-:Y:S01]  /*9710*/  FFMA.FTZ R99, R99, UR40, -R101 ;  /* 0x0000002863637c23 */ /* 0x000fe20008010865 */
[----:B------:R-:W-:-:S01]  /*9720*/  FFMA.FTZ R100, R100, UR40, -R168 ;  /* 0x0000002864647c23 */ /* 0x000fc200080108a8 */
[--C-:B------:R-:W-:Y:S01]  /*9730*/  FFMA.FTZ R102, R102, UR40, -R101.reuse ;  /* 0x0000002866667c23 */ /* 0x100fe20008010865 */
[----:B------:R-:W-:-:S01]  /*9740*/  FFMA.FTZ R101, R103, UR40, -R101 ;  /* 0x0000002867657c23 */ /* 0x000fc20008010865 */
[----:B------:R-:W3:Y:S01]  /*9750*/  MUFU.EX2 R148, R148 ;  /* 0x0000009400947308 */ /* 0x000ee20000000800 */
[----:B0-----:R-:W-:-:S07]  /*9760*/  FADD.FTZ R161, R153, R4 ;  /* 0x0000000499a17221 */ /* 0x001fce0000010000 */
[----:B------:R-:W0:Y:S01]  /*9770*/  MUFU.EX2 R17, R17 ;  /* 0x0000001100117308 */ /* 0x000e220000000800 */
[----:B-1----:R-:W-:-:S07]  /*9780*/  FADD.FTZ R0, R12, R159 ;  /* 0x0000009f0c007221 */ /* 0x002fce0000010000 */
[----:B------:R-:W1:Y:S01]  /*9790*/  MUFU.EX2 R155, R155 ;  /* 0x0000009b009b7308 */ /* 0x000e620000000800 */
[----:B---3--:R-:W-:-:S07]  /*97a0*/  FADD.FTZ R4, R148, R161 ;  /* 0x000000a194047221 */ /* 0x008fce0000010000 */
        /* <DEDUP_REMOVED lines=68> */
[----:B------:R-:W-:Y:S01]  /*9bf0*/  MUFU.EX2 R133, R133 ;  /* 0x0000008500857308 */ /* 0x000fe20000000800 */
[----:B-1----:R-:W-:-:S07]  /*9c00*/  FADD.FTZ R0, R132, R159 ;  /* 0x0000009f84007221 */ /* 0x002fce0000010000 */
[----:B------:R-:W0:Y:S01]  /*9c10*/  MUFU.EX2 R135, R135 ;  /* 0x0000008700877308 */ /* 0x000e220000000800 */
[----:B---3--:R-:W-:-:S07]  /*9c20*/  FADD.FTZ R4, R134, R161 ;  /* 0x000000a186047221 */ /* 0x008fce0000010000 */
        /* <DEDUP_REMOVED lines=13> */
[----:B---3--:R-:W-:-:S04]  /*9d00*/  FADD.FTZ R119, R133, R0 ;  /* 0x0000000085777221 */ /* 0x008fc80000010000 */
[----:B------:R-:W-:-:S03]  /*9d10*/  FADD.FTZ R0, R104, R119 ;  /* 0x0000007768007221 */ /* 0x000fc60000010000 */
[----:B------:R-:W3:Y:S01]  /*9d20*/  MUFU.EX2 R112, R112 ;  /* 0x0000007000707308 */ /* 0x000ee20000000800 */
[----:B------:R-:W-:-:S04]  /*9d30*/  FADD.FTZ R119, R105, R0 ;  /* 0x0000000069777221 */ /* 0x000fc80000010000 */
[----:B------:R-:W-:-:S03]  /*9d40*/  FADD.FTZ R0, R108, R119 ;  /* 0x000000776c007221 */ /* 0x000fc60000010000 */
[----:B------:R-:W4:Y:S01]  /*9d50*/  MUFU.EX2 R114, R114 ;  /* 0x0000007200727308 */ /* 0x000f220000000800 */
[----:B0-----:R-:W-:-:S01]  /*9d60*/  FADD.FTZ R119, R109, R0 ;  /* 0x000000006d777221 */ /* 0x001fc20000010000 */
[----:B-1----:R-:W-:-:S06]  /*9d70*/  FADD.FTZ R159, R111, R4 ;  /* 0x000000046f9f7221 */ /* 0x002fcc0000010000 */
[----:B------:R-:W0:Y:S01]  /*9d80*/  MUFU.EX2 R113, R113 ;  /* 0x0000007100717308 */ /* 0x000e220000000800 */
[----:B---3--:R-:W-:-:S07]  /*9d90*/  FADD.FTZ R0, R112, R119 ;  /* 0x0000007770007221 */ /* 0x008fce0000010000 */
[----:B------:R-:W1:Y:S01]  /*9da0*/  MUFU.EX2 R115, R115 ;  /* 0x0000007300737308 */ /* 0x000e620000000800 */
[----:B----4-:R-:W-:-:S07]  /*9db0*/  FADD.FTZ R4, R114, R159 ;  /* 0x0000009f72047221 */ /* 0x010fce0000010000 */
[----:B------:R-:W3:Y:S01]  /*9dc0*/  MUFU.EX2 R116, R116 ;  /* 0x0000007400747308 */ /* 0x000ee20000000800 */
[----:B0-----:R-:W-:-:S07]  /*9dd0*/  FADD.FTZ R119, R113, R0 ;  /* 0x0000000071777221 */ /* 0x001fce0000010000 */
[----:B------:R-:W0:Y:S01]  /*9de0*/  MUFU.EX2 R118, R118 ;  /* 0x0000007600767308 */ /* 0x000e220000000800 */
[----:B-1----:R-:W-:-:S07]  /*9df0*/  FADD.FTZ R159, R115, R4 ;  /* 0x00000004739f7221 */ /* 0x002fce0000010000 */
[----:B------:R-:W-:Y:S01]  /*9e00*/  MUFU.EX2 R117, R117 ;  /* 0x0000007500757308 */ /* 0x000fe20000000800 */
[----:B---3--:R-:W-:-:S07]  /*9e10*/  FADD.FTZ R0, R116, R119 ;  /* 0x0000007774007221 */ /* 0x008fce0000010000 */
[----:B------:R-:W-:Y:S01]  /*9e20*/  MUFU.EX2 R88, R88 ;  /* 0x0000005800587308 */ /* 0x000fe20000000800 */
[----:B0-----:R-:W-:-:S04]  /*9e30*/  FADD.FTZ R159, R118, R159 ;  /* 0x0000009f769f7221 */ /* 0x001fc80000010000 */
[----:B------:R-:W-:-:S03]  /*9e40*/  FADD.FTZ R159, R154, R159 ;  /* 0x0000009f9a9f7221 */ /* 0x000fc60000010000 */
[----:B------:R-:W0:Y:S08]  /*9e50*/  MUFU.EX2 R90, R90 ;  /* 0x0000005a005a7308 */ /* 0x000e300000000800 */
[----:B------:R-:W-:Y:S08]  /*9e60*/  MUFU.EX2 R89, R89 ;  /* 0x0000005900597308 */ /* 0x000ff00000000800 */
[----:B------:R-:W1:Y:S01]  /*9e70*/  MUFU.EX2 R91, R91 ;  /* 0x0000005b005b7308 */ /* 0x000e620000000800 */
[----:B0-----:R-:W-:-:S07]  /*9e80*/  FADD.FTZ R4, R90, R159 ;  /* 0x0000009f5a047221 */ /* 0x001fce0000010000 */
[----:B------:R-:W-:Y:S08]  /*9e90*/  MUFU.EX2 R92, R92 ;  /* 0x0000005c005c7308 */ /* 0x000ff00000000800 */
[----:B------:R-:W0:Y:S01]  /*9ea0*/  MUFU.EX2 R161, R94 ;  /* 0x0000005e00a17308 */ /* 0x000e220000000800 */
[----:B-1----:R-:W-:-:S07]  /*9eb0*/  FADD.FTZ R4, R91, R4 ;  /* 0x000000045b047221 */ /* 0x002fce0000010000 */
[----:B------:R-:W-:Y:S08]  /*9ec0*/  MUFU.EX2 R93, R93 ;  /* 0x0000005d005d7308 */ /* 0x000ff00000000800 */
[----:B------:R1:W3:Y:S01]  /*9ed0*/  MUFU.EX2 R156, R95 ;  /* 0x0000005f009c7308 */ /* 0x0002e20000000800 */
[----:B0-----:R-:W-:-:S07]  /*9ee0*/  FADD.FTZ R4, R161, R4 ;  /* 0x00000004a1047221 */ /* 0x001fce0000010000 */
[----:B------:R-:W0:Y:S01]  /*9ef0*/  MUFU.EX2 R96, R96 ;  /* 0x0000006000607308 */ /* 0x000e220000000800 */
[----:B-1----:R-:W-:-:S04]  /*9f00*/  FADD.FTZ R95, R117, R0 ;  /* 0x00000000755f7221 */ /* 0x002fc80000010000 */
[----:B------:R-:W-:-:S03]  /*9f10*/  FADD.FTZ R0, R88, R95 ;  /* 0x0000005f58007221 */ /* 0x000fc60000010000 */
[----:B------:R-:W1:Y:S01]  /*9f20*/  MUFU.EX2 R98, R98 ;  /* 0x0000006200627308 */ /* 0x000e620000000800 */
[----:B------:R-:W-:-:S01]  /*9f30*/  FADD.FTZ R95, R89, R0 ;  /* 0x00000000595f7221 */ /* 0x000fc20000010000 */
[----:B---3--:R-:W-:-:S03]  /*9f40*/  FADD.FTZ R4, R156, R4 ;  /* 0x000000049c047221 */ /* 0x008fc60000010000 */
[----:B------:R-:W-:-:S03]  /*9f50*/  FADD.FTZ R0, R92, R95 ;  /* 0x0000005f5c007221 */ /* 0x000fc60000010000 */
[----:B------:R-:W3:Y:S01]  /*9f60*/  MUFU.EX2 R97, R97 ;  /* 0x0000006100617308 */ /* 0x000ee20000000800 */
[----:B------:R-:W-:-:S04]  /*9f70*/  FADD.FTZ R95, R93, R0 ;  /* 0x000000005d5f7221 */ /* 0x000fc80000010000 */
[----:B0-----:R-:W-:-:S03]  /*9f80*/  FADD.FTZ R0, R96, R95 ;  /* 0x0000005f60007221 */ /* 0x001fc60000010000 */
        /* <DEDUP_REMOVED lines=9> */
[----:B---3--:R-:W-:-:S01]  /*a020*/  FADD.FTZ R94, R119, R4 ;  /* 0x00000004775e7221 */ /* 0x008fc20000010000 */
[----:B0-----:R-:W-:-:S03]  /*a030*/  FADD.FTZ R4, R145, R0 ;  /* 0x0000000091047221 */ /* 0x001fc60000010000 */
[----:B-1----:R-:W-:Y:S01]  /*a040*/  FADD.FTZ R0, R101, R94 ;  /* 0x0000005e65007221 */ /* 0x002fe20000010000 */
[----:B------:R-:W-:Y:S06]  /*a050*/  @!P0 BRA `(.L_x_2575) ;  /* 0x0000000000048947 */ /* 0x000fec0003800000 */
[----:B------:R-:W-:Y:S01]  /*a060*/  BPT.TRAP 0x1 ;  /* 0x000000040000795c */ /* 0x000fe20000300000 */
.L_x_2575:
        /* <DEDUP_REMOVED lines=116> */
.L_x_2565:
[----:B------:R-:W-:Y:S06]  /*a7b0*/  BAR.ARV 0x8, 0x180 ;  /* 0x0206000000007b1d */ /* 0x000fec0000002000 */
[----:B------:R-:W-:Y:S05]  /*a7c0*/  @!P0 BRA `(.L_x_2577) ;  /* 0x0000000000048947 */ /* 0x000fea0003800000 */
[----:B------:R-:W-:Y:S01]  /*a7d0*/  BPT.TRAP 0x1 ;  /* 0x000000040000795c */ /* 0x000fe20000300000 */
.L_x_2577:
[----:B------:R-:W-:Y:S01]  /*a7e0*/  ULEA UR9, UR47, UR41, 0x3 ;  /* 0x000000292f097291 */ /* 0x000fe2000f8e183f */
[----:B------:R-:W-:-:S05]  /*a7f0*/  IMAD.U32 R2, RZ, RZ, UR45 ;  /* 0x0000002dff027e24 */ /* 0x000fca000f8e00ff */
[----:B------:R-:W-:-:S04]  /*a800*/  SHF.L.U32 R2, R2, 0x1f, RZ ;  /* 0x0000001f02027819 */ /* 0x000fc800000006ff */
[----:B------:R0:W1:Y:S01]  /*a810*/  SYNCS.PHASECHK.TRANS64.TRYWAIT P1, [UR9+0x22850], R2 ;  /* 0x02285002ff0075a7 */ /* 0x0000620008020149 */
[----:B------:R-:W-:Y:S05]  /*a820*/  @!P0 BRA `(.L_x_2578) ;  /* 0x0000000000048947 */ /* 0x000fea0003800000 */
[----:B------:R-:W-:Y:S01]  /*a830*/  BPT.TRAP 0x1 ;  /* 0x000000040000795c */ /* 0x000fe20000300000 */
.L_x_2578:
[----:B-1----:R-:W-:Y:S05]  /*a840*/  @P1 BRA `(.L_x_2579) ;  /* 0x0000000000081947 */ /* 0x002fea0003800000 */
[----:B------:R-:W1:Y:S02]  /*a850*/  SYNCS.PHASECHK.TRANS64.TRYWAIT P1, [UR9+0x22850], R2 ;  /* 0x02285002ff0075a7 */ /* 0x000e640008020149 */
[----:B-1----:R-:W-:Y:S05]  /*a860*/  @!P1 BRA `(.L_x_2580) ;  /* 0x0000008000609947 */ /* 0x002fea0003800000 */
.L_x_2579:
        /* <DEDUP_REMOVED lines=34> */
[----:B01----:R-:W-:-:S03]  /*aa90*/  IMAD.U32 R2, RZ, RZ, UR6 ;  /* 0x00000006ff027e24 */ /* 0x003fc6000f8e00ff */
[----:B------:R-:W-:Y:S01]  /*aaa0*/  IMAD.U32 R3, RZ, RZ, UR7 ;  /* 0x00000007ff037e24 */ /* 0x000fe2000f8e00ff */
[----:B------:R-:W-:Y:S02]  /*aab0*/  UMOV UR7, 0xc0000010 ;  /* 0xc000001000077882 */ /* 0x000fe40000000000 */
[----:B------:R-:W-:Y:S02]  /*aac0*/  UMOV UR6, UR4 ;  /* 0x0000000400067c82 */ /* 0x000fe40008000000 */
[----:B------:R0:W3:Y:S01]  /*aad0*/  @P1 LDG.E R5, desc[UR50][R2.64] ;  /* 0x0000003202051981 */ /* 0x0000e2000c1e1900 */
        /* <DEDUP_REMOVED lines=8> */
[----:B------:R-:W4:Y:S01]  /*ab60*/  SHFL.BFLY PT, R11, R0, 0x2, 0x1f ;  /* 0x0c401f00000b7f89 */ /* 0x000f2200000e0000 */
[----:B------:R-:W-:Y:S02]  /*ab70*/  WARPGROUP.DEPBAR.LE gsb0, 0x0 ;  /* 0x00008000000079c5 */ /* 0x000fe40000010000 */
[----:B------:R-:W-:-:S06]  /*ab80*/  WARPGROUP.ARRIVE ;  /* 0x00000000000079c5 */ /* 0x000fcc0000000000 */
[----:B------:R-:W-:Y:S01]  /*ab90*/  QGMMA.64x128x32.F32.E4M3.E4M3 R24, R172, gdesc[UR4], R24, gsb0 ;  /* 0x01e00004ac187df3 */ /* 0x000fe20008000818 */
[----:B------:R-:W-:Y:S01]  /*aba0*/  UMOV UR6, UR8 ;  /* 0x0000000800067c82 */ /* 0x000fe20008000000 */
[----:B------:R-:W-:Y:S01]  /*abb0*/  UMOV UR7, 0xc0000010 ;  /* 0xc000001000077882 */ /* 0x000fe20000000000 */
[----:B-1----:R-:W-:Y:S01]  /*abc0*/  FADD.FTZ R9, R9, R4 ;  /* 0x0000000409097221 */ /* 0x002fe20000010000 */
[----:B----4-:R-:W-:-:S04]  /*abd0*/  FADD.FTZ R11, R11, R0 ;  /* 0x000000000b0b7221 */ /* 0x010fc80000010000 */
[----:B0-----:R-:W0:Y:S04]  /*abe0*/  SHFL.BFLY PT, R2, R9, 0x1, 0x1f ;  /* 0x0c201f0009027f89 */ /* 0x001e2800000e0000 */
        /* <DEDUP_REMOVED lines=17> */
[----:B------:R-:W4:Y:S01]  /*ad00*/  @P1 MUFU.RCP R10, R13 ;  /* 0x0000000d000a1308 */ /* 0x000f220000001000 */
        /* <DEDUP_REMOVED lines=10> */
[-C--:B---3--:R-:W-:Y:S01]  /*adb0*/  FMUL.FTZ R4, R4, R5.reuse ;  /* 0x0000000504047220 */ /* 0x088fe20000410000 */
[----:B----4-:R-:W-:Y:S01]  /*adc0*/  FMUL.FTZ R10, R10, R5 ;  /* 0x000000050a0a7220 */ /* 0x010fe20000410000 */
[----:B------:R-:W-:-:S02]  /*add0*/  WARPGROUP.DEPBAR.LE gsb0, 0x0 ;  /* 0x00008000000079c5 */ /* 0x000fc40000010000 */
[----:B------:R-:W-:Y:S05]  /*ade0*/  @!P0 BRA `(.L_x_2581) ;  /* 0x0000000000048947 */ /* 0x000fea0003800000 */
[----:B------:R-:W-:Y:S01]  /*adf0*/  BPT.TRAP 0x1 ;  /* 0x000000040000795c */ /* 0x000fe20000300000 */
.L_x_2581:
        /* <DEDUP_REMOVED lines=68> */
.L_x_2545:
        /* <DEDUP_REMOVED lines=11> */
[----:B------:R0:W3:Y:S01]  /*b2f0*/  LDG.E.CONSTANT R5, desc[UR50][R4.64] ;  /* 0x0000003204057981 */ /* 0x0000e2000c1e9900 */
        /* <DEDUP_REMOVED lines=74> */
[----:B------:R-:W4:Y:S01]  /*b7a0*/  LDC R80, c[0x0][0xbe8] ;  /* 0x0002fa00ff507b82 */ /* 0x000f220000000800 */
        /* <DEDUP_REMOVED lines=21> */
[----:B--2---:R-:W-:Y:S02]  /*b900*/  SEL R16, R54, R55, P0 ;  /* 0x0000003736107207 */ /* 0x004fe40000000000 */
        /* <DEDUP_REMOVED lines=19> */
[----:B----4-:R-:W-:Y:S02]  /*ba40*/  ISETP.NE.AND P2, PT, R80, 0x1, PT ;  /* 0x000000015000780c */ /* 0x010fe40003f45270 */
[----:B------:R-:W-:Y:S02]  /*ba50*/  SEL R39, R75, R74, P0 ;  /* 0x0000004a4b277207 */ /* 0x000fe40000000000 */
[----:B------:R-:W-:-:S09]  /*ba60*/  SEL R37, R83, R82, P0 ;  /* 0x0000005253257207 */ /* 0x000fd20000000000 */
[----:B------:R-:W0:Y:S08]  /*ba70*/  @P2 LDC R82, c[0x0][0xbec] ;  /* 0x0002fb00ff522b82 */ /* 0x000e300000000800 */
[----:B------:R-:W2:Y:S01]  /*ba80*/  @P2 LDC R75, c[0x0][0xbf0] ;  /* 0x0002fc00ff4b2b82 */ /* 0x000ea20000000800 */
[----:B---3--:R3:W-:Y:S04]  /*ba90*/  SHFL.IDX PT, R50, R12, R5, 0x1c1f ;  /* 0x001c1f050c327589 */ /* 0x0087e800000e0000 */
[----:B------:R-:W-:Y:S04]  /*baa0*/  SHFL.IDX PT, R3, R6, R5, 0x1c1f ;  /* 0x001c1f0506037589 */ /* 0x000fe800000e0000 */
[----:B------:R-:W-:Y:S01]  /*bab0*/  SHFL.IDX PT, R8, R8, R5, 0x1c1f ;  /* 0x001c1f0508087589 */ /* 0x000fe200000e0000 */
[----:B---3--:R-:W-:-:S03]  /*bac0*/  LOP3.LUT R12, R5, 0x2, RZ, 0x3c, !PT ;  /* 0x00000002050c7812 */ /* 0x008fc600078e3cff */
[----:B------:R-:W-:Y:S04]  /*bad0*/  SHFL.IDX PT, R58, R10, R5, 0x1c1f ;  /* 0x001c1f050a3a7589 */ /* 0x000fe800000e0000 */
[----:B------:R3:W-:Y:S04]  /*bae0*/  SHFL.IDX PT, R6, R87, R12, 0x1c1f ;  /* 0x001c1f0c57067589 */ /* 0x0007e800000e0000 */
[----:B------:R-:W-:Y:S04]  /*baf0*/  SHFL.IDX PT, R7, R7, R12, 0x1c1f ;  /* 0x001c1f0c07077589 */ /* 0x000fe800000e0000 */
[----:B------:R-:W-:Y:S01]  /*bb00*/  SHFL.IDX PT, R9, R102, R5, 0x1c1f ;  /* 0x001c1f0566097589 */ /* 0x000fe200000e0000 */
[----:B---3--:R-:W3:Y:S03]  /*bb10*/  LDC.64 R86, c[0x0][0xb40] ;  /* 0x0002d000ff567b82 */ /* 0x008ee60000000a00 */
[----:B------:R-:W-:Y:S04]  /*bb20*/  SHFL.IDX PT, R10, R109, R12, 0x1c1f ;  /* 0x001c1f0c6d0a7589 */ /* 0x000fe800000e0000 */
[----:B------:R-:W-:Y:S04]  /*bb30*/  SHFL.IDX PT, R14, R14, R5, 0x1c1f ;  /* 0x001c1f050e0e7589 */ /* 0x000fe800000e0000 */
[----:B------:R-:W-:Y:S04]  /*bb40*/  SHFL.IDX PT, R15, R15, R12, 0x1c1f ;  /* 0x001c1f0c0f0f7589 */ /* 0x000fe800000e0000 */
[----:B------:R-:W-:Y:S04]  /*bb50*/  SHFL.IDX PT, R20, R20, R5, 0x1c1f ;  /* 0x001c1f0514147589 */ /* 0x000fe800000e0000 */
[----:B------:R-:W-:Y:S04]  /*bb60*/  SHFL.IDX PT, R54, R16, R5, 0x1c1f ;  /* 0x001c1f0510367589 */ /* 0x000fe800000e0000 */
[----:B------:R-:W-:Y:S01]  /*bb70*/  SHFL.IDX PT, R21, R21, R12, 0x1c1f ;  /* 0x001c1f0c15157589 */ /* 0x000fe200000e0000 */
[----:B---3--:R-:W-:-:S03]  /*bb80*/  IMAD.WIDE.U32 R42, R86, UR37, R42 ;  /* 0x00000025562a7c25 */ /* 0x008fc6000f8e002a */
[----:B------:R-:W-:Y:S04]  /*bb90*/  SHFL.IDX PT, R13, R100, R5, 0x1c1f ;  /* 0x001c1f05640d7589 */ /* 0x000fe800000e0000 */
[----:B------:R-:W-:Y:S04]  /*bba0*/  SHFL.IDX PT, R28, R28, R5, 0x1c1f ;  /* 0x001c1f051c1c7589 */ /* 0x000fe800000e0000 */
[----:B------:R-:W-:Y:S04]  /*bbb0*/  SHFL.IDX PT, R62, R18, R5, 0x1c1f ;  /* 0x001c1f05123e7589 */ /* 0x000fe800000e0000 */
[----:B------:R-:W-:Y:S04]  /*bbc0*/  SHFL.IDX PT, R16, R107, R12, 0x1c1f ;  /* 0x001c1f0c6b107589 */ /* 0x000fe800000e0000 */
[----:B------:R-:W3:Y:S04]  /*bbd0*/  SHFL.IDX PT, R29, R29, R12, 0x1c1f ;  /* 0x001c1f0c1d1d7589 */ /* 0x000ee800000e0000 */
        /* <DEDUP_REMOVED lines=33> */
[----:B---3--:R-:W-:-:S03]  /*bdf0*/  SEL R26, R28, R29, P0 ;  /* 0x0000001d1c1a7207 */ /* 0x008fc60000000000 */
[----:B------:R-:W3:Y:S01]  /*be00*/  SHFL.IDX PT, R72, R95, R12, 0x1c1f ;  /* 0x001c1f0c5f487589 */ /* 0x000ee200000e0000 */
        /* <DEDUP_REMOVED lines=24> */
[----:B--2---:R-:W-:Y:S02]  /*bf90*/  SEL R25, R60, R33, P0 ;  /* 0x000000213c197207 */ /* 0x004fe40000000000 */
        /* <DEDUP_REMOVED lines=23> */
[----:B---3--:R-:W-:Y:S01]  /*c110*/  SEL R31, R61, R72, P0 ;  /* 0x000000483d1f7207 */ /* 0x008fe20000000000 */
        /* <DEDUP_REMOVED lines=179> */
.L_x_2584:
[----:B------:R-:W-:Y:S05]  /*cc50*/  BSYNC B0 ;  /* 0x0000000000007941 */ /* 0x000fea0003800000 */
.L_x_2583:
        /* <DEDUP_REMOVED lines=122> */
.L_x_2582:
        /* <DEDUP_REMOVED lines=23> */
[----:B------:R-:W3:Y:S01]  /*d570*/  @P0 LDC R7, c[0x0][0xbec] ;  /* 0x0002fb00ff070b82 */ /* 0x000ee20000000800 */
[----:B------:R-:W-:Y:S01]  /*d580*/  IMAD.U32 R2, RZ, RZ, UR4 ;  /* 0x00000004ff027e24 */ /* 0x000fe2000f8e00ff */
[----:B------:R-:W-:Y:S01]  /*d590*/  ULDC.64 UR4, c[0x0][0xbe0] ;  /* 0x0002f80000047ab9 */ /* 0x000fe20000000a00 */
[----:B------:R-:W-:-:S05]  /*d5a0*/  IMAD.U32 R3, RZ, RZ, UR6 ;  /* 0x00000006ff037e24 */ /* 0x000fca000f8e00ff */
[----:B------:R-:W4:Y:S01]  /*d5b0*/  @P0 LDC R9, c[0x0][0xbf0] ;  /* 0x0002fc00ff090b82 */ /* 0x000f220000000800 */
[C---:B0-----:R-:W-:Y:S02]  /*d5c0*/  IMAD R12, R10.reuse, UR38, RZ ;  /* 0x000000260a0c7c24 */ /* 0x041fe4000f8e02ff */
[----:B------:R-:W-:-:S04]  /*d5d0*/  IMAD.WIDE.U32 R2, R10, UR37, R2 ;  /* 0x000000250a027c25 */ /* 0x000fc8000f8e0002 */
[----:B------:R-:W-:Y:S01]  /*d5e0*/  IMAD R11, R11, UR37, R12 ;  /* 0x000000250b0b7c24 */ /* 0x000fe2000f8e020c */
[----:B------:R-:W1:Y:S03]  /*d5f0*/  LDC R8, c[0x0][0xc50] ;  /* 0x00031400ff087b82 */ /* 0x000e660000000800 */
[----:B------:R-:W-:Y:S02]  /*d600*/  IMAD.IADD R3, R11, 0x1, R3 ;  /* 0x000000010b037824 */ /* 0x000fe400078e0203 */
[----:B---3--:R-:W-:-:S04]  /*d610*/  @P0 IMAD.HI.U32 R4, R0, R7, RZ ;  /* 0x0000000700040227 */ /* 0x008fc800078e00ff */
[----:B------:R-:W-:Y:S01]  /*d620*/  IMAD R7, RZ, RZ, -UR43 ;  /* 0x8000002bff077e24 */ /* 0x000fe2000f8e02ff */
[----:B----4-:R-:W-:-:S03]  /*d630*/  @P0 SHF.R.U32.HI R5, RZ, R9, R4 ;  /* 0x00000009ff050219 */ /* 0x010fc60000011604 */
        /* <DEDUP_REMOVED lines=22> */
.L_x_2541:
        /* <DEDUP_REMOVED lines=18> */
.L_x_2585:
[----:B------:R-:W-:Y:S01]  /*d8c0*/  ULDC UR42, c[0x0][0xc50] ;  /* 0x00031400002a7ab9 */ /* 0x000fe20000000800 */
[----:B------:R-:W-:Y:S01]  /*d8d0*/  UMOV UR40, UR6 ;  /* 0x0000000600287c82 */ /* 0x000fe20008000000 */
[----:B------:R-:W-:-:S11]  /*d8e0*/  UISETP.NE.AND UP0, UPT, UR42, 0x1, UPT ;  /* 0x000000012a00788c */ /* 0x000fd6000bf05270 */
[----:B------:R-:W-:Y:S01]  /*d8f0*/  @UP0 ULDC UR4, c[0x0][0xc54] ;  /* 0x0003150000040ab9 */ /* 0x000fe20000000800 */
[----:B------:R-:W-:Y:S01]  /*d900*/  @UP0 ULDC UR7, c[0x0][0xc58] ;  /* 0x0003160000070ab9 */ /* 0x000fe20000000800 */
[----:B------:R-:W-:-:S04]  /*d910*/  UIMAD.WIDE.U32 UR4, UR6, UR4, URZ ;  /* 0x00000004060472a5 */ /* 0x000fc8000f8e003f */
[----:B------:R-:W-:-:S12]  /*d920*/  @UP0 USHF.R.U32.HI UR40, URZ, UR7, UR5 ;  /* 0x000000073f280299 */ /* 0x000fd80008011605 */
.L_x_2586:
        /* <DEDUP_REMOVED lines=8> */
[----:B------:R-:W-:Y:S01]  /*d9b0*/  ULDC UR4, c[0x0][0x448] ;  /* 0x0001120000047ab9 */ /* 0x000fe20000000800 */
[----:B------:R-:W-:Y:S01]  /*d9c0*/  ULDC UR7, c[0x0][0x2f0] ;  /* 0x0000bc0000077ab9 */ /* 0x000fe20000000800 */
[----:B------:R-:W-:-:S05]  /*d9d0*/  IMAD.MOV.U32 R18, RZ, RZ, RZ ;  /* 0x000000ffff127224 */ /* 0x000fca00078e00ff */
[----:B------:R-:W1:Y:S01]  /*d9e0*/  S2UR UR46, SR_CTAID.X ;  /* 0x00000000002e79c3 */ /* 0x000e620000002500 */
[----:B------:R-:W-:Y:S01]  /*d9f0*/  UISETP.NE.AND UP1, UPT, UR4, 0x1, UPT ;  /* 0x000000010400788c */ /* 0x000fe2000bf25270 */
[----:B------:R-:W-:Y:S02]  /*da00*/  ULDC UR8, c[0x0][0x288] ;  /* 0x0000a20000087ab9 */ /* 0x000fe40000000800 */
[----:B------:R-:W-:Y:S02]  /*da10*/  ULDC.64 UR4, c[0x0][0x418] ;  /* 0x0001060000047ab9 */ /* 0x000fe40000000a00 */
[----:B------:R-:W-:-:S03]  /*da20*/  UISETP.NE.U32.AND UP0, UPT, UR4, URZ, UPT ;  /* 0x0000003f0400728c */ /* 0x000fc6000bf05070 */
[----:B------:R-:W-:Y:S01]  /*da30*/  ULDC UR4, c[0x0][0x424] ;  /* 0x0001090000047ab9 */ /* 0x000fe20000000800 */
[----:B------:R-:W-:-:S03]  /*da40*/  UISETP.NE.AND.EX UP0, UPT, UR5, URZ, UPT, UP0 ;  /* 0x0000003f0500728c */ /* 0x000fc6000bf05300 */
[----:B------:R-:W-:Y:S01]  /*da50*/  @UP1 ULDC UR5, c[0x0][0x44c] ;  /* 0x0001130000051ab9 */ /* 0x000fe20000000800 */
[----:B0-----:R-:W-:Y:S01]  /*da60*/  ISETP.NE.U32.AND P0, PT, R2, RZ, PT ;  /* 0x000000ff0200720c */ /* 0x001fe20003f05070 */
[----:B------:R-:W-:-:S03]  /*da70*/  USEL UR38, UR4, 0x1, UP0 ;  /* 0x0000000104267887 */ /* 0x000fc60008000000 */
[----:B------:R-:W-:Y:S01]  /*da80*/  ISETP.NE.AND.EX P0, PT, R3, RZ, PT, P0 ;  /* 0x000000ff0300720c */ /* 0x000fe20003f05300 */
[----:B-1----:R-:W-:Y:S02]  /*da90*/  ULEA UR6, UR46, 0x7f, 0x7 ;  /* 0x0000007f2e067891 */ /* 0x002fe4000f8e383f */
[----:B------:R-:W-:Y:S02]  /*daa0*/  UIMAD UR38, UR38, UR7, URZ ;  /* 0x00000007262672a4 */ /* 0x000fe4000f8e023f */
[----:B------:R-:W-:Y:S01]  /*dab0*/  UIMAD.WIDE.U32 UR4, UR6, UR5, URZ ;  /* 0x00000005060472a5 */ /* 0x000fe2000f8e003f */
[----:B------:R-:W-:-:S03]  /*dac0*/  @UP1 ULDC UR7, c[0x0][0x450] ;  /* 0x0001140000071ab9 */ /* 0x000fc60000000800 */
[----:B------:R-:W-:-:S04]  /*dad0*/  @UP1 USHF.R.U32.HI UR6, URZ, UR7, UR5 ;  /* 0x000000073f061299 */ /* 0x000fc80008011605 */
[----:B------:R-:W0:Y:S01]  /*dae0*/  @P0 LDC.64 R2, c[0x0][0xa28] ;  /* 0x00028a00ff020b82 */ /* 0x000e220000000a00 */
[----:B------:R-:W-:Y:S02]  /*daf0*/  UIADD3 UR5, UR38, 0xa0, -UR8 ;  /* 0x000000a026057890 */ /* 0x000fe4000fffe808 */
[----:B------:R-:W-:Y:S02]  /*db00*/  UIADD3 UR4, UR38, 0x9f, URZ ;  /* 0x0000009f26047890 */ /* 0x000fe4000fffe03f */
[----:B------:R-:W-:Y:S02]  /*db10*/  UIADD3 UR6, UR5, UR6, URZ ;  /* 0x0000000605067290 */ /* 0x000fe4000fffe03f */
[----:B------:R-:W-:Y:S02]  /*db20*/  UIMAD.WIDE UR4, UR4, 0x66666667, URZ ;  /* 0x66666667040478a5 */ /* 0x000fe4000f8e023f */
[----:B------:R-:W-:Y:S02]  /*db30*/  UIMAD.WIDE UR6, UR6, 0x66666667, URZ ;  /* 0x66666667060678a5 */ /* 0x000fe4000f8e023f */
[----:B------:R-:W-:-:S02]  /*db40*/  USHF.R.U32.HI UR41, URZ, 0x1f, UR5 ;  /* 0x0000001f3f297899 */ /* 0x000fc40008011605 */
[----:B------:R-:W-:Y:S02]  /*db50*/  USHF.R.U32.HI UR43, URZ, 0x1f, UR7 ;  /* 0x0000001f3f2b7899 */ /* 0x000fe40008011607 */
[----:B------:R-:W-:Y:S02]  /*db60*/  ULEA.HI.SX32 UR41, UR5, UR41, 0x1a ;  /* 0x0000002905297291 */ /* 0x000fe4000f8fd23f */
[----:B------:R-:W-:-:S04]  /*db70*/  ULEA.HI.SX32 UR43, UR7, UR43, 0x1a ;  /* 0x0000002b072b7291 */ /* 0x000fc8000f8fd23f */
[----:B------:R-:W-:Y:S02]  /*db80*/  UISETP.LT.AND UP0, UPT, UR41, UR43, UPT ;  /* 0x0000002b2900728c */ /* 0x000fe4000bf01270 */
[----:B------:R-:W-:Y:S01]  /*db90*/  UP2UR UR47, UPR, URZ, 0x2 ;  /* 0x000000023f2f7883 */ /* 0x000fe20008000000 */
[----:B0-----:R-:W-:Y:S01]  /*dba0*/  @P0 IMAD.WIDE R2, R27, 0x4, R2 ;  /* 0x000000041b020825 */ /* 0x001fe200078e0202 */
[----:B------:R-:W-:-:S04]  /*dbb0*/  USEL UR11, UR41, UR43, UP0 ;  /* 0x0000002b290b7287 */ /* 0x000fc80008000000 */
[----:B------:R-:W-:Y:S01]  /*dbc0*/  UISETP.GE.AND UP1, UPT, UR11, 0x1, UPT ;  /* 0x000000010b00788c */ /* 0x000fe2000bf26270 */
[----:B------:R0:W5:Y:S01]  /*dbd0*/  @P0 LDG.E R18, desc[UR50][R2.64] ;  /* 0x0000003202120981 */ /* 0x000162000c1e1900 */
[----:B------:R-:W-:Y:S02]  /*dbe0*/  USHF.R.U32.HI UR9, URZ, 0x10, UR42 ;  /* 0x000000103f097899 */ /* 0x000fe4000801162a */
[----:B------:R-:W-:Y:S02]  /*dbf0*/  ULOP3.LUT UR42, UR42, 0xffff, URZ, 0xc0, !UPT ;  /* 0x0000ffff2a2a7892 */ /* 0x000fe4000f8ec03f */
[----:B------:R-:W-:Y:S01]  /*dc00*/  PLOP3.LUT P0, PT, PT, PT, UP1, 0x80, 0x0 ;  /* 0x000000000000781c */ /* 0x000fe20003f0f018 */
[----:B------:R-:W-:Y:S01]  /*dc10*/  UISETP.NE.AND UP0, UPT, UR9, URZ, UPT ;  /* 0x0000003f0900728c */ /* 0x000fe2000bf05270 */
[----:B------:R-:W-:-:S10]  /*dc20*/  UMOV UR37, URZ ;  /* 0x0000003f00257c82 */ /* 0x000fd40008000000 */
[----:B------:R-:W-:Y:S01]  /*dc30*/  @!UP0 ULDC UR9, c[0x0][0x9f0] ;  /* 0x00027c0000098ab9 */ /* 0x000fe20000000800 */
[----:B0-----:R-:W-:Y:S05]  /*dc40*/  @!P0 BRA `(.L_x_2588) ;  /* 0x0000000000788947 */ /* 0x001fea0003800000 */
[----:B------:R-:W-:Y:S01]  /*dc50*/  IABS R0, UR9 ;  /* 0x0000000900007c13 */ /* 0x000fe20008000000 */
[----:B------:R-:W-:Y:S02]  /*dc60*/  UIADD3 UR6, UR9, -0x1, UR11 ;  /* 0xffffffff09067890 */ /* 0x000fe4000fffe00b */
[----:B------:R-:W-:Y:S01]  /*dc70*/  IABS R4, UR9 ;  /* 0x0000000900047c13 */ /* 0x000fe20008000000 */
[----:B------:R-:W-:Y:S01]  /*dc80*/  UMOV UR4, URZ ;  /* 0x0000003f00047c82 */ /* 0x000fe20008000000 */
        /* <DEDUP_REMOVED lines=26> */
.L_x_2588:
[----:B------:R-:W-:Y:S02]  /*de30*/  UIMAD UR48, UR42, UR37, URZ ;  /* 0x000000252a3072a4 */ /* 0x000fe4000f8e023f */
[----:B------:R-:W-:Y:S02]  /*de40*/  IMAD.U32 R3, RZ, RZ, UR37 ;  /* 0x00000025ff037e24 */ /* 0x000fe4000f8e00ff */
        /* <DEDUP_REMOVED lines=32> */
.L_x_2589:
        /* <DEDUP_REMOVED lines=20> */
.L_x_2590:
        /* <DEDUP_REMOVED lines=20> */
.L_x_2591:
        /* <DEDUP_REMOVED lines=18> */
.L_x_2592:
        /* <DEDUP_REMOVED lines=14> */
.L_x_2643:
[----:B------:R-:W-:Y:S01]  /*e4d0*/  UMOV UR4, 0xa0 ;  /* 0x000000a000047882 */ /* 0x000fe20000000000 */
[C---:B------:R-:W-:Y:S01]  /*e4e0*/  LOP3.LUT R26, R25.reuse, R29, RZ, 0xfc, !PT ;  /* 0x0000001d191a7212 */ /* 0x040fe200078efcff */
        /* <DEDUP_REMOVED lines=85> */
.L_x_2594:
[----:B------:R-:W-:-:S05]  /*ea40*/  IMAD.MOV.U32 R30, RZ, RZ, 0x1 ;  /* 0x00000001ff1e7424 */ /* 0x000fca00078e00ff */
[----:B------:R-:W-:-:S04]  /*ea50*/  SHF.L.U32 R30, R30, 0x1f, RZ ;  /* 0x0000001f1e1e7819 */ /* 0x000fc800000006ff */
[----:B------:R-:W0:Y:S02]  /*ea60*/  SYNCS.PHASECHK.TRANS64.TRYWAIT P0, [UR44+0x22880], R30 ;  /* 0x0228801eff0075a7 */ /* 0x000e24000800016c */
[----:B0-----:R-:W-:Y:S05]  /*ea70*/  @!P0 BRA `(.L_x_2595) ;  /* 0x0000004000148947 */ /* 0x001fea0003800000 */
.L_x_2644:
        /* <DEDUP_REMOVED lines=32> */
[----:B------:R-:W-:Y:S01]  /*ec80*/  UIMAD UR4, UR40, UR5, UR4 ;  /* 0x00000005280472a4 */ /* 0x000fe2000f8e0204 */
[----:B------:R-:W-:Y:S01]  /*ec90*/  LOP3.LUT R14, R29, 0x380, R14, 0xf8, !PT ;  /* 0x000003801d0e7812 */ /* 0x000fe200078ef80e */
[----:B------:R-:W-:Y:S01]  /*eca0*/  IMAD.WIDE.U32 R2, R7, UR40, R2 ;  /* 0x0000002807027c25 */ /* 0x000fe2000f8e0002 */
[----:B------:R-:W-:-:S03]  /*ecb0*/  IADD3 R16, P0, R4, UR6, RZ ;  /* 0x0000000604107c10 */ /* 0x000fc6000ff1e0ff */
[----:B------:R-:W-:Y:S02]  /*ecc0*/  IMAD.U32 R7, RZ, RZ, UR7 ;  /* 0x00000007ff077e24 */ /* 0x000fe4000f8e00ff */
[----:B------:R-:W-:-:S03]  /*ecd0*/  IMAD.SHL.U32 R34, R22, 0x10, RZ ;  /* 0x0000001016227824 */ /* 0x000fc600078e00ff */
[----:B------:R-:W-:Y:S02]  /*ece0*/  IADD3.X R17, R7, UR4, R5, P0, !PT ;  /* 0x0000000407117c10 */ /* 0x000fe400087fe405 */
[----:B------:R-:W-:Y:S01]  /*ecf0*/  IADD3 R4, P0, R2, UR6, RZ ;  /* 0x0000000602047c10 */ /* 0x000fe2000ff1e0ff */
[----:B------:R-:W-:-:S03]  /*ed00*/  IMAD.MOV.U32 R2, RZ, RZ, -0xa0 ;  /* 0xffffff60ff027424 */ /* 0x000fc600078e00ff */
[----:B------:R-:W-:Y:S01]  /*ed10*/  IADD3.X R7, R7, UR4, R3, P0, !PT ;  /* 0x0000000407077c10 */ /* 0x000fe200087fe403 */
[----:B------:R-:W-:Y:S01]  /*ed20*/  IMAD R2, R11, R2, UR38 ;  /* 0x000000260b027e24 */ /* 0x000fe2000f8e0202 */
[----:B------:R-:W-:Y:S01]  /*ed30*/  UMOV UR4, 0xffffffff ;  /* 0xffffffff00047882 */ /* 0x000fe20000000000 */
[----:B------:R-:W-:Y:S02]  /*ed40*/  IMAD.SHL.U32 R3, R12, 0x10, RZ ;  /* 0x000000100c037824 */ /* 0x000fe400078e00ff */
[----:B------:R-:W-:-:S03]  /*ed50*/  IMAD.IADD R5, R2, 0x1, -R25 ;  /* 0x0000000102057824 */ /* 0x000fc600078e0a19 */
[----:B------:R-:W-:Y:S02]  /*ed60*/  LOP3.LUT R3, R14, 0x70, R3, 0x78, !PT ;  /* 0x000000700e037812 */ /* 0x000fe400078e7803 */
[----:B------:R-:W-:Y:S02]  /*ed70*/  ISETP.GE.AND P0, PT, R5, 0x1, PT ;  /* 0x000000010500780c */ /* 0x000fe40003f06270 */
[----:B------:R-:W-:-:S11]  /*ed80*/  LOP3.LUT R34, R3, 0x400, R34, 0xf8, !PT ;  /* 0x0000040003227812 */ /* 0x000fd600078ef822 */
        /* <DEDUP_REMOVED lines=76> */
.L_x_2666:
        /* <DEDUP_REMOVED lines=16> */
.L_x_2597:
[----:B------:R-:W-:Y:S01]  /*f350*/  SYNCS.ARRIVE.TRANS64.A1T0 RZ, [UR44+0x22870], RZ ;  /* 0x022870ffffff79a7 */ /* 0x000fe2000810002c */
[----:B------:R-:W-:Y:S05]  /*f360*/  @!P6 BRA `(.L_x_2598) ;  /* 0x000000000004e947 */ /* 0x000fea0003800000 */
[----:B------:R-:W-:Y:S01]  /*f370*/  BPT.TRAP 0x1 ;  /* 0x000000040000795c */ /* 0x000fe20000300000 */
.L_x_2598:
[----:B------:R-:W0:Y:S02]  /*f380*/  SYNCS.PHASECHK.TRANS64.TRYWAIT P2, [UR44+0x22840], R30 ;  /* 0x0228401eff0075a7 */ /* 0x000e24000804016c */
[----:B0-----:R-:W-:Y:S05]  /*f390*/  @!P2 BRA `(.L_x_2599) ;  /* 0x000000440008a947 */ /* 0x001fea0003800000 */
.L_x_2667:
        /* <DEDUP_REMOVED lines=110> */
.L_x_2689:
        /* <DEDUP_REMOVED lines=17> */
.L_x_2601:
        /* <DEDUP_REMOVED lines=30> */
.L_x_2602:
        /* <DEDUP_REMOVED lines=9> */
[----:B------:R-:W-:Y:S02]  /*fe00*/  IMAD.U32 R3, RZ, RZ, UR45 ;  /* 0x0000002dff037e24 */ /* 0x000fe4000f8e00ff */
[----:B------:R-:W-:-:S02]  /*fe10*/  IMAD.MOV.U32 R2, RZ, RZ, R4 ;  /* 0x000000ffff027224 */ /* 0x000fc400078e0004 */
[----:B------:R-:W-:Y:S02]  /*fe20*/  IMAD R26, R7, 0x80, R26 ;  /* 0x00000080071a7824 */ /* 0x000fe400078e021a */
        /* <DEDUP_REMOVED lines=15> */
[----:B------:R-:W-:-:S04]  /*ff20*/  IMAD.WIDE.U32 R2, R7, UR4, R2 ;  /* 0x0000000407027c25 */ /* 0x000fc8000f8e0002 */
[----:B------:R-:W-:Y:S01]  /*ff30*/  IMAD R7, R7, UR5, R0 ;  /* 0x0000000507077c24 */ /* 0x000fe2000f8e0200 */
[----:B------:R-:W-:Y:S01]  /*ff40*/  SHF.R.S32.HI R0, RZ, 0x1f, R9 ;  /* 0x0000001fff007819 */ /* 0x000fe20000011409 */
[----:B------:R-:W-:Y:S02]  /*ff50*/  ULDC.64 UR4, c[0x0][0x2c8] ;  /* 0x0000b20000047ab9 */ /* 0x000fe40000000a00 */
        /* <DEDUP_REMOVED lines=10> */
[----:B------:R-:W-:Y:S01]  /*10000*/  IMAD.U32 R6, RZ, RZ, UR46 ;  /* 0x0000002eff067e24 */ /* 0x000fe2000f8e00ff */
[----:B------:R-:W-:Y:S02]  /*10010*/  ULDC UR4, c[0x0][0x288] ;  /* 0x0000a20000047ab9 */ /* 0x000fe40000000800 */
[----:B------:R-:W1:Y:S01]  /*10020*/  SHFL.IDX PT, R2, R4, RZ, 0x181f ;  /* 0x00181fff04027589 */ /* 0x000e6200000e0000 */
[----:B------:R-:W-:Y:S02]  /*10030*/  IMAD R5, R5, UR4, RZ ;  /* 0x0000000405057c24 */ /* 0x000fe4000f8e02ff */
[----:B------:R-:W-:Y:S01]  /*10040*/  IMAD R6, R6, 0x80, R25 ;  /* 0x0000008006067824 */ /* 0x000fe200078e0219 */
[----:B------:R-:W2:Y:S03]  /*10050*/  SHFL.IDX PT, R8, R0, 0x1, 0x181f ;  /* 0x00381f0000087f89 */ /* 0x000ea600000e0000 */
[C---:B------:R-:W-:Y:S01]  /*10060*/  VIADD R10, R6.reuse, 0x10 ;  /* 0x00000010060a7836 */ /* 0x040fe20000000000 */
[C---:B------:R-:W-:Y:S01]  /*10070*/  ISETP.GE.AND P1, PT, R6.reuse, R5, PT ;  /* 0x000000050600720c */ /* 0x040fe20003f26270 */
[----:B------:R-:W3:Y:S01]  /*10080*/  SHFL.IDX PT, R7, R4, 0x1, 0x181f ;  /* 0x00381f0004077f89 */ /* 0x000ee200000e0000 */
[----:B------:R-:W-:-:S11]  /*10090*/  VIADD R12, R6, 0x20 ;  /* 0x00000020060c7836 */ /* 0x000fd60000000000 */
        /* <DEDUP_REMOVED lines=49> */
.L_x_2706:
        /* <DEDUP_REMOVED lines=17> */
.L_x_2707:
[----:B------:R-:W-:Y:S01]  /*104c0*/  UIADD3 UR4, UR49, -0x2, URZ ;  /* 0xfffffffe31047890 */ /* 0x000fe2000fffe03f */
[----:B------:R-:W-:-:S03]  /*104d0*/  IMAD.MOV.U32 R30, RZ, RZ, 0x1 ;  /* 0x00000001ff1e7424 */ /* 0x000fc600078e00ff */
[----:B------:R-:W-:-:S06]  /*104e0*/  UISETP.GE.AND UP0, UPT, UR4, UR48, UPT ;  /* 0x000000300400728c */ /* 0x000fcc000bf06270 */
[----:B------:R-:W-:-:S13]  /*104f0*/  PLOP3.LUT P0, PT, PT, PT, UP0, 0x80, 0x0 ;  /* 0x000000000000781c */ /* 0x000fda0003f0f008 */
[----:B------:R-:W-:Y:S05]  /*10500*/  @!P0 BRA `(.L_x_2605) ;  /* 0x00000018000c8947 */ /* 0x000fea0003800000 */
[----:B------:R-:W-:Y:S01]  /*10510*/  UIADD3 UR4, UR42, 0x1, URZ ;  /* 0x000000012a047890 */ /* 0x000fe2000fffe03f */
[----:B------:R-:W-:Y:S01]  /*10520*/  IADD3 R18, R29, R18, R25 ;  /* 0x000000121d127210 */ /* 0x000fe20007ffe019 */
[----:B------:R-:W-:Y:S01]  /*10530*/  ULOP3.LUT UR5, URZ, UR43, URZ, 0x33, !UPT ;  /* 0x0000002b3f057292 */ /* 0x000fe2000f8e333f */
[----:B0-----:R-:W-:Y:S01]  /*10540*/  LOP3.LUT R0, RZ, UR41, RZ, 0x33, !PT ;  /* 0x00000029ff007c12 */ /* 0x001fe2000f8e33ff */
[----:B------:R-:W-:Y:S01]  /*10550*/  UIMAD UR4, UR4, UR37, URZ ;  /* 0x00000025040472a4 */ /* 0x000fe2000f8e023f */
[----:B------:R-:W-:Y:S02]  /*10560*/  IMAD.MOV.U32 R21, RZ, RZ, 0x1 ;  /* 0x00000001ff157424 */ /* 0x000fe400078e00ff */
[----:B------:R-:W-:Y:S02]  /*10570*/  VIADD R18, R18, 0xfffffe20 ;  /* 0xfffffe2012127836 */ /* 0x000fe40000000000 */
[----:B------:R-:W-:Y:S01]  /*10580*/  IMAD.MOV.U32 R20, RZ, RZ, RZ ;  /* 0x000000ffff147224 */ /* 0x000fe200078e00ff */
[----:B------:R-:W-:-:S04]  /*10590*/  LOP3.LUT R3, RZ, UR4, RZ, 0x33, !PT ;  /* 0x00000004ff037c12 */ /* 0x000fc8000f8e33ff */
[----:B------:R-:W-:-:S04]  /*105a0*/  VIMNMX3 R3, R0, UR5, R3, !PT ;  /* 0x0000000500037c0f */ /* 0x000fc8000f800103 */
[C---:B------:R-:W-:Y:S01]  /*105b0*/  IADD3 R32, -R3.reuse, -0x2, RZ ;  /* 0xfffffffe03207810 */ /* 0x040fe20007ffe1ff */
[----:B------:R-:W-:-:S07]  /*105c0*/  IMAD R0, R3, -0xa0, R18 ;  /* 0xffffff6003007824 */ /* 0x000fce00078e0212 */
.L_x_2620:
        /* <DEDUP_REMOVED lines=49> */
.L_x_2606:
[----:B------:R-:W-:Y:S02]  /*108e0*/  LEA R3, R2, UR44, 0x3 ;  /* 0x0000002c02037c11 */ /* 0x000fe4000f8e18ff */
[----:B------:R-:W-:-:S04]  /*108f0*/  SHF.L.U32 R25, R30, 0x1f, RZ ;  /* 0x0000001f1e197819 */ /* 0x000fc800000006ff */
[----:B------:R-:W0:Y:S02]  /*10900*/  SYNCS.PHASECHK.TRANS64.TRYWAIT P1, [R3+URZ+0x22880], R25 ;  /* 0x02288019030075a7 */ /* 0x000e24000802017f */
[----:B0-----:R-:W-:Y:S05]  /*10910*/  @!P1 BRA `(.L_x_2607) ;  /* 0x00000044002c9947 */ /* 0x001fea0003800000 */
.L_x_2708:
        /* <DEDUP_REMOVED lines=91> */
.L_x_2730:
        /* <DEDUP_REMOVED lines=16> */
.L_x_2609:
[----:B------:R1:W-:Y:S01]  /*10fd0*/  SYNCS.ARRIVE.TRANS64.A1T0 RZ, [R3+URZ+0x22870], RZ ;  /* 0x022870ff03ff79a7 */ /* 0x0003e2000810003f */
[----:B------:R-:W-:Y:S05]  /*10fe0*/  @!P2 BRA `(.L_x_2610) ;  /* 0x000000000004a947 */ /* 0x000fea0003800000 */
[----:B------:R-:W-:Y:S01]  /*10ff0*/  BPT.TRAP 0x1 ;  /* 0x000000040000795c */ /* 0x000fe20000300000 */
.L_x_2610:
[----:B------:R-:W2:Y:S02]  /*11000*/  SYNCS.PHASECHK.TRANS64.TRYWAIT P1, [R3+URZ+0x22840], R25 ;  /* 0x02284019030075a7 */ /* 0x000ea4000802017f */
[----:B--2---:R-:W-:Y:S05]  /*11010*/  @!P1 BRA `(.L_x_2611) ;  /* 0x0000004800389947 */ /* 0x004fea0003800000 */
.L_x_2731:
        /* <DEDUP_REMOVED lines=84> */
.L_x_2753:
        /* <DEDUP_REMOVED lines=16> */
.L_x_2613:
[----:B------:R-:W-:Y:S01]  /*11660*/  IMAD.U32 R4, RZ, RZ, UR36 ;  /* 0x00000024ff047e24 */ /* 0x000fe2000f8e00ff */
[----:B------:R0:W-:Y:S04]  /*11670*/  SYNCS.ARRIVE.TRANS64.A1T0 RZ, [R3+URZ+0x22830], RZ ;  /* 0x022830ff03ff79a7 */ /* 0x0001e8000810003f */
[----:B------:R-:W-:-:S04]  /*11680*/  LOP3.LUT R4, R4, 0x1, RZ, 0xfc, !PT ;  /* 0x0000000104047812 */ /* 0x000fc800078efcff */
[----:B------:R-:W-:-:S13]  /*11690*/  ISETP.NE.AND P1, PT, R4, 0x3, PT ;  /* 0x000000030400780c */ /* 0x000fda0003f25270 */
[----:B0-----:R-:W-:Y:S05]  /*116a0*/  @!P1 BRA `(.L_x_2614) ;  /* 0x0000000000049947 */ /* 0x001fea0003800000 */
[----:B------:R-:W-:Y:S01]  /*116b0*/  BPT.TRAP 0x1 ;  /* 0x000000040000795c */ /* 0x000fe20000300000 */
.L_x_2614:
[----:B-12---:R-:W-:Y:S02]  /*116c0*/  LOP3.LUT R3, R21, 0x1, RZ, 0x3c, !PT ;  /* 0x0000000115037812 */ /* 0x006fe400078e3cff */
[----:B------:R-:W-:Y:S02]  /*116d0*/  LEA R6, R20, UR44, 0x3 ;  /* 0x0000002c14067c11 */ /* 0x000fe4000f8e18ff */
[----:B------:R-:W-:-:S04]  /*116e0*/  SHF.L.U32 R3, R3, 0x1f, RZ ;  /* 0x0000001f03037819 */ /* 0x000fc800000006ff */
[----:B------:R-:W0:Y:S02]  /*116f0*/  SYNCS.PHASECHK.TRANS64.TRYWAIT P2, [R6+URZ+0x22870], R3 ;  /* 0x02287003060075a7 */ /* 0x000e24000804017f */
[----:B0-----:R-:W-:Y:S05]  /*11700*/  @!P2 BRA `(.L_x_2615) ;  /* 0x0000004c0034a947 */ /* 0x001fea0003800000 */
.L_x_2754:
[----:B------:R-:W-:-:S06]  /*11710*/  ULOP3.LUT UR4, UR36, 0x2, URZ, 0xfc, !UPT ;  /* 0x0000000224047892 */ /* 0x000fcc000f8efc3f */
[----:B------:R-:W-:-:S05]  /*11720*/  IMAD.U32 R4, RZ, RZ, UR4 ;  /* 0x00000004ff047e24 */ /* 0x000fca000f8e00ff */
[----:B------:R-:W-:-:S13]  /*11730*/  ISETP.NE.AND P2, PT, R4, 0x3, PT ;  /* 0x000000030400780c */ /* 0x000fda0003f45270 */
[----:B------:R-:W-:Y:S05]  /*11740*/  @!P2 BRA `(.L_x_2616) ;  /* 0x000000000004a947 */ /* 0x000fea0003800000 */
[----:B------:R-:W-:Y:S01]  /*11750*/  BPT.TRAP 0x1 ;  /* 0x000000040000795c */ /* 0x000fe20000300000 */
.L_x_2616:
[----:B------:R-:W-:Y:S01]  /*11760*/  SHF.L.U32 R5, R21, 0x1f, RZ ;  /* 0x0000001f15057819 */ /* 0x000fe200000006ff */
[----:B0-----:R-:W-:-:S03]  /*11770*/  IMAD R3, R20, 0x5000, RZ ;  /* 0x0000500014037824 */ /* 0x001fc600078e02ff */
[----:B------:R-:W0:Y:S02]  /*11780*/  SYNCS.PHASECHK.TRANS64.TRYWAIT P2, [R6+URZ+0x22860], R5 ;  /* 0x02286005060075a7 */ /* 0x000e24000804017f */
[----:B------:R-:W-:Y:S01]  /*11790*/  LOP3.LUT R4, R3, R37, RZ, 0xfc, !PT ;  /* 0x0000002503047212 */ /* 0x000fe200078efcff */
[----:B0-----:R-:W-:Y:S06]  /*117a0*/  @!P2 BRA `(.L_x_2617) ;  /* 0x0000004c0020a947 */ /* 0x001fec0003800000 */
.L_x_2755:
        /* <DEDUP_REMOVED lines=76> */
.L_x_2618:
[----:B-1----:R1:W-:Y:S01]  /*11c70*/  SYNCS.ARRIVE.TRANS64.A1T0 RZ, [R6+URZ+0x22850], RZ ;  /* 0x022850ff06ff79a7 */ /* 0x0023e2000810003f */
[----:B------:R-:W-:Y:S06]  /*11c80*/  BAR.SYNC.DEFER_BLOCKING 0x2, 0x80 ;  /* 0x0082000000007b1d */ /* 0x000fec0000010000 */
[----:B------:R-:W-:Y:S05]  /*11c90*/  @!P1 BRA `(.L_x_2619) ;  /* 0x0000000000049947 */ /* 0x000fea0003800000 */
[----:B------:R-:W-:Y:S01]  /*11ca0*/  BPT.TRAP 0x1 ;  /* 0x000000040000795c */ /* 0x000fe20000300000 */
.L_x_2619:
        /* <DEDUP_REMOVED lines=9> */
.L_x_2605:
[----:B------:R-:W-:-:S07]  /*11d40*/  IMAD.MOV.U32 R2, RZ, RZ, RZ ;  /* 0x000000ffff027224 */ /* 0x000fce00078e00ff */
.L_x_2621:
[----:B------:R-:W-:-:S06]  /*11d50*/  ULOP3.LUT UR4, UR36, 0x1, URZ, 0xfc, !UPT ;  /* 0x0000000124047892 */ /* 0x000fcc000f8efc3f */
[----:B0-----:R-:W-:-:S05]  /*11d60*/  IMAD.U32 R0, RZ, RZ, UR4 ;  /* 0x00000004ff007e24 */ /* 0x001fca000f8e00ff */
[----:B------:R-:W-:-:S13]  /*11d70*/  ISETP.NE.AND P1, PT, R0, 0x3, PT ;  /* 0x000000030000780c */ /* 0x000fda0003f25270 */
[----:B------:R-:W-:Y:S05]  /*11d80*/  @!P1 BRA `(.L_x_2622) ;  /* 0x0000000000049947 */ /* 0x000fea0003800000 */
[----:B------:R-:W-:Y:S01]  /*11d90*/  BPT.TRAP 0x1 ;  /* 0x000000040000795c */ /* 0x000fe20000300000 */
.L_x_2622:
[----:B------:R-:W-:Y:S01]  /*11da0*/  LOP3.LUT R0, R30, 0x1, RZ, 0x3c, !PT ;  /* 0x000000011e007812 */ /* 0x000fe200078e3cff */
[----:B------:R-:W-:Y:S01]  /*11db0*/  BSSY B0, `(.L_x_2623) ;  /* 0x0000005000007945 */ /* 0x000fe20003800000 */
[----:B------:R-:W-:Y:S02]  /*11dc0*/  LEA R3, R2, UR44, 0x3 ;  /* 0x0000002c02037c11 */ /* 0x000fe4000f8e18ff */
[----:B------:R-:W-:-:S04]  /*11dd0*/  SHF.L.U32 R0, R0, 0x1f, RZ ;  /* 0x0000001f00007819 */ /* 0x000fc800000006ff */
[----:B------:R-:W0:Y:S02]  /*11de0*/  SYNCS.PHASECHK.TRANS64.TRYWAIT P0, [R3+URZ+0x22870], R0 ;  /* 0x02287000030075a7 */ /* 0x000e24000800017f */
[----:B0-----:R-:W-:Y:S05]  /*11df0*/  @!P0 BRA `(.L_x_2624) ;  /* 0x0000004400a08947 */ /* 0x001fea0003800000 */
.L_x_2756:
[----:B------:R-:W-:Y:S05]  /*11e00*/  BSYNC B0 ;  /* 0x0000000000007941 */ /* 0x000fea0003800000 */
.L_x_2623:
[----:B------:R-:W-:-:S06]  /*11e10*/  ULOP3.LUT UR4, UR36, 0x2, URZ, 0xfc, !UPT ;  /* 0x0000000224047892 */ /* 0x000fcc000f8efc3f */
[----:B------:R-:W-:-:S05]  /*11e20*/  IMAD.U32 R4, RZ, RZ, UR4 ;  /* 0x00000004ff047e24 */ /* 0x000fca000f8e00ff */
[----:B------:R-:W-:-:S13]  /*11e30*/  ISETP.NE.AND P0, PT, R4, 0x3, PT ;  /* 0x000000030400780c */ /* 0x000fda0003f05270 */
[----:B------:R-:W-:Y:S05]  /*11e40*/  @!P0 BRA `(.L_x_2625) ;  /* 0x0000000000048947 */ /* 0x000fea0003800000 */
[----:B------:R-:W-:Y:S01]  /*11e50*/  BPT.TRAP 0x1 ;  /* 0x000000040000795c */ /* 0x000fe20000300000 */
.L_x_2625:
        /* <DEDUP_REMOVED lines=8> */
.L_x_2757:
        /* <DEDUP_REMOVED lines=73> */
.L_x_2627:
[----:B-1----:R1:W-:Y:S01]  /*12370*/  SYNCS.ARRIVE.TRANS64.A1T0 RZ, [R3+URZ+0x22850], RZ ;  /* 0x022850ff03ff79a7 */ /* 0x0023e2000810003f */
[----:B------:R-:W-:Y:S06]  /*12380*/  BAR.SYNC.DEFER_BLOCKING 0x2, 0x80 ;  /* 0x0082000000007b1d */ /* 0x000fec0000010000 */
[----:B------:R-:W-:Y:S05]  /*12390*/  @!P1 BRA `(.L_x_2628) ;  /* 0x0000000000049947 */ /* 0x000fea0003800000 */
[----:B------:R-:W-:Y:S01]  /*123a0*/  BPT.TRAP 0x1 ;  /* 0x000000040000795c */ /* 0x000fe20000300000 */
.L_x_2628:
        /* <DEDUP_REMOVED lines=10> */
.L_x_2587:
[----:B0-----:R-:W0:Y:S01]  /*12450*/  S2R R4, SR_CgaCtaId ;  /* 0x0000000000047919 */ /* 0x001e220000008800 */
[----:B------:R-:W-:Y:S02]  /*12460*/  MOV R3, 0x400 ;  /* 0x0000040000037802 */ /* 0x000fe40000000f00 */
[----:B------:R-:W-:Y:S02]  /*12470*/  SHF.L.U32 R2, R2, 0x1f, RZ ;  /* 0x0000001f02027819 */ /* 0x000fe400000006ff */
[----:B0-----:R-:W-:-:S04]  /*12480*/  LEA R7, R4, R3, 0x18 ;  /* 0x0000000304077211 */ /* 0x001fc800078ec0ff */
[----:B------:R-:W0:Y:S02]  /*12490*/  SYNCS.PHASECHK.TRANS64.TRYWAIT P0, [R7+URZ+0x22820], R2 ;  /* 0x02282002070075a7 */ /* 0x000e24000800017f */
[----:B0-----:R-:W-:Y:S05]  /*124a0*/  @!P0 BRA `(.L_x_2629) ;  /* 0x00000040001c8947 */ /* 0x001fea0003800000 */
.L_x_2758:
        /* <DEDUP_REMOVED lines=13> */
.L_x_2630:
[----:B------:R-:W-:Y:S01]  /*12580*/  IMAD R5, R0, 0x8, R7 ;  /* 0x0000000800057824 */ /* 0x000fe200078e0207 */
[----:B------:R-:W-:Y:S01]  /*12590*/  SHF.L.U32 R2, R30, 0x1f, RZ ;  /* 0x0000001f1e027819 */ /* 0x000fe200000006ff */
[----:B------:R-:W-:-:S03]  /*125a0*/  VIADD R0, R0, 0x1 ;  /* 0x0000000100007836 */ /* 0x000fc60000000000 */
[----:B------:R-:W0:Y:S02]  /*125b0*/  SYNCS.PHASECHK.TRANS64.TRYWAIT P1, [R5+URZ+0x22840], R2 ;  /* 0x02284002050075a7 */ /* 0x000e24000802017f */
[----:B------:R-:W-:-:S04]  /*125c0*/  ISETP.NE.AND P2, PT, R0, 0x2, PT ;  /* 0x000000020000780c */ /* 0x000fc80003f45270 */
[----:B------:R-:W-:Y:S01]  /*125d0*/  SEL R3, RZ, 0x1, P2 ;  /* 0x00000001ff037807 */ /* 0x000fe20001000000 */
[----:B0-----:R-:W-:Y:S08]  /*125e0*/  @!P1 BRA `(.L_x_2631) ;  /* 0x0000003c00e09947 */ /* 0x001ff00003800000 */
.L_x_2759:
[----:B------:R-:W-:Y:S02]  /*125f0*/  SEL R0, R0, RZ, P2 ;  /* 0x000000ff00007207 */ /* 0x000fe40001000000 */
[----:B------:R-:W-:Y:S01]  /*12600*/  LOP3.LUT R3, R30, R3, RZ, 0x3c, !PT ;  /* 0x000000031e037212 */ /* 0x000fe200078e3cff */
[----:B------:R-:W-:Y:S06]  /*12610*/  @!P0 BRA `(.L_x_2632) ;  /* 0x0000000000048947 */ /* 0x000fec0003800000 */
[----:B------:R-:W-:Y:S01]  /*12620*/  BPT.TRAP 0x1 ;  /* 0x000000040000795c */ /* 0x000fe20000300000 */
.L_x_2632:
[----:B------:R-:W-:Y:S01]  /*12630*/  IMAD R7, R0, 0x8, R7 ;  /* 0x0000000800077824 */ /* 0x000fe200078e0207 */
[----:B------:R-:W-:-:S04]  /*12640*/  SHF.L.U32 R0, R3, 0x1f, RZ ;  /* 0x0000001f03007819 */ /* 0x000fc800000006ff */
[----:B------:R-:W1:Y:S02]  /*12650*/  SYNCS.PHASECHK.TRANS64.TRYWAIT P1, [R7+URZ+0x22840], R0 ;  /* 0x02284000070075a7 */ /* 0x000e64000802017f */
[----:B-1----:R-:W-:Y:S05]  /*12660*/  @!P1 BRA `(.L_x_2633) ;  /* 0x0000003c00d49947 */ /* 0x002fea0003800000 */
.L_x_2760:
[----:B------:R-:W-:Y:S05]  /*12670*/  @!P0 BRA `(.L_x_2634) ;  /* 0x0000000000048947 */ /* 0x000fea0003800000 */
[----:B------:R-:W-:Y:S01]  /*12680*/  BPT.TRAP 0x1 ;  /* 0x000000040000795c */ /* 0x000fe20000300000 */
.L_x_2634:
[----:B------:R-:W2:Y:S02]  /*12690*/  SYNCS.PHASECHK.TRANS64.TRYWAIT P1, [R5+URZ+0x22860], R2 ;  /* 0x02286002050075a7 */ /* 0x000ea4000802017f */
[----:B--2---:R-:W-:Y:S05]  /*126a0*/  @!P1 BRA `(.L_x_2635) ;  /* 0x0000003c00d89947 */ /* 0x004fea0003800000 */
.L_x_2761:
[----:B------:R-:W-:Y:S05]  /*126b0*/  @!P0 BRA `(.L_x_2636) ;  /* 0x0000000000048947 */ /* 0x000fea0003800000 */
[----:B------:R-:W-:Y:S01]  /*126c0*/  BPT.TRAP 0x1 ;  /* 0x000000040000795c */ /* 0x000fe20000300000 */
.L_x_2636:
[----:B------:R-:W3:Y:S02]  /*126d0*/  SYNCS.PHASECHK.TRANS64.TRYWAIT P1, [R7+URZ+0x22860], R0 ;  /* 0x02286000070075a7 */ /* 0x000ee4000802017f */
[----:B---3--:R-:W-:Y:S05]  /*126e0*/  @!P1 BRA `(.L_x_2637) ;  /* 0x0000003c00dc9947 */ /* 0x008fea0003800000 */
.L_x_2762:
[----:B------:R-:W-:Y:S05]  /*126f0*/  @!P0 BRA `(.L_x_2638) ;  /* 0x0000000000048947 */ /* 0x000fea0003800000 */
[----:B------:R-:W-:Y:S01]  /*12700*/  BPT.TRAP 0x1 ;  /* 0x000000040000795c */ /* 0x000fe20000300000 */
.L_x_2638:
[----:B------:R-:W4:Y:S02]  /*12710*/  SYNCS.PHASECHK.TRANS64.TRYWAIT P1, [R5+URZ+0x22880], R2 ;  /* 0x02288002050075a7 */ /* 0x000f24000802017f */
[----:B----4-:R-:W-:Y:S05]  /*12720*/  @!P1 BRA `(.L_x_2639) ;  /* 0x0000003c00e09947 */ /* 0x010fea0003800000 */
.L_x_2763:
[----:B------:R-:W-:Y:S05]  /*12730*/  @!P0 BRA `(.L_x_2640) ;  /* 0x0000000000048947 */ /* 0x000fea0003800000 */
[----:B------:R-:W-:Y:S01]  /*12740*/  BPT.TRAP 0x1 ;  /* 0x000000040000795c */ /* 0x000fe20000300000 */
.L_x_2640:
[----:B------:R0:W0:Y:S02]  /*12750*/  SYNCS.PHASECHK.TRANS64.TRYWAIT P0, [R7+URZ+0x22880], R0 ;  /* 0x02288000070075a7 */ /* 0x000024000800017f */
[----:B0-----:R-:W-:Y:S05]  /*12760*/  @!P0 NANOSLEEP.SYNCS 0x989680 ;  /* 0x009896800000895d */ /* 0x001fea0003900000 */
[----:B------:R-:W0:Y:S02]  /*12770*/  @!P0 SYNCS.PHASECHK.TRANS64 P0, [R7+URZ+0x22880], R0 ;  /* 0x02288000070085a7 */ /* 0x000e24000800007f */
[----:B0-----:R-:W-:Y:S05]  /*12780*/  @!P0 BRA `(.L_x_2640) ;  /* 0xfffffffc00f08947 */ /* 0x001fea000383ffff */
.L_x_2543:
[----:B------:R-:W-:Y:S05]  /*12790*/  BSYNC B6 ;  /* 0x0000000000067941 */ /* 0x000fea0003800000 */
.L_x_2540:
[----:B------:R-:W-:Y:S05]  /*127a0*/  EXIT ;  /* 0x000000000000794d */ /* 0x000fea0003800000 */
.L_x_2547:
[----:B0-----:R-:W-:-:S04]  /*127b0*/  IMAD.U32 R3, RZ, RZ, UR41 ;  /* 0x00000029ff037e24 */ /* 0x001fc8000f8e00ff */
[----:B------:R0:W1:Y:S03]  /*127c0*/  SYNCS.PHASECHK.TRANS64.TRYWAIT P0, [R3+URZ+0x22800], R0 ;  /* 0x02280000030075a7 */ /* 0x000066000800017f */
[----:B-1----:R-:W-:Y:S05]  /*127d0*/  @!P0 NANOSLEEP.SYNCS 0x989680 ;  /* 0x009896800000895d */ /* 0x002fea0003900000 */
[----:B------:R-:W1:Y:S02]  /*127e0*/  @!P0 SYNCS.PHASECHK.TRANS64 P0, [R3+URZ+0x22800], R0 ;  /* 0x02280000030085a7 */ /* 0x000e64000800007f */
[----:B-1----:R-:W-:Y:S05]  /*127f0*/  @!P0 BRA `(.L_x_2547) ;  /* 0xfffffffc00ec8947 */ /* 0x002fea000383ffff */
[----:B------:R-:W-:Y:S05]  /*12800*/  BRA `(.L_x_2641) ;  /* 0xfffffeec009c7947 */ /* 0x000fea000383ffff */
.L_x_2551:
[----:B--2---:R-:W-:-:S04]  /*12810*/  IMAD.U32 R5, RZ, RZ, UR41 ;  /* 0x00000029ff057e24 */ /* 0x004fc8000f8e00ff */
[----:B------:R2:W3:Y:S03]  /*12820*/  SYNCS.PHASECHK.TRANS64.TRYWAIT P1, [R5+URZ+0x22830], R0 ;  /* 0x02283000050075a7 */ /* 0x0004e6000802017f */
[----:B---3--:R-:W-:Y:S05]  /*12830*/  @!P1 NANOSLEEP.SYNCS 0x989680 ;  /* 0x009896800000995d */ /* 0x008fea0003900000 */
[----:B------:R-:W3:Y:S02]  /*12840*/  @!P1 SYNCS.PHASECHK.TRANS64 P1, [R5+URZ+0x22830], R0 ;  /* 0x02283000050095a7 */ /* 0x000ee4000802007f */
[----:B---3--:R-:W-:Y:S05]  /*12850*/  @!P1 BRA `(.L_x_2551) ;  /* 0xfffffffc00ec9947 */ /* 0x008fea000383ffff */
[----:B------:R-:W-:Y:S05]  /*12860*/  BRA `(.L_x_2550) ;  /* 0xfffffeec00b87947 */ /* 0x000fea000383ffff */
.L_x_2557:
[----:B-1----:R-:W-:-:S04]  /*12870*/  IMAD.U32 R8, RZ, RZ, UR6 ;  /* 0x00000006ff087e24 */ /* 0x002fc8000f8e00ff */
[----:B------:R1:W2:Y:S03]  /*12880*/  SYNCS.PHASECHK.TRANS64.TRYWAIT P1, [R8+URZ+0x22830], R7 ;  /* 0x02283007080075a7 */ /* 0x0002a6000802017f */
[----:B--2---:R-:W-:Y:S05]  /*12890*/  @!P1 NANOSLEEP.SYNCS 0x989680 ;  /* 0x009896800000995d */ /* 0x004fea0003900000 */
[----:B------:R-:W2:Y:S02]  /*128a0*/  @!P1 SYNCS.PHASECHK.TRANS64 P1, [R8+URZ+0x22830], R7 ;  /* 0x02283007080095a7 */ /* 0x000ea4000802007f */
[----:B--2---:R-:W-:Y:S05]  /*128b0*/  @!P1 BRA `(.L_x_2557) ;  /* 0xfffffffc00ec9947 */ /* 0x004fea000383ffff */
[----:B------:R-:W-:Y:S05]  /*128c0*/  BRA `(.L_x_2554) ;  /* 0xffffff2000947947 */ /* 0x000fea000383ffff */
.L_x_2561:
[----:B-1----:R-:W-:-:S04]  /*128d0*/  IMAD.U32 R8, RZ, RZ, UR6 ;  /* 0x00000006ff087e24 */ /* 0x002fc8000f8e00ff */
[----:B------:R1:W2:Y:S03]  /*128e0*/  SYNCS.PHASECHK.TRANS64.TRYWAIT P1, [R8+URZ+0x22850], R7 ;  /* 0x02285007080075a7 */ /* 0x0002a6000802017f */
[----:B--2---:R-:W-:Y:S05]  /*128f0*/  @!P1 NANOSLEEP.SYNCS 0x989680 ;  /* 0x009896800000995d */ /* 0x004fea0003900000 */
[----:B------:R-:W2:Y:S02]  /*12900*/  @!P1 SYNCS.PHASECHK.TRANS64 P1, [R8+URZ+0x22850], R7 ;  /* 0x02285007080095a7 */ /* 0x000ea4000802007f */
[----:B--2---:R-:W-:Y:S05]  /*12910*/  @!P1 BRA `(.L_x_2561) ;  /* 0xfffffffc00ec9947 */ /* 0x004fea000383ffff */
[----:B------:R-:W-:Y:S05]  /*12920*/  BRA `(.L_x_2558) ;  /* 0xffffff2800b87947 */ /* 0x000fea000383ffff */
.L_x_2569:
[----:B-1----:R-:W-:-:S04]  /*12930*/  IMAD.U32 R8, RZ, RZ, UR6 ;  /* 0x00000006ff087e24 */ /* 0x002fc8000f8e00ff */
[----:B------:R1:W2:Y:S03]  /*12940*/  SYNCS.PHASECHK.TRANS64.TRYWAIT P1, [R8+URZ+0x22830], R7 ;  /* 0x02283007080075a7 */ /* 0x0002a6000802017f */
[----:B--2---:R-:W-:Y:S05]  /*12950*/  @!P1 NANOSLEEP.SYNCS 0x989680 ;  /* 0x009896800000995d */ /* 0x004fea0003900000 */
[----:B------:R-:W2:Y:S02]  /*12960*/  @!P1 SYNCS.PHASECHK.TRANS64 P1, [R8+URZ+0x22830], R7 ;  /* 0x02283007080095a7 */ /* 0x000ea4000802007f */
[----:B--2---:R-:W-:Y:S05]  /*12970*/  @!P1 BRA `(.L_x_2569) ;  /* 0xfffffffc00ec9947 */ /* 0x004fea000383ffff */
[----:B------:R-:W-:Y:S05]  /*12980*/  BRA `(.L_x_2566) ;  /* 0xffffff5400a87947 */ /* 0x000fea000383ffff */
.L_x_2573:
[----:B-1----:R-:W-:-:S04]  /*12990*/  IMAD.U32 R8, RZ, RZ, UR6 ;  /* 0x00000006ff087e24 */ /* 0x002fc8000f8e00ff */
[----:B------:R1:W2:Y:S03]  /*129a0*/  SYNCS.PHASECHK.TRANS64.TRYWAIT P1, [R8+URZ+0x22850], R7 ;  /* 0x02285007080075a7 */ /* 0x0002a6000802017f */
[----:B--2---:R-:W-:Y:S05]  /*129b0*/  @!P1 NANOSLEEP.SYNCS 0x989680 ;  /* 0x009896800000995d */ /* 0x004fea0003900000 */
[----:B------:R-:W2:Y:S02]  /*129c0*/  @!P1 SYNCS.PHASECHK.TRANS64 P1, [R8+URZ+0x22850], R7 ;  /* 0x02285007080095a7 */ /* 0x000ea4000802007f */
[----:B--2---:R-:W-:Y:S05]  /*129d0*/  @!P1 BRA `(.L_x_2573) ;  /* 0xfffffffc00ec9947 */ /* 0x004fea000383ffff */
[----:B------:R-:W-:Y:S05]  /*129e0*/  BRA `(.L_x_2570) ;  /* 0xffffff5c00bc7947 */ /* 0x000fea000383ffff */
.L_x_2580:
[----:B-1----:R-:W-:-:S04]  /*129f0*/  IMAD.U32 R3, RZ, RZ, UR9 ;  /* 0x00000009ff037e24 */ /* 0x002fc8000f8e00ff */
[----:B------:R1:W3:Y:S03]  /*12a00*/  SYNCS.PHASECHK.TRANS64.TRYWAIT P1, [R3+URZ+0x22850], R2 ;  /* 0x02285002030075a7 */ /* 0x0002e6000802017f */
[----:B---3--:R-:W-:Y:S05]  /*12a10*/  @!P1 NANOSLEEP.SYNCS 0x989680 ;  /* 0x009896800000995d */ /* 0x008fea0003900000 */
[----:B------:R-:W3:Y:S02]  /*12a20*/  @!P1 SYNCS.PHASECHK.TRANS64 P1, [R3+URZ+0x22850], R2 ;  /* 0x02285002030095a7 */ /* 0x000ee4000802007f */
[----:B---3--:R-:W-:Y:S05]  /*12a30*/  @!P1 BRA `(.L_x_2580) ;  /* 0xfffffffc00ec9947 */ /* 0x008fea000383ffff */
[----:B------:R-:W-:Y:S05]  /*12a40*/  BRA `(.L_x_2579) ;  /* 0xffffff7c00887947 */ /* 0x000fea000383ffff */
.L_x_2593:
[----:B------:R-:W-:Y:S02]  /*12a50*/  IMAD.MOV.U32 R13, RZ, RZ, R19 ;  /* 0x000000ffff0d7224 */ /* 0x000fe400078e0013 */
[----:B------:R-:W-:Y:S02]  /*12a60*/  IMAD.MOV.U32 R12, RZ, RZ, RZ ;  /* 0x000000ffff0c7224 */ /* 0x000fe400078e00ff */
[----:B------:R-:W-:Y:S02]  /*12a70*/  IMAD.MOV.U32 R11, RZ, RZ, 0x1f ;  /* 0x0000001fff0b7424 */ /* 0x000fe400078e00ff */
[----:B------:R-:W-:-:S07]  /*12a80*/  IMAD.MOV.U32 R15, RZ, RZ, -0x1 ;  /* 0xffffffffff0f7424 */ /* 0x000fce00078e00ff */
[----:B0----5:R-:W-:Y:S05]  /*12a90*/  WARPSYNC.COLLECTIVE R15, `(.L_x_2642) ;  /* 0x000000000f087348 */ /* 0x021fea0003c00000 */
[----:B------:R1:W2:Y:S02]  /*12aa0*/  SHFL.IDX P6, R14, R13, R12, R11 ;  /* 0x0000000c0d0e7389 */ /* 0x0002a400000c000b */
[----:B012--5:R-:W-:Y:S01]  /*12ab0*/  ENDCOLLECTIVE ;  /* 0x000000000000791b */ /* 0x027fe20003800000 */
.L_x_2642:
[----:B------:R-:W-:Y:S05]  /*12ac0*/  BRA `(.L_x_2643) ;  /* 0xffffffb800807947 */ /* 0x000fea000383ffff */
.L_x_2595:
[----:B0-----:R-:W-:-:S04]  /*12ad0*/  IMAD.U32 R3, RZ, RZ, UR44 ;  /* 0x0000002cff037e24 */ /* 0x001fc8000f8e00ff */
[----:B------:R0:W1:Y:S03]  /*12ae0*/  SYNCS.PHASECHK.TRANS64.TRYWAIT P0, [R3+URZ+0x22880], R30 ;  /* 0x0228801e030075a7 */ /* 0x000066000800017f */
[----:B-1----:R-:W-:Y:S05]  /*12af0*/  @!P0 NANOSLEEP.SYNCS 0x989680 ;  /* 0x009896800000895d */ /* 0x002fea0003900000 */
[----:B------:R-:W1:Y:S02]  /*12b00*/  @!P0 SYNCS.PHASECHK.TRANS64 P0, [R3+URZ+0x22880], R30 ;  /* 0x0228801e030085a7 */ /* 0x000e64000800007f */
[----:B-1----:R-:W-:Y:S05]  /*12b10*/  @!P0 BRA `(.L_x_2595) ;  /* 0xfffffffc00ec8947 */ /* 0x002fea000383ffff */
[----:B------:R-:W-:Y:S05]  /*12b20*/  BRA `(.L_x_2644) ;  /* 0xffffffbc00d47947 */ /* 0x000fea000383ffff */
.L_x_2596:
        /* <DEDUP_REMOVED lines=8> */
.L_x_2646:
[----:B------:R-:W-:Y:S05]  /*12bb0*/  BSYNC B0 ;  /* 0x0000000000007941 */ /* 0x000fea0003800000 */
.L_x_2645:
        /* <DEDUP_REMOVED lines=14> */
.L_x_2647:
[----:B------:R-:W-:Y:S02]  /*12ca0*/  IMAD.MOV.U32 R13, RZ, RZ, R17 ;  /* 0x000000ffff0d7224 */ /* 0x000fe400078e0011 */
[----:B------:R-:W-:Y:S01]  /*12cb0*/  IMAD.MOV.U32 R12, RZ, RZ, 0x1 ;  /* 0x00000001ff0c7424 */ /* 0x000fe200078e00ff */
[----:B------:R-:W-:-:S13]  /*12cc0*/  IADD3 R2, P0, R29, R14, RZ ;  /* 0x0000000e1d027210 */ /* 0x000fda0007f1e0ff */
[----:B------:R-:W-:Y:S05]  /*12cd0*/  WARPSYNC.COLLECTIVE R15, `(.L_x_2648) ;  /* 0x000000000f087348 */ /* 0x000fea0003c00000 */
[----:B------:R0:W1:Y:S02]  /*12ce0*/  SHFL.IDX P6, R14, R13, R12, R11 ;  /* 0x0000000c0d0e7389 */ /* 0x00006400000c000b */
[----:B01----:R-:W-:Y:S01]  /*12cf0*/  ENDCOLLECTIVE ;  /* 0x000000000000791b */ /* 0x003fe20003800000 */
.L_x_2648:
        /* <DEDUP_REMOVED lines=11> */
.L_x_2649:
        /* <DEDUP_REMOVED lines=9> */
.L_x_2650:
        /* <DEDUP_REMOVED lines=10> */
.L_x_2651:
        /* <DEDUP_REMOVED lines=8> */
.L_x_2652:
        /* <DEDUP_REMOVED lines=10> */
.L_x_2653:
        /* <DEDUP_REMOVED lines=9> */
.L_x_2654:
        /* <DEDUP_REMOVED lines=10> */
.L_x_2655:
        /* <DEDUP_REMOVED lines=8> */
.L_x_2656:
        /* <DEDUP_REMOVED lines=10> */
.L_x_2657:
        /* <DEDUP_REMOVED lines=9> */
.L_x_2658:
        /* <DEDUP_REMOVED lines=10> */
.L_x_2659:
        /* <DEDUP_REMOVED lines=8> */
.L_x_2660:
        /* <DEDUP_REMOVED lines=10> */
.L_x_2661:
        /* <DEDUP_REMOVED lines=9> */
.L_x_2662:
        /* <DEDUP_REMOVED lines=10> */
.L_x_2663:
        /* <DEDUP_REMOVED lines=8> */
.L_x_2664:
        /* <DEDUP_REMOVED lines=14> */
.L_x_2665:
        /* <DEDUP_REMOVED lines=9> */
.L_x_2599:
[----:B0-----:R-:W-:-:S04]  /*137c0*/  IMAD.U32 R3, RZ, RZ, UR44 ;  /* 0x0000002cff037e24 */ /* 0x001fc8000f8e00ff */
[----:B------:R0:W1:Y:S03]  /*137d0*/  SYNCS.PHASECHK.TRANS64.TRYWAIT P2, [R3+URZ+0x22840], R30 ;  /* 0x0228401e030075a7 */ /* 0x000066000804017f */
[----:B-1----:R-:W-:Y:S05]  /*137e0*/  @!P2 NANOSLEEP.SYNCS 0x989680 ;  /* 0x009896800000a95d */ /* 0x002fea0003900000 */
[----:B------:R-:W1:Y:S02]  /*137f0*/  @!P2 SYNCS.PHASECHK.TRANS64 P2, [R3+URZ+0x22840], R30 ;  /* 0x0228401e0300a5a7 */ /* 0x000e64000804007f */
[----:B-1----:R-:W-:Y:S05]  /*13800*/  @!P2 BRA `(.L_x_2599) ;  /* 0xfffffffc00eca947 */ /* 0x002fea000383ffff */
[----:B------:R-:W-:Y:S05]  /*13810*/  BRA `(.L_x_2667) ;  /* 0xffffffb800e07947 */ /* 0x000fea000383ffff */
.L_x_2600:
        /* <DEDUP_REMOVED lines=8> */
.L_x_2669:
[----:B------:R-:W-:Y:S05]  /*138a0*/  BSYNC B0 ;  /* 0x0000000000007941 */ /* 0x000fea0003800000 */
.L_x_2668:
        /* <DEDUP_REMOVED lines=12> */
.L_x_2670:
        /* <DEDUP_REMOVED lines=14> */
.L_x_2671:
[----:B------:R-:W-:Y:S02]  /*13a50*/  IMAD.MOV.U32 R13, RZ, RZ, R7 ;  /* 0x000000ffff0d7224 */ /* 0x000fe400078e0007 */
[----:B------:R-:W-:-:S07]  /*13a60*/  IMAD.MOV.U32 R10, RZ, RZ, R14 ;  /* 0x000000ffff0a7224 */ /* 0x000fce00078e000e */
[----:B------:R-:W-:Y:S05]  /*13a70*/  WARPSYNC.COLLECTIVE R15, `(.L_x_2672) ;  /* 0x000000000f087348 */ /* 0x000fea0003c00000 */
[----:B------:R0:W1:Y:S02]  /*13a80*/  SHFL.IDX P6, R14, R13, R12, R11 ;  /* 0x0000000c0d0e7389 */ /* 0x00006400000c000b */
[----:B01----:R-:W-:Y:S01]  /*13a90*/  ENDCOLLECTIVE ;  /* 0x000000000000791b */ /* 0x003fe20003800000 */
.L_x_2672:
        /* <DEDUP_REMOVED lines=13> */
.L_x_2673:
[----:B------:R-:W-:Y:S02]  /*13b70*/  IMAD.MOV.U32 R13, RZ, RZ, R7 ;  /* 0x000000ffff0d7224 */ /* 0x000fe400078e0007 */
[----:B------:R-:W-:-:S07]  /*13b80*/  IMAD.MOV.U32 R9, RZ, RZ, R14 ;  /* 0x000000ffff097224 */ /* 0x000fce00078e000e */
[----:B------:R-:W-:Y:S05]  /*13b90*/  WARPSYNC.COLLECTIVE R15, `(.L_x_2674) ;  /* 0x000000000f087348 */ /* 0x000fea0003c00000 */
[----:B------:R0:W1:Y:S02]  /*13ba0*/  SHFL.IDX P6, R14, R13, R12, R11 ;  /* 0x0000000c0d0e7389 */ /* 0x00006400000c000b */
[----:B01----:R-:W-:Y:S01]  /*13bb0*/  ENDCOLLECTIVE ;  /* 0x000000000000791b */ /* 0x003fe20003800000 */
.L_x_2674:
        /* <DEDUP_REMOVED lines=15> */
.L_x_2675:
[----:B------:R-:W-:Y:S02]  /*13cb0*/  IMAD.MOV.U32 R13, RZ, RZ, R7 ;  /* 0x000000ffff0d7224 */ /* 0x000fe400078e0007 */
[----:B------:R-:W-:-:S07]  /*13cc0*/  IMAD.MOV.U32 R8, RZ, RZ, R14 ;  /* 0x000000ffff087224 */ /* 0x000fce00078e000e */
[----:B------:R-:W-:Y:S05]  /*13cd0*/  WARPSYNC.COLLECTIVE R15, `(.L_x_2676) ;  /* 0x000000000f087348 */ /* 0x000fea0003c00000 */
[----:B------:R0:W1:Y:S02]  /*13ce0*/  SHFL.IDX P6, R14, R13, R12, R11 ;  /* 0x0000000c0d0e7389 */ /* 0x00006400000c000b */
[----:B01----:R-:W-:Y:S01]  /*13cf0*/  ENDCOLLECTIVE ;  /* 0x000000000000791b */ /* 0x003fe20003800000 */
.L_x_2676:
        /* <DEDUP_REMOVED lines=15> */
.L_x_2677:
[----:B------:R-:W-:Y:S02]  /*13df0*/  IMAD.MOV.U32 R13, RZ, RZ, R7 ;  /* 0x000000ffff0d7224 */ /* 0x000fe400078e0007 */
[----:B------:R-:W-:-:S07]  /*13e00*/  IMAD.MOV.U32 R8, RZ, RZ, R14 ;  /* 0x000000ffff087224 */ /* 0x000fce00078e000e */
[----:B------:R-:W-:Y:S05]  /*13e10*/  WARPSYNC.COLLECTIVE R15, `(.L_x_2678) ;  /* 0x000000000f087348 */ /* 0x000fea0003c00000 */
[----:B------:R0:W1:Y:S02]  /*13e20*/  SHFL.IDX P6, R14, R13, R12, R11 ;  /* 0x0000000c0d0e7389 */ /* 0x00006400000c000b */
[----:B01----:R-:W-:Y:S01]  /*13e30*/  ENDCOLLECTIVE ;  /* 0x000000000000791b */ /* 0x003fe20003800000 */
.L_x_2678:
[----:B------:R-:W-:Y:S02]  /*13e40*/  IMAD.MOV.U32 R13, RZ, RZ, R6 ;  /* 0x000000ffff0d7224 */ /* 0x000fe400078e0006 */
[----:B------:R-:W-:Y:S01]  /*13e50*/  IMAD.MOV.U32 R12, RZ, RZ, 0x5 ;  /* 0x00000005ff0c7424 */ /* 0x000fe200078e00ff */
[----:B------:R-:W-:-:S05]  /*13e60*/  @P4 IADD3 R14, P2, R29, R14, RZ ;  /* 0x0000000e1d0e4210 */ /* 0x000fca0007f5e0ff */
[----:B------:R-:W-:-:S08]  /*13e70*/  @P4 IMAD.MOV.U32 R2, RZ, RZ, R14 ;  /* 0x000000ffff024224 */ /* 0x000fd000078e000e */
[----:B------:R-:W-:Y:S05]  /*13e80*/  WARPSYNC.COLLECTIVE R15, `(.L_x_2679) ;  /* 0x000000000f087348 */ /* 0x000fea0003c00000 */
[----:B------:R0:W1:Y:S02]  /*13e90*/  SHFL.IDX P6, R14, R13, R12, R11 ;  /* 0x0000000c0d0e7389 */ /* 0x00006400000c000b */
[----:B01----:R-:W-:Y:S01]  /*13ea0*/  ENDCOLLECTIVE ;  /* 0x000000000000791b */ /* 0x003fe20003800000 */
.L_x_2679:
        /* <DEDUP_REMOVED lines=12> */
.L_x_2680:
[----:B------:R-:W-:Y:S02]  /*13f70*/  IMAD.MOV.U32 R13, RZ, RZ, R6 ;  /* 0x000000ffff0d7224 */ /* 0x000fe400078e0006 */
[----:B------:R-:W-:Y:S01]  /*13f80*/  IMAD.MOV.U32 R12, RZ, RZ, 0x6 ;  /* 0x00000006ff0c7424 */ /* 0x000fe200078e00ff */
[----:B------:R-:W-:-:S05]  /*13f90*/  @P3 IADD3 R14, P2, R29, R14, RZ ;  /* 0x0000000e1d0e3210 */ /* 0x000fca0007f5e0ff */
[----:B------:R-:W-:-:S08]  /*13fa0*/  @P3 IMAD.MOV.U32 R2, RZ, RZ, R14 ;  /* 0x000000ffff023224 */ /* 0x000fd000078e000e */
[----:B------:R-:W-:Y:S05]  /*13fb0*/  WARPSYNC.COLLECTIVE R15, `(.L_x_2681) ;  /* 0x000000000f087348 */ /* 0x000fea0003c00000 */
[----:B------:R0:W1:Y:S02]  /*13fc0*/  SHFL.IDX P6, R14, R13, R12, R11 ;  /* 0x0000000c0d0e7389 */ /* 0x00006400000c000b */
[----:B01----:R-:W-:Y:S01]  /*13fd0*/  ENDCOLLECTIVE ;  /* 0x000000000000791b */ /* 0x003fe20003800000 */
.L_x_2681:
        /* <DEDUP_REMOVED lines=11> */
.L_x_2682:
[----:B------:R-:W-:Y:S02]  /*14090*/  IMAD.MOV.U32 R13, RZ, RZ, R6 ;  /* 0x000000ffff0d7224 */ /* 0x000fe400078e0006 */
[----:B------:R-:W-:Y:S01]  /*140a0*/  IMAD.MOV.U32 R12, RZ, RZ, 0x7 ;  /* 0x00000007ff0c7424 */ /* 0x000fe200078e00ff */
[----:B------:R-:W-:-:S05]  /*140b0*/  @P4 IADD3 R14, P2, R29, R14, RZ ;  /* 0x0000000e1d0e4210 */ /* 0x000fca0007f5e0ff */
[----:B------:R-:W-:-:S08]  /*140c0*/  @P4 IMAD.MOV.U32 R2, RZ, RZ, R14 ;  /* 0x000000ffff024224 */ /* 0x000fd000078e000e */
[----:B------:R-:W-:Y:S05]  /*140d0*/  WARPSYNC.COLLECTIVE R15, `(.L_x_2683) ;  /* 0x000000000f087348 */ /* 0x000fea0003c00000 */
[----:B------:R0:W1:Y:S02]  /*140e0*/  SHFL.IDX P6, R14, R13, R12, R11 ;  /* 0x0000000c0d0e7389 */ /* 0x00006400000c000b */
[----:B01----:R-:W-:Y:S01]  /*140f0*/  ENDCOLLECTIVE ;  /* 0x000000000000791b */ /* 0x003fe20003800000 */
.L_x_2683:
        /* <DEDUP_REMOVED lines=11> */
.L_x_2684:
[----:B------:R-:W-:Y:S02]  /*141b0*/  IMAD.MOV.U32 R13, RZ, RZ, R4 ;  /* 0x000000ffff0d7224 */ /* 0x000fe400078e0004 */
[----:B------:R-:W-:Y:S01]  /*141c0*/  IMAD.MOV.U32 R12, RZ, RZ, RZ ;  /* 0x000000ffff0c7224 */ /* 0x000fe200078e00ff */
[----:B------:R-:W-:-:S13]  /*141d0*/  @P0 IADD3 R9, P2, R29, R14, RZ ;  /* 0x0000000e1d090210 */ /* 0x000fda0007f5e0ff */
[----:B------:R-:W-:Y:S05]  /*141e0*/  WARPSYNC.COLLECTIVE R15, `(.L_x_2685) ;  /* 0x000000000f087348 */ /* 0x000fea0003c00000 */
[----:B------:R0:W1:Y:S02]  /*141f0*/  SHFL.IDX P6, R14, R13, R12, R11 ;  /* 0x0000000c0d0e7389 */ /* 0x00006400000c000b */
[----:B01----:R-:W-:Y:S01]  /*14200*/  ENDCOLLECTIVE ;  /* 0x000000000000791b */ /* 0x003fe20003800000 */
.L_x_2685:
        /* <DEDUP_REMOVED lines=12> */
.L_x_2686:
[----:B------:R-:W-:Y:S02]  /*142d0*/  IMAD.MOV.U32 R13, RZ, RZ, R4 ;  /* 0x000000ffff0d7224 */ /* 0x000fe400078e0004 */
[----:B------:R-:W-:Y:S01]  /*142e0*/  IMAD.MOV.U32 R12, RZ, RZ, 0x1 ;  /* 0x00000001ff0c7424 */ /* 0x000fe200078e00ff */
[----:B------:R-:W-:-:S13]  /*142f0*/  @P1 IADD3 R9, P0, R29, R14, RZ ;  /* 0x0000000e1d091210 */ /* 0x000fda0007f1e0ff */
[----:B------:R-:W-:Y:S05]  /*14300*/  WARPSYNC.COLLECTIVE R15, `(.L_x_2687) ;  /* 0x000000000f087348 */ /* 0x000fea0003c00000 */
[----:B------:R0:W1:Y:S02]  /*14310*/  SHFL.IDX P6, R14, R13, R12, R11 ;  /* 0x0000000c0d0e7389 */ /* 0x00006400000c000b */
[----:B01----:R-:W-:Y:S01]  /*14320*/  ENDCOLLECTIVE ;  /* 0x000000000000791b */ /* 0x003fe20003800000 */
.L_x_2687:
        /* <DEDUP_REMOVED lines=12> */
.L_x_2688:
[----:B------:R-:W-:Y:S05]  /*143f0*/  BRA `(.L_x_2689) ;  /* 0xffffffb400a07947 */ /* 0x000fea000383ffff */
.L_x_2603:
[----:B------:R-:W-:Y:S02]  /*14400*/  IMAD.MOV.U32 R13, RZ, RZ, R4 ;  /* 0x000000ffff0d7224 */ /* 0x000fe400078e0004 */
[----:B------:R-:W-:Y:S02]  /*14410*/  IMAD.MOV.U32 R12, RZ, RZ, RZ ;  /* 0x000000ffff0c7224 */ /* 0x000fe400078e00ff */
[----:B------:R-:W-:Y:S02]  /*14420*/  IMAD.MOV.U32 R11, RZ, RZ, 0x181f ;  /* 0x0000181fff0b7424 */ /* 0x000fe400078e00ff */
[----:B------:R-:W-:Y:S02]  /*14430*/  IMAD.MOV.U32 R15, RZ, RZ, -0x1 ;  /* 0xffffffffff0f7424 */ /* 0x000fe400078e00ff */
[----:B------:R-:W-:-:S07]  /*14440*/  IMAD.U32 R6, RZ, RZ, UR46 ;  /* 0x0000002eff067e24 */ /* 0x000fce000f8e00ff */
[----:B------:R-:W-:Y:S05]  /*14450*/  WARPSYNC.COLLECTIVE R15, `(.L_x_2690) ;  /* 0x000000000f087348 */ /* 0x000fea0003c00000 */
[----:B------:R0:W1:Y:S02]  /*14460*/  SHFL.IDX P6, R14, R13, R12, R11 ;  /* 0x0000000c0d0e7389 */ /* 0x00006400000c000b */
[----:B01----:R-:W-:Y:S01]  /*14470*/  ENDCOLLECTIVE ;  /* 0x000000000000791b */ /* 0x003fe20003800000 */
.L_x_2690:
[----:B------:R-:W-:-:S04]  /*14480*/  IMAD R6, R6, 0x80, R25 ;  /* 0x0000008006067824 */ /* 0x000fc800078e0219 */
[----:B------:R-:W-:Y:S02]  /*14490*/  VIADD R8, R6, 0x10 ;  /* 0x0000001006087836 */ /* 0x000fe40000000000 */
[----:B------:R-:W-:Y:S02]  /*144a0*/  IMAD.MOV.U32 R13, RZ, RZ, R0 ;  /* 0x000000ffff0d7224 */ /* 0x000fe400078e0000 */
[----:B------:R-:W-:-:S07]  /*144b0*/  IMAD.MOV.U32 R2, RZ, RZ, R14 ;  /* 0x000000ffff027224 */ /* 0x000fce00078e000e */
[----:B------:R-:W-:Y:S05]  /*144c0*/  WARPSYNC.COLLECTIVE R15, `(.L_x_2691) ;  /* 0x000000000f087348 */ /* 0x000fea0003c00000 */
[----:B------:R0:W1:Y:S02]  /*144d0*/  SHFL.IDX P6, R14, R13, R12, R11 ;  /* 0x0000000c0d0e7389 */ /* 0x00006400000c000b */
[----:B01----:R-:W-:Y:S01]  /*144e0*/  ENDCOLLECTIVE ;  /* 0x000000000000791b */ /* 0x003fe20003800000 */
.L_x_2691:
        /* <DEDUP_REMOVED lines=11> */
.L_x_2692:
        /* <DEDUP_REMOVED lines=10> */
.L_x_2693:
[----:B------:R-:W-:Y:S02]  /*14640*/  IMAD.MOV.U32 R13, RZ, RZ, R4 ;  /* 0x000000ffff0d7224 */ /* 0x000fe400078e0004 */
[----:B------:R-:W-:Y:S02]  /*14650*/  IMAD.MOV.U32 R12, RZ, RZ, 0x2 ;  /* 0x00000002ff0c7424 */ /* 0x000fe400078e00ff */
[----:B------:R-:W-:-:S07]  /*14660*/  IMAD.MOV.U32 R8, RZ, RZ, R14 ;  /* 0x000000ffff087224 */ /* 0x000fce00078e000e */
[----:B------:R-:W-:Y:S05]  /*14670*/  WARPSYNC.COLLECTIVE R15, `(.L_x_2694) ;  /* 0x000000000f087348 */ /* 0x000fea0003c00000 */
[----:B------:R0:W1:Y:S02]  /*14680*/  SHFL.IDX P6, R14, R13, R12, R11 ;  /* 0x0000000c0d0e7389 */ /* 0x00006400000c000b */
[----:B01----:R-:W-:Y:S01]  /*14690*/  ENDCOLLECTIVE ;  /* 0x000000000000791b */ /* 0x003fe20003800000 */
.L_x_2694:
        /* <DEDUP_REMOVED lines=15> */
.L_x_2695:
[----:B------:R-:W-:Y:S02]  /*14790*/  IMAD.MOV.U32 R13, RZ, RZ, R4 ;  /* 0x000000ffff0d7224 */ /* 0x000fe400078e0004 */
[----:B------:R-:W-:Y:S01]  /*147a0*/  IMAD.MOV.U32 R12, RZ, RZ, 0x3 ;  /* 0x00000003ff0c7424 */ /* 0x000fe200078e00ff */
[----:B------:R-:W-:-:S05]  /*147b0*/  @!P1 IADD3 R14, P2, R29, R14, RZ ;  /* 0x0000000e1d0e9210 */ /* 0x000fca0007f5e0ff */
[----:B------:R-:W-:-:S08]  /*147c0*/  @!P1 IMAD.MOV.U32 R2, RZ, RZ, R14 ;  /* 0x000000ffff029224 */ /* 0x000fd000078e000e */
[----:B------:R-:W-:Y:S05]  /*147d0*/  WARPSYNC.COLLECTIVE R15, `(.L_x_2696) ;  /* 0x000000000f087348 */ /* 0x000fea0003c00000 */
[----:B------:R0:W1:Y:S02]  /*147e0*/  SHFL.IDX P6, R14, R13, R12, R11 ;  /* 0x0000000c0d0e7389 */ /* 0x00006400000c000b */
[----:B01----:R-:W-:Y:S01]  /*147f0*/  ENDCOLLECTIVE ;  /* 0x000000000000791b */ /* 0x003fe20003800000 */
.L_x_2696:
        /* <DEDUP_REMOVED lines=13> */
.L_x_2697:
[----:B------:R-:W-:Y:S02]  /*148d0*/  IMAD.MOV.U32 R13, RZ, RZ, R4 ;  /* 0x000000ffff0d7224 */ /* 0x000fe400078e0004 */
[----:B------:R-:W-:Y:S02]  /*148e0*/  IMAD.MOV.U32 R12, RZ, RZ, 0x4 ;  /* 0x00000004ff0c7424 */ /* 0x000fe400078e00ff */
[----:B------:R-:W-:-:S07]  /*148f0*/  IMAD.MOV.U32 R10, RZ, RZ, R14 ;  /* 0x000000ffff0a7224 */ /* 0x000fce00078e000e */
[----:B------:R-:W-:Y:S05]  /*14900*/  WARPSYNC.COLLECTIVE R15, `(.L_x_2698) ;  /* 0x000000000f087348 */ /* 0x000fea0003c00000 */
[----:B------:R0:W1:Y:S02]  /*14910*/  SHFL.IDX P6, R14, R13, R12, R11 ;  /* 0x0000000c0d0e7389 */ /* 0x00006400000c000b */
[----:B01----:R-:W-:Y:S01]  /*14920*/  ENDCOLLECTIVE ;  /* 0x000000000000791b */ /* 0x003fe20003800000 */
.L_x_2698:
        /* <DEDUP_REMOVED lines=12> */
.L_x_2699:
[----:B------:R-:W-:Y:S02]  /*149f0*/  IMAD.MOV.U32 R13, RZ, RZ, R4 ;  /* 0x000000ffff0d7224 */ /* 0x000fe400078e0004 */
[----:B------:R-:W-:Y:S01]  /*14a00*/  IMAD.MOV.U32 R12, RZ, RZ, 0x5 ;  /* 0x00000005ff0c7424 */ /* 0x000fe200078e00ff */
[----:B------:R-:W-:-:S13]  /*14a10*/  @!P1 IADD3 R2, P2, R29, R14, RZ ;  /* 0x0000000e1d029210 */ /* 0x000fda0007f5e0ff */
[----:B------:R-:W-:Y:S05]  /*14a20*/  WARPSYNC.COLLECTIVE R15, `(.L_x_2700) ;  /* 0x000000000f087348 */ /* 0x000fea0003c00000 */
[----:B------:R0:W1:Y:S02]  /*14a30*/  SHFL.IDX P6, R14, R13, R12, R11 ;  /* 0x0000000c0d0e7389 */ /* 0x00006400000c000b */
[----:B01----:R-:W-:Y:S01]  /*14a40*/  ENDCOLLECTIVE ;  /* 0x000000000000791b */ /* 0x003fe20003800000 */
.L_x_2700:
        /* <DEDUP_REMOVED lines=12> */
.L_x_2701:
[----:B------:R-:W-:Y:S02]  /*14b10*/  IMAD.MOV.U32 R13, RZ, RZ, R4 ;  /* 0x000000ffff0d7224 */ /* 0x000fe400078e0004 */
[----:B------:R-:W-:Y:S02]  /*14b20*/  IMAD.MOV.U32 R12, RZ, RZ, 0x6 ;  /* 0x00000006ff0c7424 */ /* 0x000fe400078e00ff */
[----:B------:R-:W-:-:S07]  /*14b30*/  IMAD.MOV.U32 R10, RZ, RZ, R14 ;  /* 0x000000ffff0a7224 */ /* 0x000fce00078e000e */
[----:B------:R-:W-:Y:S05]  /*14b40*/  WARPSYNC.COLLECTIVE R15, `(.L_x_2702) ;  /* 0x000000000f087348 */ /* 0x000fea0003c00000 */
[----:B------:R0:W1:Y:S02]  /*14b50*/  SHFL.IDX P6, R14, R13, R12, R11 ;  /* 0x0000000c0d0e7389 */ /* 0x00006400000c000b */
[----:B01----:R-:W-:Y:S01]  /*14b60*/  ENDCOLLECTIVE ;  /* 0x000000000000791b */ /* 0x003fe20003800000 */
.L_x_2702:
        /* <DEDUP_REMOVED lines=11> */
.L_x_2703:
        /* <DEDUP_REMOVED lines=8> */
.L_x_2704:
        /* <DEDUP_REMOVED lines=12> */
.L_x_2705:
[----:B------:R-:W-:Y:S05]  /*14d60*/  BRA `(.L_x_2706) ;  /* 0xffffffb400907947 */ /* 0x000fea000383ffff */
.L_x_2604:
[----:B0-----:R-:W-:-:S04]  /*14d70*/  IMAD.U32 R3, RZ, RZ, UR44 ;  /* 0x0000002cff037e24 */ /* 0x001fc8000f8e00ff */
[----:B------:R0:W1:Y:S03]  /*14d80*/  SYNCS.PHASECHK.TRANS64.TRYWAIT P0, [R3+URZ+0x22820], R0 ;  /* 0x02282000030075a7 */ /* 0x000066000800017f */
[----:B-1----:R-:W-:Y:S05]  /*14d90*/  @!P0 NANOSLEEP.SYNCS 0x989680 ;  /* 0x009896800000895d */ /* 0x002fea0003900000 */
[----:B------:R-:W1:Y:S02]  /*14da0*/  @!P0 SYNCS.PHASECHK.TRANS64 P0, [R3+URZ+0x22820], R0 ;  /* 0x02282000030085a7 */ /* 0x000e64000800007f */
[----:B-1----:R-:W-:Y:S05]  /*14db0*/  @!P0 BRA `(.L_x_2604) ;  /* 0xfffffffc00ec8947 */ /* 0x002fea000383ffff */
[----:B------:R-:W-:Y:S05]  /*14dc0*/  BRA `(.L_x_2707) ;  /* 0xffffffb400bc7947 */ /* 0x000fea000383ffff */
.L_x_2607:
[----:B0-----:R0:W1:Y:S02]  /*14dd0*/  SYNCS.PHASECHK.TRANS64.TRYWAIT P1, [R3+URZ+0x22880], R25 ;  /* 0x02288019030075a7 */ /* 0x001064000802017f */
[----:B-1----:R-:W-:Y:S05]  /*14de0*/  @!P1 NANOSLEEP.SYNCS 0x989680 ;  /* 0x009896800000995d */ /* 0x002fea0003900000 */
[----:B------:R-:W1:Y:S02]  /*14df0*/  @!P1 SYNCS.PHASECHK.TRANS64 P1, [R3+URZ+0x22880], R25 ;  /* 0x02288019030095a7 */ /* 0x000e64000802007f */
[----:B-1----:R-:W-:Y:S05]  /*14e00*/  @!P1 BRA `(.L_x_2607) ;  /* 0xfffffffc00f09947 */ /* 0x002fea000383ffff */
[----:B------:R-:W-:Y:S05]  /*14e10*/  BRA `(.L_x_2708) ;  /* 0xffffffb800c07947 */ /* 0x000fea000383ffff */
.L_x_2608:
        /* <DEDUP_REMOVED lines=8> */
.L_x_2710:
[----:B------:R-:W-:Y:S05]  /*14ea0*/  BSYNC B0 ;  /* 0x0000000000007941 */ /* 0x000fea0003800000 */
.L_x_2709:
        /* <DEDUP_REMOVED lines=9> */
.L_x_2711:
[----:B------:R-:W-:Y:S02]  /*14f40*/  IMAD.MOV.U32 R13, RZ, RZ, R7 ;  /* 0x000000ffff0d7224 */ /* 0x000fe400078e0007 */
[----:B------:R-:W-:Y:S02]  /*14f50*/  IMAD.MOV.U32 R12, RZ, RZ, 0x1 ;  /* 0x00000001ff0c7424 */ /* 0x000fe400078e00ff */
[----:B------:R-:W-:-:S07]  /*14f60*/  IMAD.MOV.U32 R4, RZ, RZ, R14 ;  /* 0x000000ffff047224 */ /* 0x000fce00078e000e */
[----:B------:R-:W-:Y:S05]  /*14f70*/  WARPSYNC.COLLECTIVE R15, `(.L_x_2712) ;  /* 0x000000000f087348 */ /* 0x000fea0003c00000 */
[----:B------:R0:W1:Y:S02]  /*14f80*/  SHFL.IDX P6, R14, R13, R12, R11 ;  /* 0x0000000c0d0e7389 */ /* 0x00006400000c000b */
[----:B01----:R-:W-:Y:S01]  /*14f90*/  ENDCOLLECTIVE ;  /* 0x000000000000791b */ /* 0x003fe20003800000 */
.L_x_2712:
        /* <DEDUP_REMOVED lines=11> */
.L_x_2713:
        /* <DEDUP_REMOVED lines=9> */
.L_x_2714:
        /* <DEDUP_REMOVED lines=9> */
.L_x_2715:
[----:B------:R-:W-:Y:S02]  /*15170*/  IMAD.MOV.U32 R13, RZ, RZ, R7 ;  /* 0x000000ffff0d7224 */ /* 0x000fe400078e0007 */
[----:B------:R-:W-:Y:S02]  /*15180*/  IMAD.MOV.U32 R12, RZ, RZ, 0x3 ;  /* 0x00000003ff0c7424 */ /* 0x000fe400078e00ff */
[----:B------:R-:W-:-:S07]  /*15190*/  IMAD.MOV.U32 R4, RZ, RZ, R14 ;  /* 0x000000ffff047224 */ /* 0x000fce00078e000e */
[----:B------:R-:W-:Y:S05]  /*151a0*/  WARPSYNC.COLLECTIVE R15, `(.L_x_2716) ;  /* 0x000000000f087348 */ /* 0x000fea0003c00000 */
[----:B------:R0:W1:Y:S02]  /*151b0*/  SHFL.IDX P6, R14, R13, R12, R11 ;  /* 0x0000000c0d0e7389 */ /* 0x00006400000c000b */
[----:B01----:R-:W-:Y:S01]  /*151c0*/  ENDCOLLECTIVE ;  /* 0x000000000000791b */ /* 0x003fe20003800000 */
.L_x_2716:
        /* <DEDUP_REMOVED lines=11> */
.L_x_2717:
[----:B------:R-:W-:Y:S02]  /*15280*/  IMAD.MOV.U32 R13, RZ, RZ, R7 ;  /* 0x000000ffff0d7224 */ /* 0x000fe400078e0007 */
[----:B------:R-:W-:Y:S02]  /*15290*/  IMAD.MOV.U32 R12, RZ, RZ, 0x4 ;  /* 0x00000004ff0c7424 */ /* 0x000fe400078e00ff */
[----:B------:R-:W-:-:S07]  /*152a0*/  IMAD.MOV.U32 R4, RZ, RZ, R14 ;  /* 0x000000ffff047224 */ /* 0x000fce00078e000e */
[----:B------:R-:W-:Y:S05]  /*152b0*/  WARPSYNC.COLLECTIVE R15, `(.L_x_2718) ;  /* 0x000000000f087348 */ /* 0x000fea0003c00000 */
[----:B------:R0:W1:Y:S02]  /*152c0*/  SHFL.IDX P6, R14, R13, R12, R11 ;  /* 0x0000000c0d0e7389 */ /* 0x00006400000c000b */
[----:B01----:R-:W-:Y:S01]  /*152d0*/  ENDCOLLECTIVE ;  /* 0x000000000000791b */ /* 0x003fe20003800000 */
.L_x_2718:
        /* <DEDUP_REMOVED lines=11> */
.L_x_2719:
[----:B------:R-:W-:Y:S02]  /*15390*/  IMAD.MOV.U32 R13, RZ, RZ, R7 ;  /* 0x000000ffff0d7224 */ /* 0x000fe400078e0007 */
[----:B------:R-:W-:Y:S02]  /*153a0*/  IMAD.MOV.U32 R12, RZ, RZ, 0x5 ;  /* 0x00000005ff0c7424 */ /* 0x000fe400078e00ff */
[----:B------:R-:W-:-:S07]  /*153b0*/  IMAD.MOV.U32 R4, RZ, RZ, R14 ;  /* 0x000000ffff047224 */ /* 0x000fce00078e000e */
[----:B------:R-:W-:Y:S05]  /*153c0*/  WARPSYNC.COLLECTIVE R15, `(.L_x_2720) ;  /* 0x000000000f087348 */ /* 0x000fea0003c00000 */
[----:B------:R0:W1:Y:S02]  /*153d0*/  SHFL.IDX P6, R14, R13, R12, R11 ;  /* 0x0000000c0d0e7389 */ /* 0x00006400000c000b */
[----:B01----:R-:W-:Y:S01]  /*153e0*/  ENDCOLLECTIVE ;  /* 0x000000000000791b */ /* 0x003fe20003800000 */
.L_x_2720:
        /* <DEDUP_REMOVED lines=11> */
.L_x_2721:
[----:B------:R-:W-:Y:S02]  /*154a0*/  IMAD.MOV.U32 R13, RZ, RZ, R7 ;  /* 0x000000ffff0d7224 */ /* 0x000fe400078e0007 */
[----:B------:R-:W-:Y:S02]  /*154b0*/  IMAD.MOV.U32 R12, RZ, RZ, 0x6 ;  /* 0x00000006ff0c7424 */ /* 0x000fe400078e00ff */
[----:B------:R-:W-:-:S07]  /*154c0*/  IMAD.MOV.U32 R4, RZ, RZ, R14 ;  /* 0x000000ffff047224 */ /* 0x000fce00078e000e */
[----:B------:R-:W-:Y:S05]  /*154d0*/  WARPSYNC.COLLECTIVE R15, `(.L_x_2722) ;  /* 0x000000000f087348 */ /* 0x000fea0003c00000 */
[----:B------:R0:W1:Y:S02]  /*154e0*/  SHFL.IDX P6, R14, R13, R12, R11 ;  /* 0x0000000c0d0e7389 */ /* 0x00006400000c000b */
[----:B01----:R-:W-:Y:S01]  /*154f0*/  ENDCOLLECTIVE ;  /* 0x000000000000791b */ /* 0x003fe20003800000 */
.L_x_2722:
        /* <DEDUP_REMOVED lines=11> */
.L_x_2723:
[----:B------:R-:W-:Y:S02]  /*155b0*/  IMAD.MOV.U32 R13, RZ, RZ, R7 ;  /* 0x000000ffff0d7224 */ /* 0x000fe400078e0007 */
[----:B------:R-:W-:Y:S02]  /*155c0*/  IMAD.MOV.U32 R12, RZ, RZ, 0x7 ;  /* 0x00000007ff0c7424 */ /* 0x000fe400078e00ff */
[----:B------:R-:W-:-:S07]  /*155d0*/  IMAD.MOV.U32 R4, RZ, RZ, R14 ;  /* 0x000000ffff047224 */ /* 0x000fce00078e000e */
[----:B------:R-:W-:Y:S05]  /*155e0*/  WARPSYNC.COLLECTIVE R15, `(.L_x_2724) ;  /* 0x000000000f087348 */ /* 0x000fea0003c00000 */
[----:B------:R0:W1:Y:S02]  /*155f0*/  SHFL.IDX P6, R14, R13, R12, R11 ;  /* 0x0000000c0d0e7389 */ /* 0x00006400000c000b */
[----:B01----:R-:W-:Y:S01]  /*15600*/  ENDCOLLECTIVE ;  /* 0x000000000000791b */ /* 0x003fe20003800000 */
.L_x_2724:
        /* <DEDUP_REMOVED lines=11> */
.L_x_2725:
        /* <DEDUP_REMOVED lines=9> */
.L_x_2726:
        /* <DEDUP_REMOVED lines=9> */
.L_x_2727:
[----:B------:R-:W-:Y:S02]  /*157e0*/  IMAD.MOV.U32 R13, RZ, RZ, R19 ;  /* 0x000000ffff0d7224 */ /* 0x000fe400078e0013 */
[----:B------:R-:W-:Y:S02]  /*157f0*/  IMAD.MOV.U32 R12, RZ, RZ, 0x1 ;  /* 0x00000001ff0c7424 */ /* 0x000fe400078e00ff */
[----:B------:R-:W-:-:S07]  /*15800*/  IMAD.MOV.U32 R7, RZ, RZ, R14 ;  /* 0x000000ffff077224 */ /* 0x000fce00078e000e */
[----:B------:R-:W-:Y:S05]  /*15810*/  WARPSYNC.COLLECTIVE R15, `(.L_x_2728) ;  /* 0x000000000f087348 */ /* 0x000fea0003c00000 */
[----:B------:R0:W1:Y:S02]  /*15820*/  SHFL.IDX P6, R14, R13, R12, R11 ;  /* 0x0000000c0d0e7389 */ /* 0x00006400000c000b */
[----:B01----:R-:W-:Y:S01]  /*15830*/  ENDCOLLECTIVE ;  /* 0x000000000000791b */ /* 0x003fe20003800000 */
.L_x_2728:
        /* <DEDUP_REMOVED lines=11> */
.L_x_2729:
[----:B------:R-:W-:Y:S05]  /*158f0*/  BRA `(.L_x_2730) ;  /* 0xffffffb400747947 */ /* 0x000fea000383ffff */
.L_x_2611:
[----:B--2---:R2:W3:Y:S02]  /*15900*/  SYNCS.PHASECHK.TRANS64.TRYWAIT P1, [R3+URZ+0x22840], R25 ;  /* 0x02284019030075a7 */ /* 0x0044e4000802017f */
[----:B---3--:R-:W-:Y:S05]  /*15910*/  @!P1 NANOSLEEP.SYNCS 0x989680 ;  /* 0x009896800000995d */ /* 0x008fea0003900000 */
[----:B------:R-:W3:Y:S02]  /*15920*/  @!P1 SYNCS.PHASECHK.TRANS64 P1, [R3+URZ+0x22840], R25 ;  /* 0x02284019030095a7 */ /* 0x000ee4000802007f */
[----:B---3--:R-:W-:Y:S05]  /*15930*/  @!P1 BRA `(.L_x_2611) ;  /* 0xfffffffc00f09947 */ /* 0x008fea000383ffff */
[----:B------:R-:W-:Y:S05]  /*15940*/  BRA `(.L_x_2731) ;  /* 0xffffffb400b47947 */ /* 0x000fea000383ffff */
.L_x_2612:
        /* <DEDUP_REMOVED lines=8> */
.L_x_2733:
[----:B------:R-:W-:Y:S05]  /*159d0*/  BSYNC B0 ;  /* 0x0000000000007941 */ /* 0x000fea0003800000 */
.L_x_2732:
        /* <DEDUP_REMOVED lines=9> */
.L_x_2734:
[----:B------:R-:W-:Y:S02]  /*15a70*/  VIADD R8, R8, UR44 ;  /* 0x0000002c08087c36 */ /* 0x000fe40008000000 */
[----:B------:R-:W-:Y:S02]  /*15a80*/  IMAD.MOV.U32 R13, RZ, RZ, R7 ;  /* 0x000000ffff0d7224 */ /* 0x000fe400078e0007 */
[----:B------:R-:W-:Y:S01]  /*15a90*/  IMAD.MOV.U32 R12, RZ, RZ, 0x1 ;  /* 0x00000001ff0c7424 */ /* 0x000fe200078e00ff */
[----:B------:R-:W-:-:S13]  /*15aa0*/  IADD3 R4, P1, R29, R14, RZ ;  /* 0x0000000e1d047210 */ /* 0x000fda0007f3e0ff */
[----:B------:R-:W-:Y:S05]  /*15ab0*/  WARPSYNC.COLLECTIVE R15, `(.L_x_2735) ;  /* 0x000000000f087348 */ /* 0x000fea0003c00000 */
[----:B------:R0:W1:Y:S02]  /*15ac0*/  SHFL.IDX P6, R14, R13, R12, R11 ;  /* 0x0000000c0d0e7389 */ /* 0x00006400000c000b */
[----:B01----:R-:W-:Y:S01]  /*15ad0*/  ENDCOLLECTIVE ;  /* 0x000000000000791b */ /* 0x003fe20003800000 */
.L_x_2735:
        /* <DEDUP_REMOVED lines=10> */
.L_x_2736:
[----:B------:R-:W-:Y:S02]  /*15b80*/  IMAD.MOV.U32 R13, RZ, RZ, R7 ;  /* 0x000000ffff0d7224 */ /* 0x000fe400078e0007 */
[----:B------:R-:W-:Y:S01]  /*15b90*/  IMAD.MOV.U32 R12, RZ, RZ, 0x2 ;  /* 0x00000002ff0c7424 */ /* 0x000fe200078e00ff */
[----:B------:R-:W-:-:S13]  /*15ba0*/  IADD3 R4, P1, R29, R14, RZ ;  /* 0x0000000e1d047210 */ /* 0x000fda0007f3e0ff */
[----:B------:R-:W-:Y:S05]  /*15bb0*/  WARPSYNC.COLLECTIVE R15, `(.L_x_2737) ;  /* 0x000000000f087348 */ /* 0x000fea0003c00000 */
[----:B------:R0:W1:Y:S02]  /*15bc0*/  SHFL.IDX P6, R14, R13, R12, R11 ;  /* 0x0000000c0d0e7389 */ /* 0x00006400000c000b */
[----:B01----:R-:W-:Y:S01]  /*15bd0*/  ENDCOLLECTIVE ;  /* 0x000000000000791b */ /* 0x003fe20003800000 */
.L_x_2737:
        /* <DEDUP_REMOVED lines=10> */
.L_x_2738:
[----:B------:R-:W-:Y:S02]  /*15c80*/  IMAD.MOV.U32 R13, RZ, RZ, R7 ;  /* 0x000000ffff0d7224 */ /* 0x000fe400078e0007 */
[----:B------:R-:W-:Y:S02]  /*15c90*/  IMAD.MOV.U32 R12, RZ, RZ, 0x3 ;  /* 0x00000003ff0c7424 */ /* 0x000fe400078e00ff */
[----:B------:R-:W-:-:S07]  /*15ca0*/  IMAD.MOV.U32 R18, RZ, RZ, R14 ;  /* 0x000000ffff127224 */ /* 0x000fce00078e000e */
[----:B------:R-:W-:Y:S05]  /*15cb0*/  WARPSYNC.COLLECTIVE R15, `(.L_x_2739) ;  /* 0x000000000f087348 */ /* 0x000fea0003c00000 */
[----:B------:R0:W1:Y:S02]  /*15cc0*/  SHFL.IDX P6, R14, R13, R12, R11 ;  /* 0x0000000c0d0e7389 */ /* 0x00006400000c000b */
[----:B01----:R-:W-:Y:S01]  /*15cd0*/  ENDCOLLECTIVE ;  /* 0x000000000000791b */ /* 0x003fe20003800000 */
.L_x_2739:
        /* <DEDUP_REMOVED lines=11> */
.L_x_2740:
[----:B------:R-:W-:Y:S02]  /*15d90*/  IMAD.MOV.U32 R13, RZ, RZ, R7 ;  /* 0x000000ffff0d7224 */ /* 0x000fe400078e0007 */
[----:B------:R-:W-:Y:S01]  /*15da0*/  IMAD.MOV.U32 R12, RZ, RZ, 0x4 ;  /* 0x00000004ff0c7424 */ /* 0x000fe200078e00ff */
[----:B------:R-:W-:-:S13]  /*15db0*/  IADD3 R4, P1, R29, R14, RZ ;  /* 0x0000000e1d047210 */ /* 0x000fda0007f3e0ff */
[----:B------:R-:W-:Y:S05]  /*15dc0*/  WARPSYNC.COLLECTIVE R15, `(.L_x_2741) ;  /* 0x000000000f087348 */ /* 0x000fea0003c00000 */
[----:B------:R0:W1:Y:S02]  /*15dd0*/  SHFL.IDX P6, R14, R13, R12, R11 ;  /* 0x0000000c0d0e7389 */ /* 0x00006400000c000b */
[----:B01----:R-:W-:Y:S01]  /*15de0*/  ENDCOLLECTIVE ;  /* 0x000000000000791b */ /* 0x003fe20003800000 */
.L_x_2741:
        /* <DEDUP_REMOVED lines=10> */
.L_x_2742:
[----:B------:R-:W-:Y:S02]  /*15e90*/  IMAD.MOV.U32 R13, RZ, RZ, R7 ;  /* 0x000000ffff0d7224 */ /* 0x000fe400078e0007 */
[----:B------:R-:W-:Y:S02]  /*15ea0*/  IMAD.MOV.U32 R12, RZ, RZ, 0x5 ;  /* 0x00000005ff0c7424 */ /* 0x000fe400078e00ff */
[----:B------:R-:W-:-:S07]  /*15eb0*/  IMAD.MOV.U32 R18, RZ, RZ, R14 ;  /* 0x000000ffff127224 */ /* 0x000fce00078e000e */
[----:B------:R-:W-:Y:S05]  /*15ec0*/  WARPSYNC.COLLECTIVE R15, `(.L_x_2743) ;  /* 0x000000000f087348 */ /* 0x000fea0003c00000 */
[----:B------:R0:W1:Y:S02]  /*15ed0*/  SHFL.IDX P6, R14, R13, R12, R11 ;  /* 0x0000000c0d0e7389 */ /* 0x00006400000c000b */
[----:B01----:R-:W-:Y:S01]  /*15ee0*/  ENDCOLLECTIVE ;  /* 0x000000000000791b */ /* 0x003fe20003800000 */
.L_x_2743:
        /* <DEDUP_REMOVED lines=11> */
.L_x_2744:
[----:B------:R-:W-:Y:S02]  /*15fa0*/  IMAD.MOV.U32 R13, RZ, RZ, R7 ;  /* 0x000000ffff0d7224 */ /* 0x000fe400078e0007 */
[----:B------:R-:W-:Y:S01]  /*15fb0*/  IMAD.MOV.U32 R12, RZ, RZ, 0x6 ;  /* 0x00000006ff0c7424 */ /* 0x000fe200078e00ff */
[----:B------:R-:W-:-:S13]  /*15fc0*/  IADD3 R4, P1, R29, R14, RZ ;  /* 0x0000000e1d047210 */ /* 0x000fda0007f3e0ff */
[----:B------:R-:W-:Y:S05]  /*15fd0*/  WARPSYNC.COLLECTIVE R15, `(.L_x_2745) ;  /* 0x000000000f087348 */ /* 0x000fea0003c00000 */
[----:B------:R0:W1:Y:S02]  /*15fe0*/  SHFL.IDX P6, R14, R13, R12, R11 ;  /* 0x0000000c0d0e7389 */ /* 0x00006400000c000b */
[----:B01----:R-:W-:Y:S01]  /*15ff0*/  ENDCOLLECTIVE ;  /* 0x000000000000791b */ /* 0x003fe20003800000 */
.L_x_2745:
        /* <DEDUP_REMOVED lines=10> */
.L_x_2746:
[----:B------:R-:W-:Y:S02]  /*160a0*/  IMAD.MOV.U32 R13, RZ, RZ, R7 ;  /* 0x000000ffff0d7224 */ /* 0x000fe400078e0007 */
[----:B------:R-:W-:Y:S02]  /*160b0*/  IMAD.MOV.U32 R12, RZ, RZ, 0x7 ;  /* 0x00000007ff0c7424 */ /* 0x000fe400078e00ff */
[----:B------:R-:W-:-:S07]  /*160c0*/  IMAD.MOV.U32 R19, RZ, RZ, R14 ;  /* 0x000000ffff137224 */ /* 0x000fce00078e000e */
[----:B------:R-:W-:Y:S05]  /*160d0*/  WARPSYNC.COLLECTIVE R15, `(.L_x_2747) ;  /* 0x000000000f087348 */ /* 0x000fea0003c00000 */
[----:B------:R0:W1:Y:S02]  /*160e0*/  SHFL.IDX P6, R14, R13, R12, R11 ;  /* 0x0000000c0d0e7389 */ /* 0x00006400000c000b */
[----:B01----:R-:W-:Y:S01]  /*160f0*/  ENDCOLLECTIVE ;  /* 0x000000000000791b */ /* 0x003fe20003800000 */
.L_x_2747:
        /* <DEDUP_REMOVED lines=11> */
.L_x_2748:
        /* <DEDUP_REMOVED lines=9> */
.L_x_2749:
        /* <DEDUP_REMOVED lines=9> */
.L_x_2750:
[----:B------:R-:W-:Y:S02]  /*162d0*/  IMAD.MOV.U32 R13, RZ, RZ, R10 ;  /* 0x000000ffff0d7224 */ /* 0x000fe400078e000a */
[----:B------:R-:W-:Y:S01]  /*162e0*/  IMAD.MOV.U32 R12, RZ, RZ, 0x1 ;  /* 0x00000001ff0c7424 */ /* 0x000fe200078e00ff */
[----:B------:R-:W-:-:S13]  /*162f0*/  IADD3 R4, P1, R29, R14, RZ ;  /* 0x0000000e1d047210 */ /* 0x000fda0007f3e0ff */
[----:B------:R-:W-:Y:S05]  /*16300*/  WARPSYNC.COLLECTIVE R15, `(.L_x_2751) ;  /* 0x000000000f087348 */ /* 0x000fea0003c00000 */
[----:B------:R0:W1:Y:S02]  /*16310*/  SHFL.IDX P6, R14, R13, R12, R11 ;  /* 0x0000000c0d0e7389 */ /* 0x00006400000c000b */
[----:B01----:R-:W-:Y:S01]  /*16320*/  ENDCOLLECTIVE ;  /* 0x000000000000791b */ /* 0x003fe20003800000 */
.L_x_2751:
        /* <DEDUP_REMOVED lines=10> */
.L_x_2752:
[----:B------:R-:W-:Y:S05]  /*163d0*/  BRA `(.L_x_2753) ;  /* 0xffffffb000607947 */ /* 0x000fea000383ffff */
.L_x_2615:
[----:B0-----:R0:W1:Y:S02]  /*163e0*/  SYNCS.PHASECHK.TRANS64.TRYWAIT P2, [R6+URZ+0x22870], R3 ;  /* 0x02287003060075a7 */ /* 0x001064000804017f */
[----:B-1----:R-:W-:Y:S05]  /*163f0*/  @!P2 NANOSLEEP.SYNCS 0x989680 ;  /* 0x009896800000a95d */ /* 0x002fea0003900000 */
[----:B------:R-:W1:Y:S02]  /*16400*/  @!P2 SYNCS.PHASECHK.TRANS64 P2, [R6+URZ+0x22870], R3 ;  /* 0x022870030600a5a7 */ /* 0x000e64000804007f */
[----:B-1----:R-:W-:Y:S05]  /*16410*/  @!P2 BRA `(.L_x_2615) ;  /* 0xfffffffc00f0a947 */ /* 0x002fea000383ffff */
[----:B------:R-:W-:Y:S05]  /*16420*/  BRA `(.L_x_2754) ;  /* 0xffffffb000b87947 */ /* 0x000fea000383ffff */
.L_x_2617:
[----:B0-----:R0:W1:Y:S02]  /*16430*/  SYNCS.PHASECHK.TRANS64.TRYWAIT P2, [R6+URZ+0x22860], R5 ;  /* 0x02286005060075a7 */ /* 0x001064000804017f */
[----:B-1----:R-:W-:Y:S05]  /*16440*/  @!P2 NANOSLEEP.SYNCS 0x989680 ;  /* 0x009896800000a95d */ /* 0x002fea0003900000 */
[----:B------:R-:W1:Y:S02]  /*16450*/  @!P2 SYNCS.PHASECHK.TRANS64 P2, [R6+URZ+0x22860], R5 ;  /* 0x022860050600a5a7 */ /* 0x000e64000804007f */
[----:B-1----:R-:W-:Y:S05]  /*16460*/  @!P2 BRA `(.L_x_2617) ;  /* 0xfffffffc00f0a947 */ /* 0x002fea000383ffff */
[----:B------:R-:W-:Y:S05]  /*16470*/  BRA `(.L_x_2755) ;  /* 0xffffffb000cc7947 */ /* 0x000fea000383ffff */
.L_x_2624:
[----:B0-----:R0:W1:Y:S02]  /*16480*/  SYNCS.PHASECHK.TRANS64.TRYWAIT P0, [R3+URZ+0x22870], R0 ;  /* 0x02287000030075a7 */ /* 0x001064000800017f */
[----:B-1----:R-:W-:Y:S05]  /*16490*/  @!P0 NANOSLEEP.SYNCS 0x989680 ;  /* 0x009896800000895d */ /* 0x002fea0003900000 */
[----:B------:R-:W1:Y:S02]  /*164a0*/  @!P0 SYNCS.PHASECHK.TRANS64 P0, [R3+URZ+0x22870], R0 ;  /* 0x02287000030085a7 */ /* 0x000e64000800007f */
[----:B-1----:R-:W-:Y:S05]  /*164b0*/  @!P0 BRA `(.L_x_2624) ;  /* 0xfffffffc00f08947 */ /* 0x002fea000383ffff */
[----:B------:R-:W-:Y:S05]  /*164c0*/  BRA `(.L_x_2756) ;  /* 0xffffffb8004c7947 */ /* 0x000fea000383ffff */
.L_x_2626:
[----:B0-----:R0:W1:Y:S02]  /*164d0*/  SYNCS.PHASECHK.TRANS64.TRYWAIT P0, [R3+URZ+0x22860], R4 ;  /* 0x02286004030075a7 */ /* 0x001064000800017f */
[----:B-1----:R-:W-:Y:S05]  /*164e0*/  @!P0 NANOSLEEP.SYNCS 0x989680 ;  /* 0x009896800000895d */ /* 0x002fea0003900000 */
[----:B------:R-:W1:Y:S02]  /*164f0*/  @!P0 SYNCS.PHASECHK.TRANS64 P0, [R3+URZ+0x22860], R4 ;  /* 0x02286004030085a7 */ /* 0x000e64000800007f */
[----:B-1----:R-:W-:Y:S05]  /*16500*/  @!P0 BRA `(.L_x_2626) ;  /* 0xfffffffc00f08947 */ /* 0x002fea000383ffff */
[----:B------:R-:W-:Y:S05]  /*16510*/  BRA `(.L_x_2757) ;  /* 0xffffffb800707947 */ /* 0x000fea000383ffff */
.L_x_2629:
[----:B0-----:R0:W1:Y:S02]  /*16520*/  SYNCS.PHASECHK.TRANS64.TRYWAIT P0, [R7+URZ+0x22820], R2 ;  /* 0x02282002070075a7 */ /* 0x001064000800017f */
[----:B-1----:R-:W-:Y:S05]  /*16530*/  @!P0 NANOSLEEP.SYNCS 0x989680 ;  /* 0x009896800000895d */ /* 0x002fea0003900000 */
[----:B------:R-:W1:Y:S02]  /*16540*/  @!P0 SYNCS.PHASECHK.TRANS64 P0, [R7+URZ+0x22820], R2 ;  /* 0x02282002070085a7 */ /* 0x000e64000800007f */
[----:B-1----:R-:W-:Y:S05]  /*16550*/  @!P0 BRA `(.L_x_2629) ;  /* 0xfffffffc00f08947 */ /* 0x002fea000383ffff */
[----:B------:R-:W-:Y:S05]  /*16560*/  BRA `(.L_x_2758) ;  /* 0xffffffbc00d07947 */ /* 0x000fea000383ffff */
.L_x_2631:
[----:B0-----:R0:W1:Y:S02]  /*16570*/  SYNCS.PHASECHK.TRANS64.TRYWAIT P1, [R5+URZ+0x22840], R2 ;  /* 0x02284002050075a7 */ /* 0x001064000802017f */
[----:B-1----:R-:W-:Y:S05]  /*16580*/  @!P1 NANOSLEEP.SYNCS 0x989680 ;  /* 0x009896800000995d */ /* 0x002fea0003900000 */
[----:B------:R-:W1:Y:S02]  /*16590*/  @!P1 SYNCS.PHASECHK.TRANS64 P1, [R5+URZ+0x22840], R2 ;  /* 0x02284002050095a7 */ /* 0x000e64000802007f */
[----:B-1----:R-:W-:Y:S05]  /*165a0*/  @!P1 BRA `(.L_x_2631) ;  /* 0xfffffffc00f09947 */ /* 0x002fea000383ffff */
[----:B------:R-:W-:Y:S05]  /*165b0*/  BRA `(.L_x_2759) ;  /* 0xffffffc0000c7947 */ /* 0x000fea000383ffff */
.L_x_2633:
[----:B-1----:R1:W2:Y:S02]  /*165c0*/  SYNCS.PHASECHK.TRANS64.TRYWAIT P1, [R7+URZ+0x22840], R0 ;  /* 0x02284000070075a7 */ /* 0x0022a4000802017f */
[----:B--2---:R-:W-:Y:S05]  /*165d0*/  @!P1 NANOSLEEP.SYNCS 0x989680 ;  /* 0x009896800000995d */ /* 0x004fea0003900000 */
[----:B------:R-:W2:Y:S02]  /*165e0*/  @!P1 SYNCS.PHASECHK.TRANS64 P1, [R7+URZ+0x22840], R0 ;  /* 0x02284000070095a7 */ /* 0x000ea4000802007f */
[----:B--2---:R-:W-:Y:S05]  /*165f0*/  @!P1 BRA `(.L_x_2633) ;  /* 0xfffffffc00f09947 */ /* 0x004fea000383ffff */
[----:B------:R-:W-:Y:S05]  /*16600*/  BRA `(.L_x_2760) ;  /* 0xffffffc000187947 */ /* 0x000fea000383ffff */
.L_x_2635:
[----:B--2---:R2:W3:Y:S02]  /*16610*/  SYNCS.PHASECHK.TRANS64.TRYWAIT P1, [R5+URZ+0x22860], R2 ;  /* 0x02286002050075a7 */ /* 0x0044e4000802017f */
[----:B---3--:R-:W-:Y:S05]  /*16620*/  @!P1 NANOSLEEP.SYNCS 0x989680 ;  /* 0x009896800000995d */ /* 0x008fea0003900000 */
[----:B------:R-:W3:Y:S02]  /*16630*/  @!P1 SYNCS.PHASECHK.TRANS64 P1, [R5+URZ+0x22860], R2 ;  /* 0x02286002050095a7 */ /* 0x000ee4000802007f */
[----:B---3--:R-:W-:Y:S05]  /*16640*/  @!P1 BRA `(.L_x_2635) ;  /* 0xfffffffc00f09947 */ /* 0x008fea000383ffff */
[----:B------:R-:W-:Y:S05]  /*16650*/  BRA `(.L_x_2761) ;  /* 0xffffffc000147947 */ /* 0x000fea000383ffff */
.L_x_2637:
[----:B---3--:R3:W4:Y:S02]  /*16660*/  SYNCS.PHASECHK.TRANS64.TRYWAIT P1, [R7+URZ+0x22860], R0 ;  /* 0x02286000070075a7 */ /* 0x008724000802017f */
[----:B----4-:R-:W-:Y:S05]  /*16670*/  @!P1 NANOSLEEP.SYNCS 0x989680 ;  /* 0x009896800000995d */ /* 0x010fea0003900000 */
[----:B------:R-:W4:Y:S02]  /*16680*/  @!P1 SYNCS.PHASECHK.TRANS64 P1, [R7+URZ+0x22860], R0 ;  /* 0x02286000070095a7 */ /* 0x000f24000802007f */
[----:B----4-:R-:W-:Y:S05]  /*16690*/  @!P1 BRA `(.L_x_2637) ;  /* 0xfffffffc00f09947 */ /* 0x010fea000383ffff */
[----:B------:R-:W-:Y:S05]  /*166a0*/  BRA `(.L_x_2762) ;  /* 0xffffffc000107947 */ /* 0x000fea000383ffff */
.L_x_2639:
[----:B----4-:R4:W0:Y:S02]  /*166b0*/  SYNCS.PHASECHK.TRANS64.TRYWAIT P1, [R5+URZ+0x22880], R2 ;  /* 0x02288002050075a7 */ /* 0x010824000802017f */
[----:B0-----:R-:W-:Y:S05]  /*166c0*/  @!P1 NANOSLEEP.SYNCS 0x989680 ;  /* 0x009896800000995d */ /* 0x001fea0003900000 */
[----:B------:R-:W0:Y:S02]  /*166d0*/  @!P1 SYNCS.PHASECHK.TRANS64 P1, [R5+URZ+0x22880], R2 ;  /* 0x02288002050095a7 */ /* 0x000e24000802007f */
[----:B0-----:R-:W-:Y:S05]  /*166e0*/  @!P1 BRA `(.L_x_2639) ;  /* 0xfffffffc00f09947 */ /* 0x001fea000383ffff */
[----:B------:R-:W-:Y:S05]  /*166f0*/  BRA `(.L_x_2763) ;  /* 0xffffffc0000c7947 */ /* 0x000fea000383ffff */
.L_x_2764:
        /* <DEDUP_REMOVED lines=16> */
.L_x_3746:


//--------------------- .text._ZN7cutlass13device_kernelIN5flash11enable_sm90INS1_16FlashAttnFwdSm90INS1_25CollectiveMainloopFwdSm90ILi2EN4cute5tupleIJNS5_1CILi1EEES8_S8_EEENS6_IJNS7_ILi128EEENS7_ILi160EEESA_EEELi128ENS_12float_e4m3_tEfNS_4arch4Sm90ELb1ELb0ELb0ELb1ELb1ELb0ELb0ELb1ELb1ELb1ELb1ELb0EEENS1_21CollectiveEpilogueFwdINS6_IJSA_SA_SB_EEES9_NS_10bfloat16_tESF_Li256ELb1ELb1ELb1ELb1EEENS1_36VarlenDynamicPersistentTileSchedulerILi128ELi160ELi256ELi128ELb1ELb1ELb1ELb1ELb1ELb1EEEEEEEEEvNT_6ParamsE --------------------------
	.section	.text._ZN7cutlass13device_kernelIN5flash11enable_sm90INS1_16FlashAttnFwdSm90INS1_25CollectiveMainloopFwdSm90ILi2EN4cute5tupleIJNS5_1CILi1EEES8_S8_EEENS6_IJNS7_ILi128EEENS7_ILi160EEESA_EEELi128ENS_12float_e4m3_tEfNS_4arch4Sm90ELb1ELb0ELb0ELb1ELb1ELb0ELb0ELb1ELb1ELb1ELb1ELb0EEENS1_21CollectiveEpilogueFwdINS6_IJSA_SA_SB_EEES9_NS_10bfloat16_tESF_Li256ELb1ELb1ELb1ELb1EEENS1_36VarlenDynamicPersistentTileSchedulerILi128ELi160ELi256ELi128ELb1ELb1ELb1ELb1ELb1ELb1EEEEEEEEEvNT_6ParamsE,"ax",@progbits
	.align	128
.text._ZN7cutlass13device_kernelIN5flash11enable_sm90INS1_16FlashAttnFwdSm90INS1_25CollectiveMainloopFwdSm90ILi2EN4cute5tupleIJNS5_1CILi1EEES8_S8_EEENS6_IJNS7_ILi128EEENS7_ILi160EEESA_EEELi128ENS_12float_e4m3_tEfNS_4arch4Sm90ELb1ELb0ELb0ELb1ELb1ELb0ELb0ELb1ELb1ELb1ELb1ELb0EEENS1_21CollectiveEpilogueFwdINS6_IJSA_SA_SB_EEES9_NS_10bfloat16_tESF_Li256ELb1ELb1ELb1ELb1EEENS1_36VarlenDynamicPersistentTileSchedulerILi128ELi160ELi256ELi128ELb1ELb1ELb1ELb1ELb1ELb1EEEEEEEEEvNT_6ParamsE:
        .type           _ZN7cutlass13device_kernelIN5flash11enable_sm90INS1_16FlashAttnFwdSm90INS1_25CollectiveMainloopFwdSm90ILi2EN4cute5tupleIJNS5_1CILi1EEES8_S8_EEENS6_IJNS7_ILi128EEENS7_ILi160EEESA_EEELi128ENS_12float_e4m3_tEfNS_4arch4Sm90ELb1ELb0ELb0ELb1ELb1ELb0ELb0ELb1ELb1ELb1ELb1ELb0EEENS1_21CollectiveEpilogueFwdINS6_IJSA_SA_SB_EEES9_NS_10bfloat16_tESF_Li256ELb1ELb1ELb1ELb1EEENS1_36VarlenDynamicPersistentTileSchedulerILi128ELi160ELi256ELi128ELb1ELb1ELb1ELb1ELb1ELb1EEEEEEEEEvNT_6ParamsE,@function
        .size           _ZN7cutlass13device_kernelIN5flash11enable_sm90INS1_16FlashAttnFwdSm90INS1_25CollectiveMainloopFwdSm90ILi2EN4cute5tupleIJNS5_1CILi1EEES8_S8_EEENS6_IJNS7_ILi128EEENS7_ILi160EEESA_EEELi128ENS_12float_e4m3_tEfNS_4arch4Sm90ELb1ELb0ELb0ELb1ELb1ELb0ELb0ELb1ELb1ELb1ELb1ELb0EEENS1_21CollectiveEpilogueFwdINS6_IJSA_SA_SB_EEES9_NS_10bfloat16_tESF_Li256ELb1ELb1ELb1ELb1EEENS1_36VarlenDynamicPersistentTileSchedulerILi128ELi160ELi256ELi128ELb1ELb1ELb1ELb1ELb1ELb1EEEEEEEEEvNT_6ParamsE,(.L_x_3747 - _ZN7cutlass13device_kernelIN5flash11enable_sm90INS1_16FlashAttnFwdSm90INS1_25CollectiveMainloopFwdSm90ILi2EN4cute5tupleIJNS5_1CILi1EEES8_S8_EEENS6_IJNS7_ILi128EEENS7_ILi160EEESA_EEELi128ENS_12float_e4m3_tEfNS_4arch4Sm90ELb1ELb0ELb0ELb1ELb1ELb0ELb0ELb1ELb1ELb1ELb1ELb0EEENS1_21CollectiveEpilogueFwdINS6_IJSA_SA_SB_EEES9_NS_10bfloat16_tESF_Li256ELb1ELb1ELb1ELb1EEENS1_36VarlenDynamicPersistentTileSchedulerILi128ELi160ELi256ELi128ELb1ELb1ELb1ELb1ELb1ELb1EEEEEEEEEvNT_6ParamsE)
        .other          _ZN7cutlass13device_kernelIN5flash11enable_sm90INS1_16FlashAttnFwdSm90INS1_25CollectiveMainloopFwdSm90ILi2EN4cute5tupleIJNS5_1CILi1EEES8_S8_EEENS6_IJNS7_ILi128EEENS7_ILi160EEESA_EEELi128ENS_12float_e4m3_tEfNS_4arch4Sm90ELb1ELb0ELb0ELb1ELb1ELb0ELb0ELb1ELb1ELb1ELb1ELb0EEENS1_21CollectiveEpilogueFwdINS6_IJSA_SA_SB_EEES9_NS_10bfloat16_tESF_Li256ELb1ELb1ELb1ELb1EEENS1_36VarlenDynamicPersistentTileSchedulerILi128ELi160ELi256ELi128ELb1ELb1ELb1ELb1ELb1ELb1EEEEEEEEEvNT_6ParamsE,@"STO_CUDA_ENTRY STV_DEFAULT"
_ZN7cutlass13device_kernelIN5flash11enable_sm90INS1_16FlashAttnFwdSm90INS1_25CollectiveMainloopFwdSm90ILi2EN4cute5tupleIJNS5_1CILi1EEES8_S8_EEENS6_IJNS7_ILi128EEENS7_ILi160EEESA_EEELi128ENS_12float_e4m3_tEfNS_4arch4Sm90ELb1ELb0ELb0ELb1ELb1ELb0ELb0ELb1ELb1ELb1ELb1ELb0EEENS1_21CollectiveEpilogueFwdINS6_IJSA_SA_SB_EEES9_NS_10bfloat16_tESF_Li256ELb1ELb1ELb1ELb1EEENS1_36VarlenDynamicPersistentTileSchedulerILi128ELi160ELi256ELi128ELb1ELb1ELb1ELb1ELb1ELb1EEEEEEEEEvNT_6ParamsE:
        /* <DEDUP_REMOVED lines=45> */
.L_x_2765:
        /* <DEDUP_REMOVED lines=22> */
.L_x_2766:
        /* <DEDUP_REMOVED lines=18> */
.L_x_2767:
        /* <DEDUP_REMOVED lines=22> */
.L_x_2768:
        /* <DEDUP_REMOVED lines=24> */
.L_x_2769:
        /* <DEDUP_REMOVED lines=8> */
.L_x_2771:
        /* <DEDUP_REMOVED lines=29> */
[----:B------:R-:W-:Y:S01]  /*0a80*/  LEA.HI R2, R3, R224, RZ, 0x4 ;  /* 0x000000e003027211 */ /* 0x000fe200078f20ff */
[----:B------:R-:W-:Y:S01]  /*0a90*/  IMAD.SHL.U32 R4, R4, 0x20, RZ ;  /* 0x0000002004047824 */ /* 0x000fe200078e00ff */
[----:B------:R-:W-:Y:S01]  /*0aa0*/  SHF.R.S32.HI R219, RZ, 0x7, R0 ;  /* 0x00000007ffdb7819 */ /* 0x000fe20000011400 */
[----:B------:R-:W-:Y:S01]  /*0ab0*/  IMAD.IADD R203, R224, 0x1, -R203 ;  /* 0x00000001e0cb7824 */ /* 0x000fe200078e0acb */
[----:B------:R-:W-:Y:S02]  /*0ac0*/  SHF.R.S32.HI R7, RZ, 0x4, R2 ;  /* 0x00000004ff077819 */ /* 0x000fe40000011402 */
[----:B------:R-:W-:Y:S02]  /*0ad0*/  LOP3.LUT R5, R2, 0x3fffff0, RZ, 0xc0, !PT ;  /* 0x03fffff002057812 */ /* 0x000fe400078ec0ff */
[----:B------:R-:W-:-:S02]  /*0ae0*/  SHF.R.S32.HI R6, RZ, 0x1f, R203 ;  /* 0x0000001fff067819 */ /* 0x000fc400000114cb */
[----:B------:R-:W-:Y:S01]  /*0af0*/  LOP3.LUT R4, R4, 0xfffffc00, RZ, 0xc0, !PT ;  /* 0xfffffc0004047812 */ /* 0x000fe200078ec0ff */
[----:B------:R-:W-:Y:S01]  /*0b00*/  IMAD.IADD R5, R224, 0x1, -R5 ;  /* 0x00000001e0057824 */ /* 0x000fe200078e0a05 */
[----:B------:R-:W-:Y:S02]  /*0b10*/  LEA.HI R2, R2, R7, RZ, 0x1 ;  /* 0x0000000702027211 */ /* 0x000fe400078f08ff */
[----:B------:R-:W-:Y:S01]  /*0b20*/  LEA.HI R8, R6, R203, RZ, 0x2 ;  /* 0x000000cb06087211 */ /* 0x000fe200078f10ff */
[----:B------:R-:W-:Y:S01]  /*0b30*/  IMAD R5, R5, 0x40, R4 ;  /* 0x0000004005057824 */ /* 0x000fe200078e0204 */
[----:B------:R-:W-:Y:S02]  /*0b40*/  LOP3.LUT R2, R2, 0x1ffffffe, RZ, 0xc0, !PT ;  /* 0x1ffffffe02027812 */ /* 0x000fe400078ec0ff */
[----:B------:R-:W-:Y:S02]  /*0b50*/  LEA.HI R4, R3, R224, RZ, 0x2 ;  /* 0x000000e003047211 */ /* 0x000fe400078f10ff */
[----:B------:R-:W-:Y:S01]  /*0b60*/  SHF.R.S32.HI R9, RZ, 0x2, R8 ;  /* 0x00000002ff097819 */ /* 0x000fe20000011408 */
[----:B------:R-:W-:Y:S01]  /*0b70*/  IMAD.IADD R2, R7, 0x1, -R2 ;  /* 0x0000000107027824 */ /* 0x000fe200078e0a02 */
[----:B------:R-:W-:-:S02]  /*0b80*/  SHF.R.S32.HI R10, RZ, 0x1f, R8 ;  /* 0x0000001fff0a7819 */ /* 0x000fc40000011408 */
[----:B------:R-:W-:Y:S01]  /*0b90*/  LOP3.LUT R7, R4, 0xfffffffc, RZ, 0xc0, !PT ;  /* 0xfffffffc04077812 */ /* 0x000fe200078ec0ff */
[----:B------:R-:W-:Y:S01]  /*0ba0*/  IMAD R221, R2, 0x8, R5 ;  /* 0x0000000802dd7824 */ /* 0x000fe200078e0205 */
[----:B------:R-:W-:Y:S02]  /*0bb0*/  LEA.HI R3, R3, R224, RZ, 0x3 ;  /* 0x000000e003037211 */ /* 0x000fe400078f18ff */
[----:B------:R-:W-:Y:S01]  /*0bc0*/  LEA.HI R10, R10, R9, RZ, 0x3 ;  /* 0x000000090a0a7211 */ /* 0x000fe200078f18ff */
[----:B------:R-:W-:Y:S01]  /*0bd0*/  IMAD.IADD R7, R224, 0x1, -R7 ;  /* 0x00000001e0077824 */ /* 0x000fe200078e0a07 */
[----:B------:R-:W-:Y:S02]  /*0be0*/  LOP3.LUT R5, R3, 0xfffffff8, RZ, 0xc0, !PT ;  /* 0xfffffff803057812 */ /* 0x000fe400078ec0ff */
[----:B------:R-:W-:Y:S02]  /*0bf0*/  LOP3.LUT R8, R8, 0x7ffffffc, RZ, 0xc0, !PT ;  /* 0x7ffffffc08087812 */ /* 0x000fe400078ec0ff */
[----:B------:R-:W-:Y:S01]  /*0c00*/  LOP3.LUT R10, R10, 0xfffffff8, RZ, 0xc0, !PT ;  /* 0xfffffff80a0a7812 */ /* 0x000fe200078ec0ff */
[----:B------:R-:W-:Y:S01]  /*0c10*/  IMAD.IADD R22, R224, 0x1, -R5 ;  /* 0x00000001e0167824 */ /* 0x000fe200078e0a05 */
[----:B------:R-:W-:Y:S01]  /*0c20*/  LEA.HI R6, R6, R203, RZ, 0x5 ;  /* 0x000000cb06067211 */ /* 0x000fe200078f28ff */
[----:B------:R-:W-:Y:S01]  /*0c30*/  IMAD.IADD R8, R203, 0x1, -R8 ;  /* 0x00000001cb087824 */ /* 0x000fe200078e0a08 */
[----:B------:R-:W-:Y:S01]  /*0c40*/  LEA.HI R0, R0, R219, RZ, 0x1 ;  /* 0x000000db00007211 */ /* 0x000fe200078f08ff */
[----:B------:R-:W-:Y:S01]  /*0c50*/  IMAD.IADD R9, R9, 0x1, -R10 ;  /* 0x0000000109097824 */ /* 0x000fe200078e0a0a */
[----:B------:R-:W-:Y:S01]  /*0c60*/  LEA.HI R2, R7, R7, RZ, 0x1 ;  /* 0x0000000707027211 */ /* 0x000fe200078f08ff */
[----:B------:R-:W-:Y:S01]  /*0c70*/  IMAD.SHL.U32 R16, R22, 0x8, RZ ;  /* 0x0000000816107824 */ /* 0x000fe200078e00ff */
[----:B------:R-:W-:Y:S01]  /*0c80*/  SHF.R.S32.HI R6, RZ, 0x5, R6 ;  /* 0x00000005ff067819 */ /* 0x000fe20000011406 */
[----:B------:R-:W-:Y:S01]  /*0c90*/  IMAD.SHL.U32 R17, R8, 0x2, RZ ;  /* 0x0000000208117824 */ /* 0x000fe200078e00ff */
[----:B------:R-:W-:Y:S01]  /*0ca0*/  LOP3.LUT R0, R0, 0x3fffffe, RZ, 0xc0, !PT ;  /* 0x03fffffe00007812 */ /* 0x000fe200078ec0ff */
[----:B------:R-:W-:Y:S01]  /*0cb0*/  VIADD R19, R16, 0x40 ;  /* 0x0000004010137836 */ /* 0x000fe20000000000 */
[----:B------:R-:W-:Y:S01]  /*0cc0*/  LOP3.LUT R2, R2, 0x1ffffffe, RZ, 0xc0, !PT ;  /* 0x1ffffffe02027812 */ /* 0x000fe200078ec0ff */
[----:B------:R-:W-:Y:S01]  /*0cd0*/  IMAD R9, R6, 0x10, R9 ;  /* 0x0000001006097824 */ /* 0x000fe200078e0209 */
[----:B------:R-:W-:Y:S01]  /*0ce0*/  SHF.R.S32.HI R202, RZ, 0x3, R3 ;  /* 0x00000003ffca7819 */ /* 0x000fe20000011403 */
[----:B------:R-:W-:Y:S01]  /*0cf0*/  IMAD.IADD R0, R219, 0x1, -R0 ;  /* 0x00000001db007824 */ /* 0x000fe200078e0a00 */
[----:B------:R-:W-:Y:S01]  /*0d00*/  SHF.R.S32.HI R223, RZ, 0x1f, R16 ;  /* 0x0000001fffdf7819 */ /* 0x000fe20000011410 */
[C---:B------:R-:W-:Y:S01]  /*0d10*/  VIADD R201, R17.reuse, 0x8 ;  /* 0x0000000811c97836 */ /* 0x040fe20000000000 */
[----:B------:R-:W-:Y:S01]  /*0d20*/  SHF.R.S32.HI R222, RZ, 0x1f, R19 ;  /* 0x0000001fffde7819 */ /* 0x000fe20000011413 */
[----:B------:R-:W-:-:S02]  /*0d30*/  VIADD R200, R17, 0x10 ;  /* 0x0000001011c87836 */ /* 0x000fc40000000000 */
        /* <DEDUP_REMOVED lines=31> */
.L_x_2835:
[----:B0-234-:R-:W0:Y:S01]  /*0f30*/  LDC.64 R2, c[0x0][0xc88] ;  /* 0x00032200ff027b82 */ /* 0x01de220000000a00 */
[----:B------:R-:W-:Y:S01]  /*0f40*/  ULDC.64 UR8, c[0x0][0xa28] ;  /* 0x00028a0000087ab9 */ /* 0x000fe20000000a00 */
[----:B------:R-:W-:Y:S01]  /*0f50*/  ULDC.64 UR10, c[0x0][0xa18] ;  /* 0x00028600000a7ab9 */ /* 0x000fe20000000a00 */
[----:B------:R-:W-:Y:S01]  /*0f60*/  ULDC UR4, c[0x0][0x424] ;  /* 0x0001090000047ab9 */ /* 0x000fe20000000800 */
[----:B------:R-:W-:Y:S01]  /*0f70*/  ULDC UR7, c[0x0][0x2f0] ;  /* 0x0000bc0000077ab9 */ /* 0x000fe20000000800 */
[----:B0-----:R-:W-:-:S06]  /*0f80*/  IMAD.WIDE R2, R31, 0x4, R2 ;  /* 0x000000041f027825 */ /* 0x001fcc00078e0202 */
[----:B------:R-:W2:Y:S01]  /*0f90*/  LDG.E R2, desc[UR56][R2.64] ;  /* 0x0000003802027981 */ /* 0x000ea2000c1e1900 */
[----:B------:R-:W-:Y:S02]  /*0fa0*/  UISETP.NE.U32.AND UP0, UPT, UR8, URZ, UPT ;  /* 0x0000003f0800728c */ /* 0x000fe4000bf05070 */
[----:B------:R-:W-:Y:S02]  /*0fb0*/  UISETP.NE.U32.AND UP1, UPT, UR10, URZ, UPT ;  /* 0x0000003f0a00728c */ /* 0x000fe4000bf25070 */
[----:B------:R-:W-:Y:S02]  /*0fc0*/  UISETP.NE.AND.EX UP0, UPT, UR9, URZ, UPT, UP0 ;  /* 0x0000003f0900728c */ /* 0x000fe4000bf05300 */
[----:B------:R-:W-:-:S04]  /*0fd0*/  UISETP.NE.AND.EX UP1, UPT, UR11, URZ, UPT, UP1 ;  /* 0x0000003f0b00728c */ /* 0x000fc8000bf25310 */
[----:B------:R-:W-:Y:S02]  /*0fe0*/  PLOP3.LUT P0, PT, PT, PT, UP0, 0x80, 0x0 ;  /* 0x000000000000781c */ /* 0x000fe40003f0f008 */
[----:B------:R-:W-:Y:S02]  /*0ff0*/  PLOP3.LUT P2, PT, PT, PT, UP1, 0x80, 0x0 ;  /* 0x000000000000781c */ /* 0x000fe40003f4f018 */
[----:B--2---:R-:W-:-:S13]  /*1000*/  R2UR UR36, R2 ;  /* 0x00000000022472ca */ /* 0x004fda00000e0000 */
[----:B------:R-:W-:Y:S02]  /*1010*/  USHF.R.S32.HI UR37, URZ, 0x1f, UR36 ;  /* 0x0000001f3f257899 */ /* 0x000fe40008011424 */
[----:B------:R-:W-:-:S04]  /*1020*/  @UP0 ULEA UR8, UP2, UR36, UR8, 0x2 ;  /* 0x0000000824080291 */ /* 0x000fc8000f84103f */
[----:B------:R-:W-:Y:S02]  /*1030*/  @UP0 ULEA.HI.X UR9, UR36, UR9, UR37, 0x2, UP2 ;  /* 0x0000000924090291 */ /* 0x000fe400090f1425 */
[----:B------:R-:W-:Y:S01]  /*1040*/  @UP1 ULEA UR10, UP0, UR36, UR10, 0x2 ;  /* 0x0000000a240a1291 */ /* 0x000fe2000f80103f */
[----:B------:R-:W-:-:S03]  /*1050*/  IMAD.U32 R2, RZ, RZ, UR8 ;  /* 0x00000008ff027e24 */ /* 0x000fc6000f8e00ff */
[----:B------:R-:W-:Y:S01]  /*1060*/  @UP1 ULEA.HI.X UR11, UR36, UR11, UR37, 0x2, UP0 ;  /* 0x0000000b240b1291 */ /* 0x000fe200080f1425 */
[----:B------:R-:W-:Y:S01]  /*1070*/  IMAD.U32 R3, RZ, RZ, UR9 ;  /* 0x00000009ff037e24 */ /* 0x000fe2000f8e00ff */
[----:B------:R-:W-:Y:S01]  /*1080*/  ULDC.64 UR8, c[0x0][0x418] ;  /* 0x0001060000087ab9 */ /* 0x000fe20000000a00 */
[----:B------:R-:W-:-:S03]  /*1090*/  IMAD.U32 R4, RZ, RZ, UR10 ;  /* 0x0000000aff047e24 */ /* 0x000fc6000f8e00ff */
[----:B------:R-:W-:Y:S01]  /*10a0*/  IMAD.U32 R5, RZ, RZ, UR11 ;  /* 0x0000000bff057e24 */ /* 0x000fe2000f8e00ff */
[----:B------:R-:W2:Y:S01]  /*10b0*/  @P0 LDG.E R2, desc[UR56][R2.64] ;  /* 0x0000003802020981 */ /* 0x000ea2000c1e1900 */
[----:B------:R-:W-:Y:S01]  /*10c0*/  UISETP.NE.U32.AND UP0, UPT, UR8, URZ, UPT ;  /* 0x0000003f0800728c */ /* 0x000fe2000bf05070 */
[----:B------:R-:W-:Y:S02]  /*10d0*/  ULDC.64 UR10, c[0x0][0xa20] ;  /* 0x00028800000a7ab9 */ /* 0x000fe40000000a00 */
[----:B------:R-:W3:Y:S01]  /*10e0*/  @P2 LDG.E R4, desc[UR56][R4.64] ;  /* 0x0000003804042981 */ /* 0x000ee2000c1e1900 */
[----:B------:R-:W-:Y:S01]  /*10f0*/  UISETP.NE.AND.EX UP0, UPT, UR9, URZ, UPT, UP0 ;  /* 0x0000003f0900728c */ /* 0x000fe2000bf05300 */
[----:B------:R-:W-:Y:S01]  /*1100*/  ISETP.NE.U32.AND P1, PT, RZ, UR10, PT ;  /* 0x0000000aff007c0c */ /* 0x000fe2000bf25070 */
[----:B------:R-:W-:Y:S01]  /*1110*/  UMOV UR52, URZ ;  /* 0x0000003f00347c82 */ /* 0x000fe20008000000 */
[----:B------:R-:W-:Y:S02]  /*1120*/  ULOP3.LUT UR44, UR5, 0xffff, URZ, 0xc0, !UPT ;  /* 0x0000ffff052c7892 */ /* 0x000fe4000f8ec03f */
[----:B------:R-:W-:Y:S01]  /*1130*/  USEL UR4, UR4, 0x1, UP0 ;  /* 0x0000000104047887 */ /* 0x000fe20008000000 */
[----:B------:R-:W-:-:S03]  /*1140*/  ISETP.NE.AND.EX P1, PT, RZ, UR11, PT, P1 ;  /* 0x0000000bff007c0c */ /* 0x000fc6000bf25310 */
[----:B------:R-:W-:Y:S01]  /*1150*/  UIMAD UR4, UR4, UR7, URZ ;  /* 0x00000007040472a4 */ /* 0x000fe2000f8e023f */
[----:B--2---:R-:W-:Y:S02]  /*1160*/  @P0 R2UR UR52, R2 ;  /* 0x00000000023402ca */ /* 0x004fe400000e0000 */
[----:B---3--:R-:W-:Y:S01]  /*1170*/  @P2 R2UR UR53, R4 ;  /* 0x00000000043522ca */ /* 0x008fe200000e0000 */
[----:B-1---5:R-:W-:-:S14]  /*1180*/  @P2 BRA `(.L_x_2772) ;  /* 0x0000000000382947 */ /* 0x022fdc0003800000 */
[----:B------:R-:W-:Y:S01]  /*1190*/  ULDC.64 UR8, c[0x0][0xa00] ;  /* 0x0002800000087ab9 */ /* 0x000fe20000000a00 */
[----:B------:R-:W-:Y:S01]  /*11a0*/  ULDC UR53, c[0x0][0x288] ;  /* 0x0000a20000357ab9 */ /* 0x000fe20000000800 */
        /* <DEDUP_REMOVED lines=12> */
.L_x_2772:
[----:B------:R-:W-:Y:S05]  /*1270*/  @!P1 BRA `(.L_x_2773) ;  /* 0x00000000001c9947 */ /* 0x000fea0003800000 */
[----:B------:R-:W-:-:S04]  /*1280*/  ULEA UR4, UP0, UR36, UR10, 0x2 ;  /* 0x0000000a24047291 */ /* 0x000fc8000f80103f */
[----:B------:R-:W-:Y:S02]  /*1290*/  ULEA.HI.X UR7, UR36, UR11, UR37, 0x2, UP0 ;  /* 0x0000000b24077291 */ /* 0x000fe400080f1425 */
[----:B------:R-:W-:-:S04]  /*12a0*/  IMAD.U32 R2, RZ, RZ, UR4 ;  /* 0x00000004ff027e24 */ /* 0x000fc8000f8e00ff */
[----:B------:R-:W-:-:S05]  /*12b0*/  IMAD.U32 R3, RZ, RZ, UR7 ;  /* 0x00000007ff037e24 */ /* 0x000fca000f8e00ff */
[----:B------:R-:W2:Y:S02]  /*12c0*/  LDG.E R2, desc[UR56][R2.64] ;  /* 0x0000003802027981 */ /* 0x000ea4000c1e1900 */
[----:B--2---:R-:W-:Y:S01]  /*12d0*/  R2UR UR4, R2 ;  /* 0x00000000020472ca */ /* 0x004fe200000e0000 */
[----:B------:R-:W-:-:S14]  /*12e0*/  BRA `(.L_x_2774) ;  /* 0x0000000000347947 */ /* 0x000fdc0003800000 */
.L_x_2773:
        /* <DEDUP_REMOVED lines=13> */
.L_x_2774:
[----:B------:R-:W-:Y:S01]  /*13c0*/  ULDC.64 UR10, c[0x0][0x998] ;  /* 0x00026600000a7ab9 */ /* 0x000fe20000000a00 */
[----:B------:R-:W-:Y:S01]  /*13d0*/  ULDC.64 UR8, c[0x0][0x990] ;  /* 0x0002640000087ab9 */ /* 0x000fe20000000a00 */
[----:B------:R-:W-:Y:S01]  /*13e0*/  ISETP.NE.U32.AND P1, PT, RZ, UR10, PT ;  /* 0x0000000aff007c0c */ /* 0x000fe2000bf25070 */
[----:B------:R-:W-:Y:S01]  /*13f0*/  ULDC UR7, c[0x0][0x448] ;  /* 0x0001120000077ab9 */ /* 0x000fe20000000800 */
[----:B------:R-:W-:Y:S02]  /*1400*/  ISETP.NE.U32.AND P0, PT, RZ, UR8, PT ;  /* 0x00000008ff007c0c */ /* 0x000fe4000bf05070 */
[----:B------:R-:W-:Y:S02]  /*1410*/  ISETP.NE.AND.EX P1, PT, RZ, UR11, PT, P1 ;  /* 0x0000000bff007c0c */ /* 0x000fe4000bf25310 */
[----:B------:R-:W-:-:S11]  /*1420*/  ISETP.NE.AND.EX P0, PT, RZ, UR9, PT, P0 ;  /* 0x00000009ff007c0c */ /* 0x000fd6000bf05300 */
[----:B------:R-:W0:Y:S08]  /*1430*/  @P1 LDC.64 R8, c[0x0][0x9b8] ;  /* 0x00026e00ff081b82 */ /* 0x000e300000000a00 */
[----:B------:R-:W1:Y:S08]  /*1440*/  @P0 LDC.64 R6, c[0x0][0x9a8] ;  /* 0x00026a00ff060b82 */ /* 0x000e700000000a00 */
[----:B------:R-:W2:Y:S08]  /*1450*/  @P0 LDC.64 R10, c[0x0][0x9b0] ;  /* 0x00026c00ff0a0b82 */ /* 0x000eb00000000a00 */
[----:B------:R-:W3:Y:S01]  /*1460*/  @P1 LDC.64 R12, c[0x0][0x9c0] ;  /* 0x00027000ff0c1b82 */ /* 0x000ee20000000a00 */
[----:B0-----:R-:W-:-:S02]  /*1470*/  @P1 IMAD R2, R8, UR37, RZ ;  /* 0x0000002508021c24 */ /* 0x001fc4000f8e02ff */
[----:B------:R-:W-:-:S04]  /*1480*/  @P1 IMAD.WIDE.U32 R4, R8, UR36, RZ ;  /* 0x0000002408041c25 */ /* 0x000fc8000f8e00ff */
[----:B------:R-:W-:Y:S02]  /*1490*/  @P1 IMAD R9, R9, UR36, R2 ;  /* 0x0000002409091c24 */ /* 0x000fe4000f8e0202 */
[C---:B-1----:R-:W-:Y:S02]  /*14a0*/  @P0 IMAD R0, R6.reuse, UR37, RZ ;  /* 0x0000002506000c24 */ /* 0x042fe4000f8e02ff */
[----:B------:R-:W-:-:S04]  /*14b0*/  @P0 IMAD.WIDE.U32 R2, R6, UR36, RZ ;  /* 0x0000002406020c25 */ /* 0x000fc8000f8e00ff */
[----:B------:R-:W-:Y:S02]  /*14c0*/  @P0 IMAD R7, R7, UR36, R0 ;  /* 0x0000002407070c24 */ /* 0x000fe4000f8e0200 */
[----:B------:R-:W-:Y:S02]  /*14d0*/  @P1 IMAD.IADD R5, R5, 0x1, R9 ;  /* 0x0000000105051824 */ /* 0x000fe400078e0209 */
[----:B------:R-:W-:Y:S02]  /*14e0*/  @P0 IMAD.IADD R3, R3, 0x1, R7 ;  /* 0x0000000103030824 */ /* 0x000fe400078e0207 */
[----:B------:R-:W-:Y:S02]  /*14f0*/  IMAD.MOV.U32 R0, RZ, RZ, 0x3f800000 ;  /* 0x3f800000ff007424 */ /* 0x000fe400078e00ff */
[----:B--2---:R-:W-:-:S04]  /*1500*/  @P0 IMAD.WIDE.U32 R2, R10, UR44, R2 ;  /* 0x0000002c0a020c25 */ /* 0x004fc8000f8e0002 */
[----:B---3--:R-:W-:Y:S01]  /*1510*/  @P1 IMAD.WIDE.U32 R6, R12, UR44, R4 ;  /* 0x0000002c0c061c25 */ /* 0x008fe2000f8e0004 */
[----:B------:R-:W-:-:S03]  /*1520*/  @P0 LEA R4, P2, R2, UR8, 0x2 ;  /* 0x0000000802040c11 */ /* 0x000fc6000f8410ff */
[----:B------:R-:W-:Y:S01]  /*1530*/  @P0 IMAD R5, R11, UR44, R3 ;  /* 0x0000002c0b050c24 */ /* 0x000fe2000f8e0203 */
[----:B------:R-:W-:Y:S01]  /*1540*/  @P1 LEA R8, P3, R6, UR10, 0x2 ;  /* 0x0000000a06081c11 */ /* 0x000fe2000f8610ff */
[----:B------:R-:W-:-:S03]  /*1550*/  @P1 IMAD R3, R13, UR44, R7 ;  /* 0x0000002c0d031c24 */ /* 0x000fc6000f8e0207 */
[----:B------:R-:W-:Y:S02]  /*1560*/  @P0 LEA.HI.X R5, R2, UR9, R5, 0x2, P2 ;  /* 0x0000000902050c11 */ /* 0x000fe400090f1405 */
[----:B------:R-:W-:Y:S01]  /*1570*/  @P1 LEA.HI.X R9, R6, UR11, R3, 0x2, P3 ;  /* 0x0000000b06091c11 */ /* 0x000fe200098f1403 */
[----:B------:R-:W-:Y:S01]  /*1580*/  IMAD.MOV.U32 R3, RZ, RZ, 0x3f800000 ;  /* 0x3f800000ff037424 */ /* 0x000fe200078e00ff */
[----:B------:R-:W-:Y:S02]  /*1590*/  UISETP.NE.AND UP0, UPT, UR7, 0x1, UPT ;  /* 0x000000010700788c */ /* 0x000fe4000bf05270 */
[----:B------:R-:W-:Y:S01]  /*15a0*/  USHF.L.U32 UR38, UR6, 0x7, URZ ;  /* 0x0000000706267899 */ /* 0x000fe2000800063f */
[----:B------:R-:W2:Y:S01]  /*15b0*/  @P1 LDG.E R0, desc[UR56][R8.64] ;  /* 0x0000003808001981 */ /* 0x000ea2000c1e1900 */
[----:B------:R-:W-:Y:S01]  /*15c0*/  UIADD3 UR52, -UR52, UR4, URZ ;  /* 0x0000000434347290 */ /* 0x000fe2000fffe13f */
[----:B------:R-:W-:Y:S02]  /*15d0*/  ULDC UR11, c[0x0][0x988] ;  /* 0x00026200000b7ab9 */ /* 0x000fe40000000800 */
[----:B------:R-:W2:Y:S01]  /*15e0*/  @P0 LDG.E R3, desc[UR56][R4.64] ;  /* 0x0000003804030981 */ /* 0x000ea2000c1e1900 */
[----:B------:R-:W-:-:S03]  /*15f0*/  UIADD3 UR8, UR38, 0x7f, URZ ;  /* 0x0000007f26087890 */ /* 0x000fc6000fffe03f */
[----:B------:R-:W-:Y:S01]  /*1600*/  @UP0 ULDC UR6, c[0x0][0x44c] ;  /* 0x0001130000060ab9 */ /* 0x000fe20000000800 */
[----:B------:R-:W-:Y:S01]  /*1610*/  @UP0 ULDC UR9, c[0x0][0x450] ;  /* 0x0001140000090ab9 */ /* 0x000fe20000000800 */
[----:B------:R-:W-:Y:S02]  /*1620*/  UIMAD.WIDE.U32 UR6, UR8, UR6, URZ ;  /* 0x00000006080672a5 */ /* 0x000fe4000f8e003f */
[----:B------:R-:W-:Y:S02]  /*1630*/  UIADD3 UR4, UR52, 0xa0, -UR53 ;  /* 0x000000a034047890 */ /* 0x000fe4000fffe835 */
[----:B------:R-:W-:Y:S02]  /*1640*/  @UP0 USHF.R.U32.HI UR8, URZ, UR9, UR7 ;  /* 0x000000093f080299 */ /* 0x000fe40008011607 */
[----:B------:R-:W-:Y:S02]  /*1650*/  UIADD3 UR6, UR52, 0x9f, URZ ;  /* 0x0000009f34067890 */ /* 0x000fe4000fffe03f */
[----:B------:R-:W-:-:S02]  /*1660*/  UIADD3 UR8, UR4, UR8, URZ ;  /* 0x0000000804087290 */ /* 0x000fc4000fffe03f */
[----:B------:R-:W-:Y:S02]  /*1670*/  UIMAD.WIDE UR6, UR6, 0x66666667, URZ ;  /* 0x66666667060678a5 */ /* 0x000fe4000f8e023f */
[----:B------:R-:W-:Y:S02]  /*1680*/  UIMAD.WIDE UR8, UR8, 0x66666667, URZ ;  /* 0x66666667080878a5 */ /* 0x000fe4000f8e023f */
[----:B------:R-:W-:Y:S02]  /*1690*/  USHF.R.U32.HI UR4, URZ, 0x1f, UR7 ;  /* 0x0000001f3f047899 */ /* 0x000fe40008011607 */
[----:B------:R-:W-:Y:S02]  /*16a0*/  USHF.R.U32.HI UR6, URZ, 0x1f, UR9 ;  /* 0x0000001f3f067899 */ /* 0x000fe40008011609 */
[----:B------:R-:W-:Y:S02]  /*16b0*/  ULEA.HI.SX32 UR7, UR7, UR4, 0x1a ;  /* 0x0000000407077291 */ /* 0x000fe4000f8fd23f */
[----:B------:R-:W-:-:S02]  /*16c0*/  ULEA.HI.SX32 UR6, UR9, UR6, 0x1a ;  /* 0x0000000609067291 */ /* 0x000fc4000f8fd23f */
[----:B------:R-:W-:Y:S02]  /*16d0*/  UP2UR UR54, UPR, URZ, 0x1 ;  /* 0x000000013f367883 */ /* 0x000fe40008000000 */
[----:B------:R-:W-:-:S04]  /*16e0*/  UISETP.LT.AND UP0, UPT, UR7, UR6, UPT ;  /* 0x000000060700728c */ /* 0x000fc8000bf01270 */
[----:B------:R-:W-:-:S04]  /*16f0*/  USEL UR9, UR7, UR6, UP0 ;  /* 0x0000000607097287 */ /* 0x000fc80008000000 */
[----:B------:R-:W-:Y:S02]  /*1700*/  UISETP.GE.AND UP0, UPT, UR9, 0x1, UPT ;  /* 0x000000010900788c */ /* 0x000fe4000bf06270 */
[----:B------:R-:W-:-:S04]  /*1710*/  ULOP3.LUT UR4, UR5, 0xff000000, URZ, 0xc0, !UPT ;  /* 0xff00000005047892 */ /* 0x000fc8000f8ec03f */
[----:B------:R-:W-:Y:S01]  /*1720*/  PLOP3.LUT P0, PT, PT, PT, UP0, 0x80, 0x0 ;  /* 0x000000000000781c */ /* 0x000fe20003f0f008 */
[----:B------:R-:W-:Y:S02]  /*1730*/  ULOP3.LUT UR5, UR5, 0xff0000, URZ, 0xc0, !UPT ;  /* 0x00ff000005057892 */ /* 0x000fe4000f8ec03f */
[----:B------:R-:W-:-:S04]  /*1740*/  USHF.R.U32.HI UR4, URZ, 0x8, UR4 ;  /* 0x000000083f047899 */ /* 0x000fc80008011604 */
[----:B------:R-:W-:-:S03]  /*1750*/  ULEA.HI UR5, UR5, UR4, URZ, 0x10 ;  /* 0x0000000405057291 */ /* 0x000fc6000f8f803f */
[----:B------:R-:W-:Y:S01]  /*1760*/  UMOV UR4, URZ ;  /* 0x0000003f00047c82 */ /* 0x000fe20008000000 */
[----:B------:R-:W-:Y:S02]  /*1770*/  ULOP3.LUT UR39, UR5, 0xff, URZ, 0xc0, !UPT ;  /* 0x000000ff05277892 */ /* 0x000fe4000f8ec03f */
[----:B------:R-:W-:Y:S01]  /*1780*/  USHF.R.U32.HI UR47, URZ, 0x10, UR5 ;  /* 0x000000103f2f7899 */ /* 0x000fe20008011605 */
[----:B--2---:R-:W-:Y:S01]  /*1790*/  FMUL.FTZ R0, R3, R0 ;  /* 0x0000000003007220 */ /* 0x004fe20000410000 */
[----:B------:R-:W-:Y:S10]  /*17a0*/  @!P0 BRA `(.L_x_2775) ;  /* 0x0000000000908947 */ /* 0x000ff40003800000 */
        /* <DEDUP_REMOVED lines=36> */
.L_x_2775:
        /* <DEDUP_REMOVED lines=13> */
[----:B------:R-:W-:Y:S01]  /*1ac0*/  R2UR UR55, R2 ;  /* 0x00000000023772ca */ /* 0x000fe200000e0000 */
[----:B------:R-:W-:Y:S01]  /*1ad0*/  IMAD.MOV.U32 R2, RZ, RZ, RZ ;  /* 0x000000ffff027224 */ /* 0x000fe200078e00ff */
        /* <DEDUP_REMOVED lines=10> */
[----:B------:R-:W-:Y:S01]  /*1b80*/  CS2R R50, SRZ ;  /* 0x0000000000327805 */ /* 0x000fe2000001ff00 */
[----:B------:R-:W-:Y:S01]  /*1b90*/  UISETP.GT.AND UP0, UPT, UR55, UR40, UPT ;  /* 0x000000283700728c */ /* 0x000fe2000bf04270 */
[----:B------:R-:W-:-:S02]  /*1ba0*/  CS2R R56, SRZ ;  /* 0x0000000000387805 */ /* 0x000fc4000001ff00 */
[----:B------:R-:W-:Y:S02]  /*1bb0*/  CS2R R60, SRZ ;  /* 0x00000000003c7805 */ /* 0x000fe4000001ff00 */
[----:B------:R-:W-:Y:S02]  /*1bc0*/  CS2R R90, SRZ ;  /* 0x00000000005a7805 */ /* 0x000fe4000001ff00 */
[----:B------:R-:W-:Y:S02]  /*1bd0*/  CS2R R62, SRZ ;  /* 0x00000000003e7805 */ /* 0x000fe4000001ff00 */
[----:B------:R-:W-:Y:S02]  /*1be0*/  CS2R R58, SRZ ;  /* 0x00000000003a7805 */ /* 0x000fe4000001ff00 */
[----:B------:R-:W-:Y:S02]  /*1bf0*/  PLOP3.LUT P1, PT, PT, PT, UP0, 0x80, 0x0 ;  /* 0x000000000000781c */ /* 0x000fe40003f2f008 */
        /* <DEDUP_REMOVED lines=44> */
.L_x_2777:
        /* <DEDUP_REMOVED lines=9> */
.L_x_2936:
[----:B------:R-:W-:Y:S05]  /*1f50*/  @!P1 BRA `(.L_x_2779) ;  /* 0x0000000000049947 */ /* 0x000fea0003800000 */
[----:B------:R-:W-:Y:S01]  /*1f60*/  BPT.TRAP 0x1 ;  /* 0x000000040000795c */ /* 0x000fe20000300000 */
.L_x_2779:
[----:B0-----:R-:W-:Y:S02]  /*1f70*/  IMAD.U32 R0, RZ, RZ, UR48 ;  /* 0x00000030ff007e24 */ /* 0x001fe4000f8e00ff */
[----:B------:R-:W-:-:S03]  /*1f80*/  IMAD.U32 R3, RZ, RZ, UR49 ;  /* 0x00000031ff037e24 */ /* 0x000fc6000f8e00ff */
[----:B------:R-:W-:Y:S02]  /*1f90*/  LEA R0, R0, UR43, 0x3 ;  /* 0x0000002b00007c11 */ /* 0x000fe4000f8e18ff */
[----:B------:R-:W-:-:S04]  /*1fa0*/  SHF.L.U32 R3, R3, 0x1f, RZ ;  /* 0x0000001f03037819 */ /* 0x000fc800000006ff */
[----:B------:R0:W1:Y:S01]  /*1fb0*/  SYNCS.PHASECHK.TRANS64.TRYWAIT P0, [R0+URZ+0x22830], R3 ;  /* 0x02283003000075a7 */ /* 0x000062000800017f */
[----:B------:R-:W-:Y:S05]  /*1fc0*/  @!P1 BRA `(.L_x_2780) ;  /* 0x0000000000049947 */ /* 0x000fea0003800000 */
[----:B------:R-:W-:Y:S01]  /*1fd0*/  BPT.TRAP 0x1 ;  /* 0x000000040000795c */ /* 0x000fe20000300000 */
.L_x_2780:
[----:B-1----:R-:W-:Y:S05]  /*1fe0*/  @P0 BRA `(.L_x_2781) ;  /* 0x0000000000080947 */ /* 0x002fea0003800000 */
[----:B------:R-:W1:Y:S02]  /*1ff0*/  SYNCS.PHASECHK.TRANS64.TRYWAIT P0, [R0+URZ+0x22830], R3 ;  /* 0x02283003000075a7 */ /* 0x000e64000800017f */
[----:B-1----:R-:W-:Y:S05]  /*2000*/  @!P0 BRA `(.L_x_2782) ;  /* 0x0000014c00948947 */ /* 0x002fea0003800000 */
.L_x_2781:
[----:B------:R-:W-:-:S04]  /*2010*/  UIADD3 UR4, UR43, 0x18400, URZ ;  /* 0x000184002b047890 */ /* 0x000fc8000fffe03f */
[----:B------:R-:W-:-:S04]  /*2020*/  USHF.R.U32.HI UR4, URZ, 0x4, UR4 ;  /* 0x000000043f047899 */ /* 0x000fc80008011604 */
[----:B------:R-:W-:-:S06]  /*2030*/  ULOP3.LUT UR4, UR4, 0x3fff, URZ, 0xc0, !UPT ;  /* 0x00003fff04047892 */ /* 0x000fcc000f8ec03f */
[----:B01----:R-:W-:Y:S01]  /*2040*/  IMAD.U32 R3, RZ, RZ, UR4 ;  /* 0x00000004ff037e24 */ /* 0x003fe2000f8e00ff */
        /* <DEDUP_REMOVED lines=131> */
.L_x_2783:
[----:B------:R-:W-:Y:S01]  /*2880*/  UISETP.NE.AND UP0, UPT, UR54, URZ, UPT ;  /* 0x0000003f3600728c */ /* 0x000fe2000bf05270 */
[----:B------:R-:W-:Y:S01]  /*2890*/  VIADD R10, R18, UR38 ;  /* 0x00000026120a7c36 */ /* 0x000fe20008000000 */
[----:B------:R-:W-:Y:S01]  /*28a0*/  UIMAD UR7, UR55, -0xa0, UR52 ;  /* 0xffffff60370778a4 */ /* 0x000fe2000f8e0234 */
[----:B------:R-:W-:Y:S01]  /*28b0*/  IMAD.U32 R5, RZ, RZ, UR53 ;  /* 0x00000035ff057e24 */ /* 0x000fe2000f8e00ff */
[----:B------:R-:W-:Y:S01]  /*28c0*/  R2UR UR11, R0 ;  /* 0x00000000000b72ca */ /* 0x000fe200000e0000 */
[----:B------:R-:W-:Y:S01]  /*28d0*/  IMAD.U32 R135, RZ, RZ, UR41 ;  /* 0x00000029ff877e24 */ /* 0x000fe2000f8e00ff */
[----:B------:R-:W-:Y:S01]  /*28e0*/  PLOP3.LUT P0, PT, PT, PT, UP0, 0x80, 0x0 ;  /* 0x000000000000781c */ /* 0x000fe20003f0f008 */
[----:B------:R-:W-:Y:S01]  /*28f0*/  UMOV UR10, UR38 ;  /* 0x00000026000a7c82 */ /* 0x000fe20008000000 */
[----:B------:R-:W-:Y:S01]  /*2900*/  PLOP3.LUT P2, PT, PT, PT, UP0, 0x80, 0x0 ;  /* 0x000000000000781c */ /* 0x000fe20003f4f008 */
[----:B------:R-:W-:Y:S01]  /*2910*/  IMAD.U32 R6, RZ, RZ, UR7 ;  /* 0x00000007ff067e24 */ /* 0x000fe2000f8e00ff */
[----:B------:R-:W-:Y:S01]  /*2920*/  UIADD3 UR30, UR55, -0x2, URZ ;  /* 0xfffffffe371e7890 */ /* 0x000fe2000fffe03f */
[----:B------:R-:W-:Y:S01]  /*2930*/  @UP0 ULDC UR6, c[0x0][0x44c] ;  /* 0x0001130000060ab9 */ /* 0x000fe20000000800 */
[----:B------:R-:W-:-:S02]  /*2940*/  @UP0 ULDC UR14, c[0x0][0x450] ;  /* 0x00011400000e0ab9 */ /* 0x000fc40000000800 */
[----:B------:R-:W-:-:S05]  /*2950*/  IADD3 R11, -R17, 0xa0, R6 ;  /* 0x000000a0110b7810 */ /* 0x000fca0007ffe106 */
[----:B------:R-:W-:Y:S01]  /*2960*/  @P0 IMAD.HI.U32 R2, R10, UR6, RZ ;  /* 0x000000060a020c27 */ /* 0x000fe2000f8e00ff */
[----:B------:R-:W-:-:S04]  /*2970*/  @UP0 ULDC UR6, c[0x0][0x450] ;  /* 0x0001140000060ab9 */ /* 0x000fc80000000800 */
[----:B------:R-:W-:Y:S01]  /*2980*/  @P2 SHF.R.U32.HI R10, RZ, UR6, R2 ;  /* 0x00000006ff0a2c19 */ /* 0x000fe20008011602 */
[----:B------:R-:W-:-:S04]  /*2990*/  UIMAD UR6, UR55, -0xa0, URZ ;  /* 0xffffff60370678a4 */ /* 0x000fc8000f8e023f */
[----:B------:R-:W0:Y:S02]  /*29a0*/  SHFL.IDX PT, R4, R10, 0x1, 0x1c1f ;  /* 0x003c1f000a047f89 */ /* 0x000e2400000e0000 */
[----:B------:R-:W-:Y:S01]  /*29b0*/  IMAD.U32 R2, RZ, RZ, UR6 ;  /* 0x00000006ff027e24 */ /* 0x000fe2000f8e00ff */
[----:B------:R-:W-:Y:S02]  /*29c0*/  @UP0 ULDC UR6, c[0x0][0x44c] ;  /* 0x0001130000060ab9 */ /* 0x000fe40000000800 */
[----:B------:R-:W-:Y:S02]  /*29d0*/  UIMAD.WIDE.U32 UR6, UR38, UR6, URZ ;  /* 0x00000006260672a5 */ /* 0x000fe4000f8e003f */
[----:B------:R-:W-:Y:S02]  /*29e0*/  IADD3 R2, -R17, 0xa1, R2 ;  /* 0x000000a111027810 */ /* 0x000fe40007ffe102 */
[----:B------:R-:W-:Y:S02]  /*29f0*/  @UP0 USHF.R.U32.HI UR10, URZ, UR14, UR7 ;  /* 0x0000000e3f0a0299 */ /* 0x000fe40008011607 */
[----:B------:R-:W-:-:S02]  /*2a00*/  IADD3 R12, -R5, UR52, R2 ;  /* 0x00000034050c7c10 */ /* 0x000fc4000fffe102 */
[----:B------:R-:W-:-:S04]  /*2a10*/  UIADD3 UR6, UR10, UR52, -UR53 ;  /* 0x000000340a067290 */ /* 0x000fc8000fffe835 */
[----:B------:R-:W-:-:S04]  /*2a20*/  UIMAD.WIDE UR6, UR6, 0x66666667, URZ ;  /* 0x66666667060678a5 */ /* 0x000fc8000f8e023f */
[----:B------:R-:W-:Y:S01]  /*2a30*/  USHF.R.U32.HI UR6, URZ, 0x1f, UR7 ;  /* 0x0000001f3f067899 */ /* 0x000fe20008011607 */
[----:B0-----:R-:W-:-:S03]  /*2a40*/  VIADDMNMX R4, R4, R12, R11, PT ;  /* 0x0000000c04047246 */ /* 0x001fc6000380010b */
[----:B------:R-:W-:Y:S02]  /*2a50*/  ULEA.HI.SX32 UR7, UR7, UR6, 0x1a ;  /* 0x0000000607077291 */ /* 0x000fe4000f8fd23f */
[----:B------:R-:W-:Y:S01]  /*2a60*/  UIADD3 UR6, UR11, 0x22840, URZ ;  /* 0x000228400b067890 */ /* 0x000fe2000fffe03f */
[C---:B------:R-:W-:Y:S01]  /*2a70*/  ISETP.GT.AND P0, PT, R4.reuse, RZ, PT ;  /* 0x000000ff0400720c */ /* 0x040fe20003f04270 */
[----:B------:R-:W-:Y:S01]  /*2a80*/  UISETP.LT.AND UP0, UPT, UR40, UR7, UPT ;  /* 0x000000072800728c */ /* 0x000fe2000bf01270 */
[C---:B------:R-:W-:Y:S01]  /*2a90*/  ISETP.GT.AND P2, PT, R4.reuse, 0x1, PT ;  /* 0x000000010400780c */ /* 0x040fe20003f44270 */
[----:B------:R-:W-:Y:S01]  /*2aa0*/  UPRMT UR6, UR42, 0x654, UR6 ;  /* 0x000006542a067896 */ /* 0x000fe20008000006 */
[----:B------:R-:W-:Y:S01]  /*2ab0*/  ISETP.GT.AND P3, PT, R4, 0x8, PT ;  /* 0x000000080400780c */ /* 0x000fe20003f64270 */
[----:B------:R-:W-:Y:S01]  /*2ac0*/  USEL UR28, UR40, UR7, !UP0 ;  /* 0x00000007281c7287 */ /* 0x000fe2000c000000 */
[----:B------:R-:W-:Y:S02]  /*2ad0*/  FSEL R7, R90, -INF , P0 ;  /* 0xff8000005a077808 */ /* 0x000fe40000000000 */
[----:B------:R-:W-:Y:S01]  /*2ae0*/  FSEL R9, R91, -INF , P2 ;  /* 0xff8000005b097808 */ /* 0x000fe20001000000 */
[----:B------:R-:W-:Y:S01]  /*2af0*/  UISETP.GE.AND UP0, UPT, UR30, UR28, UPT ;  /* 0x0000001c1e00728c */ /* 0x000fe2000bf06270 */
[----:B------:R-:W-:-:S02]  /*2b00*/  ISETP.GT.AND P0, PT, R4, 0x9, PT ;  /* 0x000000090400780c */ /* 0x000fc40003f04270 */
[----:B------:R-:W-:Y:S01]  /*2b10*/  FSEL R125, R94, -INF , P3 ;  /* 0xff8000005e7d7808 */ /* 0x000fe20001800000 */
[----:B------:R-:W-:Y:S01]  /*2b20*/  SYNCS.ARRIVE.TRANS64.RED.A1T0 RZ, [UR6], RZ ;  /* 0x000000ffffff79a7 */ /* 0x000fe20008100406 */
[----:B------:R-:W-:Y:S02]  /*2b30*/  FMNMX.FTZ R2, R7, R9, !PT ;  /* 0x0000000907027209 */ /* 0x000fe40007810000 */
[C---:B------:R-:W-:Y:S02]  /*2b40*/  ISETP.GT.AND P2, PT, R4.reuse, 0x10, PT ;  /* 0x000000100400780c */ /* 0x040fe40003f44270 */
[----:B------:R-:W-:Y:S02]  /*2b50*/  FSEL R127, R95, -INF , P0 ;  /* 0xff8000005f7f7808 */ /* 0x000fe40000000000 */
[----:B------:R-:W-:Y:S02]  /*2b60*/  FMNMX.FTZ R2, R125, R2, !PT ;  /* 0x000000027d027209 */ /* 0x000fe40007810000 */
[----:B------:R-:W-:-:S02]  /*2b70*/  ISETP.GT.AND P0, PT, R4, 0x11, PT ;  /* 0x000000110400780c */ /* 0x000fc40003f04270 */
[----:B------:R-:W-:Y:S02]  /*2b80*/  FSEL R129, R98, -INF , P2 ;  /* 0xff80000062817808 */ /* 0x000fe40001000000 */
        /* <DEDUP_REMOVED lines=12> */
[----:B------:R-:W-:Y:S01]  /*2c50*/  FMNMX.FTZ R2, R123, R2, !PT ;  /* 0x000000027b027209 */ /* 0x000fe20007810000 */
[----:B------:R-:W0:Y:S01]  /*2c60*/  SHFL.IDX PT, R74, R10, RZ, 0x1c1f ;  /* 0x001c1fff0a4a7589 */ /* 0x000e2200000e0000 */
        /* <DEDUP_REMOVED lines=90> */
[----:B------:R-:W-:Y:S02]  /*3210*/  FSEL R39, R39, -INF , P0 ;  /* 0xff80000027277808 */ /* 0x000fe40000000000 */
[----:B------:R-:W-:Y:S02]  /*3220*/  FMNMX.FTZ R2, R13, R2, !PT ;  /* 0x000000020d027209 */ /* 0x000fe40007810000 */
[----:B0-----:R-:W-:Y:S02]  /*3230*/  VIADDMNMX R74, R74, R12, R11, PT ;  /* 0x0000000c4a4a7246 */ /* 0x001fe4000380010b */
[----:B------:R-:W-:-:S02]  /*3240*/  FMNMX.FTZ R8, R39, R2, !PT ;  /* 0x0000000227087209 */ /* 0x000fc40007810000 */
[C---:B------:R-:W-:Y:S02]  /*3250*/  ISETP.GT.AND P2, PT, R74.reuse, 0x1, PT ;  /* 0x000000014a00780c */ /* 0x040fe40003f44270 */
[----:B------:R-:W-:Y:S01]  /*3260*/  ISETP.GT.AND P3, PT, R74, 0x8, PT ;  /* 0x000000084a00780c */ /* 0x000fe20003f64270 */
[----:B------:R-:W0:Y:S01]  /*3270*/  SHFL.BFLY PT, R83, R8, 0x2, 0x1f ;  /* 0x0c401f0008537f89 */ /* 0x000e2200000e0000 */
[----:B------:R-:W-:Y:S02]  /*3280*/  FSEL R89, R89, -INF , P2 ;  /* 0xff80000059597808 */ /* 0x000fe40001000000 */
[----:B------:R-:W-:Y:S02]  /*3290*/  FSEL R92, R92, -INF , P3 ;  /* 0xff8000005c5c7808 */ /* 0x000fe40001800000 */
[----:B------:R-:W-:-:S04]  /*32a0*/  ISETP.GT.AND P2, PT, R74, 0x10, PT ;  /* 0x000000104a00780c */ /* 0x000fc80003f44270 */
[----:B------:R-:W-:Y:S02]  /*32b0*/  FSEL R96, R96, -INF , P2 ;  /* 0xff80000060607808 */ /* 0x000fe40001000000 */
[----:B------:R-:W-:-:S04]  /*32c0*/  ISETP.GT.AND P2, PT, R74, 0x18, PT ;  /* 0x000000184a00780c */ /* 0x000fc80003f44270 */
[----:B------:R-:W-:Y:S02]  /*32d0*/  FSEL R100, R100, -INF , P2 ;  /* 0xff80000064647808 */ /* 0x000fe40001000000 */
[----:B------:R-:W-:Y:S02]  /*32e0*/  ISETP.GT.AND P2, PT, R74, 0x21, PT ;  /* 0x000000214a00780c */ /* 0x000fe40003f44270 */
[----:B0-----:R-:W-:-:S05]  /*32f0*/  FMNMX.FTZ R83, R8, R83, !PT ;  /* 0x0000005308537209 */ /* 0x001fca0007810000 */
[----:B------:R-:W0:Y:S02]  /*3300*/  SHFL.BFLY PT, R4, R83, 0x1, 0x1f ;  /* 0x0c201f0053047f89 */ /* 0x000e2400000e0000 */
[----:B0-----:R-:W-:-:S04]  /*3310*/  FMNMX.FTZ R4, R83, R4, !PT ;  /* 0x0000000453047209 */ /* 0x001fc80007810000 */
[C---:B------:R-:W-:Y:S01]  /*3320*/  FSETP.NEU.FTZ.AND P0, PT, R4.reuse, -INF , PT ;  /* 0xff8000000400780b */ /* 0x040fe20003f1d000 */
[----:B------:R-:W-:-:S05]  /*3330*/  FFMA.FTZ R2, R4, R135, -8 ;  /* 0xc100000004027423 */ /* 0x000fca0000010087 */
[----:B------:R-:W-:Y:S02]  /*3340*/  FSEL R2, R2, RZ, P0 ;  /* 0x000000ff02027208 */ /* 0x000fe40000000000 */
[----:B------:R-:W-:-:S03]  /*3350*/  ISETP.GT.AND P0, PT, R74, RZ, PT ;  /* 0x000000ff4a00720c */ /* 0x000fc60003f04270 */
        /* <DEDUP_REMOVED lines=31> */
[----:B------:R-:W-:Y:S01]  /*3550*/  FMNMX.FTZ R121, R101, R20, !PT ;  /* 0x0000001465797209 */ /* 0x000fe20007810000 */
[--C-:B------:R-:W-:Y:S01]  /*3560*/  FFMA.FTZ R12, R133, UR41, -R2.reuse ;  /* 0x00000029850c7c23 */ /* 0x100fe20008010802 */
[----:B------:R-:W-:Y:S01]  /*3570*/  ISETP.GT.AND P0, PT, R74, 0x28, PT ;  /* 0x000000284a00780c */ /* 0x000fe20003f04270 */
[--C-:B------:R-:W-:Y:S01]  /*3580*/  FFMA.FTZ R20, R117, UR41, -R2.reuse ;  /* 0x0000002975147c23 */ /* 0x100fe20008010802 */
[----:B0-----:R-:W-:Y:S01]  /*3590*/  FSEL R26, R73, -INF , P2 ;  /* 0xff800000491a7808 */ /* 0x001fe20001000000 */
[----:B------:R-:W-:Y:S01]  /*35a0*/  MUFU.EX2 R7, R7 ;  /* 0x0000000700077308 */ /* 0x000fe20000000800 */
[----:B------:R-:W-:Y:S01]  /*35b0*/  FMNMX.FTZ R121, R72, R121, !PT ;  /* 0x0000007948797209 */ /* 0x000fe20007810000 */
[--C-:B------:R-:W-:Y:S01]  /*35c0*/  FFMA.FTZ R73, R119, UR41, -R2.reuse ;  /* 0x0000002977497c23 */ /* 0x100fe20008010802 */
[----:B------:R-:W-:Y:S01]  /*35d0*/  ISETP.GT.AND P2, PT, R74, 0x29, PT ;  /* 0x000000294a00780c */ /* 0x000fe20003f44270 */
[--C-:B------:R-:W-:Y:S01]  /*35e0*/  FFMA.FTZ R95, R95, UR41, -R2.reuse ;  /* 0x000000295f5f7c23 */ /* 0x100fe20008010802 */
        /* <DEDUP_REMOVED lines=10> */
[----:B------:R-:W-:Y:S01]  /*3690*/  ISETP.GT.AND P2, PT, R74, 0x31, PT ;  /* 0x000000314a00780c */ /* 0x000fe20003f44270 */
[----:B------:R-:W0:Y:S01]  /*36a0*/  MUFU.EX2 R9, R9 ;  /* 0x0000000900097308 */ /* 0x000e220000000800 */
[----:B------:R-:W-:Y:S01]  /*36b0*/  FSEL R80, R80, -INF , P0 ;  /* 0xff80000050507808 */ /* 0x000fe20000000000 */
[--C-:B------:R-:W-:Y:S01]  /*36c0*/  FFMA.FTZ R15, R15, UR41, -R2.reuse ;  /* 0x000000290f0f7c23 */ /* 0x100fe20008010802 */
[----:B------:R-:W-:Y:S01]  /*36d0*/  FMNMX.FTZ R121, R34, R121, !PT ;  /* 0x0000007922797209 */ /* 0x000fe20007810000 */
[----:B------:R-:W-:Y:S01]  /*36e0*/  FFMA.FTZ R13, R13, UR41, -R2 ;  /* 0x000000290d0d7c23 */ /* 0x000fe20008010802 */
[----:B------:R-:W-:-:S02]  /*36f0*/  ISETP.GT.AND P0, PT, R74, 0x38, PT ;  /* 0x000000384a00780c */ /* 0x000fc40003f04270 */
[----:B------:R-:W-:Y:S01]  /*3700*/  FSEL R81, R81, -INF , P2 ;  /* 0xff80000051517808 */ /* 0x000fe20001000000 */
[----:B------:R-:W-:Y:S01]  /*3710*/  MUFU.EX2 R10, R129 ;  /* 0x00000081000a7308 */ /* 0x000fe20000000800 */
[----:B------:R-:W-:Y:S02]  /*3720*/  FMNMX.FTZ R30, R80, R121, !PT ;  /* 0x00000079501e7209 */ /* 0x000fe40007810000 */
[----:B------:R-:W-:Y:S02]  /*3730*/  ISETP.GT.AND P2, PT, R74, 0x39, PT ;  /* 0x000000394a00780c */ /* 0x000fe40003f44270 */
[----:B------:R-:W-:Y:S02]  /*3740*/  FSEL R84, R84, -INF , P0 ;  /* 0xff80000054547808 */ /* 0x000fe40000000000 */
[----:B------:R-:W-:Y:S01]  /*3750*/  FMNMX.FTZ R115, R81, R30, !PT ;  /* 0x0000001e51737209 */ /* 0x000fe20007810000 */
[----:B------:R-:W-:-:S01]  /*3760*/  FFMA.FTZ R30, R113, UR41, -R2 ;  /* 0x00000029711e7c23 */ /* 0x000fc20008010802 */
[----:B------:R-:W-:Y:S01]  /*3770*/  FSEL R85, R85, -INF , P2 ;  /* 0xff80000055557808 */ /* 0x000fe20001000000 */
[----:B------:R-:W-:Y:S01]  /*3780*/  MUFU.EX2 R11, R11 ;  /* 0x0000000b000b7308 */ /* 0x000fe20000000800 */
[----:B------:R-:W-:-:S02]  /*3790*/  ISETP.GT.AND P0, PT, R74, 0x40, PT ;  /* 0x000000404a00780c */ /* 0x000fc40003f04270 */
[----:B------:R-:W-:Y:S02]  /*37a0*/  FMNMX.FTZ R38, R84, R115, !PT ;  /* 0x0000007354267209 */ /* 0x000fe40007810000 */
[----:B------:R-:W-:Y:S02]  /*37b0*/  ISETP.GT.AND P2, PT, R74, 0x41, PT ;  /* 0x000000414a00780c */ /* 0x000fe40003f44270 */
[----:B------:R-:W-:Y:S01]  /*37c0*/  FSEL R56, R56, -INF , P0 ;  /* 0xff80000038387808 */ /* 0x000fe20000000000 */
[----:B------:R-:W1:Y:S01]  /*37d0*/  MUFU.EX2 R12, R12 ;  /* 0x0000000c000c7308 */ /* 0x000e620000000800 */
[----:B------:R-:W-:Y:S02]  /*37e0*/  FMNMX.FTZ R113, R85, R38, !PT ;  /* 0x0000002655717209 */ /* 0x000fe40007810000 */
[----:B------:R-:W-:Y:S02]  /*37f0*/  ISETP.GT.AND P0, PT, R74, 0x48, PT ;  /* 0x000000484a00780c */ /* 0x000fe40003f04270 */
[----:B------:R-:W-:Y:S01]  /*3800*/  FSEL R38, R57, -INF , P2 ;  /* 0xff80000039267808 */ /* 0x000fe20001000000 */
[----:B------:R-:W-:Y:S01]  /*3810*/  FFMA.FTZ R57, R111, UR41, -R2 ;  /* 0x000000296f397c23 */ /* 0x000fe20008010802 */
[----:B------:R-:W-:Y:S01]  /*3820*/  FMNMX.FTZ R113, R56, R113, !PT ;  /* 0x0000007138717209 */ /* 0x000fe20007810000 */
[----:B------:R-:W-:Y:S01]  /*3830*/  MUFU.EX2 R14, R14 ;  /* 0x0000000e000e7308 */ /* 0x000fe20000000800 */
[----:B------:R-:W-:-:S02]  /*3840*/  ISETP.GT.AND P2, PT, R74, 0x49, PT ;  /* 0x000000494a00780c */ /* 0x000fc40003f44270 */
[----:B------:R-:W-:Y:S02]  /*3850*/  FSEL R60, R60, -INF , P0 ;  /* 0xff8000003c3c7808 */ /* 0x000fe40000000000 */
[----:B------:R-:W-:Y:S02]  /*3860*/  FMNMX.FTZ R113, R38, R113, !PT ;  /* 0x0000007126717209 */ /* 0x000fe40007810000 */
[----:B------:R-:W-:Y:S01]  /*3870*/  ISETP.GT.AND P0, PT, R74, 0x50, PT ;  /* 0x000000504a00780c */ /* 0x000fe20003f04270 */
[----:B------:R-:W-:Y:S01]  /*3880*/  MUFU.EX2 R73, R73 ;  /* 0x0000004900497308 */ /* 0x000fe20000000800 */
[----:B------:R-:W-:Y:S02]  /*3890*/  FSEL R61, R61, -INF , P2 ;  /* 0xff8000003d3d7808 */ /* 0x000fe40001000000 */
[----:B------:R-:W-:Y:S02]  /*38a0*/  FMNMX.FTZ R46, R60, R113, !PT ;  /* 0x000000713c2e7209 */ /* 0x000fe40007810000 */
[----:B------:R-:W-:-:S02]  /*38b0*/  ISETP.GT.AND P2, PT, R74, 0x51, PT ;  /* 0x000000514a00780c */ /* 0x000fc40003f44270 */
[----:B------:R-:W-:Y:S01]  /*38c0*/  FSEL R64, R64, -INF , P0 ;  /* 0xff80000040407808 */ /* 0x000fe20000000000 */
[----:B------:R-:W-:Y:S01]  /*38d0*/  MUFU.EX2 R20, R20 ;  /* 0x0000001400147308 */ /* 0x000fe20000000800 */
        /* <DEDUP_REMOVED lines=9> */
[----:B------:R-:W-:Y:S01]  /*3970*/  FSEL R69, R69, -INF , P2 ;  /* 0xff80000045457808 */ /* 0x000fe20001000000 */
[----:B------:R-:W-:Y:S01]  /*3980*/  MUFU.EX2 R30, R30 ;  /* 0x0000001e001e7308 */ /* 0x000fe20000000800 */
[----:B------:R-:W-:Y:S02]  /*3990*/  ISETP.GT.AND P0, PT, R74, 0x60, PT ;  /* 0x000000604a00780c */ /* 0x000fe40003f04270 */
        /* <DEDUP_REMOVED lines=9> */
[----:B------:R2:W-:Y:S01]  /*3a30*/  MUFU.EX2 R40, R58 ;  /* 0x0000003a00287308 */ /* 0x0005e20000000800 */
        /* <DEDUP_REMOVED lines=8> */
[----:B--2---:R-:W-:Y:S01]  /*3ac0*/  FSEL R58, R48, -INF , P0 ;  /* 0xff800000303a7808 */ /* 0x004fe20000000000 */
[----:B------:R-:W-:Y:S01]  /*3ad0*/  MUFU.EX2 R65, R65 ;  /* 0x0000004100417308 */ /* 0x000fe20000000800 */
[----:B------:R-:W-:Y:S02]  /*3ae0*/  FMNMX.FTZ R99, R45, R62, !PT ;  /* 0x0000003e2d637209 */ /* 0x000fe40007810000 */
[----:B------:R-:W-:Y:S02]  /*3af0*/  ISETP.GT.AND P0, PT, R74, 0x78, PT ;  /* 0x000000784a00780c */ /* 0x000fe40003f04270 */
[----:B------:R-:W-:Y:S02]  /*3b00*/  FSEL R49, R49, -INF , P2 ;  /* 0xff80000031317808 */ /* 0x000fe40001000000 */
[----:B------:R-:W-:Y:S01]  /*3b10*/  FMNMX.FTZ R62, R58, R99, !PT ;  /* 0x000000633a3e7209 */ /* 0x000fe20007810000 */
[----:B------:R2:W-:Y:S01]  /*3b20*/  MUFU.EX2 R48, R66 ;  /* 0x0000004200307308 */ /* 0x0005e20000000800 */
[----:B------:R-:W-:-:S02]  /*3b30*/  ISETP.GT.AND P2, PT, R74, 0x79, PT ;  /* 0x000000794a00780c */ /* 0x000fc40003f44270 */
[----:B------:R-:W-:Y:S02]  /*3b40*/  FSEL R52, R52, -INF , P0 ;  /* 0xff80000034347808 */ /* 0x000fe40000000000 */
[----:B------:R-:W-:Y:S02]  /*3b50*/  FMNMX.FTZ R99, R49, R62, !PT ;  /* 0x0000003e31637209 */ /* 0x000fe40007810000 */
[----:B------:R-:W-:Y:S01]  /*3b60*/  FSEL R53, R53, -INF , P2 ;  /* 0xff80000035357808 */ /* 0x000fe20001000000 */
[----:B------:R-:W-:Y:S01]  /*3b70*/  MUFU.EX2 R41, R41 ;  /* 0x0000002900297308 */ /* 0x000fe20000000800 */
[----:B------:R-:W-:Y:S02]  /*3b80*/  ISETP.GT.AND P0, PT, R74, 0x80, PT ;  /* 0x000000804a00780c */ /* 0x000fe40003f04270 */
[----:B--2---:R-:W-:Y:S02]  /*3b90*/  FMNMX.FTZ R66, R52, R99, !PT ;  /* 0x0000006334427209 */ /* 0x004fe40007810000 */
        /* <DEDUP_REMOVED lines=10> */
[----:B------:R-:W-:Y:S01]  /*3c40*/  FSEL R70, R28, -INF , P0 ;  /* 0xff8000001c467808 */ /* 0x000fe20000000000 */
[----:B------:R-:W-:-:S01]  /*3c50*/  FFMA.FTZ R28, R79, UR41, -R2 ;  /* 0x000000294f1c7c23 */ /* 0x000fc20008010802 */
[----:B------:R-:W-:Y:S02]  /*3c60*/  FMNMX.FTZ R91, R66, R91, !PT ;  /* 0x0000005b425b7209 */ /* 0x000fe40007810000 */
[----:B------:R-:W-:Y:S01]  /*3c70*/  ISETP.GT.AND P0, PT, R74, 0x90, PT ;  /* 0x000000904a00780c */ /* 0x000fe20003f04270 */
[----:B------:R-:W-:Y:S01]  /*3c80*/  MUFU.EX2 R25, R25 ;  /* 0x0000001900197308 */ /* 0x000fe20000000800 */
[----:B--2---:R-:W-:Y:S02]  /*3c90*/  FSEL R78, R29, -INF , P2 ;  /* 0xff8000001d4e7808 */ /* 0x004fe40001000000 */
[----:B------:R-:W-:Y:S02]  /*3ca0*/  FMNMX.FTZ R91, R70, R91, !PT ;  /* 0x0000005b465b7209 */ /* 0x000fe40007810000 */
[----:B------:R-:W-:-:S02]  /*3cb0*/  FSEL R79, R32, -INF , P0 ;  /* 0xff800000204f7808 */ /* 0x000fc40000000000 */
        /* <DEDUP_REMOVED lines=18> */
[----:B------:R-:W-:-:S01]  /*3de0*/  FFMA.FTZ R37, R71, UR41, -R2 ;  /* 0x0000002947257c23 */ /* 0x000fc20008010802 */
[----:B0-----:R-:W-:Y:S01]  /*3df0*/  F2FP.SATFINITE.E4M3.F32.PACK_AB_MERGE_C R185, R9, R8, RZ ;  /* 0x0000000809b9723e */ /* 0x001fe200048070ff */
[----:B------:R-:W-:Y:S01]  /*3e00*/  MUFU.EX2 R33, R33 ;  /* 0x0000002100217308 */ /* 0x000fe20000000800 */
[----:B------:R-:W-:-:S02]  /*3e10*/  FMNMX.FTZ R5, R86, R5, !PT ;  /* 0x0000000556057209 */ /* 0x000fc40007810000 */
[----:B-1----:R-:W-:Y:S02]  /*3e20*/  F2FP.SATFINITE.E4M3.F32.PACK_AB_MERGE_C R187, R83, R12, RZ ;  /* 0x0000000c53bb723e */ /* 0x002fe400048070ff */
[----:B------:R-:W-:Y:S01]  /*3e30*/  F2FP.SATFINITE.E4M3.F32.PACK_AB_MERGE_C R185, R7, R6, R185 ;  /* 0x0000000607b9723e */ /* 0x000fe200048070b9 */
[----:B------:R-:W0:Y:S01]  /*3e40*/  SHFL.BFLY PT, R90, R5, 0x2, 0x1f ;  /* 0x0c401f00055a7f89 */ /* 0x000e2200000e0000 */
[----:B------:R-:W-:Y:S01]  /*3e50*/  F2FP.SATFINITE.E4M3.F32.PACK_AB_MERGE_C R187, R11, R10, R187 ;  /* 0x0000000a0bbb723e */ /* 0x000fe200048070bb */
[----:B------:R-:W-:Y:S08]  /*3e60*/  MUFU.EX2 R29, R29 ;  /* 0x0000001d001d7308 */ /* 0x000ff00000000800 */
[----:B------:R-:W-:Y:S08]  /*3e70*/  MUFU.EX2 R32, R32 ;  /* 0x0000002000207308 */ /* 0x000ff00000000800 */
[----:B------:R-:W-:Y:S01]  /*3e80*/  MUFU.EX2 R36, R36 ;  /* 0x0000002400247308 */ /* 0x000fe20000000800 */
[----:B0-----:R-:W-:Y:S01]  /*3e90*/  FMNMX.FTZ R59, R5, R90, !PT ;  /* 0x0000005a053b7209 */ /* 0x001fe20007810000 */
[----:B------:R-:W-:-:S06]  /*3ea0*/  FFMA.FTZ R90, R55, UR41, -R2 ;  /* 0x00000029375a7c23 */ /* 0x000fcc0008010802 */
        /* <DEDUP_REMOVED lines=55> */
[----:B------:R-:W-:-:S05]  /*4220*/  FFMA.FTZ R75, R75, UR41, -R31 ;  /* 0x000000294b4b7c23 */ /* 0x000fca000801081f */
[----:B------:R1:W-:Y:S01]  /*4230*/  MUFU.EX2 R71, R63 ;  /* 0x0000003f00477308 */ /* 0x0003e20000000800 */
[----:B--2---:R-:W-:-:S01]  /*4240*/  FADD.FTZ R50, R104, R89 ;  /* 0x0000005968327221 */ /* 0x004fc20000010000 */
[----:B------:R-:W-:-:S04]  /*4250*/  F2FP.SATFINITE.E4M3.F32.PACK_AB_MERGE_C R184, R104, R67, RZ ;  /* 0x0000004368b8723e */ /* 0x000fc800048070ff */
[----:B------:R-:W-:Y:S02]  /*4260*/  F2FP.SATFINITE.E4M3.F32.PACK_AB_MERGE_C R184, R88, R27, R184 ;  /* 0x0000001b58b8723e */ /* 0x000fe400048070b8 */
[----:B------:R-:W2:Y:S01]  /*4270*/  MUFU.EX2 R92, R92 ;  /* 0x0000005c005c7308 */ /* 0x000ea20000000800 */
[----:B-1----:R-:W-:-:S01]  /*4280*/  FFMA.FTZ R63, R38, UR41, -R31 ;  /* 0x00000029263f7c23 */ /* 0x002fc2000801081f */
[--C-:B------:R-:W-:Y:S01]  /*4290*/  FFMA.FTZ R38, R64, UR41, -R31.reuse ;  /* 0x0000002940267c23 */ /* 0x100fe2000801081f */
[----:B------:R-:W-:-:S01]  /*42a0*/  FFMA.FTZ R64, R69, UR41, -R31 ;  /* 0x0000002945407c23 */ /* 0x000fc2000801081f */
[----:B------:R-:W-:Y:S01]  /*42b0*/  FADD.FTZ R69, R6, R7 ;  /* 0x0000000706457221 */ /* 0x000fe20000010000 */
[----:B0-----:R-:W-:-:S03]  /*42c0*/  FADD.FTZ R89, R35, R50 ;  /* 0x0000003223597221 */ /* 0x001fc60000010000 */
[----:B------:R0:W-:Y:S08]  /*42d0*/  MUFU.EX2 R81, R72 ;  /* 0x0000004800517308 */ /* 0x0001f00000000800 */
[----:B------:R-:W1:Y:S01]  /*42e0*/  MUFU.EX2 R100, R100 ;  /* 0x0000006400647308 */ /* 0x000e620000000800 */
[----:B0-----:R-:W-:-:S01]  /*42f0*/  FADD.FTZ R72, R8, R69 ;  /* 0x0000004508487221 */ /* 0x001fc20000010000 */
[----:B------:R-:W-:Y:S01]  /*4300*/  FFMA.FTZ R69, R54, UR41, -R31 ;  /* 0x0000002936457c23 */ /* 0x000fe2000801081f */
[----:B--2---:R-:W-:-:S01]  /*4310*/  FADD.FTZ R89, R92, R89 ;  /* 0x000000595c597221 */ /* 0x004fc20000010000 */
[----:B------:R-:W-:Y:S01]  /*4320*/  FFMA.FTZ R31, R86, UR41, -R31 ;  /* 0x00000029561f7c23 */ /* 0x000fe2000801081f */
[----:B------:R-:W-:-:S03]  /*4330*/  FADD.FTZ R91, R9, R72 ;  /* 0x00000048095b7221 */ /* 0x000fc60000010000 */
[----:B------:R-:W0:Y:S01]  /*4340*/  MUFU.EX2 R101, R101 ;  /* 0x0000006500657308 */ /* 0x000e220000000800 */
[----:B------:R-:W-:-:S04]  /*4350*/  FADD.FTZ R54, R10, R91 ;  /* 0x0000005b0a367221 */ /* 0x000fc80000010000 */
[----:B------:R-:W-:-:S03]  /*4360*/  FADD.FTZ R91, R11, R54 ;  /* 0x000000360b5b7221 */ /* 0x000fc60000010000 */
[----:B------:R-:W2:Y:S01]  /*4370*/  MUFU.EX2 R55, R55 ;  /* 0x0000003700377308 */ /* 0x000ea20000000800 */
[----:B------:R-:W-:-:S01]  /*4380*/  FADD.FTZ R54, R12, R91 ;  /* 0x0000005b0c367221 */ /* 0x000fc20000010000 */
[----:B-1----:R-:W-:-:S03]  /*4390*/  FADD.FTZ R50, R100, R89 ;  /* 0x0000005964327221 */ /* 0x002fc60000010000 */
[----:B------:R-:W-:-:S03]  /*43a0*/  FADD.FTZ R39, R83, R54 ;  /* 0x0000003653277221 */ /* 0x000fc60000010000 */
[----:B------:R-:W1:Y:S01]  /*43b0*/  MUFU.EX2 R26, R26 ;  /* 0x0000001a001a7308 */ /* 0x000e620000000800 */
[----:B0-----:R-:W-:-:S01]  /*43c0*/  FADD.FTZ R50, R101, R50 ;  /* 0x0000003265327221 */ /* 0x001fc20000010000 */
[----:B------:R-:W-:Y:S01]  /*43d0*/  FADD.FTZ R54, R14, R39 ;  /* 0x000000270e367221 */ /* 0x000fe20000010000 */
[----:B------:R-:W-:-:S03]  /*43e0*/  F2FP.SATFINITE.E4M3.F32.PACK_AB_MERGE_C R186, R101, R100, RZ ;  /* 0x0000006465ba723e */ /* 0x000fc600048070ff */
[----:B------:R-:W-:Y:S01]  /*43f0*/  FADD.FTZ R89, R73, R54 ;  /* 0x0000003649597221 */ /* 0x000fe20000010000 */
[----:B------:R-:W-:Y:S01]  /*4400*/  F2FP.SATFINITE.E4M3.F32.PACK_AB_MERGE_C R186, R92, R35, R186 ;  /* 0x000000235cba723e */ /* 0x000fe200048070ba */
[----:B------:R-:W0:Y:S01]  /*4410*/  MUFU.EX2 R76, R76 ;  /* 0x0000004c004c7308 */ /* 0x000e220000000800 */
[----:B--2---:R-:W-:-:S01]  /*4420*/  FADD.FTZ R39, R55, R50 ;  /* 0x0000003237277221 */ /* 0x004fc20000010000 */
[----:B------:R-:W-:Y:S01]  /*4430*/  FADD.FTZ R54, R20, R89 ;  /* 0x0000005914367221 */ /* 0x000fe20000010000 */
[----:B------:R-:W-:-:S03]  /*4440*/  F2FP.SATFINITE.E4M3.F32.PACK_AB_MERGE_C R20, R77, R20, RZ ;  /* 0x000000144d14723e */ /* 0x000fc600048070ff */
[----:B------:R-:W-:Y:S01]  /*4450*/  FADD.FTZ R89, R77, R54 ;  /* 0x000000364d597221 */ /* 0x000fe20000010000 */
[----:B------:R-:W-:Y:S01]  /*4460*/  F2FP.SATFINITE.E4M3.F32.PACK_AB_MERGE_C R181, R73, R14, R20 ;  /* 0x0000000e49b5723e */ /* 0x000fe20004807014 */
[----:B------:R-:W2:Y:S01]  /*4470*/  MUFU.EX2 R34, R34 ;  /* 0x0000002200227308 */ /* 0x000ea20000000800 */
[----:B-1----:R-:W-:-:S01]  /*4480*/  FADD.FTZ R39, R26, R39 ;  /* 0x000000271a277221 */ /* 0x002fc20000010000 */
[----:B------:R-:W-:Y:S01]  /*4490*/  FADD.FTZ R54, R30, R89 ;  /* 0x000000591e367221 */ /* 0x000fe20000010000 */
[----:B------:R-:W-:-:S03]  /*44a0*/  CS2R R72, SRZ ;  /* 0x0000000000487805 */ /* 0x000fc6000001ff00 */
[----:B------:R-:W-:Y:S02]  /*44b0*/  FADD.FTZ R89, R57, R54 ;  /* 0x0000003639597221 */ /* 0x000fe40000010000 */
[----:B------:R-:W1:Y:S01]  /*44c0*/  MUFU.EX2 R59, R59 ;  /* 0x0000003b003b7308 */ /* 0x000e620000000800 */
[----:B0-----:R-:W-:-:S01]  /*44d0*/  FADD.FTZ R50, R76, R39 ;  /* 0x000000274c327221 */ /* 0x001fc20000010000 */
[----:B------:R-:W-:Y:S01]  /*44e0*/  FADD.FTZ R54, R42, R89 ;  /* 0x000000592a367221 */ /* 0x000fe20000010000 */
[C---:B------:R-:W-:Y:S02]  /*44f0*/  F2FP.SATFINITE.E4M3.F32.PACK_AB_MERGE_C R180, R71.reuse, R76, RZ ;  /* 0x0000004c47b4723e */ /* 0x040fe400048070ff */
[----:B------:R-:W-:Y:S01]  /*4500*/  CS2R R76, SRZ ;  /* 0x00000000004c7805 */ /* 0x000fe2000001ff00 */
[----:B------:R-:W-:-:S01]  /*4510*/  FADD.FTZ R39, R71, R50 ;  /* 0x0000003247277221 */ /* 0x000fc20000010000 */
[----:B------:R-:W-:Y:S01]  /*4520*/  F2FP.SATFINITE.E4M3.F32.PACK_AB_MERGE_C R42, R65, R42, RZ ;  /* 0x0000002a412a723e */ /* 0x000fe200048070ff */
[----:B------:R-:W0:Y:S02]  /*4530*/  MUFU.EX2 R84, R84 ;  /* 0x0000005400547308 */ /* 0x000e240000000800 */
[----:B--2---:R-:W-:-:S01]  /*4540*/  FADD.FTZ R50, R34, R39 ;  /* 0x0000002722327221 */ /* 0x004fc20000010000 */
[----:B------:R-:W-:-:S02]  /*4550*/  F2FP.SATFINITE.E4M3.F32.PACK_AB_MERGE_C R180, R26, R55, R180 ;  /* 0x000000371ab4723e */ /* 0x000fc400048070b4 */
[----:B------:R-:W-:-:S03]  /*4560*/  F2FP.SATFINITE.E4M3.F32.PACK_AB_MERGE_C R183, R57, R30, R42 ;  /* 0x0000001e39b7723e */ /* 0x000fc6000480702a */
[----:B------:R-:W2:Y:S01]  /*4570*/  MUFU.EX2 R85, R85 ;  /* 0x0000005500557308 */ /* 0x000ea20000000800 */
[----:B-1----:R-:W-:-:S07]  /*4580*/  FADD.FTZ R39, R59, R50 ;  /* 0x000000323b277221 */ /* 0x002fce0000010000 */
[----:B------:R-:W1:Y:S01]  /*4590*/  MUFU.EX2 R56, R56 ;  /* 0x0000003800387308 */ /* 0x000e620000000800 */
[----:B0-----:R-:W-:-:S01]  /*45a0*/  FADD.FTZ R50, R84, R39 ;  /* 0x0000002754327221 */ /* 0x001fc20000010000 */
[----:B------:R-:W-:Y:S01]  /*45b0*/  FADD.FTZ R39, R65, R54 ;  /* 0x0000003641277221 */ /* 0x000fe20000010000 */
[----:B------:R-:W-:-:S03]  /*45c0*/  CS2R R54, SRZ ;  /* 0x0000000000367805 */ /* 0x000fc6000001ff00 */
[----:B------:R-:W-:Y:S02]  /*45d0*/  FADD.FTZ R12, R40, R39 ;  /* 0x00000027280c7221 */ /* 0x000fe40000010000 */
[----:B------:R-:W0:Y:S01]  /*45e0*/  MUFU.EX2 R63, R63 ;  /* 0x0000003f003f7308 */ /* 0x000e220000000800 */
[----:B--2---:R-:W-:-:S01]  /*45f0*/  FADD.FTZ R9, R85, R50 ;  /* 0x0000003255097221 */ /* 0x004fc20000010000 */
[----:B------:R-:W-:Y:S01]  /*4600*/  FADD.FTZ R39, R41, R12 ;  /* 0x0000000c29277221 */ /* 0x000fe20000010000 */
[----:B------:R-:W-:-:S03]  /*4610*/  F2FP.SATFINITE.E4M3.F32.PACK_AB_MERGE_C R84, R85, R84, RZ ;  /* 0x000000545554723e */ /* 0x000fc600048070ff */
[----:B------:R-:W-:Y:S01]  /*4620*/  FADD.FTZ R12, R48, R39 ;  /* 0x00000027300c7221 */ /* 0x000fe20000010000 */
[----:B------:R-:W-:Y:S01]  /*4630*/  F2FP.SATFINITE.E4M3.F32.PACK_AB_MERGE_C R48, R95, R48, RZ ;  /* 0x000000305f30723e */ /* 0x000fe200048070ff */
[----:B------:R-:W2:Y:S01]  /*4640*/  MUFU.EX2 R60, R60 ;  /* 0x0000003c003c7308 */ /* 0x000ea20000000800 */
[----:B-1----:R-:W-:-:S01]  /*4650*/  FADD.FTZ R8, R56, R9 ;  /* 0x0000000938087221 */ /* 0x002fc20000010000 */
[----:B------:R-:W-:Y:S01]  /*4660*/  FADD.FTZ R67, R95, R12 ;  /* 0x0000000c5f437221 */ /* 0x000fe20000010000 */
[----:B------:R-:W-:Y:S02]  /*4670*/  F2FP.SATFINITE.E4M3.F32.PACK_AB_MERGE_C R182, R59, R34, R84 ;  /* 0x000000223bb6723e */ /* 0x000fe40004807054 */
[----:B------:R-:W-:Y:S02]  /*4680*/  CS2R R34, SRZ ;  /* 0x0000000000227805 */ /* 0x000fe4000001ff00 */
[----:B------:R-:W-:Y:S01]  /*4690*/  F2FP.SATFINITE.E4M3.F32.PACK_AB_MERGE_C R177, R41, R40, R48 ;  /* 0x0000002829b1723e */ /* 0x000fe20004807030 */
[----:B------:R-:W-:Y:S01]  /*46a0*/  FADD.FTZ R12, R24, R67 ;  /* 0x00000043180c7221 */ /* 0x000fe20000010000 */
[----:B------:R-:W-:Y:S01]  /*46b0*/  CS2R R40, SRZ ;  /* 0x0000000000287805 */ /* 0x000fe2000001ff00 */
[----:B------:R-:W1:Y:S01]  /*46c0*/  MUFU.EX2 R38, R38 ;  /* 0x0000002600267308 */ /* 0x000e620000000800 */
[----:B0-----:R-:W-:-:S01]  /*46d0*/  FADD.FTZ R9, R63, R8 ;  /* 0x000000083f097221 */ /* 0x001fc20000010000 */
[----:B------:R-:W-:-:S02]  /*46e0*/  CS2R R58, SRZ ;  /* 0x00000000003a7805 */ /* 0x000fc4000001ff00 */
[----:B------:R-:W-:-:S04]  /*46f0*/  CS2R R84, SRZ ;  /* 0x0000000000547805 */ /* 0x000fc8000001ff00 */
[----:B------:R-:W0:Y:S01]  /*4700*/  MUFU.EX2 R61, R61 ;  /* 0x0000003d003d7308 */ /* 0x000e220000000800 */
[----:B--2---:R-:W-:-:S01]  /*4710*/  FADD.FTZ R8, R60, R9 ;  /* 0x000000093c087221 */ /* 0x004fc20000010000 */
[----:B------:R-:W-:-:S03]  /*4720*/  F2FP.SATFINITE.E4M3.F32.PACK_AB_MERGE_C R60, R81, R60, RZ ;  /* 0x0000003c513c723e */ /* 0x000fc600048070ff */
[----:B------:R-:W-:Y:S01]  /*4730*/  FADD.FTZ R39, R81, R8 ;  /* 0x0000000851277221 */ /* 0x000fe20000010000 */
[----:B------:R-:W-:Y:S02]  /*4740*/  F2FP.SATFINITE.E4M3.F32.PACK_AB_MERGE_C R176, R63, R56, R60 ;  /* 0x000000383fb0723e */ /* 0x000fe4000480703c */
[----:B------:R-:W-:Y:S01]  /*4750*/  CS2R R56, SRZ ;  /* 0x0000000000387805 */ /* 0x000fe2000001ff00 */
[----:B------:R-:W2:Y:S01]  /*4760*/  MUFU.EX2 R68, R68 ;  /* 0x0000004400447308 */ /* 0x000ea20000000800 */
[----:B-1----:R-:W-:-:S01]  /*4770*/  FADD.FTZ R8, R38, R39 ;  /* 0x0000002726087221 */ /* 0x002fc20000010000 */
[----:B------:R-:W-:Y:S01]  /*4780*/  FADD.FTZ R39, R25, R12 ;  /* 0x0000000c19277221 */ /* 0x000fe20000010000 */
[----:B------:R-:W-:-:S05]  /*4790*/  CS2R R80, SRZ ;  /* 0x0000000000507805 */ /* 0x000fca000001ff00 */
[----:B------:R1:W3:Y:S01]  /*47a0*/  MUFU.EX2 R87, R64 ;  /* 0x0000004000577308 */ /* 0x0002e20000000800 */
        /* <DEDUP_REMOVED lines=8> */
[----:B-1----:R-:W-:-:S03]  /*4830*/  CS2R R64, SRZ ;  /* 0x0000000000407805 */ /* 0x002fc6000001ff00 */
[----:B------:R-:W-:Y:S02]  /*4840*/  FADD.FTZ R27, R32, R11 ;  /* 0x0000000b201b7221 */ /* 0x000fe40000010000 */
[----:B------:R-:W1:Y:S01]  /*4850*/  MUFU.EX2 R69, R69 ;  /* 0x0000004500457308 */ /* 0x000e620000000800 */
[C---:B---3--:R-:W-:Y:S01]  /*4860*/  F2FP.SATFINITE.E4M3.F32.PACK_AB_MERGE_C R68, R87.reuse, R68, RZ ;  /* 0x000000445744723e */ /* 0x048fe200048070ff */
[----:B------:R-:W-:Y:S01]  /*4870*/  FADD.FTZ R87, R87, R6 ;  /* 0x0000000657577221 */ /* 0x000fe20000010000 */
[----:B------:R-:W-:-:S01]  /*4880*/  FADD.FTZ R8, R36, R27 ;  /* 0x0000001b24087221 */ /* 0x000fc20000010000 */
[----:B------:R-:W-:Y:S02]  /*4890*/  F2FP.SATFINITE.E4M3.F32.PACK_AB_MERGE_C R36, R47, R36, RZ ;  /* 0x000000242f24723e */ /* 0x000fe400048070ff */
[----:B------:R-:W-:Y:S01]  /*48a0*/  F2FP.SATFINITE.E4M3.F32.PACK_AB_MERGE_C R178, R61, R38, R68 ;  /* 0x000000263db2723e */ /* 0x000fe20004807044 */
[----:B------:R-:W-:Y:S01]  /*48b0*/  FADD.FTZ R8, R47, R8 ;  /* 0x000000082f087221 */ /* 0x000fe20000010000 */
[----:B------:R-:W2:Y:S01]  /*48c0*/  MUFU.EX2 R44, R44 ;  /* 0x0000002c002c7308 */ /* 0x000ea20000000800 */
[----:B0-----:R-:W-:-:S01]  /*48d0*/  FADD.FTZ R6, R46, R87 ;  /* 0x000000572e067221 */ /* 0x001fc20000010000 */
[----:B------:R-:W-:-:S02]  /*48e0*/  F2FP.SATFINITE.E4M3.F32.PACK_AB_MERGE_C R173, R32, R29, R36 ;  /* 0x0000001d20ad723e */ /* 0x000fc40004807024 */
[----:B------:R-:W-:Y:S02]  /*48f0*/  CS2R R28, SRZ ;  /* 0x00000000001c7805 */ /* 0x000fe4000001ff00 */
[----:B------:R-:W-:Y:S02]  /*4900*/  CS2R R32, SRZ ;  /* 0x0000000000207805 */ /* 0x000fe4000001ff00 */
[----:B------:R-:W-:Y:S02]  /*4910*/  CS2R R38, SRZ ;  /* 0x0000000000267805 */ /* 0x000fe4000001ff00 */
[----:B------:R-:W-:Y:S02]  /*4920*/  CS2R R60, SRZ ;  /* 0x00000000003c7805 */ /* 0x000fe4000001ff00 */
[----:B------:R-:W-:Y:S01]  /*4930*/  CS2R R86, SRZ ;  /* 0x0000000000567805 */ /* 0x000fe2000001ff00 */
[----:B------:R-:W0:Y:S01]  /*4940*/  MUFU.EX2 R45, R45 ;  /* 0x0000002d002d7308 */ /* 0x000e220000000800 */
[----:B-1----:R-:W-:-:S07]  /*4950*/  FADD.FTZ R11, R69, R6 ;  /* 0x00000006450b7221 */ /* 0x002fce0000010000 */
[----:B------:R-:W1:Y:S01]  /*4960*/  MUFU.EX2 R0, R0 ;  /* 0x0000000000007308 */ /* 0x000e620000000800 */
[----:B--2---:R-:W-:-:S01]  /*4970*/  FADD.FTZ R6, R44, R11 ;  /* 0x0000000b2c067221 */ /* 0x004fc20000010000 */
[----:B------:R-:W-:-:S04]  /*4980*/  FADD.FTZ R11, R37, R8 ;  /* 0x00000008250b7221 */ /* 0x000fc80000010000 */
[----:B------:R-:W-:Y:S02]  /*4990*/  FADD.FTZ R8, R74, R11 ;  /* 0x0000000b4a087221 */ /* 0x000fe40000010000 */
[----:B------:R-:W2:Y:S01]  /*49a0*/  MUFU.EX2 R49, R49 ;  /* 0x0000003100317308 */ /* 0x000ea20000000800 */
[C---:B0-----:R-:W-:Y:S01]  /*49b0*/  F2FP.SATFINITE.E4M3.F32.PACK_AB_MERGE_C R44, R45.reuse, R44, RZ ;  /* 0x0000002c2d2c723e */ /* 0x041fe200048070ff */
[----:B------:R-:W-:Y:S01]  /*49c0*/  FADD.FTZ R45, R45, R6 ;  /* 0x000000062d2d7221 */ /* 0x000fe20000010000 */
[----:B------:R-:W-:-:S01]  /*49d0*/  FADD.FTZ R27, R43, R8 ;  /* 0x000000082b1b7221 */ /* 0x000fc20000010000 */
[C---:B------:R-:W-:Y:S02]  /*49e0*/  F2FP.SATFINITE.E4M3.F32.PACK_AB_MERGE_C R43, R90.reuse, R43, RZ ;  /* 0x0000002b5a2b723e */ /* 0x040fe400048070ff */
[----:B------:R-:W-:Y:S01]  /*49f0*/  F2FP.SATFINITE.E4M3.F32.PACK_AB_MERGE_C R172, R69, R46, R44 ;  /* 0x0000002e45ac723e */ /* 0x000fe2000480702c */
[----:B------:R-:W-:Y:S01]  /*4a00*/  FADD.FTZ R90, R90, R27 ;  /* 0x0000001b5a5a7221 */ /* 0x000fe20000010000 */
[----:B------:R-:W0:Y:S01]  /*4a10*/  MUFU.EX2 R52, R52 ;  /* 0x0000003400347308 */ /* 0x000e220000000800 */
[----:B-1----:R-:W-:-:S01]  /*4a20*/  FADD.FTZ R6, R0, R45 ;  /* 0x0000002d00067221 */ /* 0x002fc20000010000 */
[----:B------:R-:W-:-:S02]  /*4a30*/  F2FP.SATFINITE.E4M3.F32.PACK_AB_MERGE_C R175, R74, R37, R43 ;  /* 0x000000254aaf723e */ /* 0x000fc4000480702b */
[----:B------:R-:W-:Y:S02]  /*4a40*/  CS2R R26, SRZ ;  /* 0x00000000001a7805 */ /* 0x000fe4000001ff00 */
[----:B------:R-:W-:Y:S02]  /*4a50*/  CS2R R36, SRZ ;  /* 0x0000000000247805 */ /* 0x000fe4000001ff00 */
[----:B------:R-:W-:Y:S02]  /*4a60*/  CS2R R42, SRZ ;  /* 0x00000000002a7805 */ /* 0x000fe4000001ff00 */
[----:B------:R-:W-:Y:S02]  /*4a70*/  CS2R R44, SRZ ;  /* 0x00000000002c7805 */ /* 0x000fe4000001ff00 */
[----:B------:R-:W-:Y:S01]  /*4a80*/  CS2R R46, SRZ ;  /* 0x00000000002e7805 */ /* 0x000fe2000001ff00 */
[----:B------:R-:W1:Y:S01]  /*4a90*/  MUFU.EX2 R53, R53 ;  /* 0x0000003500357308 */ /* 0x000e620000000800 */
[----:B--2---:R-:W-:-:S01]  /*4aa0*/  FADD.FTZ R11, R49, R6 ;  /* 0x00000006310b7221 */ /* 0x004fc20000010000 */
[----:B------:R-:W-:-:S06]  /*4ab0*/  CS2R R68, SRZ ;  /* 0x0000000000447805 */ /* 0x000fcc000001ff00 */
[----:B------:R-:W2:Y:S01]  /*4ac0*/  MUFU.EX2 R62, R62 ;  /* 0x0000003e003e7308 */ /* 0x000ea20000000800 */
[----:B0-----:R-:W-:-:S01]  /*4ad0*/  FADD.FTZ R6, R52, R11 ;  /* 0x0000000b34067221 */ /* 0x001fc20000010000 */
[----:B------:R-:W-:-:S06]  /*4ae0*/  FADD.FTZ R11, R51, R90 ;  /* 0x0000005a330b7221 */ /* 0x000fcc0000010000 */
[----:B------:R-:W0:Y:S01]  /*4af0*/  MUFU.EX2 R94, R94 ;  /* 0x0000005e005e7308 */ /* 0x000e220000000800 */
[C---:B-1----:R-:W-:Y:S01]  /*4b00*/  F2FP.SATFINITE.E4M3.F32.PACK_AB_MERGE_C R52, R53.reuse, R52, RZ ;  /* 0x000000343534723e */ /* 0x042fe200048070ff */
[----:B------:R-:W-:-:S03]  /*4b10*/  FADD.FTZ R53, R53, R6 ;  /* 0x0000000635357221 */ /* 0x000fc60000010000 */
[----:B------:R-:W-:Y:S02]  /*4b20*/  F2FP.SATFINITE.E4M3.F32.PACK_AB_MERGE_C R174, R49, R0, R52 ;  /* 0x0000000031ae723e */ /* 0x000fe40004807034 */
[----:B------:R-:W-:Y:S01]  /*4b30*/  CS2R R48, SRZ ;  /* 0x0000000000307805 */ /* 0x000fe2000001ff00 */
[----:B------:R1:W3:Y:S01]  /*4b40*/  MUFU.EX2 R9, R66 ;  /* 0x0000004200097308 */ /* 0x0002e20000000800 */
[----:B--2---:R-:W-:-:S01]  /*4b50*/  FADD.FTZ R8, R62, R53 ;  /* 0x000000353e087221 */ /* 0x004fc20000010000 */
[----:B------:R-:W-:-:S06]  /*4b60*/  CS2R R52, SRZ ;  /* 0x0000000000347805 */ /* 0x000fcc000001ff00 */
[----:B------:R-:W2:Y:S01]  /*4b70*/  MUFU.EX2 R21, R21 ;  /* 0x0000001500157308 */ /* 0x000ea20000000800 */
[----:B0-----:R-:W-:-:S01]  /*4b80*/  FADD.FTZ R10, R94, R11 ;  /* 0x0000000b5e0a7221 */ /* 0x001fc20000010000 */
[----:B-1----:R-:W-:-:S06]  /*4b90*/  CS2R R66, SRZ ;  /* 0x0000000000427805 */ /* 0x002fcc000001ff00 */
[----:B------:R-:W0:Y:S01]  /*4ba0*/  MUFU.EX2 R70, R70 ;  /* 0x0000004600467308 */ /* 0x000e220000000800 */
[----:B---3--:R-:W-:-:S07]  /*4bb0*/  FADD.FTZ R11, R9, R8 ;  /* 0x00000008090b7221 */ /* 0x008fce0000010000 */
[----:B------:R-:W1:Y:S01]  /*4bc0*/  MUFU.EX2 R98, R98 ;  /* 0x0000006200627308 */ /* 0x000e620000000800 */
[----:B--2---:R-:W-:-:S07]  /*4bd0*/  FADD.FTZ R25, R21, R10 ;  /* 0x0000000a15197221 */ /* 0x004fce0000010000 */
[----:B------:R-:W2:Y:S01]  /*4be0*/  MUFU.EX2 R7, R78 ;  /* 0x0000004e00077308 */ /* 0x000ea20000000800 */
[----:B0-----:R-:W-:-:S07]  /*4bf0*/  FADD.FTZ R8, R70, R11 ;  /* 0x0000000b46087221 */ /* 0x001fce0000010000 */
[----:B------:R-:W0:Y:S01]  /*4c00*/  MUFU.EX2 R15, R15 ;  /* 0x0000000f000f7308 */ /* 0x000e220000000800 */
[C---:B-1----:R-:W-:Y:S01]  /*4c10*/  F2FP.SATFINITE.E4M3.F32.PACK_AB_MERGE_C R21, R98.reuse, R21, RZ ;  /* 0x000000156215723e */ /* 0x042fe200048070ff */
[----:B------:R-:W-:Y:S01]  /*4c20*/  FADD.FTZ R98, R98, R25 ;  /* 0x0000001962627221 */ /* 0x000fe20000010000 */
[----:B------:R-:W-:Y:S02]  /*4c30*/  CS2R R24, SRZ ;  /* 0x0000000000187805 */ /* 0x000fe4000001ff00 */
[----:B------:R-:W-:Y:S02]  /*4c40*/  F2FP.SATFINITE.E4M3.F32.PACK_AB_MERGE_C R169, R94, R51, R21 ;  /* 0x000000335ea9723e */ /* 0x000fe40004807015 */
[----:B------:R-:W-:Y:S01]  /*4c50*/  CS2R R50, SRZ ;  /* 0x0000000000327805 */ /* 0x000fe2000001ff00 */
[----:B------:R-:W1:Y:S01]  /*4c60*/  MUFU.EX2 R79, R79 ;  /* 0x0000004f004f7308 */ /* 0x000e620000000800 */
[----:B--2---:R-:W-:-:S01]  /*4c70*/  FADD.FTZ R8, R7, R8 ;  /* 0x0000000807087221 */ /* 0x004fc20000010000 */
[----:B------:R-:W-:-:S04]  /*4c80*/  F2FP.SATFINITE.E4M3.F32.PACK_AB_MERGE_C R70, R7, R70, RZ ;  /* 0x000000460746723e */ /* 0x000fc800048070ff */
[----:B------:R-:W-:Y:S02]  /*4c90*/  F2FP.SATFINITE.E4M3.F32.PACK_AB_MERGE_C R168, R9, R62, R70 ;  /* 0x0000003e09a8723e */ /* 0x000fe40004807046 */
[----:B------:R-:W-:Y:S01]  /*4ca0*/  CS2R R62, SRZ ;  /* 0x00000000003e7805 */ /* 0x000fe2000001ff00 */
[----:B------:R-:W2:Y:S01]  /*4cb0*/  MUFU.EX2 R102, R102 ;  /* 0x0000006600667308 */ /* 0x000ea20000000800 */
[----:B0-----:R-:W-:-:S01]  /*4cc0*/  FADD.FTZ R11, R15, R98 ;  /* 0x000000620f0b7221 */ /* 0x001fc20000010000 */
[----:B------:R-:W-:-:S06]  /*4cd0*/  CS2R R70, SRZ ;  /* 0x0000000000467805 */ /* 0x000fcc000001ff00 */
[----:B------:R-:W0:Y:S01]  /*4ce0*/  MUFU.EX2 R82, R82 ;  /* 0x0000005200527308 */ /* 0x000e220000000800 */
[----:B-1----:R-:W-:-:S07]  /*4cf0*/  FADD.FTZ R7, R79, R8 ;  /* 0x000000084f077221 */ /* 0x002fce0000010000 */
[----:B------:R-:W-:Y:S01]  /*4d00*/  MUFU.EX2 R13, R13 ;  /* 0x0000000d000d7308 */ /* 0x000fe20000000800 */
[----:B--2---:R-:W-:-:S07]  /*4d10*/  FADD.FTZ R8, R102, R11 ;  /* 0x0000000b66087221 */ /* 0x004fce0000010000 */
[----:B------:R-:W1:Y:S01]  /*4d20*/  MUFU.EX2 R2, R2 ;  /* 0x0000000200027308 */ /* 0x000e620000000800 */
[----:B0-----:R-:W-:-:S07]  /*4d30*/  FADD.FTZ R0, R82, R7 ;  /* 0x0000000752007221 */ /* 0x001fce0000010000 */
[----:B------:R-:W-:Y:S08]  /*4d40*/  MUFU.EX2 R75, R75 ;  /* 0x0000004b004b7308 */ /* 0x000ff00000000800 */
[----:B------:R0:W2:Y:S01]  /*4d50*/  MUFU.EX2 R6, R31 ;  /* 0x0000001f00067308 */ /* 0x0000a20000000800 */
[----:B-1----:R-:W-:Y:S01]  /*4d60*/  F2FP.SATFINITE.E4M3.F32.PACK_AB_MERGE_C R9, R2, R13, RZ ;  /* 0x0000000d0209723e */ /* 0x002fe200048070ff */
[----:B------:R-:W-:-:S03]  /*4d70*/  FADD.FTZ R13, R13, R8 ;  /* 0x000000080d0d7221 */ /* 0x000fc60000010000 */
[----:B------:R-:W-:Y:S02]  /*4d80*/  F2FP.SATFINITE.E4M3.F32.PACK_AB_MERGE_C R171, R102, R15, R9 ;  /* 0x0000000f66ab723e */ /* 0x000fe40004807009 */
[----:B0-----:R-:W-:Y:S02]  /*4d90*/  CS2R R30, SRZ ;  /* 0x00000000001e7805 */ /* 0x001fe4000001ff00 */
[----:B--2---:R-:W-:Y:S01]  /*4da0*/  F2FP.SATFINITE.E4M3.F32.PACK_AB_MERGE_C R7, R6, R75, RZ ;  /* 0x0000004b0607723e */ /* 0x004fe200048070ff */
[----:B------:R-:W-:-:S01]  /*4db0*/  FADD.FTZ R75, R75, R0 ;  /* 0x000000004b4b7221 */ /* 0x000fc20000010000 */
[----:B------:R-:W-:Y:S02]  /*4dc0*/  FADD.FTZ R0, R2, R13 ;  /* 0x0000000d02007221 */ /* 0x000fe40000010000 */
[----:B------:R-:W-:Y:S01]  /*4dd0*/  F2FP.SATFINITE.E4M3.F32.PACK_AB_MERGE_C R170, R82, R79, R7 ;  /* 0x0000004f52aa723e */ /* 0x000fe20004807007 */
[----:B------:R-:W-:Y:S01]  /*4de0*/  FADD.FTZ R2, R6, R75 ;  /* 0x0000004b06027221 */ /* 0x000fe20000010000 */
        /* <DEDUP_REMOVED lines=40> */
.L_x_2795:
[----:B------:R-:W-:Y:S01]  /*5070*/  ISETP.NE.AND P2, PT, RZ, UR46, PT ;  /* 0x0000002eff007c0c */ /* 0x000fe2000bf45270 */
[----:B------:R-:W-:-:S04]  /*5080*/  UISETP.NE.AND UP0, UPT, UR29, 0x1, UPT ;  /* 0x000000011d00788c */ /* 0x000fc8000bf05270 */
[----:B------:R-:W-:-:S04]  /*5090*/  USEL UR49, URZ, 0x1, UP0 ;  /* 0x000000013f317887 */ /* 0x000fc80008000000 */
[----:B------:R-:W-:-:S04]  /*50a0*/  ULOP3.LUT UR49, UR31, UR49, URZ, 0x3c, !UPT ;  /* 0x000000311f317292 */ /* 0x000fc8000f8e3c3f */
[----:B------:R-:W-:Y:S08]  /*50b0*/  @P2 BRA `(.L_x_2785) ;  /* 0x0000000000382947 */ /* 0x000ff00003800000 */
[----:B------:R-:W-:Y:S05]  /*50c0*/  @!P1 BRA `(.L_x_2786) ;  /* 0x0000000000049947 */ /* 0x000fea0003800000 */
[----:B------:R-:W-:Y:S01]  /*50d0*/  BPT.TRAP 0x1 ;  /* 0x000000040000795c */ /* 0x000fe20000300000 */
.L_x_2786:
        /* <DEDUP_REMOVED lines=9> */
.L_x_2787:
[----:B-1----:R-:W-:Y:S05]  /*5170*/  @P0 BRA `(.L_x_2785) ;  /* 0x0000000000080947 */ /* 0x002fea0003800000 */
[----:B------:R-:W1:Y:S02]  /*5180*/  SYNCS.PHASECHK.TRANS64.TRYWAIT P0, [UR6+0x22830], R4 ;  /* 0x02283004ff0075a7 */ /* 0x000e640008000146 */
[----:B-1----:R-:W-:Y:S05]  /*5190*/  @!P0 BRA `(.L_x_2788) ;  /* 0x0000011c00448947 */ /* 0x002fea0003800000 */
.L_x_2785:
        /* <DEDUP_REMOVED lines=132> */
.L_x_2790:
[----:B------:R-:W-:Y:S01]  /*59e0*/  ULEA UR6, UR29, UR43, 0x3 ;  /* 0x0000002b1d067291 */ /* 0x000fe2000f8e183f */
[----:B------:R-:W-:-:S05]  /*59f0*/  IMAD.U32 R4, RZ, RZ, UR31 ;  /* 0x0000001fff047e24 */ /* 0x000fca000f8e00ff */
[----:B------:R-:W-:-:S04]  /*5a00*/  SHF.L.U32 R4, R4, 0x1f, RZ ;  /* 0x0000001f04047819 */ /* 0x000fc800000006ff */
[----:B------:R0:W1:Y:S01]  /*5a10*/  SYNCS.PHASECHK.TRANS64.TRYWAIT P0, [UR6+0x22850], R4 ;  /* 0x02285004ff0075a7 */ /* 0x0000620008000146 */
[----:B------:R-:W-:Y:S05]  /*5a20*/  @!P1 BRA `(.L_x_2791) ;  /* 0x0000000000049947 */ /* 0x000fea0003800000 */
[----:B------:R-:W-:Y:S01]  /*5a30*/  BPT.TRAP 0x1 ;  /* 0x000000040000795c */ /* 0x000fe20000300000 */
.L_x_2791:
[----:B-1----:R-:W-:Y:S05]  /*5a40*/  @P0 BRA `(.L_x_2789) ;  /* 0x0000000000080947 */ /* 0x002fea0003800000 */
[----:B------:R-:W1:Y:S02]  /*5a50*/  SYNCS.PHASECHK.TRANS64.TRYWAIT P0, [UR6+0x22850], R4 ;  /* 0x02285004ff0075a7 */ /* 0x000e640008000146 */
[----:B-1----:R-:W-:Y:S05]  /*5a60*/  @!P0 BRA `(.L_x_2792) ;  /* 0x0000011400288947 */ /* 0x002fea0003800000 */
.L_x_2789:
        /* <DEDUP_REMOVED lines=36> */
.L_x_2793:
[----:B------:R-:W-:Y:S01]  /*5cb0*/  UISETP.NE.AND UP0, UPT, UR54, URZ, UPT ;  /* 0x0000003f3600728c */ /* 0x000fe2000bf05270 */
[----:B------:R-:W-:Y:S02]  /*5cc0*/  VIADD R8, R18, UR38 ;  /* 0x0000002612087c36 */ /* 0x000fe40008000000 */
[----:B------:R-:W-:Y:S02]  /*5cd0*/  IMAD.U32 R9, RZ, RZ, UR53 ;  /* 0x00000035ff097e24 */ /* 0x000fe4000f8e00ff */
[----:B------:R-:W-:Y:S01]  /*5ce0*/  IMAD.U32 R12, RZ, RZ, UR41 ;  /* 0x00000029ff0c7e24 */ /* 0x000fe2000f8e00ff */
[----:B------:R-:W-:Y:S02]  /*5cf0*/  PLOP3.LUT P0, PT, PT, PT, UP0, 0x80, 0x0 ;  /* 0x000000000000781c */ /* 0x000fe40003f0f008 */
[----:B------:R-:W-:-:S03]  /*5d00*/  PLOP3.LUT P2, PT, PT, PT, UP0, 0x80, 0x0 ;  /* 0x000000000000781c */ /* 0x000fc60003f4f008 */
[----:B------:R-:W-:-:S08]  /*5d10*/  @UP0 ULDC UR6, c[0x0][0x44c] ;  /* 0x0001130000060ab9 */ /* 0x000fd00000000800 */
[----:B0-----:R-:W-:Y:S01]  /*5d20*/  @P0 IMAD.HI.U32 R4, R8, UR6, RZ ;  /* 0x0000000608040c27 */ /* 0x001fe2000f8e00ff */
[----:B------:R-:W-:-:S04]  /*5d30*/  @UP0 ULDC UR6, c[0x0][0x450] ;  /* 0x0001140000060ab9 */ /* 0x000fc80000000800 */
[----:B------:R-:W-:Y:S01]  /*5d40*/  @P2 SHF.R.U32.HI R8, RZ, UR6, R4 ;  /* 0x00000006ff082c19 */ /* 0x000fe20008011604 */
[----:B------:R-:W-:-:S04]  /*5d50*/  UIMAD UR6, UR30, -0xa0, URZ ;  /* 0xffffff601e0678a4 */ /* 0x000fc8000f8e023f */
[----:B------:R-:W0:Y:S02]  /*5d60*/  SHFL.IDX PT, R5, R8, RZ, 0x1c1f ;  /* 0x001c1fff08057589 */ /* 0x000e2400000e0000 */
[----:B------:R-:W-:Y:S01]  /*5d70*/  IMAD.U32 R4, RZ, RZ, UR6 ;  /* 0x00000006ff047e24 */ /* 0x000fe2000f8e00ff */
[----:B------:R-:W-:Y:S01]  /*5d80*/  ULEA UR6, UR48, UR43, 0x3 ;  /* 0x0000002b30067291 */ /* 0x000fe2000f8e183f */
[----:B------:R-:W1:Y:S03]  /*5d90*/  SHFL.IDX PT, R15, R8, 0x1, 0x1c1f ;  /* 0x003c1f00080f7f89 */ /* 0x000e6600000e0000 */
[----:B------:R-:W-:Y:S01]  /*5da0*/  IADD3 R4, -R17, 0x1, R4 ;  /* 0x0000000111047810 */ /* 0x000fe20007ffe104 */
[----:B------:R-:W-:-:S03]  /*5db0*/  UIADD3 UR6, UR6, 0x22840, URZ ;  /* 0x0002284006067890 */ /* 0x000fc6000fffe03f */
[----:B------:R-:W-:Y:S01]  /*5dc0*/  IADD3 R4, -R9, UR52, R4 ;  /* 0x0000003409047c10 */ /* 0x000fe2000fffe104 */
[----:B------:R-:W-:-:S09]  /*5dd0*/  UPRMT UR6, UR42, 0x654, UR6 ;  /* 0x000006542a067896 */ /* 0x000fd20008000006 */
[----:B------:R-:W-:Y:S01]  /*5de0*/  SYNCS.ARRIVE.TRANS64.RED.A1T0 RZ, [UR6], RZ ;  /* 0x000000ffffff79a7 */ /* 0x000fe20008100406 */
[C---:B0-----:R-:W-:Y:S02]  /*5df0*/  IMAD.IADD R5, R4.reuse, 0x1, R5 ;  /* 0x0000000104057824 */ /* 0x041fe400078e0205 */
[----:B-1----:R-:W-:-:S03]  /*5e00*/  IMAD.IADD R4, R4, 0x1, R15 ;  /* 0x0000000104047824 */ /* 0x002fc600078e020f */
        /* <DEDUP_REMOVED lines=118> */
[----:B------:R-:W-:Y:S02]  /*6570*/  FMNMX.FTZ R10, R100, R5, !PT ;  /* 0x00000005640a7209 */ /* 0x000fe40007810000 */
[----:B------:R-:W-:-:S02]  /*6580*/  ISETP.GT.AND P2, PT, R4, RZ, PT ;  /* 0x000000ff0400720c */ /* 0x000fc40003f44270 */
[----:B------:R-:W-:Y:S02]  /*6590*/  FMNMX.FTZ R11, R101, R10, !PT ;  /* 0x0000000a650b7209 */ /* 0x000fe40007810000 */
[----:B------:R-:W-:Y:S02]  /*65a0*/  ISETP.GT.AND P3, PT, R4, 0x1, PT ;  /* 0x000000010400780c */ /* 0x000fe40003f64270 */
[----:B------:R-:W-:Y:S01]  /*65b0*/  FSEL R154, R154, -INF , P2 ;  /* 0xff8000009a9a7808 */ /* 0x000fe20001000000 */
[----:B------:R-:W0:Y:S01]  /*65c0*/  SHFL.BFLY PT, R10, R11, 0x2, 0x1f ;  /* 0x0c401f000b0a7f89 */ /* 0x000e2200000e0000 */
        /* <DEDUP_REMOVED lines=12> */
[----:B0-----:R-:W-:Y:S02]  /*6690*/  FMNMX.FTZ R13, R11, R10, !PT ;  /* 0x0000000a0b0d7209 */ /* 0x001fe40007810000 */
[C---:B------:R-:W-:Y:S02]  /*66a0*/  ISETP.GT.AND P2, PT, R4.reuse, 0x18, PT ;  /* 0x000000180400780c */ /* 0x040fe40003f44270 */
[----:B------:R-:W-:Y:S01]  /*66b0*/  FSEL R163, R163, -INF , P3 ;  /* 0xff800000a3a37808 */ /* 0x000fe20001800000 */
[----:B------:R-:W0:Y:S01]  /*66c0*/  SHFL.BFLY PT, R10, R13, 0x1, 0x1f ;  /* 0x0c201f000d0a7f89 */ /* 0x000e2200000e0000 */
[----:B------:R-:W-:-:S02]  /*66d0*/  ISETP.GT.AND P3, PT, R4, 0x19, PT ;  /* 0x000000190400780c */ /* 0x000fc40003f64270 */
[----:B------:R-:W-:Y:S02]  /*66e0*/  FSEL R166, R166, -INF , P2 ;  /* 0xff800000a6a67808 */ /* 0x000fe40001000000 */
[----:B------:R-:W-:Y:S02]  /*66f0*/  FSEL R167, R167, -INF , P3 ;  /* 0xff800000a7a77808 */ /* 0x000fe40001800000 */
[C---:B------:R-:W-:Y:S02]  /*6700*/  ISETP.GT.AND P2, PT, R4.reuse, 0x20, PT ;  /* 0x000000200400780c */ /* 0x040fe40003f44270 */
[----:B------:R-:W-:Y:S02]  /*6710*/  ISETP.GT.AND P3, PT, R4, 0x21, PT ;  /* 0x000000210400780c */ /* 0x000fe40003f64270 */
[----:B------:R-:W-:Y:S02]  /*6720*/  FSEL R138, R138, -INF , P2 ;  /* 0xff8000008a8a7808 */ /* 0x000fe40001000000 */
[----:B------:R-:W-:-:S02]  /*6730*/  ISETP.GT.AND P2, PT, R4, 0x28, PT ;  /* 0x000000280400780c */ /* 0x000fc40003f44270 */
[----:B------:R-:W-:Y:S02]  /*6740*/  FSEL R139, R139, -INF , P3 ;  /* 0xff8000008b8b7808 */ /* 0x000fe40001800000 */
[----:B------:R-:W-:Y:S02]  /*6750*/  ISETP.GT.AND P3, PT, R4, 0x29, PT ;  /* 0x000000290400780c */ /* 0x000fe40003f64270 */
[----:B------:R-:W-:Y:S02]  /*6760*/  FSEL R142, R142, -INF , P2 ;  /* 0xff8000008e8e7808 */ /* 0x000fe40001000000 */
[----:B------:R-:W-:Y:S02]  /*6770*/  ISETP.GT.AND P2, PT, R4, 0x30, PT ;  /* 0x000000300400780c */ /* 0x000fe40003f44270 */
[----:B------:R-:W-:Y:S02]  /*6780*/  FSEL R143, R143, -INF , P3 ;  /* 0xff8000008f8f7808 */ /* 0x000fe40001800000 */
[----:B0-----:R-:W-:-:S02]  /*6790*/  FMNMX.FTZ R5, R13, R10, !PT ;  /* 0x0000000a0d057209 */ /* 0x001fc40007810000 */
[----:B------:R-:W-:Y:S02]  /*67a0*/  ISETP.GT.AND P3, PT, R4, 0x31, PT ;  /* 0x000000310400780c */ /* 0x000fe40003f64270 */
[C---:B------:R-:W-:Y:S01]  /*67b0*/  FSETP.NEU.FTZ.AND P0, PT, R5.reuse, -INF , PT ;  /* 0xff8000000500780b */ /* 0x040fe20003f1d000 */
[----:B------:R-:W-:-:S01]  /*67c0*/  FFMA.FTZ R10, R5, R12, -8 ;  /* 0xc1000000050a7423 */ /* 0x000fc2000001000c */
[----:B------:R-:W-:Y:S02]  /*67d0*/  FSEL R146, R146, -INF , P2 ;  /* 0xff80000092927808 */ /* 0x000fe40001000000 */
[----:B------:R-:W-:Y:S02]  /*67e0*/  ISETP.GT.AND P2, PT, R4, 0x38, PT ;  /* 0x000000380400780c */ /* 0x000fe40003f44270 */
[----:B------:R-:W-:Y:S02]  /*67f0*/  FSEL R10, R10, RZ, P0 ;  /* 0x000000ff0a0a7208 */ /* 0x000fe40000000000 */
[----:B------:R-:W-:-:S02]  /*6800*/  FSEL R147, R147, -INF , P3 ;  /* 0xff80000093937808 */ /* 0x000fc40001800000 */
[----:B------:R-:W-:Y:S01]  /*6810*/  ISETP.GT.AND P3, PT, R4, 0x39, PT ;  /* 0x000000390400780c */ /* 0x000fe20003f64270 */
[----:B------:R-:W-:-:S01]  /*6820*/  FFMA.FTZ R11, R156, UR41, -R10 ;  /* 0x000000299c0b7c23 */ /* 0x000fc2000801080a */
[--C-:B------:R-:W-:Y:S01]  /*6830*/  FFMA.FTZ R156, R136, UR41, -R10.reuse ;  /* 0x00000029889c7c23 */ /* 0x100fe2000801080a */
[----:B------:R-:W-:Y:S01]  /*6840*/  FMNMX.FTZ R136, R162, R21, !PT ;  /* 0x00000015a2887209 */ /* 0x000fe20007810000 */
[--C-:B------:R-:W-:Y:S01]  /*6850*/  FFMA.FTZ R12, R153, UR41, -R10.reuse ;  /* 0x00000029990c7c23 */ /* 0x100fe2000801080a */
[----:B------:R-:W-:Y:S01]  /*6860*/  FSEL R150, R150, -INF , P2 ;  /* 0xff80000096967808 */ /* 0x000fe20001000000 */
[----:B------:R0:W-:Y:S01]  /*6870*/  MUFU.EX2 R21, R156 ;  /* 0x0000009c00157308 */ /* 0x0001e20000000800 */
        /* <DEDUP_REMOVED lines=9> */
[--C-:B0-----:R-:W-:Y:S01]  /*6910*/  FFMA.FTZ R156, R140, UR41, -R10.reuse ;  /* 0x000000298c9c7c23 */ /* 0x101fe2000801080a */
[----:B------:R-:W-:Y:S01]  /*6920*/  ISETP.GT.AND P3, PT, R4, 0x41, PT ;  /* 0x000000410400780c */ /* 0x000fe20003f64270 */
[--C-:B------:R-:W-:Y:S01]  /*6930*/  FFMA.FTZ R13, R160, UR41, -R10.reuse ;  /* 0x00000029a00d7c23 */ /* 0x100fe2000801080a */
[----:B------:R-:W-:Y:S01]  /*6940*/  FMNMX.FTZ R140, R138, R137, !PT ;  /* 0x000000898a8c7209 */ /* 0x000fe20007810000 */
[--C-:B------:R-:W-:Y:S01]  /*6950*/  FFMA.FTZ R9, R9, UR41, -R10.reuse ;  /* 0x0000002909097c23 */ /* 0x100fe2000801080a */
[----:B------:R0:W-:Y:S01]  /*6960*/  MUFU.EX2 R137, R156 ;  /* 0x0000009c00897308 */ /* 0x0001e20000000800 */
        /* <DEDUP_REMOVED lines=8> */
[----:B0-----:R-:W-:-:S01]  /*69f0*/  FFMA.FTZ R156, R144, UR41, -R10 ;  /* 0x00000029909c7c23 */ /* 0x001fc2000801080a */
[----:B------:R-:W-:Y:S01]  /*6a00*/  FSEL R127, R127, -INF , P3 ;  /* 0xff8000007f7f7808 */ /* 0x000fe20001800000 */
[----:B------:R-:W-:-:S01]  /*6a10*/  FFMA.FTZ R120, R120, UR41, -R10 ;  /* 0x0000002978787c23 */ /* 0x000fc2000801080a */
[----:B------:R-:W-:Y:S01]  /*6a20*/  FMNMX.FTZ R141, R143, R152, !PT ;  /* 0x000000988f8d7209 */ /* 0x000fe20007810000 */
[----:B------:R-:W-:-:S01]  /*6a30*/  FFMA.FTZ R121, R121, UR41, -R10 ;  /* 0x0000002979797c23 */ /* 0x000fc2000801080a */
[----:B------:R-:W-:Y:S01]  /*6a40*/  ISETP.GT.AND P3, PT, R4, 0x51, PT ;  /* 0x000000510400780c */ /* 0x000fe20003f64270 */
[----:B------:R-:W-:-:S01]  /*6a50*/  FFMA.FTZ R125, R125, UR41, -R10 ;  /* 0x000000297d7d7c23 */ /* 0x000fc2000801080a */
[----:B------:R-:W-:Y:S01]  /*6a60*/  FMNMX.FTZ R144, R146, R141, !PT ;  /* 0x0000008d92907209 */ /* 0x000fe20007810000 */
[----:B------:R-:W-:-:S01]  /*6a70*/  FFMA.FTZ R129, R129, UR41, -R10 ;  /* 0x0000002981817c23 */ /* 0x000fc2000801080a */
[----:B------:R-:W-:Y:S01]  /*6a80*/  FSEL R131, R131, -INF , P3 ;  /* 0xff80000083837808 */ /* 0x000fe20001800000 */
[----:B------:R-:W-:-:S01]  /*6a90*/  FFMA.FTZ R133, R133, UR41, -R10 ;  /* 0x0000002985857c23 */ /* 0x000fc2000801080a */
[----:B------:R-:W-:Y:S01]  /*6aa0*/  FMNMX.FTZ R153, R147, R144, !PT ;  /* 0x0000009093997209 */ /* 0x000fe20007810000 */
[----:B------:R-:W-:-:S01]  /*6ab0*/  FFMA.FTZ R105, R105, UR41, -R10 ;  /* 0x0000002969697c23 */ /* 0x000fc2000801080a */
        /* <DEDUP_REMOVED lines=15> */
[----:B------:R0:W-:Y:S01]  /*6bb0*/  MUFU.EX2 R126, R152 ;  /* 0x00000098007e7308 */ /* 0x0001e20000000800 */
        /* <DEDUP_REMOVED lines=9> */
[--C-:B0-----:R-:W-:Y:S01]  /*6c50*/  FFMA.FTZ R152, R124, UR41, -R10.reuse ;  /* 0x000000297c987c23 */ /* 0x101fe2000801080a */
[----:B------:R-:W-:Y:S01]  /*6c60*/  FMNMX.FTZ R148, R130, R153, !PT ;  /* 0x0000009982947209 */ /* 0x000fe20007810000 */
[--C-:B------:R-:W-:Y:S01]  /*6c70*/  FFMA.FTZ R96, R96, UR41, -R10.reuse ;  /* 0x0000002960607c23 */ /* 0x100fe2000801080a */
[----:B------:R-:W-:Y:S01]  /*6c80*/  FSEL R134, R134, -INF , P2 ;  /* 0xff80000086867808 */ /* 0x000fe20001000000 */
[--C-:B------:R-:W-:Y:S01]  /*6c90*/  FFMA.FTZ R97, R97, UR41, -R10.reuse ;  /* 0x0000002961617c23 */ /* 0x100fe2000801080a */
[----:B------:R-:W-:Y:S01]  /*6ca0*/  FMNMX.FTZ R153, R131, R148, !PT ;  /* 0x0000009483997209 */ /* 0x000fe20007810000 */
[--C-:B------:R-:W-:Y:S01]  /*6cb0*/  FFMA.FTZ R100, R100, UR41, -R10.reuse ;  /* 0x0000002964647c23 */ /* 0x100fe2000801080a */
[----:B------:R-:W-:Y:S01]  /*6cc0*/  FSEL R135, R135, -INF , P3 ;  /* 0xff80000087877808 */ /* 0x000fe20001800000 */
[----:B------:R-:W-:Y:S01]  /*6cd0*/  FFMA.FTZ R101, R101, UR41, -R10 ;  /* 0x0000002965657c23 */ /* 0x000fe2000801080a */
[----:B------:R-:W-:Y:S01]  /*6ce0*/  ISETP.GT.AND P2, PT, R4, 0x60, PT ;  /* 0x000000600400780c */ /* 0x000fe20003f44270 */
        /* <DEDUP_REMOVED lines=10> */
[----:B------:R-:W-:Y:S01]  /*6d90*/  MUFU.EX2 R11, R11 ;  /* 0x0000000b000b7308 */ /* 0x000fe20000000800 */
[----:B------:R-:W-:Y:S02]  /*6da0*/  FSEL R124, R110, -INF , P2 ;  /* 0xff8000006e7c7808 */ /* 0x000fe40001000000 */
[----:B------:R-:W-:Y:S02]  /*6db0*/  FMNMX.FTZ R153, R107, R148, !PT ;  /* 0x000000946b997209 */ /* 0x000fe40007810000 */
[----:B------:R-:W-:Y:S02]  /*6dc0*/  ISETP.GT.AND P2, PT, R4, 0x70, PT ;  /* 0x000000700400780c */ /* 0x000fe40003f44270 */
[----:B------:R-:W-:Y:S01]  /*6dd0*/  FSEL R111, R111, -INF , P3 ;  /* 0xff8000006f6f7808 */ /* 0x000fe20001800000 */
[----:B------:R0:W-:Y:S01]  /*6de0*/  MUFU.EX2 R110, R152 ;  /* 0x00000098006e7308 */ /* 0x0001e20000000800 */
[----:B------:R-:W-:-:S02]  /*6df0*/  FMNMX.FTZ R148, R124, R153, !PT ;  /* 0x000000997c947209 */ /* 0x000fc40007810000 */
[----:B------:R-:W-:Y:S02]  /*6e00*/  ISETP.GT.AND P3, PT, R4, 0x71, PT ;  /* 0x000000710400780c */ /* 0x000fe40003f64270 */
[----:B------:R-:W-:Y:S02]  /*6e10*/  FSEL R114, R114, -INF , P2 ;  /* 0xff80000072727808 */ /* 0x000fe40001000000 */
[----:B------:R-:W-:Y:S01]  /*6e20*/  FMNMX.FTZ R153, R111, R148, !PT ;  /* 0x000000946f997209 */ /* 0x000fe20007810000 */
[----:B------:R-:W-:Y:S01]  /*6e30*/  MUFU.EX2 R14, R14 ;  /* 0x0000000e000e7308 */ /* 0x000fe20000000800 */
[----:B------:R-:W-:Y:S01]  /*6e40*/  ISETP.GT.AND P2, PT, R4, 0x78, PT ;  /* 0x000000780400780c */ /* 0x000fe20003f44270 */
[----:B0-----:R-:W-:Y:S01]  /*6e50*/  FFMA.FTZ R152, R128, UR41, -R10 ;  /* 0x0000002980987c23 */ /* 0x001fe2000801080a */
[----:B------:R-:W-:Y:S02]  /*6e60*/  FSEL R115, R115, -INF , P3 ;  /* 0xff80000073737808 */ /* 0x000fe40001800000 */
[----:B------:R-:W-:-:S02]  /*6e70*/  FMNMX.FTZ R148, R114, R153, !PT ;  /* 0x0000009972947209 */ /* 0x000fc40007810000 */
[----:B------:R-:W-:Y:S01]  /*6e80*/  ISETP.GT.AND P3, PT, R4, 0x79, PT ;  /* 0x000000790400780c */ /* 0x000fe20003f64270 */
[----:B------:R-:W-:Y:S01]  /*6e90*/  MUFU.EX2 R122, R157 ;  /* 0x0000009d007a7308 */ /* 0x000fe20000000800 */
[----:B------:R-:W-:Y:S02]  /*6ea0*/  FSEL R128, R118, -INF , P2 ;  /* 0xff80000076807808 */ /* 0x000fe40001000000 */
[----:B------:R-:W-:Y:S02]  /*6eb0*/  FMNMX.FTZ R153, R115, R148, !PT ;  /* 0x0000009473997209 */ /* 0x000fe40007810000 */
[----:B------:R-:W-:Y:S02]  /*6ec0*/  FSEL R119, R119, -INF , P3 ;  /* 0xff80000077777808 */ /* 0x000fe40001800000 */
[----:B------:R-:W-:Y:S01]  /*6ed0*/  ISETP.GT.AND P2, PT, R4, 0x80, PT ;  /* 0x000000800400780c */ /* 0x000fe20003f44270 */
        /* <DEDUP_REMOVED lines=31> */
[----:B------:R-:W-:Y:S01]  /*70d0*/  FMNMX.FTZ R4, R104, R153, !PT ;  /* 0x0000009968047209 */ /* 0x000fe20007810000 */
[----:B------:R0:W-:Y:S01]  /*70e0*/  MUFU.EX2 R102, R152 ;  /* 0x0000009800667308 */ /* 0x0001e20000000800 */
[----:B------:R-:W-:-:S02]  /*70f0*/  FSEL R161, R5, RZ, P0 ;  /* 0x000000ff05a17208 */ /* 0x000fc40000000000 */
[----:B------:R-:W-:-:S03]  /*7100*/  FMNMX.FTZ R4, R103, R4, !PT ;  /* 0x0000000467047209 */ /* 0x000fc60007810000 */
[----:B------:R-:W-:Y:S02]  /*7110*/  FADD.FTZ R161, -R161, R6 ;  /* 0x00000006a1a17221 */ /* 0x000fe40000010100 */
[----:B------:R-:W1:Y:S01]  /*7120*/  SHFL.BFLY PT, R153, R4, 0x2, 0x1f ;  /* 0x0c401f0004997f89 */ /* 0x000e6200000e0000 */
[----:B------:R-:W-:Y:S08]  /*7130*/  MUFU.EX2 R20, R20 ;  /* 0x0000001400147308 */ /* 0x000ff00000000800 */
        /* <DEDUP_REMOVED lines=17> */
[----:B0-----:R-:W-:-:S01]  /*7250*/  FFMA.FTZ R152, R158, UR41, -R10 ;  /* 0x000000299e987c23 */ /* 0x001fc2000801080a */
[----:B------:R-:W-:Y:S01]  /*7260*/  FMUL.FTZ R158, R161, UR41 ;  /* 0x00000029a19e7c20 */ /* 0x000fe20008410000 */
[----:B------:R-:W-:-:S01]  /*7270*/  FFMA.FTZ R153, R154, UR41, -R10 ;  /* 0x000000299a997c23 */ /* 0x000fc2000801080a */
[----:B------:R-:W-:Y:S01]  /*7280*/  FMUL.FTZ R160, R160, UR41 ;  /* 0x00000029a0a07c20 */ /* 0x000fe20008410000 */
        /* <DEDUP_REMOVED lines=38> */
[----:B------:R-:W-:-:S01]  /*74f0*/  FFMA.FTZ R90, R90, UR41, -R10 ;  /* 0x000000295a5a7c23 */ /* 0x000fc2000801080a */
[--C-:B------:R-:W-:Y:S01]  /*7500*/  FFMA.FTZ R91, R91, UR41, -R10.reuse ;  /* 0x000000295b5b7c23 */ /* 0x100fe2000801080a */
[----:B------:R-:W-:-:S01]  /*7510*/  FFMA.FTZ R132, R132, UR41, -R10 ;  /* 0x0000002984847c23 */ /* 0x000fc2000801080a */
[----:B------:R-:W-:Y:S01]  /*7520*/  FADD.FTZ R135, R11, R0 ;  /* 0x000000000b877221 */ /* 0x000fe20000010000 */
[----:B------:R-:W-:-:S01]  /*7530*/  FFMA.FTZ R95, R95, UR41, -R10 ;  /* 0x000000295f5f7c23 */ /* 0x000fc2000801080a */
[----:B------:R-:W1:Y:S01]  /*7540*/  MUFU.EX2 R155, R155 ;  /* 0x0000009b009b7308 */ /* 0x000e620000000800 */
[----:B0-----:R-:W-:-:S01]  /*7550*/  FADD.FTZ R161, R148, R161 ;  /* 0x000000a194a17221 */ /* 0x001fc20000010000 */
[----:B------:R-:W-:Y:S01]  /*7560*/  FADD.FTZ R2, R14, R135 ;  /* 0x000000870e027221 */ /* 0x000fe20000010000 */
[----:B------:R-:W-:-:S01]  /*7570*/  FFMA.FTZ R98, R98, UR41, -R10 ;  /* 0x0000002962627c23 */ /* 0x000fc2000801080a */
[--C-:B------:R-:W-:Y:S01]  /*7580*/  FFMA.FTZ R99, R99, UR41, -R10.reuse ;  /* 0x0000002963637c23 */ /* 0x100fe2000801080a */
[----:B------:R-:W-:-:S01]  /*7590*/  FFMA.FTZ R104, R104, UR41, -R10 ;  /* 0x0000002968687c23 */ /* 0x000fc2000801080a */
[----:B------:R-:W-:Y:S01]  /*75a0*/  FADD.FTZ R145, R13, R2 ;  /* 0x000000020d917221 */ /* 0x000fe20000010000 */
[----:B------:R-:W-:-:S01]  /*75b0*/  FFMA.FTZ R10, R103, UR41, -R10 ;  /* 0x00000029670a7c23 */ /* 0x000fc2000801080a */
        /* <DEDUP_REMOVED lines=18> */
[----:B------:R-:W-:-:S06]  /*76e0*/  FADD.FTZ R145, R122, R145 ;  /* 0x000000917a917221 */ /* 0x000fcc0000010000 */
        /* <DEDUP_REMOVED lines=14> */
[----:B------:R-:W-:-:S06]  /*77d0*/  FADD.FTZ R0, R126, R145 ;  /* 0x000000917e007221 */ /* 0x000fcc0000010000 */
        /* <DEDUP_REMOVED lines=15> */
[----:B-1----:R-:W-:-:S01]  /*78d0*/  FADD.FTZ R2, R6, R145 ;  /* 0x0000009106027221 */ /* 0x002fc20000010000 */
[----:B------:R-:W-:-:S06]  /*78e0*/  FADD.FTZ R145, R129, R0 ;  /* 0x0000000081917221 */ /* 0x000fcc0000010000 */
[----:B------:R-:W1:Y:S01]  /*78f0*/  MUFU.EX2 R130, R130 ;  /* 0x0000008200827308 */ /* 0x000e620000000800 */
[----:B0-----:R-:W-:-:S07]  /*7900*/  FADD.FTZ R2, R7, R2 ;  /* 0x0000000207027221 */ /* 0x001fce0000010000 */
[----:B------:R-:W0:Y:S01]  /*7910*/  MUFU.EX2 R131, R131 ;  /* 0x0000008300837308 */ /* 0x000e220000000800 */
[----:B--2---:R-:W-:-:S01]  /*7920*/  FADD.FTZ R135, R127, R2 ;  /* 0x000000027f877221 */ /* 0x004fc20000010000 */
[----:B------:R-:W-:-:S04]  /*7930*/  FADD.FTZ R2, R94, R145 ;  /* 0x000000915e027221 */ /* 0x000fc80000010000 */
[----:B------:R-:W-:Y:S02]  /*7940*/  FADD.FTZ R145, R133, R2 ;  /* 0x0000000285917221 */ /* 0x000fe40000010000 */
[----:B------:R-:W2:Y:S01]  /*7950*/  MUFU.EX2 R134, R134 ;  /* 0x0000008600867308 */ /* 0x000ea20000000800 */
[----:B-1----:R-:W-:-:S07]  /*7960*/  FADD.FTZ R0, R130, R135 ;  /* 0x0000008782007221 */ /* 0x002fce0000010000 */
[----:B------:R-:W1:Y:S01]  /*7970*/  MUFU.EX2 R106, R106 ;  /* 0x0000006a006a7308 */ /* 0x000e620000000800 */
[----:B0-----:R-:W-:-:S01]  /*7980*/  FADD.FTZ R135, R131, R0 ;  /* 0x0000000083877221 */ /* 0x001fc20000010000 */
[----:B------:R-:W-:-:S06]  /*7990*/  FADD.FTZ R0, R102, R145 ;  /* 0x0000009166007221 */ /* 0x000fcc0000010000 */
        /* <DEDUP_REMOVED lines=64> */
.L_x_2794:
        /* <DEDUP_REMOVED lines=116> */
.L_x_2784:
[----:B------:R-:W-:-:S06]  /*84e0*/  UISETP.GE.AND UP0, UPT, UR30, UR40, UPT ;  /* 0x000000281e00728c */ /* 0x000fcc000bf06270 */
[----:B------:R-:W-:-:S13]  /*84f0*/  PLOP3.LUT P0, PT, PT, PT, UP0, 0x80, 0x0 ;  /* 0x000000000000781c */ /* 0x000fda0003f0f008 */
[----:B------:R-:W-:Y:S05]  /*8500*/  @!P0 BRA `(.L_x_2796) ;  /* 0x0000002800408947 */ /* 0x000fea0003800000 */
[----:B------:R-:W-:Y:S01]  /*8510*/  IMAD.MOV.U32 R7, RZ, RZ, R4 ;  /* 0x000000ffff077224 */ /* 0x000fe200078e0004 */
[----:B------:R-:W-:Y:S01]  /*8520*/  UMOV UR29, UR49 ;  /* 0x00000031001d7c82 */ /* 0x000fe20008000000 */
[----:B------:R-:W-:Y:S01]  /*8530*/  IMAD.MOV.U32 R6, RZ, RZ, R5 ;  /* 0x000000ffff067224 */ /* 0x000fe200078e0005 */
[----:B------:R-:W-:-:S06]  /*8540*/  UMOV UR28, UR48 ;  /* 0x00000030001c7c82 */ /* 0x000fcc0008000000 */
.L_x_2807:
        /* <DEDUP_REMOVED lines=9> */
.L_x_2798:
[----:B------:R-:W-:Y:S01]  /*85e0*/  ULEA UR6, UR48, UR43, 0x3 ;  /* 0x0000002b30067291 */ /* 0x000fe2000f8e183f */
[----:B------:R-:W-:-:S05]  /*85f0*/  IMAD.U32 R4, RZ, RZ, UR49 ;  /* 0x00000031ff047e24 */ /* 0x000fca000f8e00ff */
[----:B------:R-:W-:-:S04]  /*8600*/  SHF.L.U32 R4, R4, 0x1f, RZ ;  /* 0x0000001f04047819 */ /* 0x000fc800000006ff */
[----:B------:R0:W1:Y:S01]  /*8610*/  SYNCS.PHASECHK.TRANS64.TRYWAIT P0, [UR6+0x22830], R4 ;  /* 0x02283004ff0075a7 */ /* 0x0000620008000146 */
[----:B------:R-:W-:Y:S05]  /*8620*/  @!P1 BRA `(.L_x_2799) ;  /* 0x0000000000049947 */ /* 0x000fea0003800000 */
[----:B------:R-:W-:Y:S01]  /*8630*/  BPT.TRAP 0x1 ;  /* 0x000000040000795c */ /* 0x000fe20000300000 */
.L_x_2799:
[----:B-1----:R-:W-:Y:S05]  /*8640*/  @P0 BRA `(.L_x_2797) ;  /* 0x0000000000080947 */ /* 0x002fea0003800000 */
[----:B------:R-:W1:Y:S02]  /*8650*/  SYNCS.PHASECHK.TRANS64.TRYWAIT P0, [UR6+0x22830], R4 ;  /* 0x02283004ff0075a7 */ /* 0x000e640008000146 */
[----:B-1----:R-:W-:Y:S05]  /*8660*/  @!P0 BRA `(.L_x_2800) ;  /* 0x000000e800408947 */ /* 0x002fea0003800000 */
.L_x_2797:
[----:B-1----:R-:W1:Y:S01]  /*8670*/  S2R R5, SR_TID.X ;  /* 0x0000000000057919 */ /* 0x002e620000002100 */
[----:B------:R-:W-:Y:S01]  /*8680*/  R2UR UR31, R3 ;  /* 0x00000000031f72ca */ /* 0x000fe200000e0000 */
[----:B------:R-:W-:Y:S01]  /*8690*/  UMOV UR19, 0x40000040 ;  /* 0x4000004000137882 */ /* 0x000fe20000000000 */
[----:B------:R-:W-:Y:S01]  /*86a0*/  UMOV UR20, UR16 ;  /* 0x0000001000147c82 */ /* 0x000fe20008000000 */
[----:B------:R-:W-:Y:S01]  /*86b0*/  UMOV UR21, UR17 ;  /* 0x0000001100157c82 */ /* 0x000fe20008000000 */
[----:B------:R-:W-:Y:S01]  /*86c0*/  UMOV UR23, 0x40000040 ;  /* 0x4000004000177882 */ /* 0x000fe20000000000 */
[----:B------:R-:W-:Y:S01]  /*86d0*/  UMOV UR24, UR16 ;  /* 0x0000001000187c82 */ /* 0x000fe20008000000 */
[----:B------:R-:W-:Y:S01]  /*86e0*/  UMOV UR25, UR17 ;  /* 0x0000001100197c82 */ /* 0x000fe20008000000 */
[----:B------:R-:W-:Y:S01]  /*86f0*/  UMOV UR27, 0x40000040 ;  /* 0x40000040001b7882 */ /* 0x000fe20000000000 */
[----:B------:R-:W-:Y:S01]  /*8700*/  UMOV UR7, 0x40000040 ;  /* 0x4000004000077882 */ /* 0x000fe20000000000 */
[----:B------:R-:W-:Y:S01]  /*8710*/  UMOV UR11, 0x40000040 ;  /* 0x40000040000b7882 */ /* 0x000fe20000000000 */
[----:B------:R-:W-:-:S03]  /*8720*/  UMOV UR15, 0x40000040 ;  /* 0x40000040000f7882 */ /* 0x000fc60000000000 */
[----:B------:R-:W-:-:S04]  /*8730*/  UIMAD UR31, UR48, 0x500, UR31 ;  /* 0x00000500301f78a4 */ /* 0x000fc8000f8e021f */
[----:B------:R-:W-:Y:S02]  /*8740*/  UIADD3 UR22, UR31, 0x100, URZ ;  /* 0x000001001f167890 */ /* 0x000fe4000fffe03f */
[----:B------:R-:W-:Y:S02]  /*8750*/  UIADD3 UR26, UR31, 0x200, URZ ;  /* 0x000002001f1a7890 */ /* 0x000fe4000fffe03f */
[----:B------:R-:W-:Y:S01]  /*8760*/  UMOV UR18, UR31 ;  /* 0x0000001f00127c82 */ /* 0x000fe20008000000 */
[----:B------:R-:W-:Y:S02]  /*8770*/  UIADD3 UR6, UR31, 0x400, URZ ;  /* 0x000004001f067890 */ /* 0x000fe4000fffe03f */
[----:B------:R-:W-:Y:S02]  /*8780*/  UIADD3 UR10, UR31, 0x402, URZ ;  /* 0x000004021f0a7890 */ /* 0x000fe4000fffe03f */
[----:B------:R-:W-:Y:S01]  /*8790*/  UIADD3 UR14, UR31, 0x6, URZ ;  /* 0x000000061f0e7890 */ /* 0x000fe2000fffe03f */
        /* <DEDUP_REMOVED lines=110> */
.L_x_2802:
[----:B------:R-:W-:Y:S01]  /*8e80*/  ULEA UR6, UR28, UR43, 0x3 ;  /* 0x0000002b1c067291 */ /* 0x000fe2000f8e183f */
[----:B------:R-:W-:-:S05]  /*8e90*/  IMAD.U32 R4, RZ, RZ, UR29 ;  /* 0x0000001dff047e24 */ /* 0x000fca000f8e00ff */
[----:B------:R-:W-:-:S04]  /*8ea0*/  SHF.L.U32 R4, R4, 0x1f, RZ ;  /* 0x0000001f04047819 */ /* 0x000fc800000006ff */
[----:B------:R0:W1:Y:S01]  /*8eb0*/  SYNCS.PHASECHK.TRANS64.TRYWAIT P0, [UR6+0x22850], R4 ;  /* 0x02285004ff0075a7 */ /* 0x0000620008000146 */
[----:B------:R-:W-:Y:S05]  /*8ec0*/  @!P1 BRA `(.L_x_2803) ;  /* 0x0000000000049947 */ /* 0x000fea0003800000 */
[----:B------:R-:W-:Y:S01]  /*8ed0*/  BPT.TRAP 0x1 ;  /* 0x000000040000795c */ /* 0x000fe20000300000 */
.L_x_2803:
[----:B-1----:R-:W-:Y:S05]  /*8ee0*/  @P0 BRA `(.L_x_2801) ;  /* 0x0000000000080947 */ /* 0x002fea0003800000 */
[----:B------:R-:W1:Y:S02]  /*8ef0*/  SYNCS.PHASECHK.TRANS64.TRYWAIT P0, [UR6+0x22850], R4 ;  /* 0x02285004ff0075a7 */ /* 0x000e640008000146 */
[----:B-1----:R-:W-:Y:S05]  /*8f00*/  @!P0 BRA `(.L_x_2804) ;  /* 0x000000e000308947 */ /* 0x002fea0003800000 */
.L_x_2801:
        /* <DEDUP_REMOVED lines=36> */
.L_x_2805:
[----:B0-----:R-:W-:Y:S01]  /*9150*/  FMNMX.FTZ R4, R152, R6, !PT ;  /* 0x0000000698047209 */ /* 0x001fe20007810000 */
[----:B------:R-:W-:Y:S01]  /*9160*/  IMAD.U32 R14, RZ, RZ, UR41 ;  /* 0x00000029ff0e7e24 */ /* 0x000fe2000f8e00ff */
[----:B------:R-:W-:Y:S01]  /*9170*/  FMNMX.FTZ R8, R154, R7, !PT ;  /* 0x000000079a087209 */ /* 0x000fe20007810000 */
[----:B------:R-:W-:Y:S01]  /*9180*/  ULEA UR6, UR48, UR43, 0x3 ;  /* 0x0000002b30067291 */ /* 0x000fe2000f8e183f */
[----:B------:R-:W-:Y:S02]  /*9190*/  FMNMX.FTZ R5, R153, R4, !PT ;  /* 0x0000000499057209 */ /* 0x000fe40007810000 */
        /* <DEDUP_REMOVED lines=90> */
[----:B------:R-:W-:-:S03]  /*9740*/  FADD.FTZ R6, -R4, R7 ;  /* 0x0000000704067221 */ /* 0x000fc60000010100 */
[----:B------:R0:W-:Y:S01]  /*9750*/  MUFU.EX2 R9, R12 ;  /* 0x0000000c00097308 */ /* 0x0001e20000000800 */
[----:B------:R-:W-:Y:S01]  /*9760*/  FMUL.FTZ R7, R6, UR41 ;  /* 0x0000002906077c20 */ /* 0x000fe20008410000 */
[----:B------:R-:W-:-:S04]  /*9770*/  FFMA.FTZ R6, R5, R14, -8 ;  /* 0xc100000005067423 */ /* 0x000fc8000001000e */
[--C-:B------:R-:W-:Y:S01]  /*9780*/  FFMA.FTZ R11, R153, UR41, -R6.reuse ;  /* 0x00000029990b7c23 */ /* 0x100fe20008010806 */
[----:B------:R-:W-:-:S01]  /*9790*/  FFMA.FTZ R20, R136, UR41, -R6 ;  /* 0x0000002988147c23 */ /* 0x000fc20008010806 */
[----:B------:R-:W-:Y:S02]  /*97a0*/  IMAD.U32 R153, RZ, RZ, UR41 ;  /* 0x00000029ff997e24 */ /* 0x000fe4000f8e00ff */
[----:B------:R-:W-:-:S01]  /*97b0*/  FFMA.FTZ R136, R140, UR41, -R6 ;  /* 0x000000298c887c23 */ /* 0x000fc20008010806 */
[--C-:B------:R-:W-:Y:S01]  /*97c0*/  FFMA.FTZ R140, R144, UR41, -R6.reuse ;  /* 0x00000029908c7c23 */ /* 0x100fe20008010806 */
[----:B------:R-:W-:-:S01]  /*97d0*/  FFMA.FTZ R8, R152, UR41, -R6 ;  /* 0x0000002998087c23 */ /* 0x000fc20008010806 */
[--C-:B------:R-:W-:Y:S01]  /*97e0*/  FFMA.FTZ R10, R156, UR41, -R6.reuse ;  /* 0x000000299c0a7c23 */ /* 0x100fe20008010806 */
[----:B------:R-:W-:-:S01]  /*97f0*/  FFMA.FTZ R13, R157, UR41, -R6 ;  /* 0x000000299d0d7c23 */ /* 0x000fc20008010806 */
[--C-:B0-----:R-:W-:Y:S01]  /*9800*/  FFMA.FTZ R12, R160, UR41, -R6.reuse ;  /* 0x00000029a00c7c23 */ /* 0x101fe20008010806 */
        /* <DEDUP_REMOVED lines=33> */
[----:B------:R-:W-:Y:S03]  /*9a20*/  MUFU.EX2 R7, R7 ;  /* 0x0000000700077308 */ /* 0x000fe60000000800 */
        /* <DEDUP_REMOVED lines=49> */
[----:B------:R-:W-:-:S04]  /*9d40*/  FFMA.FTZ R6, R103, UR41, -R6 ;  /* 0x0000002967067c23 */ /* 0x000fc80008010806 */
        /* <DEDUP_REMOVED lines=152> */
.L_x_2806:
        /* <DEDUP_REMOVED lines=116> */
.L_x_2796:
[----:B------:R-:W-:Y:S06]  /*ae10*/  BAR.ARV 0x8, 0x180 ;  /* 0x0206000000007b1d */ /* 0x000fec0000002000 */
[----:B------:R-:W-:Y:S05]  /*ae20*/  @!P1 BRA `(.L_x_2808) ;  /* 0x0000000000049947 */ /* 0x000fea0003800000 */
[----:B------:R-:W-:Y:S01]  /*ae30*/  BPT.TRAP 0x1 ;  /* 0x000000040000795c */ /* 0x000fe20000300000 */
.L_x_2808:
[----:B------:R-:W-:Y:S01]  /*ae40*/  ULEA UR5, UR48, UR43, 0x3 ;  /* 0x0000002b30057291 */ /* 0x000fe2000f8e183f */
[----:B------:R-:W-:-:S05]  /*ae50*/  IMAD.U32 R3, RZ, RZ, UR49 ;  /* 0x00000031ff037e24 */ /* 0x000fca000f8e00ff */
[----:B------:R-:W-:-:S04]  /*ae60*/  SHF.L.U32 R3, R3, 0x1f, RZ ;  /* 0x0000001f03037819 */ /* 0x000fc800000006ff */
[----:B------:R0:W1:Y:S01]  /*ae70*/  SYNCS.PHASECHK.TRANS64.TRYWAIT P0, [UR5+0x22850], R3 ;  /* 0x02285003ff0075a7 */ /* 0x0000620008000145 */
[----:B------:R-:W-:Y:S05]  /*ae80*/  @!P1 BRA `(.L_x_2809) ;  /* 0x0000000000049947 */ /* 0x000fea0003800000 */
[----:B------:R-:W-:Y:S01]  /*ae90*/  BPT.TRAP 0x1 ;  /* 0x000000040000795c */ /* 0x000fe20000300000 */
.L_x_2809:
[----:B-1----:R-:W-:Y:S05]  /*aea0*/  @P0 BRA `(.L_x_2810) ;  /* 0x0000000000080947 */ /* 0x002fea0003800000 */
[----:B------:R-:W1:Y:S02]  /*aeb0*/  SYNCS.PHASECHK.TRANS64.TRYWAIT P0, [UR5+0x22850], R3 ;  /* 0x02285003ff0075a7 */ /* 0x000e640008000145 */
[----:B-1----:R-:W-:Y:S05]  /*aec0*/  @!P0 BRA `(.L_x_2811) ;  /* 0x000000c000588947 */ /* 0x002fea0003800000 */
.L_x_2810:
        /* <DEDUP_REMOVED lines=17> */
[----:B------:R-:W1:Y:S08]  /*afe0*/  @P0 LDC.64 R8, c[0x0][0x9c8] ;  /* 0x00027200ff080b82 */ /* 0x000e700000000a00 */
[----:B------:R-:W2:Y:S01]  /*aff0*/  @P0 LDC.64 R10, c[0x0][0x9d0] ;  /* 0x00027400ff0a0b82 */ /* 0x000ea20000000a00 */
[----:B-1----:R-:W-:-:S04]  /*b000*/  @P0 IMAD R6, R8, UR37, RZ ;  /* 0x0000002508060c24 */ /* 0x002fc8000f8e02ff */
[----:B0-----:R-:W-:Y:S02]  /*b010*/  @P0 IMAD R3, R9, UR36, R6 ;  /* 0x0000002409030c24 */ /* 0x001fe4000f8e0206 */
        /* <DEDUP_REMOVED lines=15> */
[----:B------:R-:W1:Y:S04]  /*b110*/  SHFL.BFLY PT, R7, R2, 0x2, 0x1f ;  /* 0x0c401f0002077f89 */ /* 0x000e6800000e0000 */
[----:B------:R-:W3:Y:S01]  /*b120*/  SHFL.BFLY PT, R11, R0, 0x2, 0x1f ;  /* 0x0c401f00000b7f89 */ /* 0x000ee200000e0000 */
[----:B------:R-:W-:Y:S02]  /*b130*/  WARPGROUP.DEPBAR.LE gsb0, 0x0 ;  /* 0x00008000000079c5 */ /* 0x000fe40000010000 */
[----:B------:R-:W-:-:S06]  /*b140*/  WARPGROUP.ARRIVE ;  /* 0x00000000000079c5 */ /* 0x000fcc0000000000 */
[----:B------:R-:W-:Y:S01]  /*b150*/  QGMMA.64x128x32.F32.E4M3.E4M3 R24, R172, gdesc[UR4], R24, gsb0 ;  /* 0x01e00004ac187df3 */ /* 0x000fe20008000818 */
[----:B------:R-:W-:Y:S01]  /*b160*/  UIADD3 UR6, UR4, 0x400, URZ ;  /* 0x0000040004067890 */ /* 0x000fe2000fffe03f */
        /* <DEDUP_REMOVED lines=13> */
[----:B------:R0:W-:Y:S01]  /*b240*/  @P0 MUFU.RCP R6, R12 ;  /* 0x0000000c00060308 */ /* 0x0001e20000001000 */
[----:B------:R-:W-:Y:S01]  /*b250*/  FSETP.NE.FTZ.AND P0, PT, R13, RZ, PT ;  /* 0x000000ff0d00720b */ /* 0x000fe20003f15000 */
[----:B------:R-:W-:Y:S01]  /*b260*/  IMAD.MOV.U32 R10, RZ, RZ, RZ ;  /* 0x000000ffff0a7224 */ /* 0x000fe200078e00ff */
[----:B------:R-:W-:Y:S02]  /*b270*/  WARPGROUP.DEPBAR.LE gsb0, 0x0 ;  /* 0x00008000000079c5 */ /* 0x000fe40000010000 */
[----:B------:R-:W-:-:S06]  /*b280*/  WARPGROUP.ARRIVE ;  /* 0x00000000000079c5 */ /* 0x000fcc0000000000 */
[----:B------:R-:W-:Y:S01]  /*b290*/  QGMMA.64x128x32.F32.E4M3.E4M3 R24, R168, gdesc[UR4], R24, gsb0 ;  /* 0x01e00004a8187df3 */ /* 0x000fe20008000818 */
[----:B------:R-:W1:Y:S08]  /*b2a0*/  @P3 MUFU.LG2 R9, R15 ;  /* 0x0000000f00093308 */ /* 0x000e700000000c00 */
[----:B------:R-:W3:Y:S01]  /*b2b0*/  @P2 MUFU.LG2 R7, R14 ;  /* 0x0000000e00072308 */ /* 0x000ee20000000c00 */
[----:B------:R-:W-:-:S07]  /*b2c0*/  IMAD.U32 R11, RZ, RZ, UR41 ;  /* 0x00000029ff0b7e24 */ /* 0x000fce000f8e00ff */
[----:B------:R-:W4:Y:S01]  /*b2d0*/  @P0 MUFU.RCP R10, R13 ;  /* 0x0000000d000a0308 */ /* 0x000f220000001000 */
[----:B------:R-:W-:Y:S02]  /*b2e0*/  IMAD.U32 R8, RZ, RZ, UR41 ;  /* 0x00000029ff087e24 */ /* 0x000fe4000f8e00ff */
[----:B0-----:R-:W-:Y:S01]  /*b2f0*/  @P3 FMUL.FTZ R12, R11, 0.69314718246459960938 ;  /* 0x3f3172180b0c3820 */ /* 0x001fe20000410000 */
[----:B-1----:R-:W-:Y:S01]  /*b300*/  @P3 FMUL.FTZ R9, R9, 0.69314718246459960938 ;  /* 0x3f31721809093820 */ /* 0x002fe20000410000 */
[----:B------:R-:W-:Y:S02]  /*b310*/  IMAD.MOV.U32 R0, RZ, RZ, -0x800000 ;  /* 0xff800000ff007424 */ /* 0x000fe400078e00ff */
[----:B------:R-:W-:Y:S01]  /*b320*/  @P2 FMUL.FTZ R8, R8, 0.69314718246459960938 ;  /* 0x3f31721808082820 */ /* 0x000fe20000410000 */
[----:B------:R-:W-:Y:S02]  /*b330*/  IMAD.MOV.U32 R2, RZ, RZ, -0x800000 ;  /* 0xff800000ff027424 */ /* 0x000fe400078e00ff */
[----:B------:R-:W-:-:S01]  /*b340*/  @P3 FFMA.FTZ R0, R12, R4, R9 ;  /* 0x000000040c003223 */ /* 0x000fc20000010009 */
[----:B---3--:R-:W-:Y:S01]  /*b350*/  @P2 FMUL.FTZ R7, R7, 0.69314718246459960938 ;  /* 0x3f31721807072820 */ /* 0x008fe20000410000 */
[----:B--2---:R-:W-:-:S03]  /*b360*/  FMUL.FTZ R4, R6, R3 ;  /* 0x0000000306047220 */ /* 0x004fc60000410000 */
[----:B------:R-:W-:Y:S01]  /*b370*/  @P2 FFMA.FTZ R2, R8, R5, R7 ;  /* 0x0000000508022223 */ /* 0x000fe20000010007 */
[----:B----4-:R-:W-:Y:S01]  /*b380*/  FMUL.FTZ R3, R10, R3 ;  /* 0x000000030a037220 */ /* 0x010fe20000410000 */
[----:B------:R-:W-:Y:S02]  /*b390*/  WARPGROUP.DEPBAR.LE gsb0, 0x0 ;  /* 0x00008000000079c5 */ /* 0x000fe40000010000 */
[----:B------:R-:W-:Y:S05]  /*b3a0*/  @!P1 BRA `(.L_x_2812) ;  /* 0x0000000000049947 */ /* 0x000fea0003800000 */
[----:B------:R-:W-:Y:S01]  /*b3b0*/  BPT.TRAP 0x1 ;  /* 0x000000040000795c */ /* 0x000fe20000300000 */
.L_x_2812:
        /* <DEDUP_REMOVED lines=74> */
.L_x_2776:
        /* <DEDUP_REMOVED lines=51> */
[C---:B------:R-:W-:Y:S02]  /*bb90*/  IADD3 R57, P6, R10.reuse, 0x20, RZ ;  /* 0x000000200a397810 */ /* 0x040fe40007fde0ff */
[----:B------:R-:W-:Y:S02]  /*bba0*/  IADD3 R65, P1, R10, 0x40, RZ ;  /* 0x000000400a417810 */ /* 0x000fe40007f3e0ff */
[----:B------:R-:W-:Y:S01]  /*bbb0*/  SEL R143, R6, R9, P0 ;  /* 0x00000009068f7207 */ /* 0x000fe20000000000 */
[----:B------:R-:W-:Y:S01]  /*bbc0*/  IMAD.X R101, RZ, RZ, R11, P6 ;  /* 0x000000ffff657224 */ /* 0x000fe200030e060b */
[----:B------:R-:W-:Y:S02]  /*bbd0*/  SEL R27, R9, R6, P0 ;  /* 0x00000006091b7207 */ /* 0x000fe40000000000 */
[----:B------:R-:W-:Y:S02]  /*bbe0*/  LOP3.LUT R4, R57, 0x380, RZ, 0xc0, !PT ;  /* 0x0000038039047812 */ /* 0x000fe400078ec0ff */
        /* <DEDUP_REMOVED lines=26> */
[----:B------:R-:W-:Y:S02]  /*bd90*/  SHF.R.U64 R4, R4, 0x3, RZ ;  /* 0x0000000304047819 */ /* 0x000fe400000012ff */
[----:B------:R-:W-:Y:S02]  /*bda0*/  SHF.R.U64 R6, R6, 0x3, RZ ;  /* 0x0000000306067819 */ /* 0x000fe400000012ff */
[----:B------:R-:W-:Y:S02]  /*bdb0*/  SEL R77, R78, R79, P0 ;  /* 0x0000004f4e4d7207 */ /* 0x000fe40000000000 */
[----:B------:R-:W-:Y:S02]  /*bdc0*/  SEL R63, R79, R78, P0 ;  /* 0x0000004e4f3f7207 */ /* 0x000fe40000000000 */
[----:B------:R-:W-:-:S02]  /*bdd0*/  IADD3 R71, P3, R10, 0x4000, RZ ;  /* 0x000040000a477810 */ /* 0x000fc40007f7e0ff */
[C---:B------:R-:W-:Y:S02]  /*bde0*/  IADD3 R75, P4, R10.reuse, 0x4020, RZ ;  /* 0x000040200a4b7810 */ /* 0x040fe40007f9e0ff */
[----:B------:R-:W-:Y:S01]  /*bdf0*/  SEL R109, R47, R14, P0 ;  /* 0x0000000e2f6d7207 */ /* 0x000fe20000000000 */
[--C-:B------:R-:W-:Y:S01]  /*be00*/  IMAD.X R95, RZ, RZ, R11.reuse, P3 ;  /* 0x000000ffff5f7224 */ /* 0x100fe200018e060b */
[----:B------:R-:W-:Y:S01]  /*be10*/  IADD3 R79, P5, R10, 0x4040, RZ ;  /* 0x000040400a4f7810 */ /* 0x000fe20007fbe0ff */
[--C-:B------:R-:W-:Y:S01]  /*be20*/  IMAD.X R9, RZ, RZ, R11.reuse, P4 ;  /* 0x000000ffff097224 */ /* 0x100fe200020e060b */
[----:B------:R-:W-:Y:S02]  /*be30*/  SEL R55, R7, R8, P0 ;  /* 0x0000000807377207 */ /* 0x000fe40000000000 */
[----:B------:R-:W-:Y:S01]  /*be40*/  SEL R25, R8, R7, P0 ;  /* 0x0000000708197207 */ /* 0x000fe20000000000 */
[----:B------:R-:W-:Y:S01]  /*be50*/  IMAD.X R7, RZ, RZ, R11, P5 ;  /* 0x000000ffff077224 */ /* 0x000fe200028e060b */
[----:B------:R-:W-:-:S02]  /*be60*/  SEL R47, R14, R47, P0 ;  /* 0x0000002f0e2f7207 */ /* 0x000fc40000000000 */
[----:B------:R-:W-:Y:S02]  /*be70*/  LOP3.LUT R8, R67, 0x380, RZ, 0xc0, !PT ;  /* 0x0000038043087812 */ /* 0x000fe400078ec0ff */
[----:B------:R-:W-:Y:S02]  /*be80*/  LOP3.LUT R100, R4, R57, RZ, 0x3c, !PT ;  /* 0x0000003904647212 */ /* 0x000fe400078e3cff */
[----:B------:R-:W-:Y:S02]  /*be90*/  LOP3.LUT R14, R6, R65, RZ, 0x3c, !PT ;  /* 0x00000041060e7212 */ /* 0x000fe400078e3cff */
[----:B------:R-:W-:Y:S02]  /*bea0*/  LOP3.LUT R4, R71, 0x380, RZ, 0xc0, !PT ;  /* 0x0000038047047812 */ /* 0x000fe400078ec0ff */
[----:B------:R-:W-:Y:S02]  /*beb0*/  LOP3.LUT R6, R75, 0x380, RZ, 0xc0, !PT ;  /* 0x000003804b067812 */ /* 0x000fe400078ec0ff */
[----:B------:R-:W-:-:S02]  /*bec0*/  LOP3.LUT R30, R79, 0x380, RZ, 0xc0, !PT ;  /* 0x000003804f1e7812 */ /* 0x000fc400078ec0ff */
[----:B------:R-:W-:Y:S02]  /*bed0*/  SHF.R.U64 R8, R8, 0x3, RZ ;  /* 0x0000000308087819 */ /* 0x000fe400000012ff */
[----:B------:R-:W-:Y:S02]  /*bee0*/  SEL R105, R82, R83, P0 ;  /* 0x0000005352697207 */ /* 0x000fe40000000000 */
[----:B------:R-:W-:Y:S02]  /*bef0*/  SEL R64, R83, R82, P0 ;  /* 0x0000005253407207 */ /* 0x000fe40000000000 */
[----:B------:R-:W-:Y:S02]  /*bf00*/  SHF.R.U64 R4, R4, 0x3, RZ ;  /* 0x0000000304047819 */ /* 0x000fe400000012ff */
[----:B------:R-:W-:Y:S02]  /*bf10*/  SHF.R.U64 R6, R6, 0x3, RZ ;  /* 0x0000000306067819 */ /* 0x000fe400000012ff */
[----:B------:R-:W-:-:S02]  /*bf20*/  IADD3 R83, P6, R10, 0x4060, RZ ;  /* 0x000040600a537810 */ /* 0x000fc40007fde0ff */
[----:B------:R-:W-:Y:S02]  /*bf30*/  SHF.R.U64 R30, R30, 0x3, RZ ;  /* 0x000000031e1e7819 */ /* 0x000fe400000012ff */
[----:B------:R-:W-:Y:S02]  /*bf40*/  SEL R107, R12, R13, P0 ;  /* 0x0000000d0c6b7207 */ /* 0x000fe40000000000 */
[----:B------:R-:W-:Y:S01]  /*bf50*/  SEL R43, R13, R12, P0 ;  /* 0x0000000c0d2b7207 */ /* 0x000fe20000000000 */
[----:B------:R-:W-:Y:S01]  /*bf60*/  IMAD.X R13, RZ, RZ, R11, P2 ;  /* 0x000000ffff0d7224 */ /* 0x000fe200010e060b */
[----:B------:R-:W-:Y:S02]  /*bf70*/  LOP3.LUT R12, R8, R67, RZ, 0x3c, !PT ;  /* 0x00000043080c7212 */ /* 0x000fe400078e3cff */
[----:B------:R-:W-:Y:S02]  /*bf80*/  LOP3.LUT R94, R4, R71, RZ, 0x3c, !PT ;  /* 0x00000047045e7212 */ /* 0x000fe400078e3cff */
[----:B------:R-:W-:-:S02]  /*bf90*/  LOP3.LUT R8, R6, R75, RZ, 0x3c, !PT ;  /* 0x0000004b06087212 */ /* 0x000fc400078e3cff */
[----:B------:R-:W-:Y:S02]  /*bfa0*/  LOP3.LUT R56, R83, 0x380, RZ, 0xc0, !PT ;  /* 0x0000038053387812 */ /* 0x000fe400078ec0ff */
[----:B------:R-:W-:Y:S02]  /*bfb0*/  LOP3.LUT R6, R30, R79, RZ, 0x3c, !PT ;  /* 0x0000004f1e067212 */ /* 0x000fe400078e3cff */
[----:B------:R-:W-:Y:S02]  /*bfc0*/  LOP3.LUT R5, R10, 0x380, RZ, 0xc0, !PT ;  /* 0x000003800a057812 */ /* 0x000fe400078ec0ff */
[----:B------:R-:W-:Y:S02]  /*bfd0*/  MOV R94, R94 ;  /* 0x0000005e005e7202 */ /* 0x000fe40000000f00 */
[----:B------:R-:W-:Y:S02]  /*bfe0*/  SEL R129, R60, R61, P0 ;  /* 0x0000003d3c817207 */ /* 0x000fe40000000000 */
[----:B------:R-:W-:-:S02]  /*bff0*/  SEL R37, R61, R60, P0 ;  /* 0x0000003c3d257207 */ /* 0x000fc40000000000 */
[----:B------:R-:W-:Y:S02]  /*c000*/  SHF.R.U64 R56, R56, 0x3, RZ ;  /* 0x0000000338387819 */ /* 0x000fe400000012ff */
[----:B------:R-:W-:Y:S02]  /*c010*/  MOV R95, R6 ;  /* 0x00000006005f7202 */ /* 0x000fe40000000f00 */
[----:B------:R-:W-:Y:S02]  /*c020*/  SEL R61, R86, R87, P0 ;  /* 0x00000057563d7207 */ /* 0x000fe40000000000 */
[----:B------:R-:W-:Y:S02]  /*c030*/  SEL R58, R87, R86, P0 ;  /* 0x00000056573a7207 */ /* 0x000fe40000000000 */
[----:B------:R-:W-:Y:S02]  /*c040*/  SHF.R.U64 R5, R5, 0x3, RZ ;  /* 0x0000000305057819 */ /* 0x000fe400000012ff */
[----:B------:R-:W-:-:S02]  /*c050*/  SEL R137, R15, R88, P0 ;  /* 0x000000580f897207 */ /* 0x000fc40000000000 */
[----:B------:R-:W-:Y:S01]  /*c060*/  SEL R33, R88, R15, P0 ;  /* 0x0000000f58217207 */ /* 0x000fe20000000000 */
[--C-:B------:R-:W-:Y:S01]  /*c070*/  IMAD.X R15, RZ, RZ, R11.reuse, P1 ;  /* 0x000000ffff0f7224 */ /* 0x100fe200008e060b */
[----:B------:R-:W-:Y:S02]  /*c080*/  LOP3.LUT R4, R56, R83, RZ, 0x3c, !PT ;  /* 0x0000005338047212 */ /* 0x000fe400078e3cff */
[----:B------:R-:W-:Y:S01]  /*c090*/  LOP3.LUT R10, R5, R10, RZ, 0x3c, !PT ;  /* 0x0000000a050a7212 */ /* 0x000fe200078e3cff */
[----:B------:R-:W-:Y:S01]  /*c0a0*/  IMAD.X R5, RZ, RZ, R11, P6 ;  /* 0x000000ffff057224 */ /* 0x000fe200030e060b */
        /* <DEDUP_REMOVED lines=10> */
[----:B------:R-:W0:Y:S04]  /*c150*/  SHFL.IDX PT, R60, R25, R7, 0x1c1f ;  /* 0x001c1f07193c7589 */ /* 0x000e2800000e0000 */
[----:B------:R0:W-:Y:S04]  /*c160*/  SHFL.IDX PT, R59, R58, R7, 0x1c1f ;  /* 0x001c1f073a3b7589 */ /* 0x0001e800000e0000 */
[----:B------:R-:W-:Y:S04]  /*c170*/  SHFL.IDX PT, R57, R111, R24, 0x1c1f ;  /* 0x001c1f186f397589 */ /* 0x000fe800000e0000 */
[----:B------:R-:W-:Y:S04]  /*c180*/  SHFL.IDX PT, R101, R77, R24, 0x1c1f ;  /* 0x001c1f184d657589 */ /* 0x000fe800000e0000 */
[----:B------:R-:W-:Y:S04]  /*c190*/  SHFL.IDX PT, R44, R44, R7, 0x1c1f ;  /* 0x001c1f072c2c7589 */ /* 0x000fe800000e0000 */
[----:B------:R-:W-:Y:S04]  /*c1a0*/  SHFL.IDX PT, R66, R113, R24, 0x1c1f ;  /* 0x001c1f1871427589 */ /* 0x000fe800000e0000 */
[----:B------:R-:W-:Y:S01]  /*c1b0*/  SHFL.IDX PT, R70, R107, R24, 0x1c1f ;  /* 0x001c1f186b467589 */ /* 0x000fe200000e0000 */
[----:B0-----:R-:W-:-:S02]  /*c1c0*/  SEL R58, R55, R60, P0 ;  /* 0x0000003c373a7207 */ /* 0x001fc40000000000 */
[----:B------:R-:W-:Y:S01]  /*c1d0*/  SEL R60, R60, R55, P0 ;  /* 0x000000373c3c7207 */ /* 0x000fe20000000000 */
        /* <DEDUP_REMOVED lines=8> */
[----:B------:R-:W-:Y:S01]  /*c260*/  SHFL.IDX PT, R73, R32, R7, 0x1c1f ;  /* 0x001c1f0720497589 */ /* 0x000fe200000e0000 */
[----:B0-----:R-:W-:-:S03]  /*c270*/  SEL R55, R45, R66, P0 ;  /* 0x000000422d377207 */ /* 0x001fc60000000000 */
        /* <DEDUP_REMOVED lines=14> */
[----:B------:R-:W2:Y:S01]  /*c360*/  SHFL.IDX PT, R87, R53, R7, 0x1c1f ;  /* 0x001c1f0735577589 */ /* 0x000ea200000e0000 */
[----:B0-----:R-:W-:-:S03]  /*c370*/  SEL R61, R27, R6, P0 ;  /* 0x000000061b3d7207 */ /* 0x001fc60000000000 */
[----:B------:R0:W-:Y:S04]  /*c380*/  SHFL.IDX PT, R90, R52, R7, 0x1c1f ;  /* 0x001c1f07345a7589 */ /* 0x0001e800000e0000 */
[----:B------:R-:W-:Y:S04]  /*c390*/  SHFL.IDX PT, R8, R141, R24, 0x1c1f ;  /* 0x001c1f188d087589 */ /* 0x000fe800000e0000 */
[----:B------:R-:W-:Y:S01]  /*c3a0*/  SHFL.IDX PT, R12, R133, R24, 0x1c1f ;  /* 0x001c1f18850c7589 */ /* 0x000fe200000e0000 */
[----:B0-----:R-:W-:-:S03]  /*c3b0*/  SEL R52, R70, R43, P0 ;  /* 0x0000002b46347207 */ /* 0x001fc60000000000 */
[----:B------:R-:W-:Y:S04]  /*c3c0*/  SHFL.IDX PT, R84, R119, R24, 0x1c1f ;  /* 0x001c1f1877547589 */ /* 0x000fe800000e0000 */
[----:B------:R-:W-:Y:S01]  /*c3d0*/  SHFL.IDX PT, R92, R115, R24, 0x1c1f ;  /* 0x001c1f18735c7589 */ /* 0x000fe200000e0000 */
[----:B-1----:R-:W-:-:S03]  /*c3e0*/  SEL R49, R71, R32, P0 ;  /* 0x0000002047317207 */ /* 0x002fc60000000000 */
[----:B------:R-:W-:Y:S04]  /*c3f0*/  SHFL.IDX PT, R67, R109, R24, 0x1c1f ;  /* 0x001c1f186d437589 */ /* 0x000fe800000e0000 */
[----:B------:R0:W-:Y:S04]  /*c400*/  SHFL.IDX PT, R9, R29, R7, 0x1c1f ;  /* 0x001c1f071d097589 */ /* 0x0001e800000e0000 */
[----:B------:R-:W1:Y:S04]  /*c410*/  SHFL.IDX PT, R35, R35, R7, 0x1c1f ;  /* 0x001c1f0723237589 */ /* 0x000e6800000e0000 */
[----:B------:R2:W-:Y:S01]  /*c420*/  SHFL.IDX PT, R93, R39, R7, 0x1c1f ;  /* 0x001c1f07275d7589 */ /* 0x0005e200000e0000 */
[----:B0-----:R-:W-:-:S03]  /*c430*/  SEL R29, R59, R56, P0 ;  /* 0x000000383b1d7207 */ /* 0x001fc60000000000 */
[----:B------:R0:W3:Y:S04]  /*c440*/  SHFL.IDX PT, R28, R47, R7, 0x1c1f ;  /* 0x001c1f072f1c7589 */ /* 0x0000e800000e0000 */
[----:B------:R-:W4:Y:S01]  /*c450*/  SHFL.IDX PT, R37, R46, R7, 0x1c1f ;  /* 0x001c1f072e257589 */ /* 0x000f2200000e0000 */
[----:B--2---:R-:W-:-:S03]  /*c460*/  SEL R39, R87, R82, P0 ;  /* 0x0000005257277207 */ /* 0x004fc60000000000 */
[----:B------:R2:W-:Y:S01]  /*c470*/  SHFL.IDX PT, R38, R50, R7, 0x1c1f ;  /* 0x001c1f0732267589 */ /* 0x0005e200000e0000 */
[----:B0-----:R-:W-:-:S03]  /*c480*/  SEL R47, R32, R71, P0 ;  /* 0x00000047202f7207 */ /* 0x001fc60000000000 */
[----:B------:R-:W-:Y:S04]  /*c490*/  SHFL.IDX PT, R10, R137, R24, 0x1c1f ;  /* 0x001c1f18890a7589 */ /* 0x000fe800000e0000 */
[----:B------:R0:W4:Y:S01]  /*c4a0*/  SHFL.IDX PT, R11, R33, R7, 0x1c1f ;  /* 0x001c1f07210b7589 */ /* 0x00012200000e0000 */
[----:B-1----:R-:W-:Y:S02]  /*c4b0*/  SEL R71, R12, R35, P0 ;  /* 0x000000230c477207 */ /* 0x002fe40000000000 */
[----:B--2---:R-:W-:Y:S01]  /*c4c0*/  SEL R50, R43, R70, P0 ;  /* 0x000000462b327207 */ /* 0x004fe20000000000 */
[----:B------:R-:W1:Y:S01]  /*c4d0*/  SHFL.IDX PT, R79, R48, R7, 0x1c1f ;  /* 0x001c1f07304f7589 */ /* 0x000e6200000e0000 */
[----:B------:R-:W-:Y:S02]  /*c4e0*/  SEL R70, R72, R73, P0 ;  /* 0x0000004948467207 */ /* 0x000fe40000000000 */
[----:B------:R-:W-:Y:S01]  /*c4f0*/  SEL R43, R34, R75, P0 ;  /* 0x0000004b222b7207 */ /* 0x000fe20000000000 */
[----:B------:R2:W1:Y:S01]  /*c500*/  SHFL.IDX PT, R91, R54, R7, 0x1c1f ;  /* 0x001c1f07365b7589 */ /* 0x00046200000e0000 */
[----:B------:R-:W-:-:S02]  /*c510*/  SEL R72, R73, R72, P0 ;  /* 0x0000004849487207 */ /* 0x000fc40000000000 */
[----:B0-----:R-:W-:Y:S01]  /*c520*/  SEL R33, R56, R59, P0 ;  /* 0x0000003b38217207 */ /* 0x001fe20000000000 */
[----:B------:R-:W0:Y:S01]  /*c530*/  SHFL.IDX PT, R76, R127, R24, 0x1c1f ;  /* 0x001c1f187f4c7589 */ /* 0x000e2200000e0000 */
[----:B------:R-:W-:Y:S02]  /*c540*/  SEL R56, R57, R44, P0 ;  /* 0x0000002c39387207 */ /* 0x000fe40000000000 */
[----:B------:R-:W-:Y:S01]  /*c550*/  SEL R59, R6, R27, P0 ;  /* 0x0000001b063b7207 */ /* 0x000fe20000000000 */
[----:B------:R-:W-:Y:S01]  /*c560*/  SHFL.IDX PT, R80, R123, R24, 0x1c1f ;  /* 0x001c1f187b507589 */ /* 0x000fe200000e0000 */
[----:B---3--:R-:W-:Y:S02]  /*c570*/  SEL R53, R67, R28, P0 ;  /* 0x0000001c43357207 */ /* 0x008fe40000000000 */
[----:B--2---:R-:W-:Y:S01]  /*c580*/  SEL R54, R44, R57, P0 ;  /* 0x000000392c367207 */ /* 0x004fe20000000000 */
[----:B------:R-:W-:Y:S01]  /*c590*/  SHFL.IDX PT, R5, R121, R24, 0x1c1f ;  /* 0x001c1f1879057589 */ /* 0x000fe200000e0000 */
[----:B------:R-:W-:-:S02]  /*c5a0*/  SEL R57, R66, R45, P0 ;  /* 0x0000002d42397207 */ /* 0x000fc40000000000 */
[----:B------:R-:W-:Y:S01]  /*c5b0*/  SEL R45, R75, R34, P0 ;  /* 0x000000224b2d7207 */ /* 0x000fe20000000000 */
[----:B------:R-:W-:Y:S01]  /*c5c0*/  SHFL.IDX PT, R4, R117, R24, 0x1c1f ;  /* 0x001c1f1875047589 */ /* 0x000fe200000e0000 */
[----:B------:R-:W-:Y:S02]  /*c5d0*/  SEL R66, R68, R69, P0 ;  /* 0x0000004544427207 */ /* 0x000fe40000000000 */
[----:B------:R-:W-:Y:S01]  /*c5e0*/  SEL R34, R90, R89, P0 ;  /* 0x000000595a227207 */ /* 0x000fe20000000000 */
[----:B------:R2:W3:Y:S01]  /*c5f0*/  SHFL.IDX PT, R81, R36, R7, 0x1c1f ;  /* 0x001c1f0724517589 */ /* 0x0004e200000e0000 */
[----:B------:R-:W-:Y:S02]  /*c600*/  SEL R51, R28, R67, P0 ;  /* 0x000000431c337207 */ /* 0x000fe40000000000 */
[----:B------:R-:W-:Y:S01]  /*c610*/  SEL R68, R69, R68, P0 ;  /* 0x0000004445447207 */ /* 0x000fe20000000000 */
[----:B------:R-:W3:Y:S01]  /*c620*/  SHFL.IDX PT, R86, R42, R7, 0x1c1f ;  /* 0x001c1f072a567589 */ /* 0x000ee200000e0000 */
[----:B----4-:R-:W-:-:S02]  /*c630*/  SEL R48, R74, R37, P0 ;  /* 0x000000254a307207 */ /* 0x010fc40000000000 */
[----:B------:R-:W-:Y:S01]  /*c640*/  SEL R46, R37, R74, P0 ;  /* 0x0000004a252e7207 */ /* 0x000fe20000000000 */
[----:B------:R4:W3:Y:S01]  /*c650*/  SHFL.IDX PT, R25, R41, R7, 0x1c1f ;  /* 0x001c1f0729197589 */ /* 0x0008e200000e0000 */
[----:B------:R-:W-:Y:S02]  /*c660*/  SEL R73, R35, R12, P0 ;  /* 0x0000000c23497207 */ /* 0x000fe40000000000 */
[----:B--2---:R-:W-:Y:S01]  /*c670*/  SEL R36, R89, R90, P0 ;  /* 0x0000005a59247207 */ /* 0x004fe20000000000 */
[----:B------:R-:W2:Y:S01]  /*c680*/  SHFL.IDX PT, R13, R129, R24, 0x1c1f ;  /* 0x001c1f18810d7589 */ /* 0x000ea200000e0000 */
[----:B------:R-:W-:Y:S02]  /*c690*/  SEL R90, R92, R93, P0 ;  /* 0x0000005d5c5a7207 */ /* 0x000fe40000000000 */
[----:B------:R-:W-:Y:S01]  /*c6a0*/  SEL R67, R10, R11, P0 ;  /* 0x0000000b0a437207 */ /* 0x000fe20000000000 */
[----:B------:R-:W-:Y:S01]  /*c6b0*/  SHFL.IDX PT, R15, R125, R24, 0x1c1f ;  /* 0x001c1f187d0f7589 */ /* 0x000fe200000e0000 */
[----:B------:R-:W-:-:S02]  /*c6c0*/  SEL R69, R11, R10, P0 ;  /* 0x0000000a0b457207 */ /* 0x000fc40000000000 */
[----:B----4-:R-:W-:Y:S01]  /*c6d0*/  SEL R41, R82, R87, P0 ;  /* 0x0000005752297207 */ /* 0x010fe20000000000 */
[----:B------:R-:W-:Y:S01]  /*c6e0*/  SHFL.IDX PT, R105, R105, R24, 0x1c1f ;  /* 0x001c1f1869697589 */ /* 0x000fe200000e0000 */
[----:B------:R-:W-:Y:S02]  /*c6f0*/  SEL R82, R84, R85, P0 ;  /* 0x0000005554527207 */ /* 0x000fe40000000000 */
[----:B-1----:R-:W-:Y:S01]  /*c700*/  SEL R44, R78, R79, P0 ;  /* 0x0000004f4e2c7207 */ /* 0x002fe20000000000 */
[----:B------:R1:W4:Y:S01]  /*c710*/  SHFL.IDX PT, R24, R40, R7, 0x1c1f ;  /* 0x001c1f0728187589 */ /* 0x00032200000e0000 */
[----:B------:R-:W-:Y:S02]  /*c720*/  SEL R42, R79, R78, P0 ;  /* 0x0000004e4f2a7207 */ /* 0x000fe40000000000 */
[----:B------:R-:W-:Y:S01]  /*c730*/  SEL R37, R88, R91, P0 ;  /* 0x0000005b58257207 */ /* 0x000fe20000000000 */
[----:B------:R0:W-:Y:S01]  /*c740*/  SHFL.IDX PT, R104, R63, R7, 0x1c1f ;  /* 0x001c1f073f687589 */ /* 0x0001e200000e0000 */
[----:B------:R-:W-:-:S02]  /*c750*/  SEL R35, R91, R88, P0 ;  /* 0x000000585b237207 */ /* 0x000fc40000000000 */
[----:B------:R-:W-:Y:S01]  /*c760*/  SEL R84, R85, R84, P0 ;  /* 0x0000005455547207 */ /* 0x000fe20000000000 */
[----:B------:R3:W4:Y:S01]  /*c770*/  SHFL.IDX PT, R103, R62, R7, 0x1c1f ;  /* 0x001c1f073e677589 */ /* 0x00072200000e0000 */
[----:B------:R-:W-:Y:S02]  /*c780*/  SEL R92, R93, R92, P0 ;  /* 0x0000005c5d5c7207 */ /* 0x000fe40000000000 */
[----:B-1----:R-:W-:Y:S01]  /*c790*/  SEL R40, R83, R38, P0 ;  /* 0x0000002653287207 */ /* 0x002fe20000000000 */
[----:B------:R1:W4:Y:S01]  /*c7a0*/  SHFL.IDX PT, R106, R64, R7, 0x1c1f ;  /* 0x001c1f07406a7589 */ /* 0x00032200000e0000 */
[----:B------:R-:W-:Y:S02]  /*c7b0*/  SEL R38, R38, R83, P0 ;  /* 0x0000005326267207 */ /* 0x000fe40000000000 */
[----:B0-----:R-:W-:Y:S02]  /*c7c0*/  SEL R63, R8, R9, P0 ;  /* 0x00000009083f7207 */ /* 0x001fe40000000000 */
[----:B------:R-:W-:-:S02]  /*c7d0*/  SEL R74, R76, R77, P0 ;  /* 0x0000004d4c4a7207 */ /* 0x000fc40000000000 */
[----:B---3--:R-:W-:Y:S02]  /*c7e0*/  SEL R62, R65, R26, P0 ;  /* 0x0000001a413e7207 */ /* 0x008fe40000000000 */
[----:B------:R-:W-:Y:S02]  /*c7f0*/  SEL R78, R80, R81, P0 ;  /* 0x00000051504e7207 */ /* 0x000fe40000000000 */
[----:B-1----:R-:W-:Y:S02]  /*c800*/  SEL R64, R26, R65, P0 ;  /* 0x000000411a407207 */ /* 0x002fe40000000000 */
[----:B------:R-:W-:Y:S02]  /*c810*/  SEL R65, R9, R8, P0 ;  /* 0x0000000809417207 */ /* 0x000fe40000000000 */
[----:B------:R-:W-:Y:S02]  /*c820*/  SEL R83, R5, R86, P0 ;  /* 0x0000005605537207 */ /* 0x000fe40000000000 */
[----:B------:R-:W-:-:S02]  /*c830*/  SEL R85, R86, R5, P0 ;  /* 0x0000000556557207 */ /* 0x000fc40000000000 */
[----:B------:R-:W-:Y:S02]  /*c840*/  SEL R91, R4, R25, P0 ;  /* 0x00000019045b7207 */ /* 0x000fe40000000000 */
[----:B------:R-:W-:Y:S02]  /*c850*/  SEL R93, R25, R4, P0 ;  /* 0x00000004195d7207 */ /* 0x000fe40000000000 */
[----:B------:R-:W-:Y:S02]  /*c860*/  SEL R76, R77, R76, P0 ;  /* 0x0000004c4d4c7207 */ /* 0x000fe40000000000 */
[----:B------:R-:W-:Y:S02]  /*c870*/  SEL R80, R81, R80, P0 ;  /* 0x0000005051507207 */ /* 0x000fe40000000000 */
[----:B------:R-:W-:Y:S02]  /*c880*/  F2FP.BF16.F32.PACK_AB R4, R59, R58 ;  /* 0x0000003a3b04723e */ /* 0x000fe400000010ff */
[----:B------:R-:W-:-:S02]  /*c890*/  F2FP.BF16.F32.PACK_AB R5, R57, R56 ;  /* 0x000000383905723e */ /* 0x000fc400000010ff */
[----:B------:R-:W-:Y:S02]  /*c8a0*/  F2FP.BF16.F32.PACK_AB R6, R61, R60 ;  /* 0x0000003c3d06723e */ /* 0x000fe400000010ff */
[----:B------:R-:W-:Y:S02]  /*c8b0*/  F2FP.BF16.F32.PACK_AB R7, R55, R54 ;  /* 0x000000363707723e */ /* 0x000fe400000010ff */
[----:B--2---:R-:W-:Y:S02]  /*c8c0*/  SEL R75, R13, R14, P0 ;  /* 0x0000000e0d4b7207 */ /* 0x004fe40000000000 */
[----:B------:R-:W-:Y:S01]  /*c8d0*/  SEL R77, R14, R13, P0 ;  /* 0x0000000d0e4d7207 */ /* 0x000fe20000000000 */
[----:B------:R0:W-:Y:S01]  /*c8e0*/  STSM.16.M88.4 [R99], R4 ;  /* 0x0000000463007844 */ /* 0x0001e20000000200 */
[----:B----4-:R-:W-:Y:S02]  /*c8f0*/  SEL R79, R15, R24, P0 ;  /* 0x000000180f4f7207 */ /* 0x010fe40000000000 */
[----:B------:R-:W-:-:S02]  /*c900*/  SEL R81, R24, R15, P0 ;  /* 0x0000000f18517207 */ /* 0x000fc40000000000 */
[----:B------:R-:W-:Y:S02]  /*c910*/  F2FP.BF16.F32.PACK_AB R8, R63, R62 ;  /* 0x0000003e3f08723e */ /* 0x000fe400000010ff */
[----:B------:R-:W-:Y:S02]  /*c920*/  F2FP.BF16.F32.PACK_AB R9, R53, R52 ;  /* 0x000000343509723e */ /* 0x000fe400000010ff */
[----:B------:R-:W-:Y:S02]  /*c930*/  F2FP.BF16.F32.PACK_AB R10, R65, R64 ;  /* 0x00000040410a723e */ /* 0x000fe400000010ff */
[----:B------:R-:W-:Y:S02]  /*c940*/  F2FP.BF16.F32.PACK_AB R11, R51, R50 ;  /* 0x00000032330b723e */ /* 0x000fe400000010ff */
[----:B------:R-:W-:Y:S02]  /*c950*/  F2FP.BF16.F32.PACK_AB R12, R67, R66 ;  /* 0x00000042430c723e */ /* 0x000fe400000010ff */
[----:B------:R-:W-:Y:S01]  /*c960*/  F2FP.BF16.F32.PACK_AB R13, R49, R48 ;  /* 0x00000030310d723e */ /* 0x000fe200000010ff */
[----:B------:R-:W-:Y:S01]  /*c970*/  STSM.16.M88.4 [R100], R8 ;  /* 0x0000000864007844 */ /* 0x000fe20000000200 */
[----:B------:R-:W-:Y:S01]  /*c980*/  F2FP.BF16.F32.PACK_AB R14, R69, R68 ;  /* 0x00000044450e723e */ /* 0x000fe200000010ff */
[----:B0-----:R-:W-:Y:S01]  /*c990*/  IMAD.U32 R99, RZ, RZ, UR9 ;  /* 0x00000009ff637e24 */ /* 0x001fe2000f8e00ff */
[----:B------:R-:W-:-:S02]  /*c9a0*/  F2FP.BF16.F32.PACK_AB R15, R47, R46 ;  /* 0x0000002e2f0f723e */ /* 0x000fc400000010ff */
[----:B------:R-:W-:Y:S02]  /*c9b0*/  F2FP.BF16.F32.PACK_AB R24, R71, R70 ;  /* 0x000000464718723e */ /* 0x000fe400000010ff */
[----:B------:R-:W-:Y:S01]  /*c9c0*/  F2FP.BF16.F32.PACK_AB R25, R45, R44 ;  /* 0x0000002c2d19723e */ /* 0x000fe200000010ff */
[----:B------:R-:W-:Y:S01]  /*c9d0*/  STSM.16.M88.4 [R97], R12 ;  /* 0x0000000c61007844 */ /* 0x000fe20000000200 */
[----:B------:R-:W-:Y:S02]  /*c9e0*/  F2FP.BF16.F32.PACK_AB R26, R73, R72 ;  /* 0x00000048491a723e */ /* 0x000fe400000010ff */
[----:B------:R-:W-:Y:S02]  /*c9f0*/  F2FP.BF16.F32.PACK_AB R27, R43, R42 ;  /* 0x0000002a2b1b723e */ /* 0x000fe400000010ff */
[----:B------:R-:W-:Y:S02]  /*ca00*/  SEL R86, R102, R103, P0 ;  /* 0x0000006766567207 */ /* 0x000fe40000000000 */
[----:B------:R-:W-:Y:S01]  /*ca10*/  SEL R88, R103, R102, P0 ;  /* 0x0000006667587207 */ /* 0x000fe20000000000 */
[----:B------:R0:W-:Y:S01]  /*ca20*/  STSM.16.M88.4 [R98], R24 ;  /* 0x0000001862007844 */ /* 0x0001e20000000200 */
[----:B------:R-:W-:-:S02]  /*ca30*/  SEL R87, R101, R104, P0 ;  /* 0x0000006865577207 */ /* 0x000fc40000000000 */
[----:B------:R-:W-:Y:S02]  /*ca40*/  SEL R89, R104, R101, P0 ;  /* 0x0000006568597207 */ /* 0x000fe40000000000 */
[----:B------:R-:W-:Y:S02]  /*ca50*/  SEL R32, R105, R106, P0 ;  /* 0x0000006a69207207 */ /* 0x000fe40000000000 */
[----:B------:R-:W-:Y:S02]  /*ca60*/  SEL R28, R106, R105, P0 ;  /* 0x000000696a1c7207 */ /* 0x000fe40000000000 */
[----:B------:R-:W-:Y:S02]  /*ca70*/  F2FP.BF16.F32.PACK_AB R4, R75, R74 ;  /* 0x0000004a4b04723e */ /* 0x000fe400000010ff */
[----:B------:R-:W-:Y:S02]  /*ca80*/  F2FP.BF16.F32.PACK_AB R5, R41, R40 ;  /* 0x000000282905723e */ /* 0x000fe400000010ff */
[----:B------:R-:W-:-:S02]  /*ca90*/  F2FP.BF16.F32.PACK_AB R6, R77, R76 ;  /* 0x0000004c4d06723e */ /* 0x000fc400000010ff */
[----:B------:R-:W-:Y:S01]  /*caa0*/  F2FP.BF16.F32.PACK_AB R7, R39, R38 ;  /* 0x000000262707723e */ /* 0x000fe200000010ff */
[----:B0-----:R-:W-:Y:S01]  /*cab0*/  IMAD.U32 R98, RZ, RZ, UR8 ;  /* 0x00000008ff627e24 */ /* 0x001fe2000f8e00ff */
[----:B------:R-:W-:Y:S01]  /*cac0*/  F2FP.BF16.F32.PACK_AB R8, R79, R78 ;  /* 0x0000004e4f08723e */ /* 0x000fe200000010ff */
[----:B------:R-:W-:Y:S01]  /*cad0*/  ULDC.64 UR8, c[0x0][0xc08] ;  /* 0x0003020000087ab9 */ /* 0x000fe20000000a00 */
        /* <DEDUP_REMOVED lines=12> */
[----:B------:R-:W-:Y:S01]  /*cba0*/  F2FP.BF16.F32.PACK_AB R26, R93, R92 ;  /* 0x0000005c5d1a723e */ /* 0x000fe200000010ff */
[----:B0-----:R-:W0:Y:S01]  /*cbb0*/  LDC R94, c[0x0][0xbe8] ;  /* 0x0002fa00ff5e7b82 */ /* 0x001e220000000800 */
[----:B------:R-:W-:-:S02]  /*cbc0*/  F2FP.BF16.F32.PACK_AB R27, R29, R28 ;  /* 0x0000001c1d1b723e */ /* 0x000fc400000010ff */
[----:B------:R-:W-:-:S03]  /*cbd0*/  ISETP.NE.U32.AND P0, PT, RZ, UR10, PT ;  /* 0x0000000aff007c0c */ /* 0x000fc6000bf05070 */
[----:B------:R3:W-:Y:S02]  /*cbe0*/  STSM.16.M88.4 [R96], R24 ;  /* 0x0000001860007844 */ /* 0x0007e40000000200 */
[----:B------:R-:W-:Y:S01]  /*cbf0*/  BAR.SYNC.DEFER_BLOCKING 0x1, 0x100 ;  /* 0x0044000000007b1d */ /* 0x000fe20000010000 */
[----:B------:R-:W-:-:S13]  /*cc00*/  ISETP.NE.AND.EX P0, PT, RZ, UR11, PT, P0 ;  /* 0x0000000bff007c0c */ /* 0x000fda000bf05300 */
[----:B------:R-:W4:Y:S01]  /*cc10*/  @P0 LDG.E R97, desc[UR56][R98.64] ;  /* 0x0000003862610981 */ /* 0x000f22000c1e1900 */
[----:B------:R-:W-:Y:S01]  /*cc20*/  UISETP.NE.U32.AND UP0, UPT, UR8, URZ, UPT ;  /* 0x0000003f0800728c */ /* 0x000fe2000bf05070 */
[----:B0-----:R-:W-:Y:S01]  /*cc30*/  ISETP.NE.AND P1, PT, R94, 0x1, PT ;  /* 0x000000015e00780c */ /* 0x001fe20003f25270 */
[----:B------:R-:W-:Y:S02]  /*cc40*/  ULDC UR4, c[0x0][0xa88] ;  /* 0x0002a20000047ab9 */ /* 0x000fe40000000800 */
[----:B------:R-:W-:Y:S01]  /*cc50*/  UISETP.NE.AND.EX UP0, UPT, UR9, URZ, UPT, UP0 ;  /* 0x0000003f0900728c */ /* 0x000fe2000bf05300 */
[----:B-1----:R-:W-:Y:S01]  /*cc60*/  IMAD.U32 R9, RZ, RZ, UR4 ;  /* 0x00000004ff097e24 */ /* 0x002fe2000f8e00ff */
[----:B------:R-:W-:-:S04]  /*cc70*/  UMOV UR16, 0x9b8 ;  /* 0x000009b800107882 */ /* 0x000fc80000000000 */
[----:B------:R-:W-:-:S04]  /*cc80*/  PLOP3.LUT P4, PT, PT, PT, UP0, 0x80, 0x0 ;  /* 0x000000000000781c */ /* 0x000fc80003f8f008 */
[----:B------:R-:W0:Y:S01]  /*cc90*/  @P1 LDC R6, c[0x0][0xbec] ;  /* 0x0002fb00ff061b82 */ /* 0x000e220000000800 */
[----:B------:R-:W-:-:S04]  /*cca0*/  @UP0 ULEA UR8, UP1, UR36, UR8, 0x2 ;  /* 0x0000000824080291 */ /* 0x000fc8000f82103f */
[----:B------:R-:W-:Y:S02]  /*ccb0*/  @UP0 ULEA.HI.X UR9, UR36, UR9, UR37, 0x2, UP1 ;  /* 0x0000000924090291 */ /* 0x000fe400088f1425 */
[----:B------:R-:W-:Y:S01]  /*ccc0*/  UISETP.GT.AND UP1, UPT, UR47, 0x1, UPT ;  /* 0x000000012f00788c */ /* 0x000fe2000bf24270 */
[----:B------:R-:W1:Y:S01]  /*ccd0*/  @P1 LDC R11, c[0x0][0xbf0] ;  /* 0x0002fc00ff0b1b82 */ /* 0x000e620000000800 */
[----:B------:R-:W-:Y:S02]  /*cce0*/  IMAD.U32 R4, RZ, RZ, UR8 ;  /* 0x00000008ff047e24 */ /* 0x000fe4000f8e00ff */
[----:B------:R-:W-:Y:S01]  /*ccf0*/  USEL UR16, UR16, 0x978, UP1 ;  /* 0x0000097810107887 */ /* 0x000fe20008800000 */
[----:B------:R-:W-:Y:S01]  /*cd00*/  IMAD.U32 R5, RZ, RZ, UR9 ;  /* 0x00000009ff057e24 */ /* 0x000fe2000f8e00ff */
[----:B------:R-:W-:Y:S01]  /*cd10*/  UISETP.NE.U32.AND UP0, UPT, UR10, URZ, UPT ;  /* 0x0000003f0a00728c */ /* 0x000fe2000bf05070 */
[----:B--2---:R-:W-:Y:S01]  /*cd20*/  VIADD R13, R18, UR38 ;  /* 0x00000026120d7c36 */ /* 0x004fe20008000000 */
[----:B------:R-:W-:-:S02]  /*cd30*/  UMOV UR4, URZ ;  /* 0x0000003f00047c82 */ /* 0x000fc40008000000 */
[----:B------:R-:W-:Y:S01]  /*cd40*/  UISETP.NE.AND.EX UP0, UPT, UR11, URZ, UPT, UP0 ;  /* 0x0000003f0b00728c */ /* 0x000fe2000bf05300 */
[----:B------:R0:W5:Y:S01]  /*cd50*/  @P4 LDG.E R9, desc[UR56][R4.64] ;  /* 0x0000003804094981 */ /* 0x000162000c1e1900 */
[----:B------:R-:W-:Y:S01]  /*cd60*/  USEL UR7, UR39, URZ, UP1 ;  /* 0x0000003f27077287 */ /* 0x000fe20008800000 */
[----:B------:R-:W-:Y:S01]  /*cd70*/  IMAD.MOV.U32 R7, RZ, RZ, R13 ;  /* 0x000000ffff077224 */ /* 0x000fe200078e000d */
[----:B------:R-:W-:Y:S02]  /*cd80*/  USEL UR36, UR36, URZ, !UP0 ;  /* 0x0000003f24247287 */ /* 0x000fe4000c000000 */
[----:B------:R-:W-:Y:S01]  /*cd90*/  ULDC.64 UR10, c[0x0][UR16+0x218] ;  /* 0x00008600100a7abb */ /* 0x000fe20008000a00 */
[----:B------:R-:W-:Y:S01]  /*cda0*/  ULDC.64 UR14, c[0x0][UR16+0x228] ;  /* 0x00008a00100e7abb */ /* 0x000fe20008000a00 */
[----:B------:R-:W-:Y:S01]  /*cdb0*/  ULDC.64 UR12, c[0x0][UR16+0x220] ;  /* 0x00008800100c7abb */ /* 0x000fe20008000a00 */
[----:B------:R-:W-:Y:S02]  /*cdc0*/  UIMAD.WIDE.U32 UR8, UR10, UR44, URZ ;  /* 0x0000002c0a0872a5 */ /* 0x000fe4000f8e003f */
[----:B------:R-:W-:Y:S01]  /*cdd0*/  UIMAD.WIDE.U32 UR18, UR14, UR7, URZ ;  /* 0x000000070e1272a5 */ /* 0x000fe2000f8e003f */
[----:B0-----:R-:W-:Y:S01]  /*cde0*/  @P1 IMAD.HI.U32 R4, R13, R6, RZ ;  /* 0x000000060d041227 */ /* 0x001fe200078e00ff */
[----:B------:R-:W-:-:S02]  /*cdf0*/  UIMAD UR10, UR11, UR44, URZ ;  /* 0x0000002c0b0a72a4 */ /* 0x000fc4000f8e023f */
[----:B------:R-:W-:Y:S02]  /*ce00*/  UIMAD UR14, UR15, UR7, URZ ;  /* 0x000000070f0e72a4 */ /* 0x000fe4000f8e023f */
[----:B------:R-:W-:Y:S01]  /*ce10*/  USEL UR37, UR37, URZ, !UP0 ;  /* 0x0000003f25257287 */ /* 0x000fe2000c000000 */
[----:B-1----:R-:W-:Y:S01]  /*ce20*/  @P1 SHF.R.U32.HI R7, RZ, R11, R4 ;  /* 0x0000000bff071219 */ /* 0x002fe20000011604 */
[----:B------:R-:W-:Y:S01]  /*ce30*/  UIMAD UR7, UR13, UR36, URZ ;  /* 0x000000240d0772a4 */ /* 0x000fe2000f8e023f */
[----:B------:R-:W-:Y:S01]  /*ce40*/  IMAD.U32 R4, RZ, RZ, UR18 ;  /* 0x00000012ff047e24 */ /* 0x000fe2000f8e00ff */
[----:B------:R-:W-:Y:S01]  /*ce50*/  UIADD3 UR9, UR9, UR10, URZ ;  /* 0x0000000a09097290 */ /* 0x000fe2000fffe03f */
[----:B------:R-:W-:Y:S01]  /*ce60*/  IMAD.U32 R5, RZ, RZ, UR19 ;  /* 0x00000013ff057e24 */ /* 0x000fe2000f8e00ff */
[----:B------:R-:W-:Y:S01]  /*ce70*/  UIMAD.WIDE.U32 UR10, UR12, UR36, URZ ;  /* 0x000000240c0a72a5 */ /* 0x000fe2000f8e003f */
[--C-:B------:R-:W-:Y:S01]  /*ce80*/  IMAD.MOV R11, RZ, RZ, -R7.reuse ;  /* 0x000000ffff0b7224 */ /* 0x100fe200078e0a07 */
[----:B------:R-:W-:Y:S01]  /*ce90*/  UIMAD UR7, UR12, UR37, UR7 ;  /* 0x000000250c0772a4 */ /* 0x000fe2000f8e0207 */
[----:B------:R-:W-:Y:S01]  /*cea0*/  SHF.R.S32.HI R5, RZ, 0x1f, R7 ;  /* 0x0000001fff057819 */ /* 0x000fe20000011407 */
[----:B------:R-:W-:Y:S01]  /*ceb0*/  UIADD3 UR14, UR19, UR14, URZ ;  /* 0x0000000e130e7290 */ /* 0x000fe2000fffe03f */
[----:B------:R-:W-:Y:S01]  /*cec0*/  IMAD R11, R94, R11, R13 ;  /* 0x0000000b5e0b7224 */ /* 0x000fe200078e020d */
[----:B------:R-:W-:-:S04]  /*ced0*/  UIADD3 UR7, UR11, UR7, URZ ;  /* 0x000000070b077290 */ /* 0x000fc8000fffe03f */
[----:B------:R-:W-:Y:S01]  /*cee0*/  IMAD.U32 R8, RZ, RZ, UR14 ;  /* 0x0000000eff087e24 */ /* 0x000fe2000f8e00ff */
        /* <DEDUP_REMOVED lines=17> */
[----:B---3--:R-:W-:Y:S08]  /*d000*/  @P4 BRA `(.L_x_2815) ;  /* 0x0000000000104947 */ /* 0x008ff00003800000 */
[----:B------:R-:W-:Y:S05]  /*d010*/  @!P0 BRA `(.L_x_2815) ;  /* 0x00000000000c8947 */ /* 0x000fea0003800000 */
[----:B------:R-:W2:Y:S04]  /*d020*/  LDG.E R4, desc[UR56][R98.64] ;  /* 0x0000003862047981 */ /* 0x000ea8000c1e1900 */
[----:B-----5:R-:W2:Y:S02]  /*d030*/  LDG.E R9, desc[UR56][R98.64+0x4] ;  /* 0x0000043862097981 */ /* 0x020ea4000c1e1900 */
[----:B--2---:R-:W-:-:S07]  /*d040*/  IMAD.IADD R9, R9, 0x1, -R4 ;  /* 0x0000000109097824 */ /* 0x004fce00078e0a04 */
.L_x_2815:
        /* <DEDUP_REMOVED lines=35> */
[----:B------:R-:W5:Y:S01]  /*d280*/  LD.E.128 R8, desc[UR56][R8.64] ;  /* 0x0000003808087980 */ /* 0x000f62000c101d00 */
[----:B------:R-:W-:Y:S01]  /*d290*/  LOP3.LUT R24, R25, 0x380, RZ, 0xc0, !PT ;  /* 0x0000038019187812 */ /* 0x000fe200078ec0ff */
[----:B------:R-:W-:Y:S01]  /*d2a0*/  IMAD.X R45, RZ, RZ, R21, P6 ;  /* 0x000000ffff2d7224 */ /* 0x000fe200030e0615 */
[----:B------:R-:W-:-:S02]  /*d2b0*/  LOP3.LUT R32, R33, 0x380, RZ, 0xc0, !PT ;  /* 0x0000038021207812 */ /* 0x000fc400078ec0ff */
[----:B------:R-:W-:Y:S02]  /*d2c0*/  LOP3.LUT R36, R37, 0x380, RZ, 0xc0, !PT ;  /* 0x0000038025247812 */ /* 0x000fe400078ec0ff */
[----:B------:R-:W-:Y:S02]  /*d2d0*/  LOP3.LUT R40, R41, 0x380, RZ, 0xc0, !PT ;  /* 0x0000038029287812 */ /* 0x000fe400078ec0ff */
[----:B------:R-:W-:Y:S02]  /*d2e0*/  SHF.R.U64 R7, R7, 0x3, RZ ;  /* 0x0000000307077819 */ /* 0x000fe400000012ff */
[----:B------:R-:W-:Y:S02]  /*d2f0*/  LOP3.LUT R0, R5, 0x380, RZ, 0xc0, !PT ;  /* 0x0000038005007812 */ /* 0x000fe400078ec0ff */
[----:B------:R-:W-:Y:S02]  /*d300*/  SHF.R.U64 R12, R12, 0x3, RZ ;  /* 0x000000030c0c7819 */ /* 0x000fe400000012ff */
[----:B------:R-:W-:-:S02]  /*d310*/  SHF.R.U64 R24, R24, 0x3, RZ ;  /* 0x0000000318187819 */ /* 0x000fc400000012ff */
[----:B------:R-:W-:Y:S02]  /*d320*/  SHF.R.U64 R32, R32, 0x3, RZ ;  /* 0x0000000320207819 */ /* 0x000fe400000012ff */
[----:B------:R-:W-:Y:S02]  /*d330*/  SHF.R.U64 R36, R36, 0x3, RZ ;  /* 0x0000000324247819 */ /* 0x000fe400000012ff */
        /* <DEDUP_REMOVED lines=22> */
[----:B------:R-:W-:Y:S01]  /*d4a0*/  VIADD R2, R0, UR38 ;  /* 0x0000002600027c36 */ /* 0x000fe20008000000 */
[----:B------:R-:W5:Y:S02]  /*d4b0*/  LD.E.128 R32, desc[UR56][R32.64] ;  /* 0x0000003820207980 */ /* 0x000f64000c101d00 */
[----:B------:R-:W-:-:S02]  /*d4c0*/  UIMAD.WIDE.U32 UR8, UR44, UR10, UR8 ;  /* 0x0000000a2c0872a5 */ /* 0x000fc4000f8e0008 */
[----:B------:R-:W-:Y:S01]  /*d4d0*/  USHF.R.S32.HI UR4, URZ, 0x1f, UR36 ;  /* 0x0000001f3f047899 */ /* 0x000fe20008011424 */
[----:B------:R-:W5:Y:S01]  /*d4e0*/  LD.E.128 R36, desc[UR56][R36.64] ;  /* 0x0000003824247980 */ /* 0x000f62000c101d00 */
[----:B------:R-:W-:-:S03]  /*d4f0*/  UIMAD UR9, UR44, UR11, UR9 ;  /* 0x0000000b2c0972a4 */ /* 0x000fc6000f8e0209 */
[----:B------:R-:W-:Y:S01]  /*d500*/  ULDC.64 UR10, c[0x0][0xaf0] ;  /* 0x0002bc00000a7ab9 */ /* 0x000fe20000000a00 */
[----:B------:R-:W5:Y:S01]  /*d510*/  LD.E.128 R40, desc[UR56][R40.64] ;  /* 0x0000003828287980 */ /* 0x000f62000c101d00 */
[----:B------:R-:W-:Y:S01]  /*d520*/  UIMAD UR4, UR4, UR10, URZ ;  /* 0x0000000a040472a4 */ /* 0x000fe2000f8e023f */
[----:B------:R-:W-:Y:S02]  /*d530*/  IMAD.MOV.U32 R29, RZ, RZ, R2 ;  /* 0x000000ffff1d7224 */ /* 0x000fe400078e0002 */
[----:B------:R-:W5:Y:S01]  /*d540*/  LD.E.128 R44, desc[UR56][R44.64] ;  /* 0x000000382c2c7980 */ /* 0x000f62000c101d00 */
[----:B------:R-:W-:Y:S01]  /*d550*/  UIMAD UR4, UR36, UR11, UR4 ;  /* 0x0000000b240472a4 */ /* 0x000fe2000f8e0204 */
[----:B-1----:R-:W-:Y:S01]  /*d560*/  @P1 IMAD.HI.U32 R0, R2, R21, RZ ;  /* 0x0000001502001227 */ /* 0x002fe200078e00ff */
[----:B------:R-:W-:Y:S01]  /*d570*/  UIMAD.WIDE.U32 UR36, UR36, UR10, UR8 ;  /* 0x0000000a242472a5 */ /* 0x000fe2000f8e0008 */
        /* <DEDUP_REMOVED lines=14> */
[----:B------:R-:W-:Y:S02]  /*d660*/  IMAD.U32 R20, RZ, RZ, UR36 ;  /* 0x00000024ff147e24 */ /* 0x000fe4000f8e00ff */
[----:B------:R-:W-:-:S02]  /*d670*/  IMAD.U32 R21, RZ, RZ, UR4 ;  /* 0x00000004ff157e24 */ /* 0x000fc4000f8e00ff */
[C---:B------:R-:W-:Y:S01]  /*d680*/  IMAD R51, R29.reuse, UR9, R0 ;  /* 0x000000091d337c24 */ /* 0x040fe2000f8e0200 */
[----:B------:R-:W-:Y:S01]  /*d690*/  SHF.R.S32.HI R0, RZ, 0x1f, R49 ;  /* 0x0000001fff007819 */ /* 0x000fe20000011431 */
[----:B------:R-:W-:Y:S01]  /*d6a0*/  IMAD.WIDE.U32 R20, R29, UR8, R20 ;  /* 0x000000081d147c25 */ /* 0x000fe2000f8e0014 */
[----:B------:R-:W-:-:S03]  /*d6b0*/  ULDC.64 UR8, c[0x0][0xad8] ;  /* 0x0002b60000087ab9 */ /* 0x000fc60000000a00 */
[----:B------:R-:W-:Y:S02]  /*d6c0*/  IMAD.IADD R21, R21, 0x1, R51 ;  /* 0x0000000115157824 */ /* 0x000fe400078e0233 */
[----:B------:R-:W-:Y:S02]  /*d6d0*/  IMAD R0, R0, UR8, RZ ;  /* 0x0000000800007c24 */ /* 0x000fe4000f8e02ff */
[----:B------:R-:W-:Y:S02]  /*d6e0*/  VIADD R53, R202, UR38 ;  /* 0x00000026ca357c36 */ /* 0x000fe40008000000 */
[C---:B------:R-:W-:Y:S02]  /*d6f0*/  IMAD R51, R49.reuse, UR9, R0 ;  /* 0x0000000931337c24 */ /* 0x040fe4000f8e0200 */
[----:B------:R-:W-:Y:S01]  /*d700*/  IMAD.WIDE.U32 R20, R49, UR8, R20 ;  /* 0x0000000831147c25 */ /* 0x000fe2000f8e0014 */
[----:B------:R-:W-:Y:S01]  /*d710*/  ISETP.GE.AND P2, PT, R53, R30, PT ;  /* 0x0000001e3500720c */ /* 0x000fe20003f46270 */
[----:B------:R-:W-:-:S02]  /*d720*/  ULDC.64 UR8, c[0x0][0xa80] ;  /* 0x0002a00000087ab9 */ /* 0x000fc40000000a00 */
[----:B------:R-:W-:Y:S01]  /*d730*/  IMAD.IADD R21, R21, 0x1, R51 ;  /* 0x0000000115157824 */ /* 0x000fe200078e0233 */
[C---:B------:R-:W-:Y:S01]  /*d740*/  LEA R0, P3, R20.reuse, UR8, 0x1 ;  /* 0x0000000814007c11 */ /* 0x040fe2000f8608ff */
[----:B------:R-:W-:Y:S02]  /*d750*/  VIADD R3, R3, 0x22820 ;  /* 0x0002282003037836 */ /* 0x000fe40000000000 */
[----:B------:R-:W-:Y:S01]  /*d760*/  VIADD R29, R53, 0x20 ;  /* 0x00000020351d7836 */ /* 0x000fe20000000000 */
[----:B------:R-:W-:Y:S02]  /*d770*/  LEA.HI.X R28, R20, UR9, R21, 0x1, P3 ;  /* 0x00000009141c7c11 */ /* 0x000fe400098f0c15 */
[----:B------:R-:W-:Y:S02]  /*d780*/  PRMT R3, RZ, 0x654, R3 ;  /* 0x00000654ff037816 */ /* 0x000fe40000000003 */
[-C--:B------:R-:W-:Y:S01]  /*d790*/  ISETP.GE.AND P0, PT, R29, R30.reuse, PT ;  /* 0x0000001e1d00720c */ /* 0x080fe20003f06270 */
[----:B------:R-:W-:Y:S01]  /*d7a0*/  VIADD R29, R53, 0x40 ;  /* 0x00000040351d7836 */ /* 0x000fe20000000000 */
[----:B-1----:R0:W-:Y:S01]  /*d7b0*/  SYNCS.ARRIVE.TRANS64.RED.A1T0 RZ, [R3+URZ], RZ ;  /* 0x000000ff03ff79a7 */ /* 0x0021e2000810043f */
[----:B------:R0:W1:Y:S01]  /*d7c0*/  SHFL.IDX PT, R20, R0, RZ, 0x181f ;  /* 0x00181fff00147589 */ /* 0x00006200000e0000 */
[----:B------:R-:W-:Y:S03]  /*d7d0*/  BSSY B1, `(.L_x_2817) ;  /* 0x000000d000017945 */ /* 0x000fe60003800000 */
[----:B------:R0:W2:Y:S01]  /*d7e0*/  SHFL.IDX PT, R21, R28, RZ, 0x181f ;  /* 0x00181fff1c157589 */ /* 0x0000a200000e0000 */
[----:B------:R-:W-:Y:S01]  /*d7f0*/  ISETP.GE.AND P1, PT, R29, R30, PT ;  /* 0x0000001e1d00720c */ /* 0x000fe20003f26270 */
[----:B------:R-:W-:-:S12]  /*d800*/  @P2 BRA `(.L_x_2818) ;  /* 0x0000000000242947 */ /* 0x000fd80003800000 */
[----:B------:R-:W-:Y:S02]  /*d810*/  ULDC UR4, c[0x0][0xac8] ;  /* 0x0002b20000047ab9 */ /* 0x000fe40000000800 */
[----:B------:R-:W-:Y:S02]  /*d820*/  ISETP.GE.AND P2, PT, R16, UR4, PT ;  /* 0x0000000410007c0c */ /* 0x000fe4000bf46270 */
[----:B------:R-:W-:-:S11]  /*d830*/  ISETP.GE.AND P3, PT, R19, UR4, PT ;  /* 0x0000000413007c0c */ /* 0x000fd6000bf66270 */
[CC--:B-1----:R-:W-:Y:S02]  /*d840*/  @!P2 LEA R2, P4, R16.reuse, R20.reuse, 0x1 ;  /* 0x000000141002a211 */ /* 0x0c2fe400078808ff */
[C---:B------:R-:W-:Y:S02]  /*d850*/  @!P3 LEA R20, P5, R19.reuse, R20, 0x1 ;  /* 0x000000141314b211 */ /* 0x040fe400078a08ff */
[-C--:B0-2---:R-:W-:Y:S02]  /*d860*/  @!P2 LEA.HI.X R3, R16, R21.reuse, R223, 0x1, P4 ;  /* 0x000000151003a211 */ /* 0x085fe400020f0cdf */
[----:B------:R-:W-:-:S03]  /*d870*/  @!P3 LEA.HI.X R21, R19, R21, R222, 0x1, P5 ;  /* 0x000000151315b211 */ /* 0x000fc600028f0cde */
[----:B-----5:R3:W-:Y:S04]  /*d880*/  @!P2 ST.E.128 desc[UR56][R2.64], R4 ;  /* 0x000000040200a985 */ /* 0x0207e8000c101d38 */
[----:B------:R3:W-:Y:S02]  /*d890*/  @!P3 ST.E.128 desc[UR56][R20.64], R32 ;  /* 0x000000201400b985 */ /* 0x0007e4000c101d38 */
.L_x_2818:
[----:B------:R-:W-:Y:S05]  /*d8a0*/  BSYNC B1 ;  /* 0x0000000000017941 */ /* 0x000fea0003800000 */
.L_x_2817:
[----:B---3-5:R3:W4:Y:S01]  /*d8b0*/  SHFL.IDX PT, R5, R28, 0x1, 0x181f ;  /* 0x00381f001c057f89 */ /* 0x02872200000e0000 */
[----:B------:R-:W-:Y:S03]  /*d8c0*/  BSSY B1, `(.L_x_2819) ;  /* 0x000000c000017945 */ /* 0x000fe60003800000 */
[----:B------:R3:W0:Y:S01]  /*d8d0*/  SHFL.IDX PT, R4, R0, 0x1, 0x181f ;  /* 0x00381f0000047f89 */ /* 0x00062200000e0000 */
[----:B------:R-:W-:Y:S05]  /*d8e0*/  @P0 BRA `(.L_x_2820) ;  /* 0x0000000000240947 */ /* 0x000fea0003800000 */
[----:B------:R-:W-:Y:S02]  /*d8f0*/  ULDC UR4, c[0x0][0xac8] ;  /* 0x0002b20000047ab9 */ /* 0x000fe40000000800 */
[----:B------:R-:W-:Y:S02]  /*d900*/  ISETP.GE.AND P3, PT, R16, UR4, PT ;  /* 0x0000000410007c0c */ /* 0x000fe4000bf66270 */
[----:B------:R-:W-:-:S11]  /*d910*/  ISETP.GE.AND P4, PT, R19, UR4, PT ;  /* 0x0000000413007c0c */ /* 0x000fd6000bf86270 */
[CC--:B0-----:R-:W-:Y:S02]  /*d920*/  @!P3 LEA R2, P0, R16.reuse, R4.reuse, 0x1 ;  /* 0x000000041002b211 */ /* 0x0c1fe400078008ff */
[C---:B------:R-:W-:Y:S02]  /*d930*/  @!P4 LEA R4, P2, R19.reuse, R4, 0x1 ;  /* 0x000000041304c211 */ /* 0x040fe400078408ff */
[-C--:B----4-:R-:W-:Y:S02]  /*d940*/  @!P3 LEA.HI.X R3, R16, R5.reuse, R223, 0x1, P0 ;  /* 0x000000051003b211 */ /* 0x090fe400000f0cdf */
[----:B------:R-:W-:-:S03]  /*d950*/  @!P4 LEA.HI.X R5, R19, R5, R222, 0x1, P2 ;  /* 0x000000051305c211 */ /* 0x000fc600010f0cde */
[----:B------:R0:W-:Y:S04]  /*d960*/  @!P3 ST.E.128 desc[UR56][R2.64], R8 ;  /* 0x000000080200b985 */ /* 0x0001e8000c101d38 */
[----:B------:R0:W-:Y:S02]  /*d970*/  @!P4 ST.E.128 desc[UR56][R4.64], R36 ;  /* 0x000000240400c985 */ /* 0x0001e4000c101d38 */
.L_x_2820:
[----:B------:R-:W-:Y:S05]  /*d980*/  BSYNC B1 ;  /* 0x0000000000017941 */ /* 0x000fea0003800000 */
.L_x_2819:
[----:B0---4-:R0:W4:Y:S01]  /*d990*/  SHFL.IDX PT, R5, R28, 0x2, 0x181f ;  /* 0x00581f001c057f89 */ /* 0x01112200000e0000 */
        /* <DEDUP_REMOVED lines=12> */
.L_x_2822:
[----:B------:R-:W-:Y:S05]  /*da60*/  BSYNC B1 ;  /* 0x0000000000017941 */ /* 0x000fea0003800000 */
.L_x_2821:
[----:B0-----:R-:W-:Y:S01]  /*da70*/  VIADD R3, R53, 0x60 ;  /* 0x0000006035037836 */ /* 0x001fe20000000000 */
[----:B---3--:R-:W0:Y:S04]  /*da80*/  SHFL.IDX PT, R28, R28, 0x3, 0x181f ;  /* 0x00781f001c1c7f89 */ /* 0x008e2800000e0000 */
[----:B------:R-:W-:Y:S01]  /*da90*/  ISETP.GE.AND P0, PT, R3, R30, PT ;  /* 0x0000001e0300720c */ /* 0x000fe20003f06270 */
[----:B------:R-:W3:-:S12]  /*daa0*/  SHFL.IDX PT, R0, R0, 0x3, 0x181f ;  /* 0x00781f0000007f89 */ /* 0x000ed800000e0000 */
[----:B------:R-:W-:Y:S05]  /*dab0*/  @P0 BRA `(.L_x_2823) ;  /* 0x0000001800180947 */ /* 0x000fea0003800000 */
[----:B------:R-:W-:Y:S02]  /*dac0*/  ULDC UR4, c[0x0][0xac8] ;  /* 0x0002b20000047ab9 */ /* 0x000fe40000000800 */
[----:B------:R-:W-:-:S13]  /*dad0*/  ISETP.GE.AND P1, PT, R16, UR4, PT ;  /* 0x0000000410007c0c */ /* 0x000fda000bf26270 */
[----:B---3--:R-:W-:-:S04]  /*dae0*/  @!P1 LEA R2, P0, R16, R0, 0x1 ;  /* 0x0000000010029211 */ /* 0x008fc800078008ff */
[----:B0-----:R-:W-:Y:S02]  /*daf0*/  @!P1 LEA.HI.X R3, R16, R28, R223, 0x1, P0 ;  /* 0x0000001c10039211 */ /* 0x001fe400000f0cdf */
[----:B------:R-:W-:-:S03]  /*db00*/  ISETP.GE.AND P0, PT, R19, UR4, PT ;  /* 0x0000000413007c0c */ /* 0x000fc6000bf06270 */
[----:B------:R0:W-:Y:S10]  /*db10*/  @!P1 ST.E.128 desc[UR56][R2.64], R24 ;  /* 0x0000001802009985 */ /* 0x0001f4000c101d38 */
[----:B------:R-:W-:Y:S05]  /*db20*/  @P0 BRA `(.L_x_2823) ;  /* 0x0000001400fc0947 */ /* 0x000fea0003800000 */
[----:B0-----:R-:W-:-:S04]  /*db30*/  LEA R2, P0, R19, R0, 0x1 ;  /* 0x0000000013027211 */ /* 0x001fc800078008ff */
[----:B------:R-:W-:-:S05]  /*db40*/  LEA.HI.X R3, R19, R28, R222, 0x1, P0 ;  /* 0x0000001c13037211 */ /* 0x000fca00000f0cde */
[----:B------:R0:W-:Y:S01]  /*db50*/  ST.E.128 desc[UR56][R2.64], R44 ;  /* 0x0000002c02007985 */ /* 0x0001e2000c101d38 */
[----:B------:R-:W-:Y:S05]  /*db60*/  BRA `(.L_x_2823) ;  /* 0x0000001400ec7947 */ /* 0x000fea0003800000 */
.L_x_2816:
        /* <DEDUP_REMOVED lines=17> */
[----:B------:R-:W-:Y:S01]  /*dc80*/  UIMAD UR4, UR4, UR10, URZ ;  /* 0x0000000a040472a4 */ /* 0x000fe2000f8e023f */
[----:B0-----:R-:W-:-:S03]  /*dc90*/  @P1 IMAD.HI.U32 R0, R13, R0, RZ ;  /* 0x000000000d001227 */ /* 0x001fc600078e00ff */
[----:B------:R-:W-:Y:S02]  /*dca0*/  UIMAD UR4, UR36, UR11, UR4 ;  /* 0x0000000b240472a4 */ /* 0x000fe4000f8e0204 */
[----:B------:R-:W-:-:S03]  /*dcb0*/  UIMAD.WIDE.U32 UR36, UR36, UR10, UR8 ;  /* 0x0000000a242472a5 */ /* 0x000fc6000f8e0008 */
[----:B------:R-:W-:Y:S01]  /*dcc0*/  ULDC.64 UR10, c[0x0][0xb48] ;  /* 0x0002d200000a7ab9 */ /* 0x000fe20000000a00 */
[----:B------:R-:W-:Y:S01]  /*dcd0*/  UIADD3 UR9, UR37, UR4, URZ ;  /* 0x0000000425097290 */ /* 0x000fe2000fffe03f */
[----:B-1----:R-:W-:Y:S02]  /*dce0*/  @P1 SHF.R.U32.HI R7, RZ, R5, R0 ;  /* 0x00000005ff071219 */ /* 0x002fe40000011600 */
[----:B------:R-:W-:Y:S02]  /*dcf0*/  UMOV UR8, UR36 ;  /* 0x0000002400087c82 */ /* 0x000fe40008000000 */
[----:B------:R-:W-:Y:S01]  /*dd00*/  UIMAD.WIDE.U32 UR8, UR39, UR10, UR8 ;  /* 0x0000000a270872a5 */ /* 0x000fe2000f8e0008 */
[--C-:B------:R-:W-:Y:S01]  /*dd10*/  SHF.R.S32.HI R0, RZ, 0x1f, R7.reuse ;  /* 0x0000001fff007819 */ /* 0x100fe20000011407 */
[----:B------:R-:W-:Y:S02]  /*dd20*/  IMAD.MOV R9, RZ, RZ, -R7 ;  /* 0x000000ffff097224 */ /* 0x000fe400078e0a07 */
[----:B------:R-:W-:-:S02]  /*dd30*/  UIMAD UR39, UR39, UR11, UR9 ;  /* 0x0000000b272772a4 */ /* 0x000fc4000f8e0209 */
[----:B------:R-:W-:Y:S01]  /*dd40*/  IMAD R9, R94, R9, R13 ;  /* 0x000000095e097224 */ /* 0x000fe200078e020d */
[----:B------:R-:W-:Y:S01]  /*dd50*/  ULDC.64 UR10, c[0x0][0xb30] ;  /* 0x0002cc00000a7ab9 */ /* 0x000fe20000000a00 */
[----:B------:R-:W-:Y:S02]  /*dd60*/  IMAD.U32 R5, RZ, RZ, UR9 ;  /* 0x00000009ff057e24 */ /* 0x000fe4000f8e00ff */
[----:B------:R-:W-:Y:S02]  /*dd70*/  IMAD R0, R0, UR10, RZ ;  /* 0x0000000a00007c24 */ /* 0x000fe4000f8e02ff */
        /* <DEDUP_REMOVED lines=13> */
[----:B------:R-:W-:Y:S02]  /*de50*/  LEA.HI.X R14, R4, UR9, R3, 0x2, P1 ;  /* 0x00000009040e7c11 */ /* 0x000fe400088f1403 */
[----:B------:R2:W0:Y:S04]  /*de60*/  SHFL.IDX PT, R4, R0, RZ, 0x1c1f ;  /* 0x001c1fff00047589 */ /* 0x00042800000e0000 */
[----:B------:R2:W1:Y:S01]  /*de70*/  SHFL.IDX PT, R5, R14, RZ, 0x1c1f ;  /* 0x001c1fff0e057589 */ /* 0x00046200000e0000 */
[----:B------:R-:W-:Y:S05]  /*de80*/  @P2 BRA `(.L_x_2825) ;  /* 0x0000000400002947 */ /* 0x000fea0003800000 */
[----:B------:R-:W-:Y:S02]  /*de90*/  ULDC UR4, c[0x0][0xac8] ;  /* 0x0002b20000047ab9 */ /* 0x000fe40000000800 */
[----:B------:R-:W-:Y:S02]  /*dea0*/  ISETP.GE.AND P1, PT, R17, UR4, PT ;  /* 0x0000000411007c0c */ /* 0x000fe4000bf26270 */
[----:B------:R-:W-:Y:S02]  /*deb0*/  ISETP.GE.AND P4, PT, R201, UR4, PT ;  /* 0x00000004c9007c0c */ /* 0x000fe4000bf86270 */
[----:B------:R-:W-:Y:S02]  /*dec0*/  ISETP.GE.AND P3, PT, R200, UR4, PT ;  /* 0x00000004c8007c0c */ /* 0x000fe4000bf66270 */
[----:B------:R-:W-:-:S07]  /*ded0*/  ISETP.GE.AND P2, PT, R199, UR4, PT ;  /* 0x00000004c7007c0c */ /* 0x000fce000bf46270 */
[----:B012---:R-:W-:Y:S02]  /*dee0*/  @!P1 IMAD.WIDE R2, R17, 0x4, R4 ;  /* 0x0000000411029825 */ /* 0x007fe400078e0204 */
        /* <DEDUP_REMOVED lines=16> */
[CC--:B0-----:R-:W-:Y:S02]  /*dff0*/  @!P4 LEA R2, P6, R197.reuse, R4.reuse, 0x2 ;  /* 0x00000004c502c211 */ /* 0x0c1fe400078c10ff */
[----:B------:R0:W-:Y:S01]  /*e000*/  @!P1 ST.E.64 desc[UR56][R12.64], R66 ;  /* 0x000000420c009985 */ /* 0x0001e2000c101b38 */
[----:B------:R-:W-:Y:S02]  /*e010*/  ISETP.GE.AND P1, PT, R194, UR4, PT ;  /* 0x00000004c2007c0c */ /* 0x000fe4000bf26270 */
[-C--:B------:R-:W-:Y:S02]  /*e020*/  @!P4 LEA.HI.X R3, R197, R5.reuse, R214, 0x2, P6 ;  /* 0x00000005c503c211 */ /* 0x080fe400030f14d6 */
[CC--:B-1----:R-:W-:Y:S02]  /*e030*/  @!P3 LEA R6, P6, R196.reuse, R4.reuse, 0x2 ;  /* 0x00000004c406b211 */ /* 0x0c2fe400078c10ff */
[----:B--2---:R-:W-:Y:S01]  /*e040*/  @!P2 LEA R8, P5, R195, R4, 0x2 ;  /* 0x00000004c308a211 */ /* 0x004fe200078a10ff */
[----:B------:R1:W-:Y:S01]  /*e050*/  @!P4 ST.E.64 desc[UR56][R2.64], R68 ;  /* 0x000000440200c985 */ /* 0x0003e2000c101b38 */
[----:B------:R-:W-:-:S02]  /*e060*/  @!P3 LEA.HI.X R7, R196, R5, R213, 0x2, P6 ;  /* 0x00000005c407b211 */ /* 0x000fc400030f14d5 */
[----:B------:R-:W-:Y:S02]  /*e070*/  ISETP.GE.AND P4, PT, R193, UR4, PT ;  /* 0x00000004c1007c0c */ /* 0x000fe4000bf86270 */
[----:B------:R-:W-:Y:S01]  /*e080*/  ISETP.GE.AND P6, PT, R192, UR4, PT ;  /* 0x00000004c0007c0c */ /* 0x000fe2000bfc6270 */
[----:B------:R2:W-:Y:S01]  /*e090*/  @!P3 ST.E.64 desc[UR56][R6.64], R70 ;  /* 0x000000460600b985 */ /* 0x0005e2000c101b38 */
[----:B------:R-:W-:Y:S02]  /*e0a0*/  @!P2 LEA.HI.X R9, R195, R5, R212, 0x2, P5 ;  /* 0x00000005c309a211 */ /* 0x000fe400028f14d4 */
[----:B---3--:R-:W-:-:S03]  /*e0b0*/  @!P1 LEA R10, P3, R194, R4, 0x2 ;  /* 0x00000004c20a9211 */ /* 0x008fc600078610ff */
[----:B------:R3:W-:Y:S01]  /*e0c0*/  @!P2 ST.E.64 desc[UR56][R8.64], R72 ;  /* 0x000000480800a985 */ /* 0x0007e2000c101b38 */
[-C--:B------:R-:W-:Y:S02]  /*e0d0*/  @!P1 LEA.HI.X R11, R194, R5.reuse, R211, 0x2, P3 ;  /* 0x00000005c20b9211 */ /* 0x080fe400018f14d3 */
[----:B------:R-:W-:Y:S02]  /*e0e0*/  ISETP.GE.AND P2, PT, R191, UR4, PT ;  /* 0x00000004bf007c0c */ /* 0x000fe4000bf46270 */
[CC--:B0-----:R-:W-:Y:S01]  /*e0f0*/  @!P4 LEA R12, P5, R193.reuse, R4.reuse, 0x2 ;  /* 0x00000004c10cc211 */ /* 0x0c1fe200078a10ff */
[----:B------:R0:W-:Y:S01]  /*e100*/  @!P1 ST.E.64 desc[UR56][R10.64], R74 ;  /* 0x0000004a0a009985 */ /* 0x0001e2000c101b38 */
[----:B-1----:R-:W-:Y:S02]  /*e110*/  @!P6 LEA R2, P3, R192, R4, 0x2 ;  /* 0x00000004c002e211 */ /* 0x002fe400078610ff */
[----:B------:R-:W-:Y:S02]  /*e120*/  ISETP.GE.AND P1, PT, R190, UR4, PT ;  /* 0x00000004be007c0c */ /* 0x000fe4000bf26270 */
[----:B------:R-:W-:-:S02]  /*e130*/  @!P4 LEA.HI.X R13, R193, R5, R210, 0x2, P5 ;  /* 0x00000005c10dc211 */ /* 0x000fc400028f14d2 */
[-C--:B------:R-:W-:Y:S02]  /*e140*/  @!P6 LEA.HI.X R3, R192, R5.reuse, R209, 0x2, P3 ;  /* 0x00000005c003e211 */ /* 0x080fe400018f14d1 */
[----:B------:R-:W-:Y:S01]  /*e150*/  ISETP.GE.AND P5, PT, R23, UR4, PT ;  /* 0x0000000417007c0c */ /* 0x000fe2000bfa6270 */
[----:B------:R1:W-:Y:S01]  /*e160*/  @!P4 ST.E.64 desc[UR56][R12.64], R76 ;  /* 0x0000004c0c00c985 */ /* 0x0003e2000c101b38 */
[----:B--2---:R-:W-:Y:S02]  /*e170*/  @!P2 LEA R6, P3, R191, R4, 0x2 ;  /* 0x00000004bf06a211 */ /* 0x004fe400078610ff */
[----:B------:R-:W-:Y:S01]  /*e180*/  ISETP.GE.AND P4, PT, R189, UR4, PT ;  /* 0x00000004bd007c0c */ /* 0x000fe2000bf86270 */
[----:B------:R4:W-:Y:S01]  /*e190*/  @!P6 ST.E.64 desc[UR56][R2.64], R78 ;  /* 0x0000004e0200e985 */ /* 0x0009e2000c101b38 */
[----:B------:R-:W-:Y:S02]  /*e1a0*/  ISETP.GE.AND P6, PT, R188, UR4, PT ;  /* 0x00000004bc007c0c */ /* 0x000fe4000bfc6270 */
[----:B------:R-:W-:-:S02]  /*e1b0*/  @!P2 LEA.HI.X R7, R191, R5, R208, 0x2, P3 ;  /* 0x00000005bf07a211 */ /* 0x000fc400018f14d0 */
[----:B---3--:R-:W-:-:S03]  /*e1c0*/  @!P1 LEA R8, P3, R190, R4, 0x2 ;  /* 0x00000004be089211 */ /* 0x008fc600078610ff */
[----:B------:R4:W-:Y:S01]  /*e1d0*/  @!P2 ST.E.64 desc[UR56][R6.64], R80 ;  /* 0x000000500600a985 */ /* 0x0009e2000c101b38 */
[----:B------:R-:W-:-:S03]  /*e1e0*/  @!P1 LEA.HI.X R9, R190, R5, R207, 0x2, P3 ;  /* 0x00000005be099211 */ /* 0x000fc600018f14cf */
[-C--:B0-----:R-:W-:Y:S02]  /*e1f0*/  @!P4 LEA R10, P2, R189, R4.reuse, 0x2 ;  /* 0x00000004bd0ac211 */ /* 0x081fe400078410ff */
[----:B------:R4:W-:Y:S01]  /*e200*/  @!P1 ST.E.64 desc[UR56][R8.64], R82 ;  /* 0x0000005208009985 */ /* 0x0009e2000c101b38 */
[CC--:B-1----:R-:W-:Y:S02]  /*e210*/  @!P6 LEA R12, P1, R188.reuse, R4.reuse, 0x2 ;  /* 0x00000004bc0ce211 */ /* 0x0c2fe400078210ff */
[----:B------:R-:W-:Y:S02]  /*e220*/  @!P5 LEA R4, P3, R23, R4, 0x2 ;  /* 0x000000041704d211 */ /* 0x000fe400078610ff */
[-C--:B------:R-:W-:Y:S02]  /*e230*/  @!P4 LEA.HI.X R11, R189, R5.reuse, R206, 0x2, P2 ;  /* 0x00000005bd0bc211 */ /* 0x080fe400010f14ce */
[-C--:B------:R-:W-:Y:S02]  /*e240*/  @!P6 LEA.HI.X R13, R188, R5.reuse, R205, 0x2, P1 ;  /* 0x00000005bc0de211 */ /* 0x080fe400008f14cd */
[----:B------:R-:W-:Y:S01]  /*e250*/  @!P5 LEA.HI.X R5, R23, R5, R204, 0x2, P3 ;  /* 0x000000051705d211 */ /* 0x000fe200018f14cc */
[----:B------:R4:W-:Y:S04]  /*e260*/  @!P4 ST.E.64 desc[UR56][R10.64], R84 ;  /* 0x000000540a00c985 */ /* 0x0009e8000c101b38 */
[----:B------:R4:W-:Y:S04]  /*e270*/  @!P6 ST.E.64 desc[UR56][R12.64], R90 ;  /* 0x0000005a0c00e985 */ /* 0x0009e8000c101b38 */
[----:B------:R4:W-:Y:S02]  /*e280*/  @!P5 ST.E.64 desc[UR56][R4.64], R92 ;  /* 0x0000005c0400d985 */ /* 0x0009e4000c101b38 */
.L_x_2825:
[----:B------:R-:W-:Y:S05]  /*e290*/  BSYNC B1 ;  /* 0x0000000000017941 */ /* 0x000fea0003800000 */
.L_x_2824:
[----:B-1--4-:R1:W3:Y:S04]  /*e2a0*/  SHFL.IDX PT, R5, R14, 0x1, 0x1c1f ;  /* 0x003c1f000e057f89 */ /* 0x0122e800000e0000 */
[----:B0-----:R1:W0:Y:S01]  /*e2b0*/  SHFL.IDX PT, R4, R0, 0x1, 0x1c1f ;  /* 0x003c1f0000047f89 */ /* 0x00122200000e0000 */
[----:B------:R-:W-:Y:S05]  /*e2c0*/  @P0 BRA `(.L_x_2823) ;  /* 0x0000001000140947 */ /* 0x000fea0003800000 */
[----:B------:R-:W-:Y:S02]  /*e2d0*/  ULDC UR4, c[0x0][0xac8] ;  /* 0x0002b20000047ab9 */ /* 0x000fe40000000800 */
[----:B------:R-:W-:Y:S02]  /*e2e0*/  ISETP.GE.AND P1, PT, R201, UR4, PT ;  /* 0x00000004c9007c0c */ /* 0x000fe4000bf26270 */
[----:B------:R-:W-:Y:S02]  /*e2f0*/  ISETP.GE.AND P6, PT, R17, UR4, PT ;  /* 0x0000000411007c0c */ /* 0x000fe4000bfc6270 */
[----:B------:R-:W-:Y:S02]  /*e300*/  ISETP.GE.AND P0, PT, R200, UR4, PT ;  /* 0x00000004c8007c0c */ /* 0x000fe4000bf06270 */
[----:B------:R-:W-:Y:S02]  /*e310*/  ISETP.GE.AND P2, PT, R199, UR4, PT ;  /* 0x00000004c7007c0c */ /* 0x000fe4000bf46270 */
[----:B------:R-:W-:-:S05]  /*e320*/  ISETP.GE.AND P3, PT, R198, UR4, PT ;  /* 0x00000004c6007c0c */ /* 0x000fca000bf66270 */
[-C--:B0-----:R-:W-:Y:S02]  /*e330*/  @!P1 LEA R6, P4, R201, R4.reuse, 0x2 ;  /* 0x00000004c9069211 */ /* 0x081fe400078810ff */
[----:B--23--:R-:W-:Y:S02]  /*e340*/  @!P6 IMAD.WIDE R2, R17, 0x4, R4 ;  /* 0x000000041102e825 */ /* 0x00cfe400078e0204 */
        /* <DEDUP_REMOVED lines=13> */
[----:B-1----:R-:W-:Y:S01]  /*e420*/  @!P4 LEA R14, P5, R197, R4, 0x2 ;  /* 0x00000004c50ec211 */ /* 0x002fe200078a10ff */
[----:B------:R1:W-:Y:S01]  /*e430*/  @!P2 ST.E.64 desc[UR56][R10.64], R50 ;  /* 0x000000320a00a985 */ /* 0x0003e2000c101b38 */
[----:B------:R-:W-:-:S02]  /*e440*/  ISETP.GE.AND P2, PT, R194, UR4, PT ;  /* 0x00000004c2007c0c */ /* 0x000fc4000bf46270 */
[-C--:B------:R-:W-:Y:S01]  /*e450*/  @!P4 LEA.HI.X R15, R197, R5.reuse, R214, 0x2, P5 ;  /* 0x00000005c50fc211 */ /* 0x080fe200028f14d6 */
[----:B------:R4:W-:Y:S02]  /*e460*/  @!P3 ST.E.64 desc[UR56][R12.64], R48 ;  /* 0x000000300c00b985 */ /* 0x0009e4000c101b38 */
[CC--:B0-----:R-:W-:Y:S02]  /*e470*/  @!P0 LEA R2, P3, R196.reuse, R4.reuse, 0x2 ;  /* 0x00000004c4028211 */ /* 0x0c1fe400078610ff */
[----:B------:R-:W-:Y:S01]  /*e480*/  @!P4 ST.E.64 desc[UR56][R14.64], R46 ;  /* 0x0000002e0e00c985 */ /* 0x000fe2000c101b38 */
[----:B------:R-:W-:Y:S02]  /*e490*/  ISETP.GE.AND P4, PT, R193, UR4, PT ;  /* 0x00000004c1007c0c */ /* 0x000fe4000bf86270 */
[----:B--2---:R-:W-:Y:S02]  /*e4a0*/  @!P1 LEA R6, P5, R195, R4, 0x2 ;  /* 0x00000004c3069211 */ /* 0x004fe400078a10ff */
[----:B------:R-:W-:-:S02]  /*e4b0*/  @!P0 LEA.HI.X R3, R196, R5, R213, 0x2, P3 ;  /* 0x00000005c4038211 */ /* 0x000fc400018f14d5 */
[----:B------:R-:W-:Y:S02]  /*e4c0*/  ISETP.GE.AND P3, PT, R192, UR4, PT ;  /* 0x00000004c0007c0c */ /* 0x000fe4000bf66270 */
[CC--:B---3--:R-:W-:Y:S01]  /*e4d0*/  @!P2 LEA R8, P6, R194.reuse, R4.reuse, 0x2 ;  /* 0x00000004c208a211 */ /* 0x0c8fe200078c10ff */
[----:B------:R0:W-:Y:S01]  /*e4e0*/  @!P0 ST.E.64 desc[UR56][R2.64], R44 ;  /* 0x0000002c02008985 */ /* 0x0001e2000c101b38 */
[-C--:B------:R-:W-:Y:S02]  /*e4f0*/  @!P1 LEA.HI.X R7, R195, R5.reuse, R212, 0x2, P5 ;  /* 0x00000005c3079211 */ /* 0x080fe400028f14d4 */
[----:B------:R-:W-:Y:S02]  /*e500*/  @!P2 LEA.HI.X R9, R194, R5, R211, 0x2, P6 ;  /* 0x00000005c209a211 */ /* 0x000fe400030f14d3 */
[----:B------:R-:W-:Y:S01]  /*e510*/  ISETP.GE.AND P0, PT, R191, UR4, PT ;  /* 0x00000004bf007c0c */ /* 0x000fe2000bf06270 */
[----:B------:R2:W-:Y:S01]  /*e520*/  @!P1 ST.E.64 desc[UR56][R6.64], R42 ;  /* 0x0000002a06009985 */ /* 0x0005e2000c101b38 */
[----:B-1----:R-:W-:-:S02]  /*e530*/  @!P4 LEA R10, P1, R193, R4, 0x2 ;  /* 0x00000004c10ac211 */ /* 0x002fc400078210ff */
[----:B------:R-:W-:Y:S01]  /*e540*/  ISETP.GE.AND P5, PT, R190, UR4, PT ;  /* 0x00000004be007c0c */ /* 0x000fe2000bfa6270 */
[----:B------:R1:W-:Y:S01]  /*e550*/  @!P2 ST.E.64 desc[UR56][R8.64], R40 ;  /* 0x000000280800a985 */ /* 0x0003e2000c101b38 */
[----:B------:R-:W-:Y:S02]  /*e560*/  @!P4 LEA.HI.X R11, R193, R5, R210, 0x2, P1 ;  /* 0x00000005c10bc211 */ /* 0x000fe400008f14d2 */
[----:B------:R-:W-:Y:S02]  /*e570*/  ISETP.GE.AND P2, PT, R189, UR4, PT ;  /* 0x00000004bd007c0c */ /* 0x000fe4000bf46270 */
[----:B------:R-:W-:Y:S01]  /*e580*/  ISETP.GE.AND P1, PT, R188, UR4, PT ;  /* 0x00000004bc007c0c */ /* 0x000fe2000bf26270 */
[----:B------:R3:W-:Y:S01]  /*e590*/  @!P4 ST.E.64 desc[UR56][R10.64], R38 ;  /* 0x000000260a00c985 */ /* 0x0007e2000c101b38 */
[-C--:B----4-:R-:W-:Y:S02]  /*e5a0*/  @!P3 LEA R12, P6, R192, R4.reuse, 0x2 ;  /* 0x00000004c00cb211 */ /* 0x090fe400078c10ff */
[----:B0-----:R-:W-:-:S02]  /*e5b0*/  @!P0 LEA R2, P4, R191, R4, 0x2 ;  /* 0x00000004bf028211 */ /* 0x001fc400078810ff */
[-C--:B------:R-:W-:Y:S02]  /*e5c0*/  @!P3 LEA.HI.X R13, R192, R5.reuse, R209, 0x2, P6 ;  /* 0x00000005c00db211 */ /* 0x080fe400030f14d1 */
[----:B------:R-:W-:-:S03]  /*e5d0*/  @!P0 LEA.HI.X R3, R191, R5, R208, 0x2, P4 ;  /* 0x00000005bf038211 */ /* 0x000fc600020f14d0 */
[----:B------:R3:W-:Y:S01]  /*e5e0*/  @!P3 ST.E.64 desc[UR56][R12.64], R36 ;  /* 0x000000240c00b985 */ /* 0x0007e2000c101b38 */
[-C--:B--2---:R-:W-:Y:S02]  /*e5f0*/  @!P5 LEA R6, P3, R190, R4.reuse, 0x2 ;  /* 0x00000004be06d211 */ /* 0x084fe400078610ff */
[CC--:B-1----:R-:W-:Y:S01]  /*e600*/  @!P2 LEA R8, P4, R189.reuse, R4.reuse, 0x2 ;  /* 0x00000004bd08a211 */ /* 0x0c2fe200078810ff */
        /* <DEDUP_REMOVED lines=10> */
[----:B---3--:R-:W-:-:S04]  /*e6b0*/  LEA R2, P0, R23, R4, 0x2 ;  /* 0x0000000417027211 */ /* 0x008fc800078010ff */
[----:B------:R-:W-:-:S05]  /*e6c0*/  LEA.HI.X R3, R23, R5, R204, 0x2, P0 ;  /* 0x0000000517037211 */ /* 0x000fca00000f14cc */
[----:B------:R4:W-:Y:S01]  /*e6d0*/  ST.E.64 desc[UR56][R2.64], R28 ;  /* 0x0000001c02007985 */ /* 0x0009e2000c101b38 */
[----:B------:R-:W-:Y:S05]  /*e6e0*/  BRA `(.L_x_2823) ;  /* 0x0000000c000c7947 */ /* 0x000fea0003800000 */
.L_x_2814:
        /* <DEDUP_REMOVED lines=29> */
.L_x_2826:
[----:B------:R-:W-:Y:S01]  /*e8c0*/  USEL UR36, UR36, URZ, !UP0 ;  /* 0x0000003f24247287 */ /* 0x000fe2000c000000 */
[----:B------:R-:W-:Y:S01]  /*e8d0*/  BSSY B1, `(.L_x_2827) ;  /* 0x0000038000017945 */ /* 0x000fe20003800000 */
[----:B------:R-:W-:-:S03]  /*e8e0*/  USEL UR37, UR37, URZ, !UP0 ;  /* 0x0000003f25257287 */ /* 0x000fc6000c000000 */
[----:B------:R-:W-:Y:S09]  /*e8f0*/  @P0 BRA `(.L_x_2828) ;  /* 0x0000000000d40947 */ /* 0x000ff20003800000 */
[----:B------:R-:W0:Y:S01]  /*e900*/  S2R R3, SR_TID.X ;  /* 0x0000000000037919 */ /* 0x000e220000002100 */
[----:B------:R-:W1:Y:S01]  /*e910*/  LDC R9, c[0x0][0xbe8] ;  /* 0x0002fa00ff097b82 */ /* 0x000e620000000800 */
[----:B------:R-:W-:Y:S02]  /*e920*/  IMAD.U32 R4, RZ, RZ, UR38 ;  /* 0x00000026ff047e24 */ /* 0x000fe4000f8e00ff */
[----:B-1---5:R-:W-:-:S03]  /*e930*/  IMAD R2, R0, R9, RZ ;  /* 0x0000000900027224 */ /* 0x022fc600078e02ff */
        /* <DEDUP_REMOVED lines=26> */
[----:B------:R-:W-:Y:S02]  /*eae0*/  IMAD.U32 R3, RZ, RZ, UR21 ;  /* 0x00000015ff037e24 */ /* 0x000fe4000f8e00ff */
[----:B------:R-:W-:Y:S01]  /*eaf0*/  IMAD.U32 R6, RZ, RZ, UR8 ;  /* 0x00000008ff067e24 */ /* 0x000fe2000f8e00ff */
[----:B------:R-:W-:Y:S01]  /*eb00*/  UIADD3.X UR7, UR7, UR11, UR16, UP0, UP1 ;  /* 0x0000000b07077290 */ /* 0x000fe200087e2410 */
[----:B-1----:R-:W-:Y:S01]  /*eb10*/  @P0 SHF.R.U32.HI R5, RZ, R7, R2 ;  /* 0x00000007ff050219 */ /* 0x002fe20000011602 */
[----:B------:R-:W-:Y:S01]  /*eb20*/  IMAD.U32 R2, RZ, RZ, UR20 ;  /* 0x00000014ff027e24 */ /* 0x000fe2000f8e00ff */
[----:B------:R-:W-:Y:S01]  /*eb30*/  ULDC.64 UR8, c[0x0][UR17+0x210] ;  /* 0x0000840011087abb */ /* 0x000fe20008000a00 */
[----:B------:R-:W-:Y:S01]  /*eb40*/  ULDC.64 UR10, c[0x0][0xba8] ;  /* 0x0002ea00000a7ab9 */ /* 0x000fe20000000a00 */
[----:B------:R-:W-:Y:S01]  /*eb50*/  @!UP2 ULDC UR10, c[0x0][0xb50] ;  /* 0x0002d400000aaab9 */ /* 0x000fe20000000800 */
[--C-:B------:R-:W-:Y:S01]  /*eb60*/  IMAD.MOV R7, RZ, RZ, -R5.reuse ;  /* 0x000000ffff077224 */ /* 0x100fe200078e0a05 */
[----:B------:R-:W-:Y:S01]  /*eb70*/  IADD3 R2, P0, P1, R5, UR14, R2 ;  /* 0x0000000e05027c10 */ /* 0x000fe2000f91e002 */
[----:B------:R-:W-:Y:S01]  /*eb80*/  @!UP2 ULDC UR11, c[0x0][0xb54] ;  /* 0x0002d500000baab9 */ /* 0x000fe20000000800 */
[----:B------:R-:W-:Y:S01]  /*eb90*/  SHF.R.S32.HI R5, RZ, 0x1f, R5 ;  /* 0x0000001fff057819 */ /* 0x000fe20000011405 */
[----:B------:R-:W-:-:S03]  /*eba0*/  IMAD R7, R9, R7, R4 ;  /* 0x0000000709077224 */ /* 0x000fc600078e0204 */
[----:B------:R-:W-:Y:S01]  /*ebb0*/  IADD3.X R3, R5, UR7, R6, P0, P1 ;  /* 0x0000000705037c10 */ /* 0x000fe200087e2406 */
        /* <DEDUP_REMOVED lines=9> */
.L_x_2828:
[----:B------:R-:W-:Y:S05]  /*ec50*/  BSYNC B1 ;  /* 0x0000000000017941 */ /* 0x000fea0003800000 */
.L_x_2827:
[----:B------:R-:W-:-:S06]  /*ec60*/  UISETP.GT.AND UP0, UPT, UR47, 0x1, UPT ;  /* 0x000000012f00788c */ /* 0x000fcc000bf04270 */
[----:B------:R-:W-:-:S13]  /*ec70*/  PLOP3.LUT P0, PT, PT, PT, UP0, 0x80, 0x0 ;  /* 0x000000000000781c */ /* 0x000fda0003f0f008 */
[----:B------:R-:W-:Y:S05]  /*ec80*/  @P0 BRA `(.L_x_2823) ;  /* 0x0000000400a40947 */ /* 0x000fea0003800000 */
[----:B------:R-:W1:Y:S01]  /*ec90*/  LDC R11, c[0x0][0xbe8] ;  /* 0x0002fa00ff0b7b82 */ /* 0x000e620000000800 */
[----:B------:R-:W-:Y:S01]  /*eca0*/  ULDC.64 UR10, c[0x0][0xaa0] ;  /* 0x0002a800000a7ab9 */ /* 0x000fe20000000a00 */
[----:B------:R-:W-:Y:S01]  /*ecb0*/  IMAD R2, R22, 0x20, R202 ;  /* 0x0000002016027824 */ /* 0x000fe200078e02ca */
[----:B------:R-:W-:Y:S01]  /*ecc0*/  UIMAD UR7, UR16, UR10, URZ ;  /* 0x0000000a100772a4 */ /* 0x000fe2000f8e023f */
[----:B------:R-:W-:Y:S01]  /*ecd0*/  BSSY B1, `(.L_x_2829) ;  /* 0x000003a000017945 */ /* 0x000fe20003800000 */
[----:B------:R-:W-:Y:S01]  /*ece0*/  UIMAD.WIDE.U32 UR8, UR4, UR10, URZ ;  /* 0x0000000a040872a5 */ /* 0x000fe2000f8e003f */
[----:B------:R-:W-:Y:S01]  /*ecf0*/  VIADD R6, R2, UR38 ;  /* 0x0000002602067c36 */ /* 0x000fe20008000000 */
[----:B------:R-:W-:-:S03]  /*ed00*/  UIMAD UR7, UR4, UR11, UR7 ;  /* 0x0000000b040772a4 */ /* 0x000fc6000f8e0207 */
[----:B------:R-:W-:Y:S01]  /*ed10*/  ULDC.64 UR10, c[0x0][0xae8] ;  /* 0x0002ba00000a7ab9 */ /* 0x000fe20000000a00 */
[----:B------:R-:W-:Y:S01]  /*ed20*/  UIADD3 UR9, UR9, UR7, URZ ;  /* 0x0000000709097290 */ /* 0x000fe2000fffe03f */
[----:B0-----:R-:W-:-:S03]  /*ed30*/  IMAD.MOV.U32 R5, RZ, RZ, R6 ;  /* 0x000000ffff057224 */ /* 0x001fc600078e0006 */
[----:B------:R-:W-:-:S04]  /*ed40*/  UIMAD.WIDE.U32 UR8, UR44, UR10, UR8 ;  /* 0x0000000a2c0872a5 */ /* 0x000fc8000f8e0008 */
[----:B------:R-:W-:-:S03]  /*ed50*/  UIMAD UR9, UR44, UR11, UR9 ;  /* 0x0000000b2c0972a4 */ /* 0x000fc6000f8e0209 */
[----:B------:R-:W-:Y:S01]  /*ed60*/  ULDC.64 UR10, c[0x0][0xaf0] ;  /* 0x0002bc00000a7ab9 */ /* 0x000fe20000000a00 */
[----:B-1----:R-:W-:Y:S01]  /*ed70*/  ISETP.NE.AND P0, PT, R11, 0x1, PT ;  /* 0x000000010b00780c */ /* 0x002fe20003f05270 */
[----:B------:R-:W-:-:S04]  /*ed80*/  UIMAD UR37, UR37, UR10, URZ ;  /* 0x0000000a252572a4 */ /* 0x000fc8000f8e023f */
[----:B------:R-:W-:Y:S02]  /*ed90*/  UIMAD UR4, UR36, UR11, UR37 ;  /* 0x0000000b240472a4 */ /* 0x000fe4000f8e0225 */
[----:B------:R-:W-:-:S03]  /*eda0*/  UIMAD.WIDE.U32 UR36, UR36, UR10, UR8 ;  /* 0x0000000a242472a5 */ /* 0x000fc6000f8e0008 */
[----:B------:R-:W-:Y:S01]  /*edb0*/  ULDC.64 UR8, c[0x0][0xae0] ;  /* 0x0002b80000087ab9 */ /* 0x000fe20000000a00 */
[----:B------:R-:W-:Y:S02]  /*edc0*/  UIADD3 UR4, UR37, UR4, URZ ;  /* 0x0000000425047290 */ /* 0x000fe4000fffe03f */
        /* <DEDUP_REMOVED lines=9> */
[----:B------:R-:W-:Y:S02]  /*ee60*/  IMAD R7, R11, R7, R6 ;  /* 0x000000070b077224 */ /* 0x000fe400078e0206 */
[----:B------:R-:W-:Y:S02]  /*ee70*/  IMAD.U32 R2, RZ, RZ, UR36 ;  /* 0x00000024ff027e24 */ /* 0x000fe4000f8e00ff */
[C---:B------:R-:W-:Y:S01]  /*ee80*/  IMAD R9, R5.reuse, UR9, R4 ;  /* 0x0000000905097c24 */ /* 0x040fe2000f8e0204 */
[----:B------:R-:W-:Y:S01]  /*ee90*/  SHF.R.S32.HI R4, RZ, 0x1f, R7 ;  /* 0x0000001fff047819 */ /* 0x000fe20000011407 */
[----:B------:R-:W-:Y:S01]  /*eea0*/  IMAD.WIDE.U32 R2, R5, UR8, R2 ;  /* 0x0000000805027c25 */ /* 0x000fe2000f8e0002 */
[----:B------:R-:W-:-:S03]  /*eeb0*/  ULDC.64 UR8, c[0x0][0xad8] ;  /* 0x0002b60000087ab9 */ /* 0x000fc60000000a00 */
[----:B------:R-:W-:Y:S02]  /*eec0*/  IMAD.IADD R3, R3, 0x1, R9 ;  /* 0x0000000103037824 */ /* 0x000fe400078e0209 */
[----:B------:R-:W-:Y:S02]  /*eed0*/  IMAD R4, R4, UR8, RZ ;  /* 0x0000000804047c24 */ /* 0x000fe4000f8e02ff */
[----:B------:R-:W-:Y:S02]  /*eee0*/  VIADD R6, R202, UR38 ;  /* 0x00000026ca067c36 */ /* 0x000fe40008000000 */
[----:B-----5:R-:W-:Y:S02]  /*eef0*/  IMAD R11, R0, R11, RZ ;  /* 0x0000000b000b7224 */ /* 0x020fe400078e02ff */
        /* <DEDUP_REMOVED lines=23> */
.L_x_2830:
[----:B------:R-:W-:Y:S05]  /*f070*/  BSYNC B1 ;  /* 0x0000000000017941 */ /* 0x000fea0003800000 */
.L_x_2829:
        /* <DEDUP_REMOVED lines=13> */
.L_x_2832:
[----:B------:R-:W-:Y:S05]  /*f150*/  BSYNC B1 ;  /* 0x0000000000017941 */ /* 0x000fea0003800000 */
.L_x_2831:
        /* <DEDUP_REMOVED lines=13> */
.L_x_2834:
[----:B------:R-:W-:Y:S05]  /*f230*/  BSYNC B1 ;  /* 0x0000000000017941 */ /* 0x000fea0003800000 */
.L_x_2833:
        /* <DEDUP_REMOVED lines=14> */
.L_x_2823:
[----:B------:R-:W-:Y:S05]  /*f320*/  BSYNC B0 ;  /* 0x0000000000007941 */ /* 0x000fea0003800000 */
.L_x_2813:
[----:B------:R-:W-:Y:S02]  /*f330*/  ULDC UR4, c[0x0][0xc3c] ;  /* 0x00030f0000047ab9 */ /* 0x000fe40000000800 */
[----:B------:R-:W-:-:S13]  /*f340*/  ISETP.GE.AND P0, PT, R31, UR4, PT ;  /* 0x000000041f007c0c */ /* 0x000fda000bf06270 */
[----:B------:R-:W-:Y:S05]  /*f350*/  @!P0 BRA `(.L_x_2835) ;  /* 0xffffff1800f48947 */ /* 0x000fea000383ffff */
[----:B------:R-:W-:Y:S05]  /*f360*/  EXIT ;  /* 0x000000000000794d */ /* 0x000fea0003800000 */
.L_x_2770:
        /* <DEDUP_REMOVED lines=62> */
.L_x_2839:
        /* <DEDUP_REMOVED lines=36> */
.L_x_2837:
        /* <DEDUP_REMOVED lines=17> */
.L_x_2840:
        /* <DEDUP_REMOVED lines=63> */
.L_x_2841:
        /* <DEDUP_REMOVED lines=64> */
.L_x_2842:
[----:B01----:R-:W-:-:S05]  /*10290*/  LOP3.LUT R3, RZ, R2, RZ, 0x33, !PT ;  /* 0x00000002ff037212 */ /* 0x003fca00078e33ff */
[----:B------:R-:W-:-:S05]  /*102a0*/  IMAD.IADD R0, R0, 0x1, R3 ;  /* 0x0000000100007824 */ /* 0x000fca00078e0203 */
[----:B------:R1:W-:Y:S01]  /*102b0*/  STL [R1+0x4], R0 ;  /* 0x0000040001007387 */ /* 0x0003e20000100800 */
[----:B------:R-:W-:Y:S05]  /*102c0*/  BRA `(.L_x_2843) ;  /* 0x0000000000107947 */ /* 0x000fea0003800000 */
.L_x_2838:
[----:B------:R0:W-:Y:S01]  /*102d0*/  STL [R1], R6 ;  /* 0x0000000601007387 */ /* 0x0001e20000100800 */
[----:B------:R-:W-:-:S03]  /*102e0*/  ULDC UR39, c[0x0][0xc3c] ;  /* 0x00030f0000277ab9 */ /* 0x000fc60000000800 */
[----:B------:R0:W-:Y:S04]  /*102f0*/  STL [R1+0x4], RZ ;  /* 0x000004ff01007387 */ /* 0x0001e80000100800 */
[----:B------:R0:W-:Y:S02]  /*10300*/  STL [R1+0x8], RZ ;  /* 0x000008ff01007387 */ /* 0x0001e40000100800 */
.L_x_2843:
[----:B------:R-:W2:Y:S04]  /*10310*/  LDL R8, [R1] ;  /* 0x0000000001087983 */ /* 0x000ea80000100800 */
[----:B------:R-:W2:Y:S04]  /*10320*/  LDL R9, [R1+0x4] ;  /* 0x0000040001097983 */ /* 0x000ea80000100800 */
[----:B------:R-:W2:Y:S01]  /*10330*/  LDL R10, [R1+0x8] ;  /* 0x00000800010a7983 */ /* 0x000ea20000100800 */
[----:B------:R-:W-:Y:S01]  /*10340*/  ISETP.NE.AND P0, PT, R7, RZ, PT ;  /* 0x000000ff0700720c */ /* 0x000fe20003f05270 */
[----:B------:R-:W-:-:S12]  /*10350*/  IMAD.U32 R2, RZ, RZ, UR39 ;  /* 0x00000027ff027e24 */ /* 0x000fd8000f8e00ff */
[----:B------:R-:W3:Y:S01]  /*10360*/  @!P0 S2R R3, SR_CgaCtaId ;  /* 0x0000000000038919 */ /* 0x000ee20000008800 */
[----:B-1----:R-:W-:Y:S01]  /*10370*/  @!P0 MOV R0, 0x400 ;  /* 0x0000040000008802 */ /* 0x002fe20000000f00 */
[----:B------:R-:W-:-:S03]  /*10380*/  @!P0 IMAD.MOV.U32 R11, RZ, RZ, R2 ;  /* 0x000000ffff0b8224 */ /* 0x000fc600078e0002 */
[----:B---3--:R-:W-:-:S05]  /*10390*/  @!P0 LEA R0, R3, R0, 0x18 ;  /* 0x0000000003008211 */ /* 0x008fca00078ec0ff */
[----:B--2---:R1:W-:Y:S01]  /*103a0*/  @!P0 STS.128 [R0+0x228d0], R8 ;  /* 0x0228d00800008388 */ /* 0x0043e20000000c00 */
[----:B------:R-:W-:Y:S06]  /*103b0*/  BAR.ARV 0x5, 0x180 ;  /* 0x0146000000007b1d */ /* 0x000fec0000002000 */
.L_x_2836:
[----:B------:R-:W-:Y:S01]  /*103c0*/  ULDC UR4, c[0x0][0xc3c] ;  /* 0x00030f0000047ab9 */ /* 0x000fe20000000800 */
[----:B------:R2:W-:Y:S01]  /*103d0*/  STL [R1+0x24], RZ ;  /* 0x000024ff01007387 */ /* 0x0005e20000100800 */
[----:B------:R-:W-:Y:S01]  /*103e0*/  UISETP.GE.AND UP0, UPT, UR39, UR4, UPT ;  /* 0x000000042700728c */ /* 0x000fe2000bf06270 */
[----:B------:R-:W-:Y:S02]  /*103f0*/  IMAD.MOV.U32 R34, RZ, RZ, 0x1 ;  /* 0x00000001ff227424 */ /* 0x000fe400078e00ff */
[----:B------:R-:W-:-:S03]  /*10400*/  IMAD.MOV.U32 R30, RZ, RZ, RZ ;  /* 0x000000ffff1e7224 */ /* 0x000fc600078e00ff */
[----:B------:R-:W-:-:S13]  /*10410*/  PLOP3.LUT P0, PT, PT, PT, UP0, 0x80, 0x0 ;  /* 0x000000000000781c */ /* 0x000fda0003f0f008 */
[----:B--2---:R-:W-:Y:S05]  /*10420*/  @P0 BRA `(.L_x_2844) ;  /* 0x00000064006c0947 */ /* 0x004fea0003800000 */
[----:B-1----:R-:W0:Y:S01]  /*10430*/  S2R R10, SR_TID.X ;  /* 0x00000000000a7919 */ /* 0x002e220000002100 */
[----:B------:R-:W1:Y:S01]  /*10440*/  S2UR UR4, SR_CgaCtaId ;  /* 0x00000000000479c3 */ /* 0x000e620000008800 */
        /* <DEDUP_REMOVED lines=15> */
[----:B------:R-:W-:Y:S01]  /*10540*/  LOP3.LUT R6, R4, 0x10, R10, 0xf8, !PT ;  /* 0x0000001004067812 */ /* 0x000fe200078ef80a */
        /* <DEDUP_REMOVED lines=12> */
[----:B-1----:R-:W-:Y:S01]  /*10610*/  IMAD.U32 R3, RZ, RZ, UR4 ;  /* 0x00000004ff037e24 */ /* 0x002fe2000f8e00ff */
        /* <DEDUP_REMOVED lines=15> */
.L_x_2918:
[----:B------:R-:W-:Y:S01]  /*10710*/  ULDC.64 UR4, c[0x0][0xc88] ;  /* 0x0003220000047ab9 */ /* 0x000fe20000000a00 */
[----:B------:R-:W-:Y:S01]  /*10720*/  ULDC.64 UR6, c[0x0][0xa18] ;  /* 0x0002860000067ab9 */ /* 0x000fe20000000a00 */
[----:B------:R-:W-:Y:S01]  /*10730*/  UIMAD.WIDE UR4, UR39, 0x4, UR4 ;  /* 0x00000004270478a5 */ /* 0x000fe2000f8e0204 */
[----:B------:R-:W-:Y:S01]  /*10740*/  IMAD.MOV.U32 R35, RZ, RZ, RZ ;  /* 0x000000ffff237224 */ /* 0x000fe200078e00ff */
[----:B01-3--:R-:W0:Y:S04]  /*10750*/  LDC.64 R4, c[0x0][0x418] ;  /* 0x00010600ff047b82 */ /* 0x00be280000000a00 */
[----:B-1----:R-:W-:Y:S02]  /*10760*/  IMAD.U32 R2, RZ, RZ, UR4 ;  /* 0x00000004ff027e24 */ /* 0x002fe4000f8e00ff */
[----:B------:R-:W-:Y:S01]  /*10770*/  IMAD.U32 R3, RZ, RZ, UR5 ;  /* 0x00000005ff037e24 */ /* 0x000fe2000f8e00ff */
[----:B------:R-:W-:Y:S01]  /*10780*/  ULDC.64 UR4, c[0x0][0xa28] ;  /* 0x00028a0000047ab9 */ /* 0x000fe20000000a00 */
[----:B------:R-:W1:Y:S03]  /*10790*/  LDC R0, c[0x0][0x424] ;  /* 0x00010900ff007b82 */ /* 0x000e660000000800 */
        /* <DEDUP_REMOVED lines=9> */
[----:B------:R-:W-:-:S04]  /*10830*/  IMAD.U32 R2, RZ, RZ, UR4 ;  /* 0x00000004ff027e24 */ /* 0x000fc8000f8e00ff */
[----:B------:R-:W-:Y:S01]  /*10840*/  IMAD.U32 R3, RZ, RZ, UR5 ;  /* 0x00000005ff037e24 */ /* 0x000fe2000f8e00ff */
[----:B------:R-:W-:Y:S01]  /*10850*/  ULDC.64 UR4, c[0x0][0xa00] ;  /* 0x0002800000047ab9 */ /* 0x000fe20000000a00 */
[----:B------:R-:W-:Y:S02]  /*10860*/  USHF.L.U32 UR37, UR41, 0x2, URZ ;  /* 0x0000000229257899 */ /* 0x000fe4000800063f */
[----:B------:R-:W-:Y:S01]  /*10870*/  UISETP.NE.U32.AND UP0, UPT, UR4, URZ, UPT ;  /* 0x0000003f0400728c */ /* 0x000fe2000bf05070 */
[----:B------:R2:W5:Y:S01]  /*10880*/  @P0 LDG.E R35, desc[UR56][R2.64] ;  /* 0x0000003802230981 */ /* 0x000562000c1e1900 */
[----:B------:R-:W-:Y:S02]  /*10890*/  USHF.L.U64.HI UR36, UR41, 0x2, UR40 ;  /* 0x0000000229247899 */ /* 0x000fe40008010228 */
[----:B------:R-:W-:Y:S02]  /*108a0*/  UISETP.NE.AND.EX UP2, UPT, UR5, URZ, UPT, UP0 ;  /* 0x0000003f0500728c */ /* 0x000fe4000bf45300 */
[----:B------:R-:W-:-:S02]  /*108b0*/  UIADD3 UR4, UP0, UR37, UR4, URZ ;  /* 0x0000000425047290 */ /* 0x000fc4000ff1e03f */
[----:B------:R-:W-:Y:S02]  /*108c0*/  UP2UR UR47, UPR, URZ, 0x4 ;  /* 0x000000043f2f7883 */ /* 0x000fe40008000000 */
[----:B------:R-:W-:Y:S01]  /*108d0*/  UIADD3.X UR5, UR36, UR5, URZ, UP0, !UPT ;  /* 0x0000000524057290 */ /* 0x000fe200087fe43f */
[----:B------:R-:W-:Y:S01]  /*108e0*/  PLOP3.LUT P0, PT, PT, PT, UP2, 0x80, 0x0 ;  /* 0x000000000000781c */ /* 0x000fe20003f0f028 */
[----:B------:R-:W-:Y:S01]  /*108f0*/  UISETP.NE.U32.AND UP0, UPT, UR6, URZ, UPT ;  /* 0x0000003f0600728c */ /* 0x000fe2000bf05070 */
[----:B--2---:R-:W-:-:S03]  /*10900*/  IMAD.U32 R2, RZ, RZ, UR4 ;  /* 0x00000004ff027e24 */ /* 0x004fc6000f8e00ff */
[----:B------:R-:W-:Y:S01]  /*10910*/  UISETP.NE.AND.EX UP0, UPT, UR7, URZ, UPT, UP0 ;  /* 0x0000003f0700728c */ /* 0x000fe2000bf05300 */
[----:B------:R-:W-:-:S05]  /*10920*/  IMAD.U32 R3, RZ, RZ, UR5 ;  /* 0x00000005ff037e24 */ /* 0x000fca000f8e00ff */
[----:B------:R-:W-:Y:S02]  /*10930*/  PLOP3.LUT P1, PT, PT, PT, UP0, 0x80, 0x0 ;  /* 0x000000000000781c */ /* 0x000fe40003f2f008 */
[----:B------:R-:W-:Y:S01]  /*10940*/  PLOP3.LUT P2, PT, PT, PT, UP2, 0x80, 0x0 ;  /* 0x000000000000781c */ /* 0x000fe20003f4f028 */
[----:B------:R2:W5:Y:S02]  /*10950*/  @P0 LDG.E R6, desc[UR56][R2.64] ;  /* 0x0000003802060981 */ /* 0x000564000c1e1900 */
[----:B------:R-:W-:-:S04]  /*10960*/  @UP0 UIADD3 UR4, UP1, UR37, UR6, URZ ;  /* 0x0000000625040290 */ /* 0x000fc8000ff3e03f */
[----:B------:R-:W-:Y:S02]  /*10970*/  @UP0 UIADD3.X UR5, UR36, UR7, URZ, UP1, !UPT ;  /* 0x0000000724050290 */ /* 0x000fe40008ffe43f */
[----:B------:R-:W-:-:S04]  /*10980*/  IMAD.U32 R22, RZ, RZ, UR4 ;  /* 0x00000004ff167e24 */ /* 0x000fc8000f8e00ff */
[----:B------:R-:W-:-:S05]  /*10990*/  IMAD.U32 R23, RZ, RZ, UR5 ;  /* 0x00000005ff177e24 */ /* 0x000fca000f8e00ff */
[----:B------:R2:W5:Y:S01]  /*109a0*/  @P1 LDG.E R22, desc[UR56][R22.64] ;  /* 0x0000003816161981 */ /* 0x000562000c1e1900 */
[----:B0-----:R-:W-:Y:S01]  /*109b0*/  ISETP.NE.U32.AND P0, PT, R4, RZ, PT ;  /* 0x000000ff0400720c */ /* 0x001fe20003f05070 */
[----:B-1-3--:R-:W-:-:S12]  /*109c0*/  @P1 BRA `(.L_x_2845) ;  /* 0x00000000001c1947 */ /* 0x00afd80003800000 */
[----:B------:R-:W-:Y:S01]  /*109d0*/  UISETP.NE.AND UP0, UPT, UR47, URZ, UPT ;  /* 0x0000003f2f00728c */ /* 0x000fe2000bf05270 */
[----:B-----5:R-:W0:Y:S05]  /*109e0*/  LDC R22, c[0x0][0x288] ;  /* 0x0000a200ff167b82 */ /* 0x020e2a0000000800 */
[----:B------:R-:W-:-:S13]  /*109f0*/  PLOP3.LUT P1, PT, PT, PT, UP0, 0x40, 0x0 ;  /* 0x000000000000781c */ /* 0x000fda0003f2e808 */
[----:B------:R-:W-:Y:S05]  /*10a00*/  @P1 BRA `(.L_x_2845) ;  /* 0x00000000000c1947 */ /* 0x000fea0003800000 */
[----:B------:R-:W3:Y:S04]  /*10a10*/  LDG.E R9, desc[UR56][R2.64] ;  /* 0x0000003802097981 */ /* 0x000ee8000c1e1900 */
[----:B0-----:R-:W3:Y:S02]  /*10a20*/  LDG.E R22, desc[UR56][R2.64+0x4] ;  /* 0x0000043802167981 */ /* 0x001ee4000c1e1900 */
[----:B---3--:R-:W-:-:S07]  /*10a30*/  IMAD.IADD R22, R22, 0x1, -R9 ;  /* 0x0000000116167824 */ /* 0x008fce00078e0a09 */
.L_x_2845:
        /* <DEDUP_REMOVED lines=12> */
[----:B--2---:R-:W-:-:S04]  /*10b00*/  IMAD.U32 R2, RZ, RZ, UR4 ;  /* 0x00000004ff027e24 */ /* 0x004fc8000f8e00ff */
[----:B------:R-:W-:-:S05]  /*10b10*/  IMAD.U32 R3, RZ, RZ, UR5 ;  /* 0x00000005ff037e24 */ /* 0x000fca000f8e00ff */
[----:B------:R1:W5:Y:S01]  /*10b20*/  LDG.E R18, desc[UR56][R2.64] ;  /* 0x0000003802127981 */ /* 0x000362000c1e1900 */
[----:B------:R-:W-:Y:S05]  /*10b30*/  BRA `(.L_x_2847) ;  /* 0x0000000000247947 */ /* 0x000fea0003800000 */
.L_x_2846:
[----:B------:R-:W-:Y:S02]  /*10b40*/  ULDC.64 UR4, c[0x0][0xa08] ;  /* 0x0002820000047ab9 */ /* 0x000fe40000000a00 */
[----:B------:R-:W-:-:S04]  /*10b50*/  ISETP.NE.U32.AND P0, PT, RZ, UR4, PT ;  /* 0x00000004ff007c0c */ /* 0x000fc8000bf05070 */
[----:B------:R-:W-:-:S13]  /*10b60*/  ISETP.NE.AND.EX P0, PT, RZ, UR5, PT, P0 ;  /* 0x00000005ff007c0c */ /* 0x000fda000bf05300 */
[----:B------:R-:W-:Y:S05]  /*10b70*/  @!P0 BRA `(.L_x_2847) ;  /* 0x0000000000148947 */ /* 0x000fea0003800000 */
[----:B--2---:R-:W1:Y:S02]  /*10b80*/  LDC.64 R2, c[0x0][0xa08] ;  /* 0x00028200ff027b82 */ /* 0x004e640000000a00 */
[----:B-1----:R-:W-:-:S05]  /*10b90*/  IMAD.WIDE R2, R32, 0x4, R2 ;  /* 0x0000000420027825 */ /* 0x002fca00078e0202 */
[----:B------:R-:W2:Y:S04]  /*10ba0*/  LDG.E R18, desc[UR56][R2.64] ;  /* 0x0000003802127981 */ /* 0x000ea8000c1e1900 */
[----:B------:R-:W2:Y:S02]  /*10bb0*/  LDG.E R5, desc[UR56][R2.64+0x4] ;  /* 0x0000043802057981 */ /* 0x000ea4000c1e1900 */
[----:B--2---:R-:W-:-:S07]  /*10bc0*/  IMAD.IADD R18, R5, 0x1, -R18 ;  /* 0x0000000105127824 */ /* 0x004fce00078e0a12 */
.L_x_2847:
[----:B------:R-:W3:Y:S01]  /*10bd0*/  LDL R0, [R1+0x4] ;  /* 0x0000040001007983 */ /* 0x000ee20000100800 */
[----:B------:R-:W4:Y:S03]  /*10be0*/  LDC R28, c[0x0][0x448] ;  /* 0x00011200ff1c7b82 */ /* 0x000f260000000800 */
[----:B------:R-:W3:Y:S01]  /*10bf0*/  LDL R17, [R1+0x8] ;  /* 0x0000080001117983 */ /* 0x000ee20000100800 */
[----:B-----5:R-:W-:Y:S01]  /*10c00*/  IMAD.IADD R18, R18, 0x1, -R35 ;  /* 0x0000000112127824 */ /* 0x020fe200078e0a23 */
[----:B------:R-:W-:Y:S02]  /*10c10*/  LOP3.LUT R24, R24, 0xfffffbff, RZ, 0xc0, !PT ;  /* 0xfffffbff18187812 */ /* 0x000fe400078ec0ff */
[----:B----4-:R-:W-:-:S13]  /*10c20*/  ISETP.NE.AND P0, PT, R28, 0x1, PT ;  /* 0x000000011c00780c */ /* 0x010fda0003f05270 */
[----:B-12---:R-:W1:Y:S01]  /*10c30*/  @P0 LDC R3, c[0x0][0x44c] ;  /* 0x00011300ff030b82 */ /* 0x006e620000000800 */
[----:B------:R-:W-:-:S07]  /*10c40*/  @P0 LOP3.LUT R24, R24, 0x400, RZ, 0xfc, !PT ;  /* 0x0000040018180812 */ /* 0x000fce00078efcff */
[----:B------:R-:W2:Y:S01]  /*10c50*/  @P0 LDC R5, c[0x0][0x450] ;  /* 0x00011400ff050b82 */ /* 0x000ea20000000800 */
[----:B---3--:R-:W-:-:S04]  /*10c60*/  IMAD.SHL.U32 R0, R0, 0x80, RZ ;  /* 0x0000008000007824 */ /* 0x008fc800078e00ff */
[----:B------:R-:W-:-:S04]  /*10c70*/  VIADD R0, R0, 0x7f ;  /* 0x0000007f00007836 */ /* 0x000fc80000000000 */
[----:B-1----:R-:W-:Y:S01]  /*10c80*/  @P0 IMAD.HI.U32 R2, R0, R3, RZ ;  /* 0x0000000300020227 */ /* 0x002fe200078e00ff */
[----:B0-----:R-:W-:-:S04]  /*10c90*/  IADD3 R3, R18, 0xa0, -R22 ;  /* 0x000000a012037810 */ /* 0x001fc80007ffe816 */
[----:B--2---:R-:W-:Y:S01]  /*10ca0*/  @P0 SHF.R.U32.HI R0, RZ, R5, R2 ;  /* 0x00000005ff000219 */ /* 0x004fe20000011602 */
[----:B------:R-:W-:-:S04]  /*10cb0*/  VIADD R2, R18, 0x9f ;  /* 0x0000009f12027836 */ /* 0x000fc80000000000 */
[----:B------:R-:W-:-:S04]  /*10cc0*/  IMAD.HI R2, R2, 0x66666667, RZ ;  /* 0x6666666702027827 */ /* 0x000fc800078e02ff */
[----:B------:R-:W-:Y:S01]  /*10cd0*/  IMAD.IADD R0, R3, 0x1, R0 ;  /* 0x0000000103007824 */ /* 0x000fe200078e0200 */
[----:B------:R-:W-:-:S03]  /*10ce0*/  SHF.R.U32.HI R3, RZ, 0x1f, R2 ;  /* 0x0000001fff037819 */ /* 0x000fc60000011602 */
[----:B------:R-:W-:Y:S01]  /*10cf0*/  IMAD.HI R4, R0, 0x66666667, RZ ;  /* 0x6666666700047827 */ /* 0x000fe200078e02ff */
[----:B------:R-:W-:Y:S02]  /*10d00*/  LEA.HI.SX32 R0, R2, R3, 0x1a ;  /* 0x0000000302007211 */ /* 0x000fe400078fd2ff */
[----:B------:R-:W-:Y:S02]  /*10d10*/  LOP3.LUT R2, R17, 0xff000000, RZ, 0xc0, !PT ;  /* 0xff00000011027812 */ /* 0x000fe400078ec0ff */
[----:B------:R-:W-:Y:S02]  /*10d20*/  SHF.R.U32.HI R3, RZ, 0x1f, R4 ;  /* 0x0000001fff037819 */ /* 0x000fe40000011604 */
[----:B------:R-:W-:Y:S02]  /*10d30*/  SHF.R.U32.HI R2, RZ, 0x8, R2 ;  /* 0x00000008ff027819 */ /* 0x000fe40000011602 */
[----:B------:R-:W-:-:S04]  /*10d40*/  LEA.HI.SX32 R3, R4, R3, 0x1a ;  /* 0x0000000304037211 */ /* 0x000fc800078fd2ff */
[----:B------:R-:W-:Y:S02]  /*10d50*/  VIMNMX R0, R0, R3, PT ;  /* 0x0000000300007248 */ /* 0x000fe40003fe0100 */
[----:B------:R-:W-:Y:S02]  /*10d60*/  LOP3.LUT R3, R17, 0xff0000, RZ, 0xc0, !PT ;  /* 0x00ff000011037812 */ /* 0x000fe400078ec0ff */
[----:B------:R-:W-:Y:S02]  /*10d70*/  ISETP.GE.AND P0, PT, R0, 0x1, PT ;  /* 0x000000010000780c */ /* 0x000fe40003f06270 */
[----:B------:R-:W-:Y:S01]  /*10d80*/  LEA.HI R3, R3, R2, RZ, 0x10 ;  /* 0x0000000203037211 */ /* 0x000fe200078f80ff */
[----:B------:R-:W-:-:S03]  /*10d90*/  IMAD.MOV.U32 R2, RZ, RZ, RZ ;  /* 0x000000ffff027224 */ /* 0x000fc600078e00ff */
[----:B------:R-:W-:-:S07]  /*10da0*/  LOP3.LUT R37, R3, 0xff, RZ, 0xc0, !PT ;  /* 0x000000ff03257812 */ /* 0x000fce00078ec0ff */
[----:B------:R-:W-:Y:S05]  /*10db0*/  @!P0 BRA `(.L_x_2848) ;  /* 0x0000000000708947 */ /* 0x000fea0003800000 */
[----:B------:R-:W-:Y:S01]  /*10dc0*/  SHF.R.U32.HI R5, RZ, 0x10, R3 ;  /* 0x00000010ff057819 */ /* 0x000fe20000011603 */
[----:B------:R-:W-:-:S03]  /*10dd0*/  IMAD.MOV.U32 R2, RZ, RZ, RZ ;  /* 0x000000ffff027224 */ /* 0x000fc600078e00ff */
[----:B------:R-:W-:-:S13]  /*10de0*/  ISETP.NE.AND P0, PT, R5, RZ, PT ;  /* 0x000000ff0500720c */ /* 0x000fda0003f05270 */
[----:B------:R-:W0:Y:S02]  /*10df0*/  @!P0 LDC R5, c[0x0][0x9f0] ;  /* 0x00027c00ff058b82 */ /* 0x000e240000000800 */
[-C--:B0-----:R-:W-:Y:S02]  /*10e00*/  IABS R4, R5.reuse ;  /* 0x0000000500047213 */ /* 0x081fe40000000000 */
[----:B------:R-:W-:Y:S02]  /*10e10*/  IADD3 R6, R5, -0x1, R0 ;  /* 0xffffffff05067810 */ /* 0x000fe40007ffe000 */
[----:B------:R-:W0:Y:S02]  /*10e20*/  I2F.RP R7, R4 ;  /* 0x0000000400077306 */ /* 0x000e240000209400 */
[----:B------:R-:W-:-:S04]  /*10e30*/  LOP3.LUT R8, R6, R5, RZ, 0x3c, !PT ;  /* 0x0000000506087212 */ /* 0x000fc800078e3cff */
[----:B------:R-:W-:Y:S02]  /*10e40*/  ISETP.GE.AND P2, PT, R8, RZ, PT ;  /* 0x000000ff0800720c */ /* 0x000fe40003f46270 */
        /* <DEDUP_REMOVED lines=19> */
.L_x_2848:
        /* <DEDUP_REMOVED lines=24> */
.L_x_2850:
        /* <DEDUP_REMOVED lines=20> */
.L_x_2853:
[----:B------:R-:W-:Y:S05]  /*11240*/  BSYNC B6 ;  /* 0x0000000000067941 */ /* 0x000fea0003800000 */
.L_x_2852:
        /* <DEDUP_REMOVED lines=22> */
.L_x_2855:
[----:B------:R-:W-:Y:S05]  /*113b0*/  BSYNC B6 ;  /* 0x0000000000067941 */ /* 0x000fea0003800000 */
.L_x_2854:
        /* <DEDUP_REMOVED lines=20> */
.L_x_2857:
[----:B------:R-:W-:Y:S05]  /*11500*/  BSYNC B6 ;  /* 0x0000000000067941 */ /* 0x000fea0003800000 */
.L_x_2856:
        /* <DEDUP_REMOVED lines=19> */
.L_x_2859:
[----:B------:R-:W-:Y:S05]  /*11640*/  BSYNC B6 ;  /* 0x0000000000067941 */ /* 0x000fea0003800000 */
.L_x_2858:
        /* <DEDUP_REMOVED lines=15> */
.L_x_2938:
[----:B------:R-:W0:Y:S01]  /*11740*/  S2R R0, SR_TID.X ;  /* 0x0000000000007919 */ /* 0x000e220000002100 */
[----:B------:R-:W-:Y:S01]  /*11750*/  UMOV UR4, 0xa0 ;  /* 0x000000a000047882 */ /* 0x000fe20000000000 */
[----:B------:R-:W1:Y:S01]  /*11760*/  @P2 LDC R5, c[0x0][0x434] ;  /* 0x00010d00ff052b82 */ /* 0x000e620000000800 */
[----:B------:R-:W-:Y:S01]  /*11770*/  UIMAD UR4, UR46, UR4, -0xa0 ;  /* 0xffffff602e0474a4 */ /* 0x000fe2000f8e0204 */
[----:B------:R-:W2:Y:S01]  /*11780*/  S2R R10, SR_TID.X ;  /* 0x00000000000a7919 */ /* 0x000ea20000002100 */
[----:B-----5:R-:W-:-:S05]  /*11790*/  SHF.R.S32.HI R36, RZ, 0x1f, R32 ;  /* 0x0000001fff247819 */ /* 0x020fca0000011420 */
[----:B------:R-:W3:Y:S01]  /*117a0*/  @P2 LDC R7, c[0x0][0x438] ;  /* 0x00010e00ff072b82 */ /* 0x000ee20000000800 */
[----:B0-----:R-:W-:Y:S01]  /*117b0*/  LOP3.LUT R0, R0, 0x7f, RZ, 0xc0, !PT ;  /* 0x0000007f00007812 */ /* 0x001fe200078ec0ff */
[----:B--2---:R-:W-:-:S03]  /*117c0*/  IMAD.SHL.U32 R11, R10, 0x10, RZ ;  /* 0x000000100a0b7824 */ /* 0x004fc600078e00ff */
[----:B------:R-:W-:Y:S01]  /*117d0*/  SHF.R.U32.HI R12, RZ, 0x3, R0 ;  /* 0x00000003ff0c7819 */ /* 0x000fe20000011600 */
[----:B------:R-:W-:-:S03]  /*117e0*/  IMAD.SHL.U32 R10, R10, 0x10, RZ ;  /* 0x000000100a0a7824 */ /* 0x000fc600078e00ff */
[C---:B------:R-:W-:Y:S02]  /*117f0*/  LOP3.LUT R11, R12.reuse, 0x70, R11, 0xf8, !PT ;  /* 0x000000700c0b7812 */ /* 0x040fe400078ef80b */
[----:B------:R-:W-:Y:S02]  /*11800*/  LOP3.LUT R10, R12, 0x70, R10, 0xf8, !PT ;  /* 0x000000700c0a7812 */ /* 0x000fe400078ef80a */
[----:B------:R-:W-:-:S05]  /*11810*/  LOP3.LUT R11, R11, 0x80, RZ, 0xfc, !PT ;  /* 0x000000800b0b7812 */ /* 0x000fca00078efcff */
[----:B------:R-:W-:-:S05]  /*11820*/  VIADD R0, R11, UR4 ;  /* 0x000000040b007c36 */ /* 0x000fca0008000000 */
[C---:B------:R-:W-:Y:S01]  /*11830*/  ISETP.GE.AND P0, PT, R0.reuse, R18, PT ;  /* 0x000000120000720c */ /* 0x040fe20003f06270 */
[----:B------:R-:W-:-:S03]  /*11840*/  IMAD.IADD R0, R0, 0x1, R35 ;  /* 0x0000000100007824 */ /* 0x000fc600078e0223 */
[----:B------:R-:W-:Y:S01]  /*11850*/  ISETP.GT.U32.OR P0, PT, R11, 0x9f, P0 ;  /* 0x0000009f0b00780c */ /* 0x000fe20000704470 */
[----:B-1----:R-:W-:-:S04]  /*11860*/  @P2 IMAD.HI.U32 R4, R0, R5, RZ ;  /* 0x0000000500042227 */ /* 0x002fc800078e00ff */
[----:B------:R-:W-:Y:S01]  /*11870*/  IMAD.MOV.U32 R8, RZ, RZ, R0 ;  /* 0x000000ffff087224 */ /* 0x000fe200078e0000 */
[----:B---3--:R-:W-:-:S07]  /*11880*/  @P2 SHF.R.U32.HI R8, RZ, R7, R4 ;  /* 0x00000007ff082219 */ /* 0x008fce0000011604 */
[----:B------:R-:W0:Y:S01]  /*11890*/  @!P0 LDC.64 R2, c[0x0][0x428] ;  /* 0x00010a00ff028b82 */ /* 0x000e220000000a00 */
[--C-:B------:R-:W-:Y:S01]  /*118a0*/  @!P0 SHF.R.S32.HI R7, RZ, 0x1f, R8.reuse ;  /* 0x0000001fff078819 */ /* 0x100fe20000011408 */
[----:B------:R-:W-:-:S06]  /*118b0*/  @!P0 IMAD.MOV.U32 R6, RZ, RZ, R8 ;  /* 0x000000ffff068224 */ /* 0x000fcc00078e0008 */
[----:B------:R-:W1:Y:S01]  /*118c0*/  @!P0 LDC.64 R4, c[0x0][0x418] ;  /* 0x00010600ff048b82 */ /* 0x000e620000000a00 */
[----:B0-----:R-:W-:-:S04]  /*118d0*/  @!P0 IMAD R9, R36, R2, RZ ;  /* 0x0000000224098224 */ /* 0x001fc800078e02ff */
[C---:B------:R-:W-:Y:S02]  /*118e0*/  @!P0 IMAD R9, R32.reuse, R3, R9 ;  /* 0x0000000320098224 */ /* 0x040fe400078e0209 */
[----:B------:R-:W-:-:S04]  /*118f0*/  @!P0 IMAD.WIDE.U32 R2, R32, R2, R6 ;  /* 0x0000000220028225 */ /* 0x000fc800078e0006 */
[----:B------:R-:W-:Y:S01]  /*11900*/  @!P0 IMAD.IADD R9, R9, 0x1, R3 ;  /* 0x0000000109098824 */ /* 0x000fe200078e0203 */
[----:B-1----:R-:W-:Y:S01]  /*11910*/  @!P0 LEA R6, P1, R2, R4, 0x2 ;  /* 0x0000000402068211 */ /* 0x002fe200078210ff */
[----:B------:R-:W-:-:S03]  /*11920*/  VIADD R4, R10, UR4 ;  /* 0x000000040a047c36 */ /* 0x000fc60008000000 */
[----:B------:R-:W-:Y:S01]  /*11930*/  @!P0 LEA.HI.X R7, R2, R5, R9, 0x2, P1 ;  /* 0x0000000502078211 */ /* 0x000fe200008f1409 */
[----:B------:R-:W-:Y:S01]  /*11940*/  IMAD.MOV.U32 R5, RZ, RZ, RZ ;  /* 0x000000ffff057224 */ /* 0x000fe200078e00ff */
[----:B------:R-:W0:Y:S05]  /*11950*/  @P2 LDC R9, c[0x0][0x434] ;  /* 0x00010d00ff092b82 */ /* 0x000e2a0000000800 */
[----:B------:R1:W5:Y:S01]  /*11960*/  @!P0 LDG.E R5, desc[UR56][R6.64] ;  /* 0x0000003806058981 */ /* 0x000362000c1e1900 */
[C---:B------:R-:W-:Y:S01]  /*11970*/  ISETP.GE.AND P0, PT, R4.reuse, R18, PT ;  /* 0x000000120400720c */ /* 0x040fe20003f06270 */
[----:B------:R-:W-:-:S04]  /*11980*/  IMAD.IADD R4, R4, 0x1, R35 ;  /* 0x0000000104047824 */ /* 0x000fc800078e0223 */
[----:B------:R-:W-:Y:S01]  /*11990*/  IMAD.MOV.U32 R10, RZ, RZ, R4 ;  /* 0x000000ffff0a7224 */ /* 0x000fe200078e0004 */
[----:B-1----:R-:W1:Y:S08]  /*119a0*/  @P2 LDC R6, c[0x0][0x438] ;  /* 0x00010e00ff062b82 */ /* 0x002e700000000800 */
[----:B------:R-:W2:Y:S01]  /*119b0*/  @!P0 LDC.64 R2, c[0x0][0x428] ;  /* 0x00010a00ff028b82 */ /* 0x000ea20000000a00 */
[----:B0-----:R-:W-:-:S04]  /*119c0*/  @P2 IMAD.HI.U32 R7, R4, R9, RZ ;  /* 0x0000000904072227 */ /* 0x001fc800078e00ff */
[----:B------:R-:W-:Y:S01]  /*119d0*/  IMAD.MOV R9, RZ, RZ, -R8 ;  /* 0x000000ffff097224 */ /* 0x000fe200078e0a08 */
[----:B-1----:R-:W-:-:S03]  /*119e0*/  @P2 SHF.R.U32.HI R10, RZ, R6, R7 ;  /* 0x00000006ff0a2219 */ /* 0x002fc60000011607 */
[----:B------:R-:W-:Y:S02]  /*119f0*/  IMAD R6, R19, R9, R0 ;  /* 0x0000000913067224 */ /* 0x000fe400078e0200 */
[----:B------:R-:W-:Y:S01]  /*11a00*/  IMAD.MOV.U32 R7, RZ, RZ, RZ ;  /* 0x000000ffff077224 */ /* 0x000fe200078e00ff */
[--C-:B------:R-:W-:Y:S01]  /*11a10*/  @!P0 SHF.R.S32.HI R9, RZ, 0x1f, R10.reuse ;  /* 0x0000001fff098819 */ /* 0x100fe2000001140a */
[----:B------:R-:W-:Y:S02]  /*11a20*/  @!P0 IMAD.MOV.U32 R8, RZ, RZ, R10 ;  /* 0x000000ffff088224 */ /* 0x000fe400078e000a */
[-C--:B--2---:R-:W-:Y:S02]  /*11a30*/  @!P0 IMAD R0, R36, R2.reuse, RZ ;  /* 0x0000000224008224 */ /* 0x084fe400078e02ff */
[----:B------:R-:W-:-:S04]  /*11a40*/  @!P0 IMAD.WIDE.U32 R8, R32, R2, R8 ;  /* 0x0000000220088225 */ /* 0x000fc800078e0008 */
[----:B------:R-:W-:Y:S02]  /*11a50*/  @!P0 IMAD R0, R32, R3, R0 ;  /* 0x0000000320008224 */ /* 0x000fe400078e0200 */
[----:B------:R-:W0:Y:S02]  /*11a60*/  @!P0 LDC.64 R2, c[0x0][0x418] ;  /* 0x00010600ff028b82 */ /* 0x000e240000000a00 */
[----:B------:R-:W-:Y:S01]  /*11a70*/  @!P0 IMAD.IADD R0, R9, 0x1, R0 ;  /* 0x0000000109008824 */ /* 0x000fe200078e0200 */
[----:B------:R-:W-:Y:S02]  /*11a80*/  LOP3.LUT R24, R24, 0xfffffffd, RZ, 0xc0, !PT ;  /* 0xfffffffd18187812 */ /* 0x000fe400078ec0ff */
[----:B0-----:R-:W-:-:S04]  /*11a90*/  @!P0 LEA R2, P1, R8, R2, 0x2 ;  /* 0x0000000208028211 */ /* 0x001fc800078210ff */
[----:B------:R-:W-:Y:S01]  /*11aa0*/  @!P0 LEA.HI.X R3, R8, R3, R0, 0x2, P1 ;  /* 0x0000000308038211 */ /* 0x000fe200008f1400 */
[----:B------:R-:W-:-:S04]  /*11ab0*/  IMAD.U32 R0, RZ, RZ, UR42 ;  /* 0x0000002aff007e24 */ /* 0x000fc8000f8e00ff */
[----:B------:R0:W5:Y:S01]  /*11ac0*/  @!P0 LDG.E R7, desc[UR56][R2.64] ;  /* 0x0000003802078981 */ /* 0x000162000c1e1900 */
[----:B------:R-:W-:Y:S01]  /*11ad0*/  ISETP.GT.U32.AND P0, PT, R11, 0x9f, PT ;  /* 0x0000009f0b00780c */ /* 0x000fe20003f04070 */
[----:B------:R-:W-:Y:S01]  /*11ae0*/  IMAD.MOV R9, RZ, RZ, -R10 ;  /* 0x000000ffff097224 */ /* 0x000fe200078e0a0a */
[----:B------:R-:W-:Y:S02]  /*11af0*/  ISETP.NE.AND P2, PT, R0, 0x3, PT ;  /* 0x000000030000780c */ /* 0x000fe40003f45270 */
[----:B------:R-:W-:Y:S01]  /*11b00*/  LOP3.LUT R17, R17, 0xffff, RZ, 0xc0, !PT ;  /* 0x0000ffff11117812 */ /* 0x000fe200078ec0ff */
[----:B------:R-:W-:Y:S02]  /*11b10*/  IMAD R8, R19, R9, R4 ;  /* 0x0000000913087224 */ /* 0x000fe400078e0204 */
[----:B------:R-:W-:-:S04]  /*11b20*/  IMAD.U32 R4, RZ, RZ, UR46 ;  /* 0x0000002eff047e24 */ /* 0x000fc8000f8e00ff */
[----:B------:R-:W-:Y:S02]  /*11b30*/  VIADD R4, R4, 0xffffffff ;  /* 0xffffffff04047836 */ /* 0x000fe40000000000 */
[----:B------:R-:W-:-:S04]  /*11b40*/  @P0 LOP3.LUT R24, R24, 0x2, RZ, 0xfc, !PT ;  /* 0x0000000218180812 */ /* 0x000fc800078efcff */
[----:B------:R-:W-:-:S04]  /*11b50*/  LOP3.LUT R24, R24, 0xfffffffb, RZ, 0xc0, !PT ;  /* 0xfffffffb18187812 */ /* 0x000fc800078ec0ff */
[----:B------:R-:W-:Y:S01]  /*11b60*/  @P2 LOP3.LUT R24, R24, 0x4, RZ, 0xfc, !PT ;  /* 0x0000000418182812 */ /* 0x000fe200078efcff */
[----:B0-----:R-:W-:Y:S06]  /*11b70*/  @!P2 BRA `(.L_x_2861) ;  /* 0x000000000004a947 */ /* 0x001fec0003800000 */
[----:B------:R-:W-:Y:S01]  /*11b80*/  BPT.TRAP 0x1 ;  /* 0x000000040000795c */ /* 0x000fe20000300000 */
.L_x_2861:
[----:B------:R-:W-:Y:S01]  /*11b90*/  IMAD R0, R30, 0x8, R16 ;  /* 0x000000081e007824 */ /* 0x000fe200078e0210 */
[----:B------:R-:W-:Y:S01]  /*11ba0*/  SHF.L.U32 R26, R34, 0x1f, RZ ;  /* 0x0000001f221a7819 */ /* 0x000fe200000006ff */
[----:B------:R-:W-:Y:S01]  /*11bb0*/  BSSY B0, `(.L_x_2862) ;  /* 0x0000004000007945 */ /* 0x000fe20003800000 */
[----:B------:R-:W-:Y:S02]  /*11bc0*/  SHF.R.S32.HI R21, RZ, 0x1f, R8 ;  /* 0x0000001fff157819 */ /* 0x000fe40000011408 */
[----:B------:R-:W0:Y:S02]  /*11bd0*/  SYNCS.PHASECHK.TRANS64.TRYWAIT P0, [R0+URZ+0x22880], R26 ;  /* 0x0228801a000075a7 */ /* 0x000e24000800017f */
[----:B0-----:R-:W-:Y:S05]  /*11be0*/  @!P0 BRA `(.L_x_2863) ;  /* 0x0000005400548947 */ /* 0x001fea0003800000 */
.L_x_2939:
[----:B------:R-:W-:Y:S05]  /*11bf0*/  BSYNC B0 ;  /* 0x0000000000007941 */ /* 0x000fea0003800000 */
.L_x_2862:
[----:B------:R-:W2:Y:S01]  /*11c00*/  LDL R12, [R1+0x10] ;  /* 0x00001000010c7983 */ /* 0x000ea20000100800 */
[----:B------:R-:W1:Y:S01]  /*11c10*/  LDC R13, c[0x0][0x2f4] ;  /* 0x0000bd00ff0d7b82 */ /* 0x000e620000000800 */
[----:B------:R-:W-:Y:S01]  /*11c20*/  ULDC.64 UR4, c[0x0][0x328] ;  /* 0x0000ca0000047ab9 */ /* 0x000fe20000000a00 */
[----:B-----5:R-:W-:Y:S01]  /*11c30*/  SHF.R.S32.HI R25, RZ, 0x1f, R7 ;  /* 0x0000001fff197819 */ /* 0x020fe20000011407 */
[----:B------:R-:W-:Y:S01]  /*11c40*/  IMAD R9, R21, UR4, RZ ;  /* 0x0000000415097c24 */ /* 0x000fe2000f8e02ff */
[----:B------:R-:W-:Y:S01]  /*11c50*/  ULDC.64 UR6, c[0x0][0x338] ;  /* 0x0000ce0000067ab9 */ /* 0x000fe20000000a00 */
[C---:B------:R-:W-:Y:S01]  /*11c60*/  IMAD.WIDE.U32 R2, R8.reuse, UR4, RZ ;  /* 0x0000000408027c25 */ /* 0x040fe2000f8e00ff */
[----:B------:R-:W-:Y:S02]  /*11c70*/  SHF.R.S32.HI R23, RZ, 0x1f, R6 ;  /* 0x0000001fff177819 */ /* 0x000fe40000011406 */
[----:B------:R-:W-:Y:S01]  /*11c80*/  SHF.R.S32.HI R27, RZ, 0x1f, R5 ;  /* 0x0000001fff1b7819 */ /* 0x000fe20000011405 */
[----:B------:R-:W-:Y:S01]  /*11c90*/  IMAD R9, R8, UR5, R9 ;  /* 0x0000000508097c24 */ /* 0x000fe2000f8e0209 */
[----:B------:R-:W-:Y:S01]  /*11ca0*/  LOP3.LUT R24, R24, 0xfffffffe, RZ, 0xc0, !PT ;  /* 0xfffffffe18187812 */ /* 0x000fe200078ec0ff */
[----:B------:R-:W-:-:S02]  /*11cb0*/  IMAD R10, R25, UR6, RZ ;  /* 0x00000006190a7c24 */ /* 0x000fc4000f8e02ff */
[----:B------:R-:W-:Y:S02]  /*11cc0*/  IMAD.IADD R3, R3, 0x1, R9 ;  /* 0x0000000103037824 */ /* 0x000fe400078e0209 */
[C---:B------:R-:W-:Y:S02]  /*11cd0*/  IMAD R10, R7.reuse, UR7, R10 ;  /* 0x00000007070a7c24 */ /* 0x040fe4000f8e020a */
[----:B------:R-:W-:-:S04]  /*11ce0*/  IMAD.WIDE.U32 R2, R7, UR6, R2 ;  /* 0x0000000607027c25 */ /* 0x000fc8000f8e0002 */
[----:B------:R-:W-:Y:S02]  /*11cf0*/  IMAD R18, R4, -0xa0, R18 ;  /* 0xffffff6004127824 */ /* 0x000fe400078e0212 */
[----:B------:R-:W-:Y:S01]  /*11d00*/  IMAD R4, R23, UR4, RZ ;  /* 0x0000000417047c24 */ /* 0x000fe2000f8e02ff */
[-C--:B-1----:R-:W-:Y:S01]  /*11d10*/  ISETP.GE.AND P1, PT, R29, R13.reuse, PT ;  /* 0x0000000d1d00720c */ /* 0x082fe20003f26270 */
[----:B------:R-:W-:Y:S01]  /*11d20*/  IMAD.IADD R11, R3, 0x1, R10 ;  /* 0x00000001030b7824 */ /* 0x000fe200078e020a */
[----:B------:R-:W-:Y:S01]  /*11d30*/  ISETP.GE.AND P0, PT, R29, R13, PT ;  /* 0x0000000d1d00720c */ /* 0x000fe20003f06270 */
[----:B------:R-:W-:Y:S01]  /*11d40*/  IMAD.MOV.U32 R10, RZ, RZ, R2 ;  /* 0x000000ffff0a7224 */ /* 0x000fe200078e0002 */
[----:B------:R-:W1:Y:S01]  /*11d50*/  S2R R13, SR_TID.X ;  /* 0x00000000000d7919 */ /* 0x000e620000002100 */
[C---:B------:R-:W-:Y:S02]  /*11d60*/  IMAD R4, R6.reuse, UR5, R4 ;  /* 0x0000000506047c24 */ /* 0x040fe4000f8e0204 */
[----:B------:R-:W-:Y:S01]  /*11d70*/  IMAD.WIDE.U32 R2, R6, UR4, RZ ;  /* 0x0000000406027c25 */ /* 0x000fe2000f8e00ff */
[----:B------:R-:W-:-:S03]  /*11d80*/  ULDC.64 UR4, c[0x0][0x330] ;  /* 0x0000cc0000047ab9 */ /* 0x000fc60000000a00 */
[----:B------:R-:W-:Y:S02]  /*11d90*/  IMAD.IADD R3, R3, 0x1, R4 ;  /* 0x0000000103037824 */ /* 0x000fe400078e0204 */
[----:B------:R-:W-:Y:S01]  /*11da0*/  IMAD R4, R27, UR6, RZ ;  /* 0x000000061b047c24 */ /* 0x000fe2000f8e02ff */
[----:B------:R-:W-:Y:S01]  /*11db0*/  @P1 LOP3.LUT R24, R24, 0x1, RZ, 0xfc, !PT ;  /* 0x0000000118181812 */ /* 0x000fe200078efcff */
[----:B------:R-:W-:-:S03]  /*11dc0*/  IMAD.WIDE.U32 R2, R5, UR6, R2 ;  /* 0x0000000605027c25 */ /* 0x000fc6000f8e0002 */
[----:B------:R-:W-:Y:S01]  /*11dd0*/  LOP3.LUT R24, R24, 0xffffff7f, RZ, 0xc0, !PT ;  /* 0xffffff7f18187812 */ /* 0x000fe200078ec0ff */
        /* <DEDUP_REMOVED lines=9> */
[----:B------:R-:W-:Y:S02]  /*11e70*/  IADD3 R9, P1, R2, UR6, RZ ;  /* 0x0000000602097c10 */ /* 0x000fe4000ff3e0ff */
[----:B-1----:R-:W-:-:S02]  /*11e80*/  LOP3.LUT R13, R13, 0x7f, RZ, 0xc0, !PT ;  /* 0x0000007f0d0d7812 */ /* 0x002fc400078ec0ff */
[----:B------:R-:W-:Y:S02]  /*11e90*/  IADD3.X R19, R19, UR7, R3, P1, !PT ;  /* 0x0000000713137c10 */ /* 0x000fe40008ffe403 */
[----:B------:R-:W-:-:S05]  /*11ea0*/  SHF.R.U32.HI R13, RZ, 0x3, R13 ;  /* 0x00000003ff0d7819 */ /* 0x000fca000001160d */
[----:B------:R-:W-:-:S05]  /*11eb0*/  IMAD.IADD R18, R18, 0x1, -R13 ;  /* 0x0000000112127824 */ /* 0x000fca00078e0a0d */
[----:B------:R-:W-:-:S13]  /*11ec0*/  ISETP.GE.AND P1, PT, R18, 0x1, PT ;  /* 0x000000011200780c */ /* 0x000fda0003f26270 */
[----:B------:R-:W-:Y:S01]  /*11ed0*/  @P1 LOP3.LUT R24, R24, 0x80, RZ, 0xfc, !PT ;  /* 0x0000008018181812 */ /* 0x000fe200078efcff */
[----:B--2---:R-:W-:Y:S01]  /*11ee0*/  IMAD R4, R30, 0x5000, R12 ;  /* 0x000050001e047824 */ /* 0x004fe200078e020c */
        /* <DEDUP_REMOVED lines=78> */
.L_x_2961:
        /* <DEDUP_REMOVED lines=9> */
.L_x_2865:
        /* <DEDUP_REMOVED lines=11> */
.L_x_2866:
[----:B------:R1:W-:Y:S01]  /*12510*/  SYNCS.ARRIVE.TRANS64.A1T0 RZ, [R0+URZ+0x22870], RZ ;  /* 0x022870ff00ff79a7 */ /* 0x0003e2000810003f */
[----:B------:R-:W-:Y:S05]  /*12520*/  @!P6 BRA `(.L_x_2867) ;  /* 0x000000000004e947 */ /* 0x000fea0003800000 */
[----:B------:R-:W-:Y:S01]  /*12530*/  BPT.TRAP 0x1 ;  /* 0x000000040000795c */ /* 0x000fe20000300000 */
.L_x_2867:
[----:B------:R-:W2:Y:S01]  /*12540*/  SYNCS.PHASECHK.TRANS64.TRYWAIT P0, [R0+URZ+0x22840], R26 ;  /* 0x0228401a000075a7 */ /* 0x000ea2000800017f */
[----:B------:R-:W-:Y:S04]  /*12550*/  BSSY B0, `(.L_x_2868) ;  /* 0x0000002000007945 */ /* 0x000fe80003800000 */
[----:B--2---:R-:W-:Y:S05]  /*12560*/  @!P0 BRA `(.L_x_2869) ;  /* 0x00000058002c8947 */ /* 0x004fea0003800000 */
.L_x_2962:
[----:B------:R-:W-:Y:S05]  /*12570*/  BSYNC B0 ;  /* 0x0000000000007941 */ /* 0x000fea0003800000 */
.L_x_2868:
[----:B------:R-:W-:Y:S01]  /*12580*/  ULDC.64 UR4, c[0x0][0x300] ;  /* 0x0000c00000047ab9 */ /* 0x000fe20000000a00 */
[----:B------:R-:W-:Y:S01]  /*12590*/  ULDC.64 UR6, c[0x0][0x310] ;  /* 0x0000c40000067ab9 */ /* 0x000fe20000000a00 */
[----:B------:R-:W-:Y:S01]  /*125a0*/  IMAD R9, R21, UR4, RZ ;  /* 0x0000000415097c24 */ /* 0x000fe2000f8e02ff */
[----:B------:R-:W-:Y:S01]  /*125b0*/  ULDC.64 UR8, c[0x0][0x2e8] ;  /* 0x0000ba0000087ab9 */ /* 0x000fe20000000a00 */
[C---:B------:R-:W-:Y:S01]  /*125c0*/  IMAD.WIDE.U32 R2, R8.reuse, UR4, RZ ;  /* 0x0000000408027c25 */ /* 0x040fe2000f8e00ff */
[----:B------:R-:W3:Y:S03]  /*125d0*/  LDC R12, c[0x0][0x2f4] ;  /* 0x0000bd00ff0c7b82 */ /* 0x000ee60000000800 */
[----:B------:R-:W-:Y:S02]  /*125e0*/  IMAD R9, R8, UR5, R9 ;  /* 0x0000000508097c24 */ /* 0x000fe4000f8e0209 */
[----:B------:R-:W-:-:S02]  /*125f0*/  IMAD R25, R25, UR6, RZ ;  /* 0x0000000619197c24 */ /* 0x000fc4000f8e02ff */
[----:B------:R-:W-:Y:S02]  /*12600*/  IMAD.IADD R3, R3, 0x1, R9 ;  /* 0x0000000103037824 */ /* 0x000fe400078e0209 */
[C---:B------:R-:W-:Y:S02]  /*12610*/  IMAD R25, R7.reuse, UR7, R25 ;  /* 0x0000000707197c24 */ /* 0x040fe4000f8e0219 */
[----:B------:R-:W-:-:S04]  /*12620*/  IMAD.WIDE.U32 R2, R7, UR6, R2 ;  /* 0x0000000607027c25 */ /* 0x000fc8000f8e0002 */
[----:B------:R-:W-:Y:S02]  /*12630*/  IMAD R23, R23, UR4, RZ ;  /* 0x0000000417177c24 */ /* 0x000fe4000f8e02ff */
[----:B------:R-:W-:Y:S02]  /*12640*/  IMAD.IADD R3, R3, 0x1, R25 ;  /* 0x0000000103037824 */ /* 0x000fe400078e0219 */
[C---:B------:R-:W-:Y:S02]  /*12650*/  IMAD R23, R6.reuse, UR5, R23 ;  /* 0x0000000506177c24 */ /* 0x040fe4000f8e0217 */
[----:B------:R-:W-:Y:S01]  /*12660*/  IMAD.WIDE.U32 R6, R6, UR4, RZ ;  /* 0x0000000406067c25 */ /* 0x000fe2000f8e00ff */
[----:B------:R-:W-:Y:S01]  /*12670*/  ULDC.64 UR4, c[0x0][0x308] ;  /* 0x0000c20000047ab9 */ /* 0x000fe20000000a00 */
[----:B---3--:R-:W-:Y:S02]  /*12680*/  ISETP.GE.AND P2, PT, R29, R12, PT ;  /* 0x0000000c1d00720c */ /* 0x008fe40003f46270 */
[----:B------:R-:W-:-:S04]  /*12690*/  IMAD.WIDE.U32 R2, R17, UR4, R2 ;  /* 0x0000000411027c25 */ /* 0x000fc8000f8e0002 */
[----:B------:R-:W-:Y:S01]  /*126a0*/  IMAD.MOV.U32 R10, RZ, RZ, R6 ;  /* 0x000000ffff0a7224 */ /* 0x000fe200078e0006 */
[----:B------:R-:W-:Y:S01]  /*126b0*/  IADD3 R8, P0, R2, UR8, RZ ;  /* 0x0000000802087c10 */ /* 0x000fe2000ff1e0ff */
[----:B------:R-:W-:Y:S02]  /*126c0*/  IMAD R6, R17, UR5, RZ ;  /* 0x0000000511067c24 */ /* 0x000fe4000f8e02ff */
[----:B------:R-:W-:Y:S02]  /*126d0*/  IMAD.IADD R11, R7, 0x1, R23 ;  /* 0x00000001070b7824 */ /* 0x000fe400078e0217 */
[----:B------:R-:W-:Y:S01]  /*126e0*/  IMAD R27, R27, UR6, RZ ;  /* 0x000000061b1b7c24 */ /* 0x000fe2000f8e02ff */
[----:B------:R-:W-:Y:S01]  /*126f0*/  IADD3.X R7, R3, UR9, R6, P0, !PT ;  /* 0x0000000903077c10 */ /* 0x000fe200087fe406 */
[----:B------:R-:W-:-:S04]  /*12700*/  IMAD.WIDE.U32 R2, R5, UR6, R10 ;  /* 0x0000000605027c25 */ /* 0x000fc8000f8e000a */
[----:B------:R-:W-:-:S04]  /*12710*/  IMAD R27, R5, UR7, R27 ;  /* 0x00000007051b7c24 */ /* 0x000fc8000f8e021b */
[----:B------:R-:W-:Y:S02]  /*12720*/  IMAD.IADD R3, R3, 0x1, R27 ;  /* 0x0000000103037824 */ /* 0x000fe400078e021b */
[----:B------:R-:W-:Y:S01]  /*12730*/  IMAD.WIDE.U32 R2, R17, UR4, R2 ;  /* 0x0000000411027c25 */ /* 0x000fe2000f8e0002 */
[----:B------:R-:W-:Y:S02]  /*12740*/  UMOV UR4, 0xffffffff ;  /* 0xffffffff00047882 */ /* 0x000fe40000000000 */
[----:B------:R-:W-:-:S04]  /*12750*/  IADD3 R5, P0, R2, UR8, RZ ;  /* 0x0000000802057c10 */ /* 0x000fc8000ff1e0ff */
[----:B------:R-:W-:Y:S01]  /*12760*/  IADD3.X R6, R6, UR9, R3, P0, !PT ;  /* 0x0000000906067c10 */ /* 0x000fe200087fe403 */
[----:B------:R-:W-:Y:S08]  /*12770*/  BRA.DIV UR4, `(.L_x_2870) ;  /* 0x0000005604bc7947 */ /* 0x000ff0000b800000 */
[----:B------:R-:W3:Y:S01]  /*12780*/  SHFL.IDX PT, R3, R8, RZ, 0x181f ;  /* 0x00181fff08037589 */ /* 0x000ee200000e0000 */
[C---:B------:R-:W-:Y:S02]  /*12790*/  LOP3.LUT P6, RZ, R24.reuse, 0x80, RZ, 0xc0, !PT ;  /* 0x0000008018ff7812 */ /* 0x040fe400078cc0ff */
[----:B------:R-:W-:Y:S01]  /*127a0*/  LOP3.LUT R24, R24, 0xffffefff, RZ, 0xc0, !PT ;  /* 0xffffefff18187812 */ /* 0x000fe200078ec0ff */
[----:B------:R-:W4:Y:S03]  /*127b0*/  SHFL.IDX PT, R2, R7, RZ, 0x181f ;  /* 0x00181fff07027589 */ /* 0x000f2600000e0000 */
[----:B------:R-:W-:Y:S01]  /*127c0*/  @P1 LOP3.LUT R24, R24, 0x1000, RZ, 0xfc, !PT ;  /* 0x0000100018181812 */ /* 0x000fe200078efcff */
[----:B------:R-:W-:Y:S03]  /*127d0*/  SHFL.IDX PT, R14, R8, 0x7, 0x181f ;  /* 0x00f81f00080e7f89 */ /* 0x000fe600000e0000 */
[----:B------:R-:W-:-:S03]  /*127e0*/  LOP3.LUT P1, RZ, R24, 0x10, RZ, 0xc0, !PT ;  /* 0x0000001018ff7812 */ /* 0x000fc6000782c0ff */
[----:B---3--:R-:W-:-:S05]  /*127f0*/  @P6 IADD3 R3, P0, R29, R3, RZ ;  /* 0x000000031d036210 */ /* 0x008fca0007f1e0ff */
[----:B----4-:R-:W-:-:S05]  /*12800*/  @P6 IMAD.X R2, RZ, RZ, R2, P0 ;  /* 0x000000ffff026224 */ /* 0x010fca00000e0602 */
[----:B------:R-:W-:-:S04]  /*12810*/  @P6 LOP3.LUT R3, R3, R2, RZ, 0x3c, !PT ;  /* 0x0000000203036212 */ /* 0x000fc800078e3cff */
[----:B------:R-:W-:-:S04]  /*12820*/  @P6 LOP3.LUT R2, R3, R2, RZ, 0x3c, !PT ;  /* 0x0000000203026212 */ /* 0x000fc800078e3cff */
[----:B------:R-:W-:-:S05]  /*12830*/  @P6 LOP3.LUT R3, R3, R2, RZ, 0x3c, !PT ;  /* 0x0000000203036212 */ /* 0x000fca00078e3cff */
[----:B------:R3:W-:Y:S01]  /*12840*/  @P6 LDGSTS.E.BYPASS.LTC128B.128 [R4+0x18400], desc[UR56][R2.64], !P2 ;  /* 0x1840000002046fae */ /* 0x0007e2000d101d78 */
[----:B------:R-:W-:-:S03]  /*12850*/  LOP3.LUT P6, RZ, R24, 0x100, RZ, 0xc0, !PT ;  /* 0x0000010018ff7812 */ /* 0x000fc600078cc0ff */
[----:B---3--:R-:W3:Y:S04]  /*12860*/  SHFL.IDX PT, R3, R8, 0x1, 0x181f ;  /* 0x00381f0008037f89 */ /* 0x008ee800000e0000 */
[----:B------:R-:W4:Y:S01]  /*12870*/  SHFL.IDX PT, R2, R7, 0x1, 0x181f ;  /* 0x00381f0007027f89 */ /* 0x000f2200000e0000 */
        /* <DEDUP_REMOVED lines=26> */
[----:B------:R-:W4:Y:S06]  /*12a20*/  SHFL.IDX PT, R2, R7, 0x4, 0x181f ;  /* 0x00981f0007027f89 */ /* 0x000f2c00000e0000 */
[----:B---3--:R-:W-:-:S05]  /*12a30*/  @P4 IADD3 R3, P0, R29, R3, RZ ;  /* 0x000000031d034210 */ /* 0x008fca0007f1e0ff */
[----:B----4-:R-:W-:-:S05]  /*12a40*/  @P4 IMAD.X R2, RZ, RZ, R2, P0 ;  /* 0x000000ffff024224 */ /* 0x010fca00000e0602 */
[----:B------:R-:W-:-:S04]  /*12a50*/  @P4 LOP3.LUT R3, R3, R2, RZ, 0x3c, !PT ;  /* 0x0000000203034212 */ /* 0x000fc800078e3cff */
[----:B------:R-:W-:-:S04]  /*12a60*/  @P4 LOP3.LUT R2, R3, R2, RZ, 0x3c, !PT ;  /* 0x0000000203024212 */ /* 0x000fc800078e3cff */
[----:B------:R-:W-:-:S05]  /*12a70*/  @P4 LOP3.LUT R3, R3, R2, RZ, 0x3c, !PT ;  /* 0x0000000203034212 */ /* 0x000fca00078e3cff */
[----:B------:R3:W-:Y:S04]  /*12a80*/  @P4 LDGSTS.E.BYPASS.LTC128B.128 [R4+0x1a400], desc[UR56][R2.64], !P2 ;  /* 0x1a40000002044fae */ /* 0x0007e8000d101d78 */
[----:B---3--:R-:W3:Y:S04]  /*12a90*/  SHFL.IDX PT, R3, R8, 0x5, 0x181f ;  /* 0x00b81f0008037f89 */ /* 0x008ee800000e0000 */
[----:B------:R-:W4:Y:S01]  /*12aa0*/  SHFL.IDX PT, R2, R7, 0x5, 0x181f ;  /* 0x00b81f0007027f89 */ /* 0x000f2200000e0000 */
[----:B---3--:R-:W-:-:S05]  /*12ab0*/  @P5 IADD3 R3, P0, R29, R3, RZ ;  /* 0x000000031d035210 */ /* 0x008fca0007f1e0ff */
[----:B----4-:R-:W-:-:S05]  /*12ac0*/  @P5 IMAD.X R2, RZ, RZ, R2, P0 ;  /* 0x000000ffff025224 */ /* 0x010fca00000e0602 */
[----:B------:R-:W-:-:S04]  /*12ad0*/  @P5 LOP3.LUT R3, R3, R2, RZ, 0x3c, !PT ;  /* 0x0000000203035212 */ /* 0x000fc800078e3cff */
[----:B------:R-:W-:-:S04]  /*12ae0*/  @P5 LOP3.LUT R2, R3, R2, RZ, 0x3c, !PT ;  /* 0x0000000203025212 */ /* 0x000fc800078e3cff */
[----:B------:R-:W-:-:S05]  /*12af0*/  @P5 LOP3.LUT R3, R3, R2, RZ, 0x3c, !PT ;  /* 0x0000000203035212 */ /* 0x000fca00078e3cff */
[----:B------:R3:W-:Y:S04]  /*12b00*/  @P5 LDGSTS.E.BYPASS.LTC128B.128 [R4+0x1ac00], desc[UR56][R2.64], !P2 ;  /* 0x1ac0000002045fae */ /* 0x0007e8000d101d78 */
[----:B---3--:R-:W3:Y:S04]  /*12b10*/  SHFL.IDX PT, R3, R8, 0x6, 0x181f ;  /* 0x00d81f0008037f89 */ /* 0x008ee800000e0000 */
[----:B------:R-:W4:Y:S04]  /*12b20*/  SHFL.IDX PT, R2, R7, 0x6, 0x181f ;  /* 0x00d81f0007027f89 */ /* 0x000f2800000e0000 */
[----:B------:R-:W5:Y:S01]  /*12b30*/  SHFL.IDX PT, R7, R7, 0x7, 0x181f ;  /* 0x00f81f0007077f89 */ /* 0x000f6200000e0000 */
[----:B---3--:R-:W-:-:S05]  /*12b40*/  @P6 IADD3 R3, P0, R29, R3, RZ ;  /* 0x000000031d036210 */ /* 0x008fca0007f1e0ff */
[----:B----4-:R-:W-:Y:S01]  /*12b50*/  @P6 IMAD.X R2, RZ, RZ, R2, P0 ;  /* 0x000000ffff026224 */ /* 0x010fe200000e0602 */
[----:B------:R-:W-:-:S04]  /*12b60*/  @P3 IADD3 R14, P0, R29, R14, RZ ;  /* 0x0000000e1d0e3210 */ /* 0x000fc80007f1e0ff */
[----:B------:R-:W-:Y:S01]  /*12b70*/  @P6 LOP3.LUT R3, R3, R2, RZ, 0x3c, !PT ;  /* 0x0000000203036212 */ /* 0x000fe200078e3cff */
[----:B-----5:R-:W-:-:S03]  /*12b80*/  @P3 IMAD.X R9, RZ, RZ, R7, P0 ;  /* 0x000000ffff093224 */ /* 0x020fc600000e0607 */
[----:B------:R-:W-:-:S04]  /*12b90*/  @P6 LOP3.LUT R2, R3, R2, RZ, 0x3c, !PT ;  /* 0x0000000203026212 */ /* 0x000fc800078e3cff */
[----:B------:R-:W-:-:S05]  /*12ba0*/  @P6 LOP3.LUT R3, R3, R2, RZ, 0x3c, !PT ;  /* 0x0000000203036212 */ /* 0x000fca00078e3cff */
[----:B------:R3:W-:Y:S02]  /*12bb0*/  @P6 LDGSTS.E.BYPASS.LTC128B.128 [R4+0x1b400], desc[UR56][R2.64], !P2 ;  /* 0x1b40000002046fae */ /* 0x0007e4000d101d78 */
[----:B---3--:R-:W-:Y:S02]  /*12bc0*/  @P3 IMAD.MOV.U32 R2, RZ, RZ, R14 ;  /* 0x000000ffff023224 */ /* 0x008fe400078e000e */
[----:B------:R-:W-:Y:S01]  /*12bd0*/  @P3 IMAD.MOV.U32 R3, RZ, RZ, R9 ;  /* 0x000000ffff033224 */ /* 0x000fe200078e0009 */
[----:B------:R-:W3:Y:S04]  /*12be0*/  SHFL.IDX PT, R14, R5, RZ, 0x181f ;  /* 0x00181fff050e7589 */ /* 0x000ee800000e0000 */
[----:B------:R4:W-:Y:S04]  /*12bf0*/  @P3 LDGSTS.E.BYPASS.LTC128B.128 [R4+0x1bc00], desc[UR56][R2.64], !P2 ;  /* 0x1bc0000002043fae */ /* 0x0009e8000d101d78 */
[----:B----4-:R-:W4:Y:S04]  /*12c00*/  SHFL.IDX PT, R2, R6, RZ, 0x181f ;  /* 0x00181fff06027589 */ /* 0x010f2800000e0000 */
[----:B------:R-:W0:Y:S01]  /*12c10*/  SHFL.IDX PT, R6, R6, 0x1, 0x181f ;  /* 0x00381f0006067f89 */ /* 0x000e2200000e0000 */
[----:B---3--:R-:W-:-:S05]  /*12c20*/  @P1 IADD3 R14, P0, R29, R14, RZ ;  /* 0x0000000e1d0e1210 */ /* 0x008fca0007f1e0ff */
[----:B----4-:R-:W-:Y:S02]  /*12c30*/  @P1 IMAD.X R9, RZ, RZ, R2, P0 ;  /* 0x000000ffff091224 */ /* 0x010fe400000e0602 */
[----:B------:R-:W-:Y:S02]  /*12c40*/  @P1 IMAD.MOV.U32 R2, RZ, RZ, R14 ;  /* 0x000000ffff021224 */ /* 0x000fe400078e000e */
[----:B------:R-:W-:Y:S01]  /*12c50*/  @P1 IMAD.MOV.U32 R3, RZ, RZ, R9 ;  /* 0x000000ffff031224 */ /* 0x000fe200078e0009 */
[----:B------:R3:W4:Y:S04]  /*12c60*/  SHFL.IDX PT, R14, R5, 0x1, 0x181f ;  /* 0x00381f00050e7f89 */ /* 0x00072800000e0000 */
[----:B0-----:R3:W-:Y:S02]  /*12c70*/  @P1 LDGSTS.E.BYPASS.LTC128B.128 [R4+0x1c400], desc[UR56][R2.64], !P2 ;  /* 0x1c40000002041fae */ /* 0x0017e4000d101d78 */
.L_x_2984:
        /* <DEDUP_REMOVED lines=9> */
.L_x_2871:
        /* <DEDUP_REMOVED lines=11> */
.L_x_2872:
[----:B------:R0:W-:Y:S02]  /*12dc0*/  SYNCS.ARRIVE.TRANS64.A1T0 RZ, [R0+URZ+0x22830], RZ ;  /* 0x022830ff00ff79a7 */ /* 0x0001e4000810003f */
[----:B------:R-:W-:Y:S05]  /*12dd0*/  WARPSYNC.ALL ;  /* 0x0000000000007948 */ /* 0x000fea0003800000 */
[----:B012---:R-:W-:Y:S01]  /*12de0*/  VIADD R0, R16, 0x14400 ;  /* 0x0001440010007836 */ /* 0x007fe20000000000 */
[----:B------:R-:W-:Y:S01]  /*12df0*/  USHF.R.S32.HI UR4, URZ, 0x1f, UR38 ;  /* 0x0000001f3f047899 */ /* 0x000fe20008011426 */
[----:B------:R-:W-:Y:S01]  /*12e00*/  BAR.SYNC.DEFER_BLOCKING 0x8, 0x180 ;  /* 0x0206000000007b1d */ /* 0x000fe20000010000 */
[----:B------:R-:W-:Y:S02]  /*12e10*/  UISETP.NE.AND UP0, UPT, UR47, URZ, UPT ;  /* 0x0000003f2f00728c */ /* 0x000fe4000bf05270 */
[----:B------:R-:W-:-:S02]  /*12e20*/  LOP3.LUT P0, RZ, R0, 0x3ff, RZ, 0xc0, !PT ;  /* 0x000003ff00ff7812 */ /* 0x000fc4000780c0ff */
[----:B------:R-:W-:Y:S01]  /*12e30*/  USEL UR40, UR40, URZ, !UP0 ;  /* 0x0000003f28287287 */ /* 0x000fe2000c000000 */
[----:B------:R-:W-:Y:S01]  /*12e40*/  BSSY B6, `(.L_x_2873) ;  /* 0x0000018000067945 */ /* 0x000fe20003800000 */
[----:B------:R-:W-:Y:S02]  /*12e50*/  ULDC.64 UR6, c[0x0][0x298] ;  /* 0x0000a60000067ab9 */ /* 0x000fe40000000a00 */
[----:B------:R-:W-:Y:S02]  /*12e60*/  UIMAD UR4, UR4, UR6, URZ ;  /* 0x00000006040472a4 */ /* 0x000fe4000f8e023f */
[----:B------:R-:W-:Y:S02]  /*12e70*/  UIMAD.WIDE.U32 UR36, UR38, UR6, URZ ;  /* 0x00000006262472a5 */ /* 0x000fe4000f8e003f */
[----:B------:R-:W-:Y:S02]  /*12e80*/  UIMAD UR4, UR38, UR7, UR4 ;  /* 0x00000007260472a4 */ /* 0x000fe4000f8e0204 */
[----:B------:R-:W-:-:S02]  /*12e90*/  USEL UR38, UR41, URZ, !UP0 ;  /* 0x0000003f29267287 */ /* 0x000fc4000c000000 */
        /* <DEDUP_REMOVED lines=18> */
.L_x_2874:
[----:B------:R-:W-:Y:S05]  /*12fc0*/  BSYNC B6 ;  /* 0x0000000000067941 */ /* 0x000fea0003800000 */
.L_x_2873:
[----:B------:R-:W0:Y:S01]  /*12fd0*/  S2R R2, SR_TID.X ;  /* 0x0000000000027919 */ /* 0x000e220000002100 */
[----:B------:R-:W-:Y:S01]  /*12fe0*/  ISETP.NE.AND P6, PT, R28, 0x1, PT ;  /* 0x000000011c00780c */ /* 0x000fe20003fc5270 */
[----:B------:R-:W1:Y:S01]  /*12ff0*/  LDC R5, c[0x0][0x448] ;  /* 0x00011200ff057b82 */ /* 0x000e620000000800 */
[----:B------:R2:W5:Y:S01]  /*13000*/  LDL R8, [R1+0x20] ;  /* 0x0000200001087983 */ /* 0x0005620000100800 */
[----:B------:R-:W-:Y:S01]  /*13010*/  R2UR UR8, R17 ;  /* 0x00000000110872ca */ /* 0x000fe200000e0000 */
[----:B------:R-:W-:-:S09]  /*13020*/  ULDC.64 UR6, c[0x0][0x2d8] ;  /* 0x0000b60000067ab9 */ /* 0x000fd20000000a00 */
[----:B------:R-:W3:Y:S08]  /*13030*/  @P6 LDC R3, c[0x0][0x44c] ;  /* 0x00011300ff036b82 */ /* 0x000ef00000000800 */
[----:B------:R-:W4:Y:S01]  /*13040*/  @P6 LDC R4, c[0x0][0x450] ;  /* 0x00011400ff046b82 */ /* 0x000f220000000800 */
[----:B0-----:R-:W-:-:S04]  /*13050*/  LOP3.LUT R18, R2, 0x7f, RZ, 0xc0, !PT ;  /* 0x0000007f02127812 */ /* 0x001fc800078ec0ff */
[----:B------:R-:W-:Y:S02]  /*13060*/  SHF.R.U32.HI R19, RZ, 0x3, R18 ;  /* 0x00000003ff137819 */ /* 0x000fe40000011612 */
[----:B------:R-:W2:Y:S01]  /*13070*/  LDL R18, [R1+0x4] ;  /* 0x0000040001127983 */ /* 0x000ea20000100800 */
[----:B------:R-:W-:Y:S01]  /*13080*/  IMAD.SHL.U32 R2, R2, 0x10, RZ ;  /* 0x0000001002027824 */ /* 0x000fe200078e00ff */
[----:B------:R-:W-:-:S04]  /*13090*/  R2UR UR10, R17 ;  /* 0x00000000110a72ca */ /* 0x000fc800000e0000 */
[----:B------:R-:W-:Y:S01]  /*130a0*/  LOP3.LUT R2, R19, 0x70, R2, 0xf8, !PT ;  /* 0x0000007013027812 */ /* 0x000fe200078ef802 */
[----:B------:R-:W-:Y:S01]  /*130b0*/  UMOV UR4, UR36 ;  /* 0x0000002400047c82 */ /* 0x000fe20008000000 */
[----:B------:R-:W-:Y:S02]  /*130c0*/  UMOV UR5, UR41 ;  /* 0x0000002900057c82 */ /* 0x000fe40008000000 */
[----:B------:R-:W-:-:S03]  /*130d0*/  UIMAD.WIDE.U32 UR4, UR8, UR6, UR4 ;  /* 0x00000006080472a5 */ /* 0x000fc6000f8e0004 */
[----:B------:R-:W-:Y:S02]  /*130e0*/  ULDC.64 UR8, c[0x0][0x2e0] ;  /* 0x0000b80000087ab9 */ /* 0x000fe40000000a00 */
[----:B------:R-:W-:Y:S02]  /*130f0*/  UIMAD UR6, UR40, UR8, URZ ;  /* 0x00000008280672a4 */ /* 0x000fe4000f8e023f */
[----:B------:R-:W-:Y:S01]  /*13100*/  UIMAD UR5, UR10, UR7, UR5 ;  /* 0x000000070a0572a4 */ /* 0x000fe2000f8e0205 */
[----:B------:R-:W0:Y:S01]  /*13110*/  S2R R19, SR_TID.X ;  /* 0x0000000000137919 */ /* 0x000e220000002100 */
[----:B------:R-:W-:Y:S02]  /*13120*/  UIMAD UR6, UR38, UR9, UR6 ;  /* 0x00000009260672a4 */ /* 0x000fe4000f8e0206 */
[----:B------:R-:W-:-:S03]  /*13130*/  UIMAD.WIDE.U32 UR4, UR38, UR8, UR4 ;  /* 0x00000008260472a5 */ /* 0x000fc6000f8e0004 */
[----:B------:R-:W-:Y:S01]  /*13140*/  ULDC.64 UR8, c[0x0][0x2d0] ;  /* 0x0000b40000087ab9 */ /* 0x000fe20000000a00 */
[----:B------:R-:W-:Y:S01]  /*13150*/  UIADD3 UR5, UR5, UR6, URZ ;  /* 0x0000000605057290 */ /* 0x000fe2000fffe03f */
[----:B------:R-:W-:Y:S01]  /*13160*/  IMAD.U32 R11, RZ, RZ, UR8 ;  /* 0x00000008ff0b7e24 */ /* 0x000fe2000f8e00ff */
[----:B0-----:R-:W-:-:S04]  /*13170*/  LOP3.LUT R19, R19, 0x7f, RZ, 0xc0, !PT ;  /* 0x0000007f13137812 */ /* 0x001fc800078ec0ff */
[----:B------:R-:W-:Y:S01]  /*13180*/  SHF.R.U32.HI R10, RZ, 0x3, R19 ;  /* 0x00000003ff0a7819 */ /* 0x000fe20000011613 */
[----:B--2---:R-:W-:-:S04]  /*13190*/  IMAD R0, R18, 0x80, R2 ;  /* 0x0000008012007824 */ /* 0x004fc800078e0202 */
[----:B---3--:R-:W-:-:S04]  /*131a0*/  @P6 IMAD.HI.U32 R3, R0, R3, RZ ;  /* 0x0000000300036227 */ /* 0x008fc800078e00ff */
[----:B------:R-:W-:Y:S01]  /*131b0*/  IMAD.MOV.U32 R2, RZ, RZ, R0 ;  /* 0x000000ffff027224 */ /* 0x000fe200078e0000 */
[----:B----4-:R-:W-:-:S04]  /*131c0*/  @P6 SHF.R.U32.HI R2, RZ, R4, R3 ;  /* 0x00000004ff026219 */ /* 0x010fc80000011603 */
[--C-:B------:R-:W-:Y:S01]  /*131d0*/  SHF.R.S32.HI R3, RZ, 0x1f, R2.reuse ;  /* 0x0000001fff037819 */ /* 0x100fe20000011402 */
[----:B------:R-:W-:-:S04]  /*131e0*/  IMAD.MOV R7, RZ, RZ, -R2 ;  /* 0x000000ffff077224 */ /* 0x000fc800078e0a02 */
[----:B------:R-:W-:Y:S02]  /*131f0*/  IMAD R3, R3, UR8, RZ ;  /* 0x0000000803037c24 */ /* 0x000fe4000f8e02ff */
[----:B-1----:R-:W-:Y:S02]  /*13200*/  IMAD R7, R5, R7, R0 ;  /* 0x0000000705077224 */ /* 0x002fe400078e0200 */
        /* <DEDUP_REMOVED lines=13> */
[----:B------:R-:W-:-:S03]  /*132e0*/  UMOV UR4, 0xffffffff ;  /* 0xffffffff00047882 */ /* 0x000fc60000000000 */
[----:B------:R-:W-:Y:S09]  /*132f0*/  BRA.DIV UR4, `(.L_x_2875) ;  /* 0x0000005604f87947 */ /* 0x000ff2000b800000 */
[----:B------:R-:W0:Y:S01]  /*13300*/  SHFL.IDX PT, R14, R0, RZ, 0x181f ;  /* 0x00181fff000e7589 */ /* 0x000e2200000e0000 */
[----:B------:R-:W-:Y:S02]  /*13310*/  IMAD R22, R22, R5, RZ ;  /* 0x0000000516167224 */ /* 0x000fe400078e02ff */
[----:B------:R-:W-:Y:S01]  /*13320*/  IMAD R5, R18, 0x80, R10 ;  /* 0x0000008012057824 */ /* 0x000fe200078e020a */
        /* <DEDUP_REMOVED lines=50> */
.L_x_3001:
        /* <DEDUP_REMOVED lines=10> */
.L_x_2876:
        /* <DEDUP_REMOVED lines=18> */
.L_x_3002:
[----:B------:R-:W-:Y:S05]  /*13810*/  BSYNC B0 ;  /* 0x0000000000007941 */ /* 0x000fea0003800000 */
.L_x_2877:
[----:B------:R-:W-:-:S06]  /*13820*/  UIADD3 UR4, UR46, -0x2, URZ ;  /* 0xfffffffe2e047890 */ /* 0x000fcc000fffe03f */
[----:B------:R-:W-:-:S13]  /*13830*/  ISETP.LE.AND P0, PT, R37, UR4, PT ;  /* 0x0000000425007c0c */ /* 0x000fda000bf03270 */
[----:B------:R-:W-:Y:S05]  /*13840*/  @!P0 BRA `(.L_x_2879) ;  /* 0x00000018001c8947 */ /* 0x000fea0003800000 */
[----:B------:R-:W-:Y:S02]  /*13850*/  IMAD.MOV.U32 R22, RZ, RZ, R34 ;  /* 0x000000ffff167224 */ /* 0x000fe400078e0022 */
[----:B------:R-:W-:Y:S02]  /*13860*/  IMAD.MOV.U32 R21, RZ, RZ, R30 ;  /* 0x000000ffff157224 */ /* 0x000fe400078e001e */
[----:B------:R-:W-:-:S07]  /*13870*/  IMAD.U32 R31, RZ, RZ, UR4 ;  /* 0x00000004ff1f7e24 */ /* 0x000fce000f8e00ff */
.L_x_2899:
        /* <DEDUP_REMOVED lines=64> */
.L_x_2880:
[----:B------:R-:W-:Y:S01]  /*13c80*/  IMAD R0, R30, 0x8, R16 ;  /* 0x000000081e007824 */ /* 0x000fe200078e0210 */
[----:B------:R-:W-:Y:S01]  /*13c90*/  SHF.L.U32 R28, R34, 0x1f, RZ ;  /* 0x0000001f221c7819 */ /* 0x000fe200000006ff */
[----:B------:R-:W-:Y:S01]  /*13ca0*/  BSSY B0, `(.L_x_2881) ;  /* 0x0000004000007945 */ /* 0x000fe20003800000 */
[----:B------:R-:W-:Y:S02]  /*13cb0*/  SHF.R.S32.HI R23, RZ, 0x1f, R10 ;  /* 0x0000001fff177819 */ /* 0x000fe4000001140a */
[----:B------:R-:W0:Y:S02]  /*13cc0*/  SYNCS.PHASECHK.TRANS64.TRYWAIT P0, [R0+URZ+0x22880], R28 ;  /* 0x0228801c000075a7 */ /* 0x000e24000800017f */
[----:B0-----:R-:W-:Y:S05]  /*13cd0*/  @!P0 BRA `(.L_x_2882) ;  /* 0x0000005400c88947 */ /* 0x001fea0003800000 */
.L_x_3003:
[----:B------:R-:W-:Y:S05]  /*13ce0*/  BSYNC B0 ;  /* 0x0000000000007941 */ /* 0x000fea0003800000 */
.L_x_2881:
        /* <DEDUP_REMOVED lines=84> */
.L_x_3025:
        /* <DEDUP_REMOVED lines=8> */
.L_x_2884:
        /* <DEDUP_REMOVED lines=11> */
.L_x_2885:
[----:B------:R1:W-:Y:S01]  /*14360*/  SYNCS.ARRIVE.TRANS64.A1T0 RZ, [R0+URZ+0x22870], RZ ;  /* 0x022870ff00ff79a7 */ /* 0x0003e2000810003f */
[----:B------:R-:W-:Y:S05]  /*14370*/  @!P3 BRA `(.L_x_2886) ;  /* 0x000000000004b947 */ /* 0x000fea0003800000 */
[----:B------:R-:W-:Y:S01]  /*14380*/  BPT.TRAP 0x1 ;  /* 0x000000040000795c */ /* 0x000fe20000300000 */
.L_x_2886:
[----:B------:R-:W2:Y:S01]  /*14390*/  SYNCS.PHASECHK.TRANS64.TRYWAIT P0, [R0+URZ+0x22840], R28 ;  /* 0x0228401c000075a7 */ /* 0x000ea2000800017f */
[----:B------:R-:W-:Y:S04]  /*143a0*/  BSSY B0, `(.L_x_2887) ;  /* 0x0000002000007945 */ /* 0x000fe80003800000 */
[----:B--2---:R-:W-:Y:S05]  /*143b0*/  @!P0 BRA `(.L_x_2888) ;  /* 0x0000005800dc8947 */ /* 0x004fea0003800000 */
.L_x_3026:
[----:B------:R-:W-:Y:S05]  /*143c0*/  BSYNC B0 ;  /* 0x0000000000007941 */ /* 0x000fea0003800000 */
.L_x_2887:
        /* <DEDUP_REMOVED lines=79> */
.L_x_3048:
        /* <DEDUP_REMOVED lines=8> */
.L_x_2890:
        /* <DEDUP_REMOVED lines=11> */
.L_x_2891:
[----:B------:R0:W-:Y:S02]  /*149f0*/  SYNCS.ARRIVE.TRANS64.A1T0 RZ, [R0+URZ+0x22830], RZ ;  /* 0x022830ff00ff79a7 */ /* 0x0001e4000810003f */
[----:B0-----:R-:W-:-:S05]  /*14a00*/  IMAD.U32 R0, RZ, RZ, UR43 ;  /* 0x0000002bff007e24 */ /* 0x001fca000f8e00ff */
[----:B------:R-:W-:-:S13]  /*14a10*/  ISETP.NE.AND P0, PT, R0, 0x3, PT ;  /* 0x000000030000780c */ /* 0x000fda0003f05270 */
[----:B------:R-:W-:Y:S05]  /*14a20*/  @!P0 BRA `(.L_x_2892) ;  /* 0x0000000000048947 */ /* 0x000fea0003800000 */
[----:B------:R-:W-:Y:S01]  /*14a30*/  BPT.TRAP 0x1 ;  /* 0x000000040000795c */ /* 0x000fe20000300000 */
.L_x_2892:
[----:B------:R-:W-:Y:S01]  /*14a40*/  LOP3.LUT R3, R22, 0x1, RZ, 0x3c, !PT ;  /* 0x0000000116037812 */ /* 0x000fe200078e3cff */
[----:B------:R-:W-:Y:S01]  /*14a50*/  IMAD R18, R21, 0x8, R16 ;  /* 0x0000000815127824 */ /* 0x000fe200078e0210 */
[----:B------:R-:W-:Y:S02]  /*14a60*/  BSSY B0, `(.L_x_2893) ;  /* 0x0000004000007945 */ /* 0x000fe40003800000 */
[----:B------:R-:W-:-:S04]  /*14a70*/  SHF.L.U32 R3, R3, 0x1f, RZ ;  /* 0x0000001f03037819 */ /* 0x000fc800000006ff */
[----:B------:R-:W0:Y:S02]  /*14a80*/  SYNCS.PHASECHK.TRANS64.TRYWAIT P2, [R18+URZ+0x22870], R3 ;  /* 0x02287003120075a7 */ /* 0x000e24000804017f */
[----:B0-----:R-:W-:Y:S05]  /*14a90*/  @!P2 BRA `(.L_x_2894) ;  /* 0x0000005c00e8a947 */ /* 0x001fea0003800000 */
.L_x_3049:
[----:B------:R-:W-:Y:S05]  /*14aa0*/  BSYNC B0 ;  /* 0x0000000000007941 */ /* 0x000fea0003800000 */
.L_x_2893:
[----:B------:R-:W-:-:S05]  /*14ab0*/  IMAD.U32 R0, RZ, RZ, UR42 ;  /* 0x0000002aff007e24 */ /* 0x000fca000f8e00ff */
[----:B------:R-:W-:-:S13]  /*14ac0*/  ISETP.NE.AND P2, PT, R0, 0x3, PT ;  /* 0x000000030000780c */ /* 0x000fda0003f45270 */
[----:B------:R-:W-:Y:S05]  /*14ad0*/  @!P2 BRA `(.L_x_2895) ;  /* 0x000000000004a947 */ /* 0x000fea0003800000 */
[----:B------:R-:W-:Y:S01]  /*14ae0*/  BPT.TRAP 0x1 ;  /* 0x000000040000795c */ /* 0x000fe20000300000 */
.L_x_2895:
[----:B0-----:R-:W-:Y:S01]  /*14af0*/  SHF.L.U32 R3, R22, 0x1f, RZ ;  /* 0x0000001f16037819 */ /* 0x001fe200000006ff */
[----:B------:R-:W-:-:S03]  /*14b00*/  IMAD R2, R21, 0x5000, RZ ;  /* 0x0000500015027824 */ /* 0x000fc600078e02ff */
[----:B------:R-:W0:Y:S02]  /*14b10*/  SYNCS.PHASECHK.TRANS64.TRYWAIT P2, [R18+URZ+0x22860], R3 ;  /* 0x02286003120075a7 */ /* 0x000e24000804017f */
[----:B0-----:R-:W-:Y:S05]  /*14b20*/  @!P2 BRA `(.L_x_2896) ;  /* 0x0000005c00d8a947 */ /* 0x001fea0003800000 */
.L_x_3050:
        /* <DEDUP_REMOVED lines=78> */
.L_x_2897:
[----:B-1----:R1:W-:Y:S01]  /*15010*/  SYNCS.ARRIVE.TRANS64.A1T0 RZ, [R18+URZ+0x22850], RZ ;  /* 0x022850ff12ff79a7 */ /* 0x0023e2000810003f */
[----:B------:R-:W-:Y:S06]  /*15020*/  BAR.SYNC.DEFER_BLOCKING 0x2, 0x80 ;  /* 0x0082000000007b1d */ /* 0x000fec0000010000 */
[----:B------:R-:W-:Y:S05]  /*15030*/  @!P0 BRA `(.L_x_2898) ;  /* 0x0000000000048947 */ /* 0x000fea0003800000 */
[----:B------:R-:W-:Y:S01]  /*15040*/  BPT.TRAP 0x1 ;  /* 0x000000040000795c */ /* 0x000fe20000300000 */
.L_x_2898:
[----:B------:R-:W2:Y:S01]  /*15050*/  LDL R0, [R1+0xc] ;  /* 0x00000c0001007983 */ /* 0x000ea20000100800 */
[----:B-1----:R-:W-:Y:S02]  /*15060*/  VIADD R18, R18, 0x22880 ;  /* 0x0002288012127836 */ /* 0x002fe40000000000 */
[----:B------:R-:W-:Y:S02]  /*15070*/  IMAD.MOV.U32 R22, RZ, RZ, R34 ;  /* 0x000000ffff167224 */ /* 0x000fe400078e0022 */
[----:B------:R-:W-:Y:S01]  /*15080*/  IMAD.MOV.U32 R21, RZ, RZ, R30 ;  /* 0x000000ffff157224 */ /* 0x000fe200078e001e */
[----:B--2---:R-:W-:-:S04]  /*15090*/  PRMT R18, R0, 0x654, R18 ;  /* 0x0000065400127816 */ /* 0x004fc80000000012 */
[----:B------:R1:W-:Y:S01]  /*150a0*/  SYNCS.ARRIVE.TRANS64.RED.A1T0 RZ, [R18+URZ], RZ ;  /* 0x000000ff12ff79a7 */ /* 0x0003e2000810043f */
[----:B------:R-:W-:Y:S05]  /*150b0*/  @P1 BRA `(.L_x_2899) ;  /* 0xffffffe400f01947 */ /* 0x000fea000383ffff */
.L_x_2879:
        /* <DEDUP_REMOVED lines=20> */
.L_x_2901:
[----:B------:R-:W-:Y:S05]  /*15200*/  BSYNC B0 ;  /* 0x0000000000007941 */ /* 0x000fea0003800000 */
.L_x_2900:
[----:B------:R-:W-:Y:S05]  /*15210*/  @!P0 BRA `(.L_x_2902) ;  /* 0x0000000000048947 */ /* 0x000fea0003800000 */
[----:B------:R-:W-:Y:S01]  /*15220*/  BPT.TRAP 0x1 ;  /* 0x000000040000795c */ /* 0x000fe20000300000 */
.L_x_2902:
[----:B0-----:R-:W-:Y:S01]  /*15230*/  LOP3.LUT R0, R34, 0x1, RZ, 0x3c, !PT ;  /* 0x0000000122007812 */ /* 0x001fe200078e3cff */
[----:B------:R-:W-:Y:S01]  /*15240*/  IMAD R17, R30, 0x8, R16 ;  /* 0x000000081e117824 */ /* 0x000fe200078e0210 */
[----:B------:R-:W-:Y:S02]  /*15250*/  BSSY B0, `(.L_x_2903) ;  /* 0x0000004000007945 */ /* 0x000fe40003800000 */
[----:B------:R-:W-:-:S04]  /*15260*/  SHF.L.U32 R0, R0, 0x1f, RZ ;  /* 0x0000001f00007819 */ /* 0x000fc800000006ff */
[----:B------:R-:W0:Y:S02]  /*15270*/  SYNCS.PHASECHK.TRANS64.TRYWAIT P1, [R17+URZ+0x22870], R0 ;  /* 0x02287000110075a7 */ /* 0x000e24000802017f */
[----:B0-----:R-:W-:Y:S05]  /*15280*/  @!P1 BRA `(.L_x_2904) ;  /* 0x0000005800149947 */ /* 0x001fea0003800000 */
.L_x_3051:
[----:B------:R-:W-:Y:S05]  /*15290*/  BSYNC B0 ;  /* 0x0000000000007941 */ /* 0x000fea0003800000 */
.L_x_2903:
[----:B------:R-:W-:-:S05]  /*152a0*/  IMAD.U32 R2, RZ, RZ, UR42 ;  /* 0x0000002aff027e24 */ /* 0x000fca000f8e00ff */
[----:B------:R-:W-:-:S13]  /*152b0*/  ISETP.NE.AND P1, PT, R2, 0x3, PT ;  /* 0x000000030200780c */ /* 0x000fda0003f25270 */
[----:B------:R-:W-:Y:S05]  /*152c0*/  @!P1 BRA `(.L_x_2905) ;  /* 0x0000000000049947 */ /* 0x000fea0003800000 */
[----:B------:R-:W-:Y:S01]  /*152d0*/  BPT.TRAP 0x1 ;  /* 0x000000040000795c */ /* 0x000fe20000300000 */
.L_x_2905:
[----:B0-----:R-:W-:Y:S01]  /*152e0*/  SHF.L.U32 R0, R34, 0x1f, RZ ;  /* 0x0000001f22007819 */ /* 0x001fe200000006ff */
[----:B------:R-:W-:-:S03]  /*152f0*/  IMAD R19, R30, 0x5000, RZ ;  /* 0x000050001e137824 */ /* 0x000fc600078e02ff */
[----:B------:R-:W0:Y:S02]  /*15300*/  SYNCS.PHASECHK.TRANS64.TRYWAIT P1, [R17+URZ+0x22860], R0 ;  /* 0x02286000110075a7 */ /* 0x000e24000802017f */
[----:B0-----:R-:W-:Y:S05]  /*15310*/  @!P1 BRA `(.L_x_2906) ;  /* 0x0000005800049947 */ /* 0x001fea0003800000 */
.L_x_3052:
[----:B------:R-:W2:Y:S04]  /*15320*/  LDL R2, [R1+0x18] ;  /* 0x0000180001027983 */ /* 0x000ea80000100800 */
[----:B------:R-:W3:Y:S04]  /*15330*/  LDL R4, [R1+0x1c] ;  /* 0x00001c0001047983 */ /* 0x000ee80000100800 */
[----:B-1----:R-:W0:Y:S01]  /*15340*/  LDL R18, [R1+0x14] ;  /* 0x0000140001127983 */ /* 0x002e220000100800 */
[----:B------:R-:W-:Y:S05]  /*15350*/  WARPSYNC.ALL ;  /* 0x0000000000007948 */ /* 0x000fea0003800000 */
[----:B--2---:R-:W-:-:S05]  /*15360*/  LOP3.LUT R3, R19, R2, RZ, 0xfc, !PT ;  /* 0x0000000213037212 */ /* 0x004fca00078efcff */
[C---:B------:R-:W-:Y:S01]  /*15370*/  IMAD.IADD R2, R16.reuse, 0x1, R3 ;  /* 0x0000000110027824 */ /* 0x040fe200078e0203 */
[----:B0-----:R-:W-:-:S03]  /*15380*/  IADD3 R0, R16, R19, R18 ;  /* 0x0000001310007210 */ /* 0x001fc60007ffe012 */
[----:B---3--:R-:W-:Y:S02]  /*15390*/  IMAD.IADD R3, R4, 0x1, R2 ;  /* 0x0000000104037824 */ /* 0x008fe400078e0202 */
        /* <DEDUP_REMOVED lines=70> */
.L_x_2907:
[----:B-1----:R1:W-:Y:S01]  /*15800*/  SYNCS.ARRIVE.TRANS64.A1T0 RZ, [R17+URZ+0x22850], RZ ;  /* 0x022850ff11ff79a7 */ /* 0x0023e2000810003f */
[----:B------:R-:W-:Y:S06]  /*15810*/  BAR.SYNC.DEFER_BLOCKING 0x2, 0x80 ;  /* 0x0082000000007b1d */ /* 0x000fec0000010000 */
[----:B------:R-:W-:Y:S05]  /*15820*/  @!P0 BRA `(.L_x_2908) ;  /* 0x0000000000048947 */ /* 0x000fea0003800000 */
[----:B------:R-:W-:Y:S01]  /*15830*/  BPT.TRAP 0x1 ;  /* 0x000000040000795c */ /* 0x000fe20000300000 */
.L_x_2908:
        /* <DEDUP_REMOVED lines=9> */
.L_x_2851:
[----:B------:R-:W-:Y:S05]  /*158d0*/  BSYNC B7 ;  /* 0x0000000000077941 */ /* 0x000fea0003800000 */
.L_x_2849:
[----:B------:R-:W-:-:S13]  /*158e0*/  LOP3.LUT P0, RZ, R24, 0x800, RZ, 0xc0, !PT ;  /* 0x0000080018ff7812 */ /* 0x000fda000780c0ff */
[----:B------:R-:W-:Y:S05]  /*158f0*/  @!P0 BRA `(.L_x_2909) ;  /* 0x0000000000348947 */ /* 0x000fea0003800000 */
[----:B------:R-:W1:Y:S08]  /*15900*/  S2UR UR4, SR_CgaCtaId ;  /* 0x00000000000479c3 */ /* 0x000e700000008800 */
[----:B------:R-:W-:Y:S01]  /*15910*/  BAR.SYNC.DEFER_BLOCKING 0x5, 0x180 ;  /* 0x0146000000007b1d */ /* 0x000fe20000010000 */
[----:B------:R-:W-:Y:S01]  /*15920*/  MOV R16, 0x400 ;  /* 0x0000040000107802 */ /* 0x000fe20000000f00 */
[----:B-1----:R-:W-:-:S05]  /*15930*/  IMAD.U32 R0, RZ, RZ, UR4 ;  /* 0x00000004ff007e24 */ /* 0x002fca000f8e00ff */
[----:B------:R-:W-:Y:S01]  /*15940*/  LEA R16, R0, R16, 0x18 ;  /* 0x0000001000107211 */ /* 0x000fe200078ec0ff */
[----:B------:R-:W-:Y:S04]  /*15950*/  STL [R1+0xc], R0 ;  /* 0x00000c0001007387 */ /* 0x000fe80000100800 */
[----:B------:R-:W1:Y:S04]  /*15960*/  LDS.128 R4, [R16+0x228d0] ;  /* 0x0228d00010047984 */ /* 0x000e680000000c00 */
[----:B-1----:R1:W-:Y:S01]  /*15970*/  STL.64 [R1], R4 ;  /* 0x0000000401007387 */ /* 0x0023e20000100a00 */
[----:B------:R-:W-:-:S03]  /*15980*/  IMAD.MOV.U32 R0, RZ, RZ, R7 ;  /* 0x000000ffff007224 */ /* 0x000fc600078e0007 */
[----:B------:R1:W-:Y:S02]  /*15990*/  STL [R1+0x8], R6 ;  /* 0x0000080601007387 */ /* 0x0003e40000100800 */
[----:B------:R-:W-:Y:S01]  /*159a0*/  R2UR UR39, R0 ;  /* 0x00000000002772ca */ /* 0x000fe200000e0000 */
[----:B------:R-:W-:Y:S06]  /*159b0*/  BAR.ARV 0x4, 0x180 ;  /* 0x0106000000007b1d */ /* 0x000fec0000002000 */
[----:B------:R-:W-:Y:S08]  /*159c0*/  BRA `(.L_x_2910) ;  /* 0x0000000c00f47947 */ /* 0x000ff00003800000 */
.L_x_2909:
[----:B-1----:R-:W2:Y:S01]  /*159d0*/  LDL.LU R0, [R1] ;  /* 0x0000000001007983 */ /* 0x002ea20000300800 */
[----:B------:R-:W-:Y:S01]  /*159e0*/  ULDC UR4, c[0x0][0xc3c] ;  /* 0x00030f0000047ab9 */ /* 0x000fe20000000800 */
[----:B------:R-:W1:Y:S02]  /*159f0*/  S2R R2, SR_TID.X ;  /* 0x0000000000027919 */ /* 0x000e640000002100 */
[----:B-1----:R-:W-:-:S04]  /*15a00*/  LOP3.LUT R9, R2, 0x1f, RZ, 0xc0, !PT ;  /* 0x0000001f02097812 */ /* 0x002fc800078ec0ff */
[C---:B------:R-:W-:Y:S01]  /*15a10*/  ISETP.NE.AND P0, PT, R9.reuse, 0x1f, PT ;  /* 0x0000001f0900780c */ /* 0x040fe20003f05270 */
[----:B------:R-:W-:-:S05]  /*15a20*/  VIADD R7, R9, UR39 ;  /* 0x0000002709077c36 */ /* 0x000fca0008000000 */
[----:B------:R-:W-:Y:S01]  /*15a30*/  ISETP.GE.OR P1, PT, R7, UR4, !P0 ;  /* 0x0000000407007c0c */ /* 0x000fe2000c726670 */
[----:B------:R-:W-:-:S12]  /*15a40*/  ULDC UR4, c[0x0][0xc3c] ;  /* 0x00030f0000047ab9 */ /* 0x000fd80000000800 */
[----:B------:R-:W1:Y:S08]  /*15a50*/  @!P1 LDC.64 R2, c[0x0][0xc80] ;  /* 0x00032000ff029b82 */ /* 0x000e700000000a00 */
[----:B------:R-:W3:Y:S01]  /*15a60*/  @!P1 LDC.64 R4, c[0x0][0xc78] ;  /* 0x00031e00ff049b82 */ /* 0x000ee20000000a00 */
[----:B-1----:R-:W-:-:S04]  /*15a70*/  @!P1 IMAD.WIDE R2, R7, 0x4, R2 ;  /* 0x0000000407029825 */ /* 0x002fc800078e0202 */
        /* <DEDUP_REMOVED lines=21> */
[----:B------:R-:W-:Y:S02]  /*15bd0*/  IMAD.IADD R3, R6, 0x1, R3 ;  /* 0x0000000106037824 */ /* 0x000fe400078e0203 */
[----:B------:R-:W-:Y:S04]  /*15be0*/  SHFL.IDX PT, R6, R10, RZ, 0x1f ;  /* 0x00001fff0a067589 */ /* 0x000fe800000e0000 */
[----:B------:R-:W1:Y:S02]  /*15bf0*/  SHFL.UP PT, R2, R3, 0x8, RZ ;  /* 0x0500000003027989 */ /* 0x000e6400000e00ff */
[----:B-1----:R-:W-:-:S05]  /*15c00*/  SEL R2, R2, RZ, P4 ;  /* 0x000000ff02027207 */ /* 0x002fca0002000000 */
[----:B------:R-:W-:-:S05]  /*15c10*/  IMAD.IADD R2, R3, 0x1, R2 ;  /* 0x0000000103027824 */ /* 0x000fca00078e0202 */
[----:B------:R-:W1:Y:S02]  /*15c20*/  SHFL.UP PT, R4, R2, 0x10, RZ ;  /* 0x0600000002047989 */ /* 0x000e6400000e00ff */
[----:B-1----:R-:W-:Y:S02]  /*15c30*/  SEL R7, R4, RZ, P5 ;  /* 0x000000ff04077207 */ /* 0x002fe40002800000 */
[----:B------:R-:W1:Y:S03]  /*15c40*/  LDC R4, c[0x0][0xc38] ;  /* 0x00030e00ff047b82 */ /* 0x000e660000000800 */
[----:B------:R-:W-:-:S05]  /*15c50*/  IMAD.IADD R11, R2, 0x1, R7 ;  /* 0x00000001020b7824 */ /* 0x000fca00078e0207 */
[----:B------:R-:W1:Y:S02]  /*15c60*/  SHFL.IDX PT, R7, R11, 0x1f, 0x1f ;  /* 0x03e01f000b077f89 */ /* 0x000e6400000e0000 */
[----:B-1----:R-:W-:Y:S02]  /*15c70*/  IMAD R8, R7, R4, RZ ;  /* 0x0000000407087224 */ /* 0x002fe400078e02ff */
[----:B------:R-:W-:Y:S02]  /*15c80*/  IMAD.MOV.U32 R7, RZ, RZ, RZ ;  /* 0x000000ffff077224 */ /* 0x000fe400078e00ff */
[----:B------:R-:W-:-:S05]  /*15c90*/  IMAD.IADD R9, R9, 0x1, R8 ;  /* 0x0000000109097824 */ /* 0x000fca00078e0208 */
[----:B------:R-:W-:-:S13]  /*15ca0*/  ISETP.GT.AND P6, PT, R9, R6, PT ;  /* 0x000000060900720c */ /* 0x000fda0003fc4270 */
[----:B------:R-:W-:Y:S05]  /*15cb0*/  @P6 BRA `(.L_x_2911) ;  /* 0x00000000009c6947 */ /* 0x000fea0003800000 */
.L_x_2913:
[----:B------:R-:W-:-:S04]  /*15cc0*/  UIADD3 UR39, UR39, 0x1f, URZ ;  /* 0x0000001f27277890 */ /* 0x000fc8000fffe03f */
[----:B------:R-:W-:-:S06]  /*15cd0*/  UISETP.GE.AND UP0, UPT, UR39, UR4, UPT ;  /* 0x000000042700728c */ /* 0x000fcc000bf06270 */
[----:B------:R-:W-:-:S13]  /*15ce0*/  PLOP3.LUT P6, PT, PT, PT, UP0, 0x40, 0x0 ;  /* 0x000000000000781c */ /* 0x000fda0003fce808 */
[----:B------:R-:W-:Y:S05]  /*15cf0*/  @!P6 BRA `(.L_x_2912) ;  /* 0x0000000800cce947 */ /* 0x000fea0003800000 */
[----:B------:R-:W1:Y:S02]  /*15d00*/  S2R R0, SR_TID.X ;  /* 0x0000000000007919 */ /* 0x000e640000002100 */
[----:B-1----:R-:W-:-:S05]  /*15d10*/  LOP3.LUT R0, R0, 0x1f, RZ, 0xc0, !PT ;  /* 0x0000001f00007812 */ /* 0x002fca00078ec0ff */
[----:B------:R-:W-:Y:S02]  /*15d20*/  VIADD R11, R0, UR39 ;  /* 0x00000027000b7c36 */ /* 0x000fe40008000000 */
[----:B------:R-:W-:-:S03]  /*15d30*/  IMAD.MOV.U32 R0, RZ, RZ, RZ ;  /* 0x000000ffff007224 */ /* 0x000fc600078e00ff */
[----:B------:R-:W-:-:S13]  /*15d40*/  ISETP.GE.OR P6, PT, R11, UR4, !P0 ;  /* 0x000000040b007c0c */ /* 0x000fda000c7c6670 */
[----:B------:R-:W1:Y:S08]  /*15d50*/  @!P6 LDC.64 R2, c[0x0][0xc80] ;  /* 0x00032000ff02eb82 */ /* 0x000e700000000a00 */
[----:B------:R-:W2:Y:S01]  /*15d60*/  @!P6 LDC.64 R4, c[0x0][0xc78] ;  /* 0x00031e00ff04eb82 */ /* 0x000ea20000000a00 */
[----:B-1----:R-:W-:-:S05]  /*15d70*/  @!P6 IMAD.WIDE R2, R11, 0x4, R2 ;  /* 0x000000040b02e825 */ /* 0x002fca00078e0202 */
[----:B------:R2:W3:Y:S02]  /*15d80*/  @!P6 LDG.E R0, desc[UR56][R2.64] ;  /* 0x000000380200e981 */ /* 0x0004e4000c1e1900 */
        /* <DEDUP_REMOVED lines=9> */
[----:B------:R-:W-:Y:S02]  /*15e20*/  IMAD.IADD R11, R4, 0x1, R11 ;  /* 0x00000001040b7824 */ /* 0x000fe400078e020b */
[----:B------:R-:W1:Y:S03]  /*15e30*/  LDC R4, c[0x0][0xc38] ;  /* 0x00030e00ff047b82 */ /* 0x000e660000000800 */
        /* <DEDUP_REMOVED lines=9> */
[----:B------:R-:W1:Y:S02]  /*15ed0*/  SHFL.IDX PT, R13, R2, 0x1f, 0x1f ;  /* 0x03e01f00020d7f89 */ /* 0x000e6400000e0000 */
[----:B-1----:R-:W-:-:S04]  /*15ee0*/  IMAD R8, R13, R4, RZ ;  /* 0x000000040d087224 */ /* 0x002fc800078e02ff */
[----:B------:R-:W-:-:S05]  /*15ef0*/  IMAD.IADD R9, R8, 0x1, R9 ;  /* 0x0000000108097824 */ /* 0x000fca00078e0209 */
[----:B------:R-:W-:-:S13]  /*15f00*/  ISETP.GT.AND P6, PT, R9, R6, PT ;  /* 0x000000060900720c */ /* 0x000fda0003fc4270 */
[----:B------:R-:W-:Y:S05]  /*15f10*/  @!P6 BRA `(.L_x_2913) ;  /* 0xfffffffc0068e947 */ /* 0x000fea000383ffff */
[----:B------:R-:W-:-:S07]  /*15f20*/  IMAD.MOV.U32 R11, RZ, RZ, R2 ;  /* 0x000000ffff0b7224 */ /* 0x000fce00078e0002 */
.L_x_2911:
        /* <DEDUP_REMOVED lines=14> */
.L_x_2914:
[----:B0---4-:R-:W-:Y:S01]  /*16010*/  IMAD R2, R7, R4, R9 ;  /* 0x0000000407027224 */ /* 0x011fe200078e0209 */
[----:B--2---:R-:W-:Y:S01]  /*16020*/  ISETP.NE.AND P0, PT, R8, 0x1, PT ;  /* 0x000000010800780c */ /* 0x004fe20003f05270 */
[----:B------:R-:W-:Y:S02]  /*16030*/  UIADD3 UR39, UR4, UR39, URZ ;  /* 0x0000002704277290 */ /* 0x000fe4000fffe03f */
[----:B-1----:R-:W-:Y:S01]  /*16040*/  IMAD.IADD R5, R6, 0x1, -R2 ;  /* 0x0000000106057824 */ /* 0x002fe200078e0a02 */
[----:B------:R0:W-:Y:S09]  /*16050*/  STL [R1], R2 ;  /* 0x0000000201007387 */ /* 0x0001f20000100800 */
[----:B------:R-:W-:Y:S05]  /*16060*/  @!P0 BRA `(.L_x_2915) ;  /* 0x0000000000e48947 */ /* 0x000fea0003800000 */
[----:B---3--:R-:W-:Y:S02]  /*16070*/  IABS R6, R0 ;  /* 0x0000000000067213 */ /* 0x008fe40000000000 */
[----:B------:R-:W-:Y:S02]  /*16080*/  IABS R4, R8 ;  /* 0x0000000800047213 */ /* 0x000fe40000000000 */
[----:B------:R-:W1:Y:S08]  /*16090*/  I2F.RP R7, R6 ;  /* 0x0000000600077306 */ /* 0x000e700000209400 */
        /* <DEDUP_REMOVED lines=54> */
.L_x_2915:
        /* <DEDUP_REMOVED lines=63> */
.L_x_2916:
[----:B01----:R-:W-:-:S05]  /*167f0*/  LOP3.LUT R3, RZ, R2, RZ, 0x33, !PT ;  /* 0x00000002ff037212 */ /* 0x003fca00078e33ff */
[----:B------:R-:W-:-:S05]  /*16800*/  IMAD.IADD R0, R0, 0x1, R3 ;  /* 0x0000000100007824 */ /* 0x000fca00078e0203 */
[----:B------:R2:W-:Y:S01]  /*16810*/  STL [R1+0x4], R0 ;  /* 0x0000040001007387 */ /* 0x0005e20000100800 */
[----:B------:R-:W-:Y:S05]  /*16820*/  BRA `(.L_x_2917) ;  /* 0x0000000000107947 */ /* 0x000fea0003800000 */
.L_x_2912:
[----:B------:R1:W-:Y:S01]  /*16830*/  STL [R1], R6 ;  /* 0x0000000601007387 */ /* 0x0003e20000100800 */
[----:B------:R-:W-:-:S03]  /*16840*/  ULDC UR39, c[0x0][0xc3c] ;  /* 0x00030f0000277ab9 */ /* 0x000fc60000000800 */
[----:B------:R1:W-:Y:S04]  /*16850*/  STL [R1+0x4], RZ ;  /* 0x000004ff01007387 */ /* 0x0003e80000100800 */
[----:B------:R1:W-:Y:S02]  /*16860*/  STL [R1+0x8], RZ ;  /* 0x000008ff01007387 */ /* 0x0003e40000100800 */
.L_x_2917:
[----:B------:R-:W3:Y:S04]  /*16870*/  LDL R3, [R1+0x4] ;  /* 0x0000040001037983 */ /* 0x000ee80000100800 */
[----:B------:R-:W4:Y:S04]  /*16880*/  LDL R2, [R1+0x8] ;  /* 0x0000080001027983 */ /* 0x000f280000100800 */
[----:B------:R-:W5:Y:S01]  /*16890*/  LDL R4, [R1] ;  /* 0x0000000001047983 */ /* 0x000f620000100800 */
[----:B--2---:R-:W2:Y:S01]  /*168a0*/  S2R R0, SR_TID.X ;  /* 0x0000000000007919 */ /* 0x004ea20000002100 */
[----:B------:R-:W-:Y:S01]  /*168b0*/  BAR.SYNC.DEFER_BLOCKING 0x4, 0x180 ;  /* 0x0106000000007b1d */ /* 0x000fe20000010000 */
[----:B---3--:R-:W-:-:S02]  /*168c0*/  IMAD.MOV.U32 R5, RZ, RZ, R3 ;  /* 0x000000ffff057224 */ /* 0x008fc400078e0003 */
[----:B----4-:R-:W-:-:S03]  /*168d0*/  IMAD.MOV.U32 R3, RZ, RZ, R2 ;  /* 0x000000ffff037224 */ /* 0x010fc600078e0002 */
[----:B------:R3:W4:Y:S01]  /*168e0*/  LDL R2, [R1+0xc] ;  /* 0x00000c0001027983 */ /* 0x0007220000100800 */
[----:B--2---:R-:W-:Y:S01]  /*168f0*/  LOP3.LUT R0, R0, 0x1f, RZ, 0xc0, !PT ;  /* 0x0000001f00007812 */ /* 0x004fe200078ec0ff */
[----:B-1----:R-:W-:-:S03]  /*16900*/  IMAD.MOV.U32 R6, RZ, RZ, R3 ;  /* 0x000000ffff067224 */ /* 0x002fc600078e0003 */
[----:B------:R-:W-:-:S13]  /*16910*/  ISETP.NE.AND P0, PT, R0, RZ, PT ;  /* 0x000000ff0000720c */ /* 0x000fda0003f05270 */
[----:B------:R-:W-:Y:S01]  /*16920*/  @!P0 MOV R0, 0x400 ;  /* 0x0000040000008802 */ /* 0x000fe20000000f00 */
[----:B----4-:R-:W1:Y:S03]  /*16930*/  @!P0 S2R R2, SR_CgaCtaId ;  /* 0x0000000000028919 */ /* 0x010e660000008800 */
[----:B-1----:R-:W-:Y:S01]  /*16940*/  @!P0 LEA R16, R2, R0, 0x18 ;  /* 0x0000000002108211 */ /* 0x002fe200078ec0ff */
[----:B------:R-:W-:Y:S01]  /*16950*/  IMAD.U32 R0, RZ, RZ, UR39 ;  /* 0x00000027ff007e24 */ /* 0x000fe2000f8e00ff */
[----:B------:R3:W-:Y:S03]  /*16960*/  @!P0 STL [R1+0xc], R2 ;  /* 0x00000c0201008387 */ /* 0x0007e60000100800 */
[----:B------:R-:W-:-:S05]  /*16970*/  @!P0 IMAD.MOV.U32 R7, RZ, RZ, R0 ;  /* 0x000000ffff078224 */ /* 0x000fca00078e0000 */
[----:B-----5:R3:W-:Y:S01]  /*16980*/  @!P0 STS.128 [R16+0x228d0], R4 ;  /* 0x0228d00410008388 */ /* 0x0207e20000000c00 */
[----:B------:R-:W-:Y:S06]  /*16990*/  BAR.ARV 0x5, 0x180 ;  /* 0x0146000000007b1d */ /* 0x000fec0000002000 */
.L_x_2910:
[----:B------:R-:W-:Y:S02]  /*169a0*/  ULDC UR4, c[0x0][0xc3c] ;  /* 0x00030f0000047ab9 */ /* 0x000fe40000000800 */
[----:B------:R-:W-:-:S06]  /*169b0*/  UISETP.GE.AND UP0, UPT, UR39, UR4, UPT ;  /* 0x000000042700728c */ /* 0x000fcc000bf06270 */
[----:B------:R-:W-:-:S13]  /*169c0*/  PLOP3.LUT P0, PT, PT, PT, UP0, 0x80, 0x0 ;  /* 0x000000000000781c */ /* 0x000fda0003f0f008 */
[----:B------:R-:W-:Y:S05]  /*169d0*/  @!P0 BRA `(.L_x_2918) ;  /* 0xffffff9c004c8947 */ /* 0x000fea000383ffff */
.L_x_2844:
[----:B-1----:R-:W2:Y:S01]  /*169e0*/  LDL.LU R0, [R1+0x24] ;  /* 0x0000240001007983 */ /* 0x002ea20000300800 */
        /* <DEDUP_REMOVED lines=11> */
.L_x_3053:
[----:B------:R-:W-:Y:S05]  /*16aa0*/  BSYNC B0 ;  /* 0x0000000000007941 */ /* 0x000fea0003800000 */
.L_x_2919:
[----:B------:R-:W-:-:S03]  /*16ab0*/  UMOV UR4, 0xffffffff ;  /* 0xffffffff00047882 */ /* 0x000fc60000000000 */
[----:B------:R-:W-:Y:S05]  /*16ac0*/  BRA.DIV UR4, `(.L_x_2921) ;  /* 0x0000004204407947 */ /* 0x000fea000b800000 */
[----:B0-----:R-:W0:Y:S02]  /*16ad0*/  S2R R0, SR_TID.X ;  /* 0x0000000000007919 */ /* 0x001e240000002100 */
[----:B0-----:R-:W-:-:S04]  /*16ae0*/  SHF.R.U32.HI R0, RZ, 0x5, R0 ;  /* 0x00000005ff007819 */ /* 0x001fc80000011600 */
[----:B------:R-:W-:-:S05]  /*16af0*/  LOP3.LUT R0, R0, 0x3, RZ, 0xc0, !PT ;  /* 0x0000000300007812 */ /* 0x000fca00078ec0ff */
[----:B------:R0:W1:Y:S02]  /*16b00*/  SHFL.IDX PT, R14, R0, RZ, 0x1f ;  /* 0x00001fff000e7589 */ /* 0x00006400000e0000 */
.L_x_3056:
[----:B-1----:R-:W-:Y:S01]  /*16b10*/  ISETP.NE.AND P0, PT, R14, RZ, PT ;  /* 0x000000ff0e00720c */ /* 0x002fe20003f05270 */
[----:B------:R-:W-:-:S12]  /*16b20*/  BSSY B0, `(.L_x_2922) ;  /* 0x000002c000007945 */ /* 0x000fd80003800000 */
[----:B------:R-:W-:Y:S05]  /*16b30*/  @P0 BRA `(.L_x_2923) ;  /* 0x0000000000a80947 */ /* 0x000fea0003800000 */
[----:B------:R-:W-:-:S03]  /*16b40*/  UMOV UR4, 0xffffffff ;  /* 0xffffffff00047882 */ /* 0x000fc60000000000 */
[----:B------:R-:W-:Y:S05]  /*16b50*/  BRA.DIV UR4, `(.L_x_2924) ;  /* 0x0000004204507947 */ /* 0x000fea000b800000 */
[----:B------:R-:W-:-:S13]  /*16b60*/  ELECT P6, URZ, PT ;  /* 0x00000000003f782f */ /* 0x000fda00038c0000 */
.L_x_3059:
[----:B------:R-:W-:Y:S05]  /*16b70*/  @!P6 BRA `(.L_x_2923) ;  /* 0x000000000098e947 */ /* 0x000fea0003800000 */
[----:B------:R-:W-:-:S06]  /*16b80*/  ULOP3.LUT UR4, UR45, 0x2, URZ, 0xfc, !UPT ;  /* 0x000000022d047892 */ /* 0x000fcc000f8efc3f */
[----:B0-----:R-:W-:-:S05]  /*16b90*/  IMAD.U32 R0, RZ, RZ, UR4 ;  /* 0x00000004ff007e24 */ /* 0x001fca000f8e00ff */
[----:B------:R-:W-:-:S13]  /*16ba0*/  ISETP.NE.AND P0, PT, R0, 0x3, PT ;  /* 0x000000030000780c */ /* 0x000fda0003f05270 */
[----:B------:R-:W-:Y:S05]  /*16bb0*/  @!P0 BRA `(.L_x_2925) ;  /* 0x0000000000048947 */ /* 0x000fea0003800000 */
[----:B------:R-:W-:Y:S01]  /*16bc0*/  BPT.TRAP 0x1 ;  /* 0x000000040000795c */ /* 0x000fe20000300000 */
.L_x_2925:
[----:B------:R-:W-:Y:S01]  /*16bd0*/  IMAD R5, R30, 0x8, R7 ;  /* 0x000000081e057824 */ /* 0x000fe200078e0207 */
[----:B------:R-:W-:Y:S01]  /*16be0*/  SHF.L.U32 R0, R34, 0x1f, RZ ;  /* 0x0000001f22007819 */ /* 0x000fe200000006ff */
[----:B------:R-:W-:-:S03]  /*16bf0*/  VIADD R30, R30, 0x1 ;  /* 0x000000011e1e7836 */ /* 0x000fc60000000000 */
[----:B------:R-:W0:Y:S02]  /*16c00*/  SYNCS.PHASECHK.TRANS64.TRYWAIT P1, [R5+URZ+0x22840], R0 ;  /* 0x02284000050075a7 */ /* 0x000e24000802017f */
[----:B------:R-:W-:-:S04]  /*16c10*/  ISETP.NE.AND P2, PT, R30, 0x2, PT ;  /* 0x000000021e00780c */ /* 0x000fc80003f45270 */
[----:B------:R-:W-:Y:S01]  /*16c20*/  SEL R3, RZ, 0x1, P2 ;  /* 0x00000001ff037807 */ /* 0x000fe20001000000 */
[----:B0-----:R-:W-:Y:S08]  /*16c30*/  @!P1 BRA `(.L_x_2926) ;  /* 0x0000004000389947 */ /* 0x001ff00003800000 */
.L_x_3060:
[----:B------:R-:W-:Y:S02]  /*16c40*/  SEL R30, R30, RZ, P2 ;  /* 0x000000ff1e1e7207 */ /* 0x000fe40001000000 */
[----:B------:R-:W-:Y:S01]  /*16c50*/  LOP3.LUT R2, R34, R3, RZ, 0x3c, !PT ;  /* 0x0000000322027212 */ /* 0x000fe200078e3cff */
[----:B------:R-:W-:Y:S06]  /*16c60*/  @!P0 BRA `(.L_x_2927) ;  /* 0x0000000000048947 */ /* 0x000fec0003800000 */
[----:B------:R-:W-:Y:S01]  /*16c70*/  BPT.TRAP 0x1 ;  /* 0x000000040000795c */ /* 0x000fe20000300000 */
.L_x_2927:
[----:B------:R-:W-:Y:S01]  /*16c80*/  IMAD R3, R30, 0x8, R7 ;  /* 0x000000081e037824 */ /* 0x000fe200078e0207 */
[----:B------:R-:W-:-:S04]  /*16c90*/  SHF.L.U32 R2, R2, 0x1f, RZ ;  /* 0x0000001f02027819 */ /* 0x000fc800000006ff */
[----:B------:R-:W1:Y:S02]  /*16ca0*/  SYNCS.PHASECHK.TRANS64.TRYWAIT P1, [R3+URZ+0x22840], R2 ;  /* 0x02284002030075a7 */ /* 0x000e64000802017f */
[----:B-1----:R-:W-:Y:S05]  /*16cb0*/  @!P1 BRA `(.L_x_2928) ;  /* 0x00000040002c9947 */ /* 0x002fea0003800000 */
.L_x_3061:
[----:B------:R-:W-:Y:S05]  /*16cc0*/  @!P0 BRA `(.L_x_2929) ;  /* 0x0000000000048947 */ /* 0x000fea0003800000 */
[----:B------:R-:W-:Y:S01]  /*16cd0*/  BPT.TRAP 0x1 ;  /* 0x000000040000795c */ /* 0x000fe20000300000 */
.L_x_2929:
[----:B------:R-:W2:Y:S02]  /*16ce0*/  SYNCS.PHASECHK.TRANS64.TRYWAIT P1, [R5+URZ+0x22860], R0 ;  /* 0x02286000050075a7 */ /* 0x000ea4000802017f */
[----:B--2---:R-:W-:Y:S05]  /*16cf0*/  @!P1 BRA `(.L_x_2930) ;  /* 0x0000004000309947 */ /* 0x004fea0003800000 */
.L_x_3062:
[----:B------:R-:W-:Y:S05]  /*16d00*/  @!P0 BRA `(.L_x_2931) ;  /* 0x0000000000048947 */ /* 0x000fea0003800000 */
[----:B------:R-:W-:Y:S01]  /*16d10*/  BPT.TRAP 0x1 ;  /* 0x000000040000795c */ /* 0x000fe20000300000 */
.L_x_2931:
[----:B------:R-:W3:Y:S02]  /*16d20*/  SYNCS.PHASECHK.TRANS64.TRYWAIT P1, [R3+URZ+0x22860], R2 ;  /* 0x02286002030075a7 */ /* 0x000ee4000802017f */
[----:B---3--:R-:W-:Y:S05]  /*16d30*/  @!P1 BRA `(.L_x_2932) ;  /* 0x0000004000349947 */ /* 0x008fea0003800000 */
.L_x_3063:
[----:B------:R-:W-:Y:S05]  /*16d40*/  @!P0 BRA `(.L_x_2933) ;  /* 0x0000000000048947 */ /* 0x000fea0003800000 */
[----:B------:R-:W-:Y:S01]  /*16d50*/  BPT.TRAP 0x1 ;  /* 0x000000040000795c */ /* 0x000fe20000300000 */
.L_x_2933:
[----:B------:R-:W4:Y:S02]  /*16d60*/  SYNCS.PHASECHK.TRANS64.TRYWAIT P1, [R5+URZ+0x22880], R0 ;  /* 0x02288000050075a7 */ /* 0x000f24000802017f */
[----:B----4-:R-:W-:Y:S05]  /*16d70*/  @!P1 BRA `(.L_x_2934) ;  /* 0x0000004000389947 */ /* 0x010fea0003800000 */
.L_x_3064:
[----:B------:R-:W-:Y:S05]  /*16d80*/  @!P0 BRA `(.L_x_2935) ;  /* 0x0000000000048947 */ /* 0x000fea0003800000 */
[----:B------:R-:W-:Y:S01]  /*16d90*/  BPT.TRAP 0x1 ;  /* 0x000000040000795c */ /* 0x000fe20000300000 */
.L_x_2935:
[----:B------:R0:W0:Y:S02]  /*16da0*/  SYNCS.PHASECHK.TRANS64.TRYWAIT P0, [R3+URZ+0x22880], R2 ;  /* 0x02288002030075a7 */ /* 0x000024000800017f */
[----:B0-----:R-:W-:Y:S05]  /*16db0*/  @!P0 NANOSLEEP.SYNCS 0x989680 ;  /* 0x009896800000895d */ /* 0x001fea0003900000 */
[----:B------:R-:W0:Y:S02]  /*16dc0*/  @!P0 SYNCS.PHASECHK.TRANS64 P0, [R3+URZ+0x22880], R2 ;  /* 0x02288002030085a7 */ /* 0x000e24000800007f */
[----:B0-----:R-:W-:Y:S05]  /*16dd0*/  @!P0 BRA `(.L_x_2935) ;  /* 0xfffffffc00f08947 */ /* 0x001fea000383ffff */
.L_x_2923:
[----:B------:R-:W-:Y:S05]  /*16de0*/  BSYNC B0 ;  /* 0x0000000000007941 */ /* 0x000fea0003800000 */
.L_x_2922:
[----:B------:R-:W-:Y:S05]  /*16df0*/  EXIT ;  /* 0x000000000000794d */ /* 0x000fea0003800000 */
.L_x_2778:
[----:B0-----:R-:W-:-:S04]  /*16e00*/  IMAD.U32 R3, RZ, RZ, UR43 ;  /* 0x0000002bff037e24 */ /* 0x001fc8000f8e00ff */
[----:B------:R0:W1:Y:S03]  /*16e10*/  SYNCS.PHASECHK.TRANS64.TRYWAIT P0, [R3+URZ+0x22800], R0 ;  /* 0x02280000030075a7 */ /* 0x000066000800017f */
[----:B-1----:R-:W-:Y:S05]  /*16e20*/  @!P0 NANOSLEEP.SYNCS 0x989680 ;  /* 0x009896800000895d */ /* 0x002fea0003900000 */
[----:B------:R-:W1:Y:S02]  /*16e30*/  @!P0 SYNCS.PHASECHK.TRANS64 P0, [R3+URZ+0x22800], R0 ;  /* 0x02280000030085a7 */ /* 0x000e64000800007f */
[----:B-1----:R-:W-:Y:S05]  /*16e40*/  @!P0 BRA `(.L_x_2778) ;  /* 0xfffffffc00ec8947 */ /* 0x002fea000383ffff */
[----:B------:R-:W-:Y:S05]  /*16e50*/  BRA `(.L_x_2936) ;  /* 0xfffffeb0003c7947 */ /* 0x000fea000383ffff */
.L_x_2782:
[----:B-1----:R1:W2:Y:S02]  /*16e60*/  SYNCS.PHASECHK.TRANS64.TRYWAIT P0, [R0+URZ+0x22830], R3 ;  /* 0x02283003000075a7 */ /* 0x0022a4000800017f */
[----:B--2---:R-:W-:Y:S05]  /*16e70*/  @!P0 NANOSLEEP.SYNCS 0x989680 ;  /* 0x009896800000895d */ /* 0x004fea0003900000 */
[----:B------:R-:W2:Y:S02]  /*16e80*/  @!P0 SYNCS.PHASECHK.TRANS64 P0, [R0+URZ+0x22830], R3 ;  /* 0x02283003000085a7 */ /* 0x000ea4000800007f */
[----:B--2---:R-:W-:Y:S05]  /*16e90*/  @!P0 BRA `(.L_x_2782) ;  /* 0xfffffffc00f08947 */ /* 0x004fea000383ffff */
[----:B------:R-:W-:Y:S05]  /*16ea0*/  BRA `(.L_x_2781) ;  /* 0xfffffeb000587947 */ /* 0x000fea000383ffff */
.L_x_2788:
[----:B-1----:R-:W-:-:S04]  /*16eb0*/  IMAD.U32 R5, RZ, RZ, UR6 ;  /* 0x00000006ff057e24 */ /* 0x002fc8000f8e00ff */
[----:B------:R1:W2:Y:S03]  /*16ec0*/  SYNCS.PHASECHK.TRANS64.TRYWAIT P0, [R5+URZ+0x22830], R4 ;  /* 0x02283004050075a7 */ /* 0x0002a6000800017f */
[----:B--2---:R-:W-:Y:S05]  /*16ed0*/  @!P0 NANOSLEEP.SYNCS 0x989680 ;  /* 0x009896800000895d */ /* 0x004fea0003900000 */
[----:B------:R-:W2:Y:S02]  /*16ee0*/  @!P0 SYNCS.PHASECHK.TRANS64 P0, [R5+URZ+0x22830], R4 ;  /* 0x02283004050085a7 */ /* 0x000ea4000800007f */
[----:B--2---:R-:W-:Y:S05]  /*16ef0*/  @!P0 BRA `(.L_x_2788) ;  /* 0xfffffffc00ec8947 */ /* 0x004fea000383ffff */
[----:B------:R-:W-:Y:S05]  /*16f00*/  BRA `(.L_x_2785) ;  /* 0xfffffee000a47947 */ /* 0x000fea000383ffff */
.L_x_2792:
[----:B-1----:R-:W-:-:S04]  /*16f10*/  IMAD.U32 R5, RZ, RZ, UR6 ;  /* 0x00000006ff057e24 */ /* 0x002fc8000f8e00ff */
[----:B------:R1:W2:Y:S03]  /*16f20*/  SYNCS.PHASECHK.TRANS64.TRYWAIT P0, [R5+URZ+0x22850], R4 ;  /* 0x02285004050075a7 */ /* 0x0002a6000800017f */
[----:B--2---:R-:W-:Y:S05]  /*16f30*/  @!P0 NANOSLEEP.SYNCS 0x989680 ;  /* 0x009896800000895d */ /* 0x004fea0003900000 */
[----:B------:R-:W2:Y:S02]  /*16f40*/  @!P0 SYNCS.PHASECHK.TRANS64 P0, [R5+URZ+0x22850], R4 ;  /* 0x02285004050085a7 */ /* 0x000ea4000800007f */
[----:B--2---:R-:W-:Y:S05]  /*16f50*/  @!P0 BRA `(.L_x_2792) ;  /* 0xfffffffc00ec8947 */ /* 0x004fea000383ffff */
[----:B------:R-:W-:Y:S05]  /*16f60*/  BRA `(.L_x_2789) ;  /* 0xfffffee800c07947 */ /* 0x000fea000383ffff */
.L_x_2800:
[----:B-1----:R-:W-:-:S04]  /*16f70*/  IMAD.U32 R5, RZ, RZ, UR6 ;  /* 0x00000006ff057e24 */ /* 0x002fc8000f8e00ff */
[----:B------:R1:W2:Y:S03]  /*16f80*/  SYNCS.PHASECHK.TRANS64.TRYWAIT P0, [R5+URZ+0x22830], R4 ;  /* 0x02283004050075a7 */ /* 0x0002a6000800017f */
[----:B--2---:R-:W-:Y:S05]  /*16f90*/  @!P0 NANOSLEEP.SYNCS 0x989680 ;  /* 0x009896800000895d */ /* 0x004fea0003900000 */
[----:B------:R-:W2:Y:S02]  /*16fa0*/  @!P0 SYNCS.PHASECHK.TRANS64 P0, [R5+URZ+0x22830], R4 ;  /* 0x02283004050085a7 */ /* 0x000ea4000800007f */
[----:B--2---:R-:W-:Y:S05]  /*16fb0*/  @!P0 BRA `(.L_x_2800) ;  /* 0xfffffffc00ec8947 */ /* 0x004fea000383ffff */
[----:B------:R-:W-:Y:S05]  /*16fc0*/  BRA `(.L_x_2797) ;  /* 0xffffff1400a87947 */ /* 0x000fea000383ffff */
.L_x_2804:
[----:B-1----:R-:W-:-:S04]  /*16fd0*/  IMAD.U32 R5, RZ, RZ, UR6 ;  /* 0x00000006ff057e24 */ /* 0x002fc8000f8e00ff */
[----:B------:R1:W2:Y:S03]  /*16fe0*/  SYNCS.PHASECHK.TRANS64.TRYWAIT P0, [R5+URZ+0x22850], R4 ;  /* 0x02285004050075a7 */ /* 0x0002a6000800017f */
[----:B--2---:R-:W-:Y:S05]  /*16ff0*/  @!P0 NANOSLEEP.SYNCS 0x989680 ;  /* 0x009896800000895d */ /* 0x004fea0003900000 */
[----:B------:R-:W2:Y:S02]  /*17000*/  @!P0 SYNCS.PHASECHK.TRANS64 P0, [R5+URZ+0x22850], R4 ;  /* 0x02285004050085a7 */ /* 0x000ea4000800007f */
[----:B--2---:R-:W-:Y:S05]  /*17010*/  @!P0 BRA `(.L_x_2804) ;  /* 0xfffffffc00ec8947 */ /* 0x004fea000383ffff */
[----:B------:R-:W-:Y:S05]  /*17020*/  BRA `(.L_x_2801) ;  /* 0xffffff1c00b87947 */ /* 0x000fea000383ffff */
.L_x_2811:
[----:B-1----:R-:W-:-:S04]  /*17030*/  IMAD.U32 R6, RZ, RZ, UR5 ;  /* 0x00000005ff067e24 */ /* 0x002fc8000f8e00ff */
[----:B------:R1:W2:Y:S03]  /*17040*/  SYNCS.PHASECHK.TRANS64.TRYWAIT P0, [R6+URZ+0x22850], R3 ;  /* 0x02285003060075a7 */ /* 0x0002a6000800017f */
[----:B--2---:R-:W-:Y:S05]  /*17050*/  @!P0 NANOSLEEP.SYNCS 0x989680 ;  /* 0x009896800000895d */ /* 0x004fea0003900000 */
[----:B------:R-:W2:Y:S02]  /*17060*/  @!P0 SYNCS.PHASECHK.TRANS64 P0, [R6+URZ+0x22850], R3 ;  /* 0x02285003060085a7 */ /* 0x000ea4000800007f */
[----:B--2---:R-:W-:Y:S05]  /*17070*/  @!P0 BRA `(.L_x_2811) ;  /* 0xfffffffc00ec8947 */ /* 0x004fea000383ffff */
[----:B------:R-:W-:Y:S05]  /*17080*/  BRA `(.L_x_2810) ;  /* 0xffffff3c00907947 */ /* 0x000fea000383ffff */
.L_x_2860:
        /* <DEDUP_REMOVED lines=10> */
.L_x_2937:
[----:B------:R-:W-:Y:S05]  /*17130*/  BRA `(.L_x_2938) ;  /* 0xffffffa400807947 */ /* 0x000fea000383ffff */
.L_x_2863:
[----:B0-----:R0:W1:Y:S02]  /*17140*/  SYNCS.PHASECHK.TRANS64.TRYWAIT P0, [R0+URZ+0x22880], R26 ;  /* 0x0228801a000075a7 */ /* 0x001064000800017f */
[----:B-1----:R-:W-:Y:S05]  /*17150*/  @!P0 NANOSLEEP.SYNCS 0x989680 ;  /* 0x009896800000895d */ /* 0x002fea0003900000 */
[----:B------:R-:W1:Y:S02]  /*17160*/  @!P0 SYNCS.PHASECHK.TRANS64 P0, [R0+URZ+0x22880], R26 ;  /* 0x0228801a000085a7 */ /* 0x000e64000800007f */
[----:B-1----:R-:W-:Y:S05]  /*17170*/  @!P0 BRA `(.L_x_2863) ;  /* 0xfffffffc00f08947 */ /* 0x002fea000383ffff */
[----:B------:R-:W-:Y:S05]  /*17180*/  BRA `(.L_x_2939) ;  /* 0xffffffa800987947 */ /* 0x000fea000383ffff */
.L_x_2864:
        /* <DEDUP_REMOVED lines=8> */
.L_x_2941:
[----:B------:R-:W-:Y:S05]  /*17210*/  BSYNC B0 ;  /* 0x0000000000007941 */ /* 0x000fea0003800000 */
.L_x_2940:
        /* <DEDUP_REMOVED lines=14> */
.L_x_2942:
[----:B------:R-:W-:Y:S02]  /*17300*/  IMAD.MOV.U32 R13, RZ, RZ, R20 ;  /* 0x000000ffff0d7224 */ /* 0x000fe400078e0014 */
[----:B------:R-:W-:Y:S02]  /*17310*/  IMAD.MOV.U32 R12, RZ, RZ, 0x1 ;  /* 0x00000001ff0c7424 */ /* 0x000fe400078e00ff */
[----:B------:R-:W-:-:S07]  /*17320*/  IMAD.MOV.U32 R2, RZ, RZ, R14 ;  /* 0x000000ffff027224 */ /* 0x000fce00078e000e */
[----:B------:R-:W-:Y:S05]  /*17330*/  WARPSYNC.COLLECTIVE R15, `(.L_x_2943) ;  /* 0x000000000f087348 */ /* 0x000fea0003c00000 */
[----:B------:R0:W1:Y:S02]  /*17340*/  SHFL.IDX P6, R14, R13, R12, R11 ;  /* 0x0000000c0d0e7389 */ /* 0x00006400000c000b */
[----:B01----:R-:W-:Y:S01]  /*17350*/  ENDCOLLECTIVE ;  /* 0x000000000000791b */ /* 0x003fe20003800000 */
.L_x_2943:
        /* <DEDUP_REMOVED lines=12> */
.L_x_2944:
[----:B------:R-:W-:Y:S02]  /*17420*/  IMAD.MOV.U32 R13, RZ, RZ, R20 ;  /* 0x000000ffff0d7224 */ /* 0x000fe400078e0014 */
[----:B------:R-:W-:Y:S02]  /*17430*/  IMAD.MOV.U32 R12, RZ, RZ, 0x2 ;  /* 0x00000002ff0c7424 */ /* 0x000fe400078e00ff */
[----:B------:R-:W-:-:S07]  /*17440*/  IMAD.MOV.U32 R2, RZ, RZ, R14 ;  /* 0x000000ffff027224 */ /* 0x000fce00078e000e */
[----:B------:R-:W-:Y:S05]  /*17450*/  WARPSYNC.COLLECTIVE R15, `(.L_x_2945) ;  /* 0x000000000f087348 */ /* 0x000fea0003c00000 */
[----:B------:R0:W1:Y:S02]  /*17460*/  SHFL.IDX P6, R14, R13, R12, R11 ;  /* 0x0000000c0d0e7389 */ /* 0x00006400000c000b */
[----:B01----:R-:W-:Y:S01]  /*17470*/  ENDCOLLECTIVE ;  /* 0x000000000000791b */ /* 0x003fe20003800000 */
.L_x_2945:
        /* <DEDUP_REMOVED lines=12> */
.L_x_2946:
[----:B------:R-:W-:Y:S02]  /*17540*/  IMAD.MOV.U32 R13, RZ, RZ, R20 ;  /* 0x000000ffff0d7224 */ /* 0x000fe400078e0014 */
[----:B------:R-:W-:Y:S02]  /*17550*/  IMAD.MOV.U32 R12, RZ, RZ, 0x3 ;  /* 0x00000003ff0c7424 */ /* 0x000fe400078e00ff */
[----:B------:R-:W-:-:S07]  /*17560*/  IMAD.MOV.U32 R2, RZ, RZ, R14 ;  /* 0x000000ffff027224 */ /* 0x000fce00078e000e */
[----:B------:R-:W-:Y:S05]  /*17570*/  WARPSYNC.COLLECTIVE R15, `(.L_x_2947) ;  /* 0x000000000f087348 */ /* 0x000fea0003c00000 */
[----:B------:R0:W1:Y:S02]  /*17580*/  SHFL.IDX P6, R14, R13, R12, R11 ;  /* 0x0000000c0d0e7389 */ /* 0x00006400000c000b */
[----:B01----:R-:W-:Y:S01]  /*17590*/  ENDCOLLECTIVE ;  /* 0x000000000000791b */ /* 0x003fe20003800000 */
.L_x_2947:
        /* <DEDUP_REMOVED lines=12> */
.L_x_2948:
[----:B------:R-:W-:Y:S02]  /*17660*/  IMAD.MOV.U32 R13, RZ, RZ, R20 ;  /* 0x000000ffff0d7224 */ /* 0x000fe400078e0014 */
[----:B------:R-:W-:Y:S02]  /*17670*/  IMAD.MOV.U32 R12, RZ, RZ, 0x4 ;  /* 0x00000004ff0c7424 */ /* 0x000fe400078e00ff */
[----:B------:R-:W-:-:S07]  /*17680*/  IMAD.MOV.U32 R2, RZ, RZ, R14 ;  /* 0x000000ffff027224 */ /* 0x000fce00078e000e */
[----:B------:R-:W-:Y:S05]  /*17690*/  WARPSYNC.COLLECTIVE R15, `(.L_x_2949) ;  /* 0x000000000f087348 */ /* 0x000fea0003c00000 */
[----:B------:R0:W1:Y:S02]  /*176a0*/  SHFL.IDX P6, R14, R13, R12, R11 ;  /* 0x0000000c0d0e7389 */ /* 0x00006400000c000b */
[----:B01----:R-:W-:Y:S01]  /*176b0*/  ENDCOLLECTIVE ;  /* 0x000000000000791b */ /* 0x003fe20003800000 */
.L_x_2949:
        /* <DEDUP_REMOVED lines=12> */
.L_x_2950:
[----:B------:R-:W-:Y:S02]  /*17780*/  IMAD.MOV.U32 R13, RZ, RZ, R20 ;  /* 0x000000ffff0d7224 */ /* 0x000fe400078e0014 */
[----:B------:R-:W-:Y:S02]  /*17790*/  IMAD.MOV.U32 R12, RZ, RZ, 0x5 ;  /* 0x00000005ff0c7424 */ /* 0x000fe400078e00ff */
[----:B------:R-:W-:-:S07]  /*177a0*/  IMAD.MOV.U32 R2, RZ, RZ, R14 ;  /* 0x000000ffff027224 */ /* 0x000fce00078e000e */
[----:B------:R-:W-:Y:S05]  /*177b0*/  WARPSYNC.COLLECTIVE R15, `(.L_x_2951) ;  /* 0x000000000f087348 */ /* 0x000fea0003c00000 */
[----:B------:R0:W1:Y:S02]  /*177c0*/  SHFL.IDX P6, R14, R13, R12, R11 ;  /* 0x0000000c0d0e7389 */ /* 0x00006400000c000b */
[----:B01----:R-:W-:Y:S01]  /*177d0*/  ENDCOLLECTIVE ;  /* 0x000000000000791b */ /* 0x003fe20003800000 */
.L_x_2951:
        /* <DEDUP_REMOVED lines=12> */
.L_x_2952:
[----:B------:R-:W-:Y:S02]  /*178a0*/  IMAD.MOV.U32 R13, RZ, RZ, R20 ;  /* 0x000000ffff0d7224 */ /* 0x000fe400078e0014 */
[----:B------:R-:W-:Y:S02]  /*178b0*/  IMAD.MOV.U32 R12, RZ, RZ, 0x6 ;  /* 0x00000006ff0c7424 */ /* 0x000fe400078e00ff */
[----:B------:R-:W-:-:S07]  /*178c0*/  IMAD.MOV.U32 R2, RZ, RZ, R14 ;  /* 0x000000ffff027224 */ /* 0x000fce00078e000e */
[----:B------:R-:W-:Y:S05]  /*178d0*/  WARPSYNC.COLLECTIVE R15, `(.L_x_2953) ;  /* 0x000000000f087348 */ /* 0x000fea0003c00000 */
[----:B------:R0:W1:Y:S02]  /*178e0*/  SHFL.IDX P6, R14, R13, R12, R11 ;  /* 0x0000000c0d0e7389 */ /* 0x00006400000c000b */
[----:B01----:R-:W-:Y:S01]  /*178f0*/  ENDCOLLECTIVE ;  /* 0x000000000000791b */ /* 0x003fe20003800000 */
.L_x_2953:
        /* <DEDUP_REMOVED lines=12> */
.L_x_2954:
[----:B------:R-:W-:Y:S02]  /*179c0*/  IMAD.MOV.U32 R13, RZ, RZ, R20 ;  /* 0x000000ffff0d7224 */ /* 0x000fe400078e0014 */
[----:B------:R-:W-:Y:S02]  /*179d0*/  IMAD.MOV.U32 R12, RZ, RZ, 0x7 ;  /* 0x00000007ff0c7424 */ /* 0x000fe400078e00ff */
[----:B------:R-:W-:-:S07]  /*179e0*/  IMAD.MOV.U32 R2, RZ, RZ, R14 ;  /* 0x000000ffff027224 */ /* 0x000fce00078e000e */
[----:B------:R-:W-:Y:S05]  /*179f0*/  WARPSYNC.COLLECTIVE R15, `(.L_x_2955) ;  /* 0x000000000f087348 */ /* 0x000fea0003c00000 */
[----:B------:R0:W1:Y:S02]  /*17a00*/  SHFL.IDX P6, R14, R13, R12, R11 ;  /* 0x0000000c0d0e7389 */ /* 0x00006400000c000b */
[----:B01----:R-:W-:Y:S01]  /*17a10*/  ENDCOLLECTIVE ;  /* 0x000000000000791b */ /* 0x003fe20003800000 */
.L_x_2955:
        /* <DEDUP_REMOVED lines=12> */
.L_x_2956:
[----:B------:R-:W-:Y:S02]  /*17ae0*/  IMAD.MOV.U32 R13, RZ, RZ, R19 ;  /* 0x000000ffff0d7224 */ /* 0x000fe400078e0013 */
[----:B------:R-:W-:Y:S02]  /*17af0*/  IMAD.MOV.U32 R12, RZ, RZ, RZ ;  /* 0x000000ffff0c7224 */ /* 0x000fe400078e00ff */
[----:B------:R-:W-:-:S07]  /*17b00*/  IMAD.MOV.U32 R2, RZ, RZ, R14 ;  /* 0x000000ffff027224 */ /* 0x000fce00078e000e */
[----:B------:R-:W-:Y:S05]  /*17b10*/  WARPSYNC.COLLECTIVE R15, `(.L_x_2957) ;  /* 0x000000000f087348 */ /* 0x000fea0003c00000 */
[----:B------:R0:W1:Y:S02]  /*17b20*/  SHFL.IDX P6, R14, R13, R12, R11 ;  /* 0x0000000c0d0e7389 */ /* 0x00006400000c000b */
[----:B01----:R-:W-:Y:S01]  /*17b30*/  ENDCOLLECTIVE ;  /* 0x000000000000791b */ /* 0x003fe20003800000 */
.L_x_2957:
        /* <DEDUP_REMOVED lines=12> */
.L_x_2958:
[----:B------:R-:W-:Y:S02]  /*17c00*/  IMAD.MOV.U32 R13, RZ, RZ, R19 ;  /* 0x000000ffff0d7224 */ /* 0x000fe400078e0013 */
[----:B------:R-:W-:Y:S02]  /*17c10*/  IMAD.MOV.U32 R12, RZ, RZ, 0x1 ;  /* 0x00000001ff0c7424 */ /* 0x000fe400078e00ff */
[----:B------:R-:W-:-:S07]  /*17c20*/  IMAD.MOV.U32 R2, RZ, RZ, R14 ;  /* 0x000000ffff027224 */ /* 0x000fce00078e000e */
[----:B------:R-:W-:Y:S05]  /*17c30*/  WARPSYNC.COLLECTIVE R15, `(.L_x_2959) ;  /* 0x000000000f087348 */ /* 0x000fea0003c00000 */
[----:B------:R0:W1:Y:S02]  /*17c40*/  SHFL.IDX P6, R14, R13, R12, R11 ;  /* 0x0000000c0d0e7389 */ /* 0x00006400000c000b */
[----:B01----:R-:W-:Y:S01]  /*17c50*/  ENDCOLLECTIVE ;  /* 0x000000000000791b */ /* 0x003fe20003800000 */
.L_x_2959:
        /* <DEDUP_REMOVED lines=13> */
.L_x_2960:
        /* <DEDUP_REMOVED lines=15> */
.L_x_2869:
[----:B--2---:R2:W3:Y:S02]  /*17e20*/  SYNCS.PHASECHK.TRANS64.TRYWAIT P0, [R0+URZ+0x22840], R26 ;  /* 0x0228401a000075a7 */ /* 0x0044e4000800017f */
[----:B---3--:R-:W-:Y:S05]  /*17e30*/  @!P0 NANOSLEEP.SYNCS 0x989680 ;  /* 0x009896800000895d */ /* 0x008fea0003900000 */
[----:B------:R-:W3:Y:S02]  /*17e40*/  @!P0 SYNCS.PHASECHK.TRANS64 P0, [R0+URZ+0x22840], R26 ;  /* 0x0228401a000085a7 */ /* 0x000ee4000800007f */
[----:B---3--:R-:W-:Y:S05]  /*17e50*/  @!P0 BRA `(.L_x_2869) ;  /* 0xfffffffc00f08947 */ /* 0x008fea000383ffff */
[----:B------:R-:W-:Y:S05]  /*17e60*/  BRA `(.L_x_2962) ;  /* 0xffffffa400c07947 */ /* 0x000fea000383ffff */
.L_x_2870:
        /* <DEDUP_REMOVED lines=8> */
.L_x_2964:
[----:B------:R-:W-:Y:S05]  /*17ef0*/  BSYNC B0 ;  /* 0x0000000000007941 */ /* 0x000fea0003800000 */
.L_x_2963:
        /* <DEDUP_REMOVED lines=8> */
.L_x_2965:
        /* <DEDUP_REMOVED lines=16> */
.L_x_2966:
[----:B------:R-:W-:Y:S02]  /*18080*/  IMAD.MOV.U32 R13, RZ, RZ, R8 ;  /* 0x000000ffff0d7224 */ /* 0x000fe400078e0008 */
[----:B------:R-:W-:-:S07]  /*18090*/  IMAD.MOV.U32 R2, RZ, RZ, R14 ;  /* 0x000000ffff027224 */ /* 0x000fce00078e000e */
[----:B------:R-:W-:Y:S05]  /*180a0*/  WARPSYNC.COLLECTIVE R15, `(.L_x_2967) ;  /* 0x000000000f087348 */ /* 0x000fea0003c00000 */
[----:B------:R0:W1:Y:S02]  /*180b0*/  SHFL.IDX P6, R14, R13, R12, R11 ;  /* 0x0000000c0d0e7389 */ /* 0x00006400000c000b */
[----:B01----:R-:W-:Y:S01]  /*180c0*/  ENDCOLLECTIVE ;  /* 0x000000000000791b */ /* 0x003fe20003800000 */
.L_x_2967:
        /* <DEDUP_REMOVED lines=16> */
.L_x_2968:
[----:B------:R-:W-:Y:S02]  /*181d0*/  IMAD.MOV.U32 R13, RZ, RZ, R8 ;  /* 0x000000ffff0d7224 */ /* 0x000fe400078e0008 */
[----:B------:R-:W-:-:S07]  /*181e0*/  IMAD.MOV.U32 R2, RZ, RZ, R14 ;  /* 0x000000ffff027224 */ /* 0x000fce00078e000e */
[----:B------:R-:W-:Y:S05]  /*181f0*/  WARPSYNC.COLLECTIVE R15, `(.L_x_2969) ;  /* 0x000000000f087348 */ /* 0x000fea0003c00000 */
[----:B------:R0:W1:Y:S02]  /*18200*/  SHFL.IDX P6, R14, R13, R12, R11 ;  /* 0x0000000c0d0e7389 */ /* 0x00006400000c000b */
[----:B01----:R-:W-:Y:S01]  /*18210*/  ENDCOLLECTIVE ;  /* 0x000000000000791b */ /* 0x003fe20003800000 */
.L_x_2969:
[----:B------:R-:W-:Y:S02]  /*18220*/  IMAD.MOV.U32 R13, RZ, RZ, R7 ;  /* 0x000000ffff0d7224 */ /* 0x000fe400078e0007 */
[----:B------:R-:W-:Y:S02]  /*18230*/  IMAD.MOV.U32 R12, RZ, RZ, 0x3 ;  /* 0x00000003ff0c7424 */ /* 0x000fe400078e00ff */
[----:B------:R-:W-:-:S07]  /*18240*/  IMAD.MOV.U32 R3, RZ, RZ, R14 ;  /* 0x000000ffff037224 */ /* 0x000fce00078e000e */
[----:B------:R-:W-:Y:S05]  /*18250*/  WARPSYNC.COLLECTIVE R15, `(.L_x_2970) ;  /* 0x000000000f087348 */ /* 0x000fea0003c00000 */
[----:B------:R0:W1:Y:S02]  /*18260*/  SHFL.IDX P6, R14, R13, R12, R11 ;  /* 0x0000000c0d0e7389 */ /* 0x00006400000c000b */
[----:B01----:R-:W-:Y:S01]  /*18270*/  ENDCOLLECTIVE ;  /* 0x000000000000791b */ /* 0x003fe20003800000 */
.L_x_2970:
        /* <DEDUP_REMOVED lines=15> */
.L_x_2971:
[----:B------:R-:W-:Y:S02]  /*18370*/  IMAD.MOV.U32 R13, RZ, RZ, R7 ;  /* 0x000000ffff0d7224 */ /* 0x000fe400078e0007 */
[----:B------:R-:W-:Y:S02]  /*18380*/  IMAD.MOV.U32 R12, RZ, RZ, 0x4 ;  /* 0x00000004ff0c7424 */ /* 0x000fe400078e00ff */
[----:B------:R-:W-:-:S07]  /*18390*/  IMAD.MOV.U32 R3, RZ, RZ, R14 ;  /* 0x000000ffff037224 */ /* 0x000fce00078e000e */
[----:B------:R-:W-:Y:S05]  /*183a0*/  WARPSYNC.COLLECTIVE R15, `(.L_x_2972) ;  /* 0x000000000f087348 */ /* 0x000fea0003c00000 */
[----:B------:R0:W1:Y:S02]  /*183b0*/  SHFL.IDX P6, R14, R13, R12, R11 ;  /* 0x0000000c0d0e7389 */ /* 0x00006400000c000b */
[----:B01----:R-:W-:Y:S01]  /*183c0*/  ENDCOLLECTIVE ;  /* 0x000000000000791b */ /* 0x003fe20003800000 */
.L_x_2972:
        /* <DEDUP_REMOVED lines=15> */
.L_x_2973:
[----:B------:R-:W-:Y:S02]  /*184c0*/  IMAD.MOV.U32 R13, RZ, RZ, R7 ;  /* 0x000000ffff0d7224 */ /* 0x000fe400078e0007 */
[----:B------:R-:W-:Y:S02]  /*184d0*/  IMAD.MOV.U32 R12, RZ, RZ, 0x5 ;  /* 0x00000005ff0c7424 */ /* 0x000fe400078e00ff */
[----:B------:R-:W-:-:S07]  /*184e0*/  IMAD.MOV.U32 R3, RZ, RZ, R14 ;  /* 0x000000ffff037224 */ /* 0x000fce00078e000e */
[----:B------:R-:W-:Y:S05]  /*184f0*/  WARPSYNC.COLLECTIVE R15, `(.L_x_2974) ;  /* 0x000000000f087348 */ /* 0x000fea0003c00000 */
[----:B------:R0:W1:Y:S02]  /*18500*/  SHFL.IDX P6, R14, R13, R12, R11 ;  /* 0x0000000c0d0e7389 */ /* 0x00006400000c000b */
[----:B01----:R-:W-:Y:S01]  /*18510*/  ENDCOLLECTIVE ;  /* 0x000000000000791b */ /* 0x003fe20003800000 */
.L_x_2974:
        /* <DEDUP_REMOVED lines=15> */
.L_x_2975:
[----:B------:R-:W-:Y:S02]  /*18610*/  IMAD.MOV.U32 R13, RZ, RZ, R7 ;  /* 0x000000ffff0d7224 */ /* 0x000fe400078e0007 */
[----:B------:R-:W-:Y:S02]  /*18620*/  IMAD.MOV.U32 R12, RZ, RZ, 0x6 ;  /* 0x00000006ff0c7424 */ /* 0x000fe400078e00ff */
[----:B------:R-:W-:-:S07]  /*18630*/  IMAD.MOV.U32 R3, RZ, RZ, R14 ;  /* 0x000000ffff037224 */ /* 0x000fce00078e000e */
[----:B------:R-:W-:Y:S05]  /*18640*/  WARPSYNC.COLLECTIVE R15, `(.L_x_2976) ;  /* 0x000000000f087348 */ /* 0x000fea0003c00000 */
[----:B------:R0:W1:Y:S02]  /*18650*/  SHFL.IDX P6, R14, R13, R12, R11 ;  /* 0x0000000c0d0e7389 */ /* 0x00006400000c000b */
[----:B01----:R-:W-:Y:S01]  /*18660*/  ENDCOLLECTIVE ;  /* 0x000000000000791b */ /* 0x003fe20003800000 */
.L_x_2976:
        /* <DEDUP_REMOVED lines=14> */
.L_x_2977:
[----:B------:R-:W-:Y:S02]  /*18750*/  IMAD.MOV.U32 R13, RZ, RZ, R7 ;  /* 0x000000ffff0d7224 */ /* 0x000fe400078e0007 */
[----:B------:R-:W-:Y:S02]  /*18760*/  IMAD.MOV.U32 R12, RZ, RZ, 0x7 ;  /* 0x00000007ff0c7424 */ /* 0x000fe400078e00ff */
[----:B------:R-:W-:-:S07]  /*18770*/  IMAD.MOV.U32 R3, RZ, RZ, R14 ;  /* 0x000000ffff037224 */ /* 0x000fce00078e000e */
[----:B------:R-:W-:Y:S05]  /*18780*/  WARPSYNC.COLLECTIVE R15, `(.L_x_2978) ;  /* 0x000000000f087348 */ /* 0x000fea0003c00000 */
[----:B------:R0:W1:Y:S02]  /*18790*/  SHFL.IDX P6, R14, R13, R12, R11 ;  /* 0x0000000c0d0e7389 */ /* 0x00006400000c000b */
[----:B01----:R-:W-:Y:S01]  /*187a0*/  ENDCOLLECTIVE ;  /* 0x000000000000791b */ /* 0x003fe20003800000 */
.L_x_2978:
        /* <DEDUP_REMOVED lines=10> */
.L_x_2979:
[----:B------:R-:W-:Y:S01]  /*18850*/  @!PT LDS RZ, [RZ] ;  /* 0x00000000fffff984 */ /* 0x000fe20000000800 */
[----:B------:R-:W-:Y:S01]  /*18860*/  @!PT LDS RZ, [RZ] ;  /* 0x00000000fffff984 */ /* 0x000fe20000000800 */
[----:B------:R-:W-:Y:S01]  /*18870*/  @!PT LDS RZ, [RZ] ;  /* 0x00000000fffff984 */ /* 0x000fe20000000800 */
[----:B------:R0:W-:Y:S01]  /*18880*/  @P4 LDGSTS.E.BYPASS.LTC128B.128 [R4+0x1b400], desc[UR56][R2.64], !P2 ;  /* 0x1b40000002044fae */ /* 0x0001e2000d101d78 */
[----:B------:R-:W-:Y:S02]  /*18890*/  IMAD.MOV.U32 R13, RZ, RZ, R6 ;  /* 0x000000ffff0d7224 */ /* 0x000fe400078e0006 */
[----:B------:R-:W-:Y:S01]  /*188a0*/  IMAD.MOV.U32 R12, RZ, RZ, RZ ;  /* 0x000000ffff0c7224 */ /* 0x000fe200078e00ff */
[----:B------:R-:W-:-:S05]  /*188b0*/  @P3 IADD3 R14, P0, R29, R14, RZ ;  /* 0x0000000e1d0e3210 */ /* 0x000fca0007f1e0ff */
[----:B0-----:R-:W-:-:S08]  /*188c0*/  @P3 IMAD.MOV.U32 R2, RZ, RZ, R14 ;  /* 0x000000ffff023224 */ /* 0x001fd000078e000e */
[----:B------:R-:W-:Y:S05]  /*188d0*/  WARPSYNC.COLLECTIVE R15, `(.L_x_2980) ;  /* 0x000000000f087348 */ /* 0x000fea0003c00000 */
[----:B------:R0:W1:Y:S02]  /*188e0*/  SHFL.IDX P6, R14, R13, R12, R11 ;  /* 0x0000000c0d0e7389 */ /* 0x00006400000c000b */
[----:B01----:R-:W-:Y:S01]  /*188f0*/  ENDCOLLECTIVE ;  /* 0x000000000000791b */ /* 0x003fe20003800000 */
.L_x_2980:
        /* <DEDUP_REMOVED lines=11> */
.L_x_2981:
        /* <DEDUP_REMOVED lines=8> */
.L_x_2982:
        /* <DEDUP_REMOVED lines=10> */
.L_x_2983:
[----:B------:R-:W-:Y:S05]  /*18ad0*/  BRA `(.L_x_2984) ;  /* 0xffffffa000687947 */ /* 0x000fea000383ffff */
.L_x_2875:
[----:B------:R-:W-:Y:S02]  /*18ae0*/  IMAD.MOV.U32 R13, RZ, RZ, R4 ;  /* 0x000000ffff0d7224 */ /* 0x000fe400078e0004 */
[----:B------:R-:W-:Y:S02]  /*18af0*/  IMAD.MOV.U32 R12, RZ, RZ, RZ ;  /* 0x000000ffff0c7224 */ /* 0x000fe400078e00ff */
[----:B------:R-:W-:Y:S02]  /*18b00*/  IMAD.MOV.U32 R11, RZ, RZ, 0x181f ;  /* 0x0000181fff0b7424 */ /* 0x000fe400078e00ff */
[----:B------:R-:W-:Y:S02]  /*18b10*/  IMAD.MOV.U32 R15, RZ, RZ, -0x1 ;  /* 0xffffffffff0f7424 */ /* 0x000fe400078e00ff */
[----:B------:R-:W-:Y:S02]  /*18b20*/  IMAD R22, R22, R5, RZ ;  /* 0x0000000516167224 */ /* 0x000fe400078e02ff */
[----:B------:R-:W-:-:S07]  /*18b30*/  IMAD R5, R18, 0x80, R10 ;  /* 0x0000008012057824 */ /* 0x000fce00078e020a */
[----:B-----5:R-:W-:Y:S05]  /*18b40*/  WARPSYNC.COLLECTIVE R15, `(.L_x_2985) ;  /* 0x000000000f087348 */ /* 0x020fea0003c00000 */
[----:B------:R0:W1:Y:S02]  /*18b50*/  SHFL.IDX P6, R14, R13, R12, R11 ;  /* 0x0000000c0d0e7389 */ /* 0x00006400000c000b */
[----:B01---5:R-:W-:Y:S01]  /*18b60*/  ENDCOLLECTIVE ;  /* 0x000000000000791b */ /* 0x023fe20003800000 */
.L_x_2985:
[C---:B------:R-:W-:Y:S01]  /*18b70*/  VIADD R7, R5.reuse, 0x10 ;  /* 0x0000001005077836 */ /* 0x040fe20000000000 */
[----:B------:R-:W-:Y:S01]  /*18b80*/  ISETP.GE.AND P2, PT, R5, R22, PT ;  /* 0x000000160500720c */ /* 0x000fe20003f46270 */
[----:B------:R-:W-:Y:S02]  /*18b90*/  IMAD.MOV.U32 R13, RZ, RZ, R0 ;  /* 0x000000ffff0d7224 */ /* 0x000fe400078e0000 */
[----:B------:R-:W-:-:S10]  /*18ba0*/  IMAD.MOV.U32 R2, RZ, RZ, R14 ;  /* 0x000000ffff027224 */ /* 0x000fd400078e000e */
[----:B------:R-:W-:Y:S05]  /*18bb0*/  WARPSYNC.COLLECTIVE R15, `(.L_x_2986) ;  /* 0x000000000f087348 */ /* 0x000fea0003c00000 */
[----:B------:R0:W1:Y:S02]  /*18bc0*/  SHFL.IDX P6, R14, R13, R12, R11 ;  /* 0x0000000c0d0e7389 */ /* 0x00006400000c000b */
[----:B01----:R-:W-:Y:S01]  /*18bd0*/  ENDCOLLECTIVE ;  /* 0x000000000000791b */ /* 0x003fe20003800000 */
.L_x_2986:
        /* <DEDUP_REMOVED lines=8> */
.L_x_2987:
        /* <DEDUP_REMOVED lines=11> */
.L_x_2988:
[----:B------:R-:W-:Y:S02]  /*18d10*/  IMAD.MOV.U32 R13, RZ, RZ, R4 ;  /* 0x000000ffff0d7224 */ /* 0x000fe400078e0004 */
[----:B------:R-:W-:Y:S01]  /*18d20*/  IMAD.MOV.U32 R12, RZ, RZ, 0x2 ;  /* 0x00000002ff0c7424 */ /* 0x000fe200078e00ff */
[----:B------:R-:W-:-:S13]  /*18d30*/  @!P2 IADD3 R2, P1, R29, R14, RZ ;  /* 0x0000000e1d02a210 */ /* 0x000fda0007f3e0ff */
[----:B------:R-:W-:Y:S05]  /*18d40*/  WARPSYNC.COLLECTIVE R15, `(.L_x_2989) ;  /* 0x000000000f087348 */ /* 0x000fea0003c00000 */
[----:B------:R0:W1:Y:S02]  /*18d50*/  SHFL.IDX P6, R14, R13, R12, R11 ;  /* 0x0000000c0d0e7389 */ /* 0x00006400000c000b */
[----:B01----:R-:W-:Y:S01]  /*18d60*/  ENDCOLLECTIVE ;  /* 0x000000000000791b */ /* 0x003fe20003800000 */
.L_x_2989:
        /* <DEDUP_REMOVED lines=12> */
.L_x_2990:
[----:B------:R-:W-:Y:S02]  /*18e30*/  IMAD.MOV.U32 R13, RZ, RZ, R4 ;  /* 0x000000ffff0d7224 */ /* 0x000fe400078e0004 */
[----:B------:R-:W-:Y:S01]  /*18e40*/  IMAD.MOV.U32 R12, RZ, RZ, 0x3 ;  /* 0x00000003ff0c7424 */ /* 0x000fe200078e00ff */
[----:B------:R-:W-:-:S13]  /*18e50*/  @!P2 IADD3 R2, P1, R29, R14, RZ ;  /* 0x0000000e1d02a210 */ /* 0x000fda0007f3e0ff */
[----:B------:R-:W-:Y:S05]  /*18e60*/  WARPSYNC.COLLECTIVE R15, `(.L_x_2991) ;  /* 0x000000000f087348 */ /* 0x000fea0003c00000 */
[----:B------:R0:W1:Y:S02]  /*18e70*/  SHFL.IDX P6, R14, R13, R12, R11 ;  /* 0x0000000c0d0e7389 */ /* 0x00006400000c000b */
[----:B01----:R-:W-:Y:S01]  /*18e80*/  ENDCOLLECTIVE ;  /* 0x000000000000791b */ /* 0x003fe20003800000 */
.L_x_2991:
        /* <DEDUP_REMOVED lines=12> */
.L_x_2992:
[----:B------:R-:W-:Y:S02]  /*18f50*/  IMAD.MOV.U32 R13, RZ, RZ, R4 ;  /* 0x000000ffff0d7224 */ /* 0x000fe400078e0004 */
[----:B------:R-:W-:Y:S01]  /*18f60*/  IMAD.MOV.U32 R12, RZ, RZ, 0x4 ;  /* 0x00000004ff0c7424 */ /* 0x000fe200078e00ff */
[----:B------:R-:W-:-:S13]  /*18f70*/  @!P2 IADD3 R2, P1, R29, R14, RZ ;  /* 0x0000000e1d02a210 */ /* 0x000fda0007f3e0ff */
[----:B------:R-:W-:Y:S05]  /*18f80*/  WARPSYNC.COLLECTIVE R15, `(.L_x_2993) ;  /* 0x000000000f087348 */ /* 0x000fea0003c00000 */
[----:B------:R0:W1:Y:S02]  /*18f90*/  SHFL.IDX P6, R14, R13, R12, R11 ;  /* 0x0000000c0d0e7389 */ /* 0x00006400000c000b */
[----:B01----:R-:W-:Y:S01]  /*18fa0*/  ENDCOLLECTIVE ;  /* 0x000000000000791b */ /* 0x003fe20003800000 */
.L_x_2993:
        /* <DEDUP_REMOVED lines=12> */
.L_x_2994:
[----:B------:R-:W-:Y:S02]  /*19070*/  IMAD.MOV.U32 R13, RZ, RZ, R4 ;  /* 0x000000ffff0d7224 */ /* 0x000fe400078e0004 */
[----:B------:R-:W-:Y:S01]  /*19080*/  IMAD.MOV.U32 R12, RZ, RZ, 0x5 ;  /* 0x00000005ff0c7424 */ /* 0x000fe200078e00ff */
[----:B------:R-:W-:-:S13]  /*19090*/  @!P2 IADD3 R2, P1, R29, R14, RZ ;  /* 0x0000000e1d02a210 */ /* 0x000fda0007f3e0ff */
[----:B------:R-:W-:Y:S05]  /*190a0*/  WARPSYNC.COLLECTIVE R15, `(.L_x_2995) ;  /* 0x000000000f087348 */ /* 0x000fea0003c00000 */
[----:B------:R0:W1:Y:S02]  /*190b0*/  SHFL.IDX P6, R14, R13, R12, R11 ;  /* 0x0000000c0d0e7389 */ /* 0x00006400000c000b */
[----:B01----:R-:W-:Y:S01]  /*190c0*/  ENDCOLLECTIVE ;  /* 0x000000000000791b */ /* 0x003fe20003800000 */
.L_x_2995:
        /* <DEDUP_REMOVED lines=11> */
.L_x_2996:
[----:B------:R-:W-:Y:S02]  /*19180*/  IMAD.MOV.U32 R13, RZ, RZ, R4 ;  /* 0x000000ffff0d7224 */ /* 0x000fe400078e0004 */
[----:B------:R-:W-:Y:S01]  /*19190*/  IMAD.MOV.U32 R12, RZ, RZ, 0x6 ;  /* 0x00000006ff0c7424 */ /* 0x000fe200078e00ff */
[----:B------:R-:W-:-:S13]  /*191a0*/  @!P2 IADD3 R2, P1, R29, R14, RZ ;  /* 0x0000000e1d02a210 */ /* 0x000fda0007f3e0ff */
[----:B------:R-:W-:Y:S05]  /*191b0*/  WARPSYNC.COLLECTIVE R15, `(.L_x_2997) ;  /* 0x000000000f087348 */ /* 0x000fea0003c00000 */
[----:B------:R0:W1:Y:S02]  /*191c0*/  SHFL.IDX P6, R14, R13, R12, R11 ;  /* 0x0000000c0d0e7389 */ /* 0x00006400000c000b */
[----:B01----:R-:W-:Y:S01]  /*191d0*/  ENDCOLLECTIVE ;  /* 0x000000000000791b */ /* 0x003fe20003800000 */
.L_x_2997:
        /* <DEDUP_REMOVED lines=12> */
.L_x_2998:
[----:B------:R-:W-:Y:S02]  /*192a0*/  IMAD.MOV.U32 R13, RZ, RZ, R4 ;  /* 0x000000ffff0d7224 */ /* 0x000fe400078e0004 */
[----:B------:R-:W-:Y:S01]  /*192b0*/  IMAD.MOV.U32 R12, RZ, RZ, 0x7 ;  /* 0x00000007ff0c7424 */ /* 0x000fe200078e00ff */
[----:B------:R-:W-:-:S13]  /*192c0*/  @!P2 IADD3 R2, P1, R29, R14, RZ ;  /* 0x0000000e1d02a210 */ /* 0x000fda0007f3e0ff */
[----:B------:R-:W-:Y:S05]  /*192d0*/  WARPSYNC.COLLECTIVE R15, `(.L_x_2999) ;  /* 0x000000000f087348 */ /* 0x000fea0003c00000 */
[----:B------:R0:W1:Y:S02]  /*192e0*/  SHFL.IDX P6, R14, R13, R12, R11 ;  /* 0x0000000c0d0e7389 */ /* 0x00006400000c000b */
[----:B01----:R-:W-:Y:S01]  /*192f0*/  ENDCOLLECTIVE ;  /* 0x000000000000791b */ /* 0x003fe20003800000 */
.L_x_2999:
        /* <DEDUP_REMOVED lines=10> */
.L_x_3000:
[----:B------:R-:W-:Y:S05]  /*193a0*/  BRA `(.L_x_3001) ;  /* 0xffffffa000a87947 */ /* 0x000fea000383ffff */
.L_x_2878:
[----:B0-----:R0:W1:Y:S02]  /*193b0*/  SYNCS.PHASECHK.TRANS64.TRYWAIT P0, [R16+URZ+0x22820], R3 ;  /* 0x02282003100075a7 */ /* 0x001064000800017f */
[----:B-1----:R-:W-:Y:S05]  /*193c0*/  @!P0 NANOSLEEP.SYNCS 0x989680 ;  /* 0x009896800000895d */ /* 0x002fea0003900000 */
[----:B------:R-:W1:Y:S02]  /*193d0*/  @!P0 SYNCS.PHASECHK.TRANS64 P0, [R16+URZ+0x22820], R3 ;  /* 0x02282003100085a7 */ /* 0x000e64000800007f */
[----:B-1----:R-:W-:Y:S05]  /*193e0*/  @!P0 BRA `(.L_x_2878) ;  /* 0xfffffffc00f08947 */ /* 0x002fea000383ffff */
[----:B------:R-:W-:Y:S05]  /*193f0*/  BRA `(.L_x_3002) ;  /* 0xffffffa400047947 */ /* 0x000fea000383ffff */
.L_x_2882:
[----:B0-----:R0:W1:Y:S02]  /*19400*/  SYNCS.PHASECHK.TRANS64.TRYWAIT P0, [R0+URZ+0x22880], R28 ;  /* 0x0228801c000075a7 */ /* 0x001064000800017f */
[----:B-1----:R-:W-:Y:S05]  /*19410*/  @!P0 NANOSLEEP.SYNCS 0x989680 ;  /* 0x009896800000895d */ /* 0x002fea0003900000 */
[----:B------:R-:W1:Y:S02]  /*19420*/  @!P0 SYNCS.PHASECHK.TRANS64 P0, [R0+URZ+0x22880], R28 ;  /* 0x0228801c000085a7 */ /* 0x000e64000800007f */
[----:B-1----:R-:W-:Y:S05]  /*19430*/  @!P0 BRA `(.L_x_2882) ;  /* 0xfffffffc00f08947 */ /* 0x002fea000383ffff */
[----:B------:R-:W-:Y:S05]  /*19440*/  BRA `(.L_x_3003) ;  /* 0xffffffa800247947 */ /* 0x000fea000383ffff */
.L_x_2883:
        /* <DEDUP_REMOVED lines=8> */
.L_x_3005:
[----:B------:R-:W-:Y:S05]  /*194d0*/  BSYNC B0 ;  /* 0x0000000000007941 */ /* 0x000fea0003800000 */
.L_x_3004:
        /* <DEDUP_REMOVED lines=9> */
.L_x_3006:
[----:B------:R-:W-:Y:S02]  /*19570*/  IMAD.MOV.U32 R13, RZ, RZ, R4 ;  /* 0x000000ffff0d7224 */ /* 0x000fe400078e0004 */
[----:B------:R-:W-:Y:S02]  /*19580*/  IMAD.MOV.U32 R12, RZ, RZ, 0x1 ;  /* 0x00000001ff0c7424 */ /* 0x000fe400078e00ff */
[----:B------:R-:W-:-:S07]  /*19590*/  IMAD.MOV.U32 R2, RZ, RZ, R14 ;  /* 0x000000ffff027224 */ /* 0x000fce00078e000e */
[----:B------:R-:W-:Y:S05]  /*195a0*/  WARPSYNC.COLLECTIVE R15, `(.L_x_3007) ;  /* 0x000000000f087348 */ /* 0x000fea0003c00000 */
[----:B------:R0:W1:Y:S02]  /*195b0*/  SHFL.IDX P6, R14, R13, R12, R11 ;  /* 0x0000000c0d0e7389 */ /* 0x00006400000c000b */
[----:B01----:R-:W-:Y:S01]  /*195c0*/  ENDCOLLECTIVE ;  /* 0x000000000000791b */ /* 0x003fe20003800000 */
.L_x_3007:
        /* <DEDUP_REMOVED lines=11> */
.L_x_3008:
        /* <DEDUP_REMOVED lines=8> */
.L_x_3009:
        /* <DEDUP_REMOVED lines=9> */
.L_x_3010:
        /* <DEDUP_REMOVED lines=9> */
.L_x_3011:
        /* <DEDUP_REMOVED lines=9> */
.L_x_3012:
[----:B------:R-:W-:Y:S02]  /*198b0*/  IMAD.MOV.U32 R13, RZ, RZ, R4 ;  /* 0x000000ffff0d7224 */ /* 0x000fe400078e0004 */
[----:B------:R-:W-:Y:S02]  /*198c0*/  IMAD.MOV.U32 R12, RZ, RZ, 0x4 ;  /* 0x00000004ff0c7424 */ /* 0x000fe400078e00ff */
[----:B------:R-:W-:-:S07]  /*198d0*/  IMAD.MOV.U32 R2, RZ, RZ, R14 ;  /* 0x000000ffff027224 */ /* 0x000fce00078e000e */
[----:B------:R-:W-:Y:S05]  /*198e0*/  WARPSYNC.COLLECTIVE R15, `(.L_x_3013) ;  /* 0x000000000f087348 */ /* 0x000fea0003c00000 */
[----:B------:R0:W1:Y:S02]  /*198f0*/  SHFL.IDX P6, R14, R13, R12, R11 ;  /* 0x0000000c0d0e7389 */ /* 0x00006400000c000b */
[----:B01----:R-:W-:Y:S01]  /*19900*/  ENDCOLLECTIVE ;  /* 0x000000000000791b */ /* 0x003fe20003800000 */
.L_x_3013:
        /* <DEDUP_REMOVED lines=11> */
.L_x_3014:
[----:B------:R-:W-:Y:S02]  /*199c0*/  IMAD.MOV.U32 R13, RZ, RZ, R4 ;  /* 0x000000ffff0d7224 */ /* 0x000fe400078e0004 */
[----:B------:R-:W-:Y:S02]  /*199d0*/  IMAD.MOV.U32 R12, RZ, RZ, 0x5 ;  /* 0x00000005ff0c7424 */ /* 0x000fe400078e00ff */
[----:B------:R-:W-:-:S07]  /*199e0*/  IMAD.MOV.U32 R2, RZ, RZ, R14 ;  /* 0x000000ffff027224 */ /* 0x000fce00078e000e */
[----:B------:R-:W-:Y:S05]  /*199f0*/  WARPSYNC.COLLECTIVE R15, `(.L_x_3015) ;  /* 0x000000000f087348 */ /* 0x000fea0003c00000 */
[----:B------:R0:W1:Y:S02]  /*19a00*/  SHFL.IDX P6, R14, R13, R12, R11 ;  /* 0x0000000c0d0e7389 */ /* 0x00006400000c000b */
[----:B01----:R-:W-:Y:S01]  /*19a10*/  ENDCOLLECTIVE ;  /* 0x000000000000791b */ /* 0x003fe20003800000 */
.L_x_3015:
        /* <DEDUP_REMOVED lines=11> */
.L_x_3016:
[----:B------:R-:W-:Y:S02]  /*19ad0*/  IMAD.MOV.U32 R13, RZ, RZ, R4 ;  /* 0x000000ffff0d7224 */ /* 0x000fe400078e0004 */
[----:B------:R-:W-:Y:S02]  /*19ae0*/  IMAD.MOV.U32 R12, RZ, RZ, 0x6 ;  /* 0x00000006ff0c7424 */ /* 0x000fe400078e00ff */
[----:B------:R-:W-:-:S07]  /*19af0*/  IMAD.MOV.U32 R2, RZ, RZ, R14 ;  /* 0x000000ffff027224 */ /* 0x000fce00078e000e */
[----:B------:R-:W-:Y:S05]  /*19b00*/  WARPSYNC.COLLECTIVE R15, `(.L_x_3017) ;  /* 0x000000000f087348 */ /* 0x000fea0003c00000 */
[----:B------:R0:W1:Y:S02]  /*19b10*/  SHFL.IDX P6, R14, R13, R12, R11 ;  /* 0x0000000c0d0e7389 */ /* 0x00006400000c000b */
[----:B01----:R-:W-:Y:S01]  /*19b20*/  ENDCOLLECTIVE ;  /* 0x000000000000791b */ /* 0x003fe20003800000 */
.L_x_3017:
        /* <DEDUP_REMOVED lines=11> */
.L_x_3018:
[----:B------:R-:W-:Y:S02]  /*19be0*/  IMAD.MOV.U32 R13, RZ, RZ, R4 ;  /* 0x000000ffff0d7224 */ /* 0x000fe400078e0004 */
[----:B------:R-:W-:Y:S02]  /*19bf0*/  IMAD.MOV.U32 R12, RZ, RZ, 0x7 ;  /* 0x00000007ff0c7424 */ /* 0x000fe400078e00ff */
[----:B------:R-:W-:-:S07]  /*19c00*/  IMAD.MOV.U32 R2, RZ, RZ, R14 ;  /* 0x000000ffff027224 */ /* 0x000fce00078e000e */
[----:B------:R-:W-:Y:S05]  /*19c10*/  WARPSYNC.COLLECTIVE R15, `(.L_x_3019) ;  /* 0x000000000f087348 */ /* 0x000fea0003c00000 */
[----:B------:R0:W1:Y:S02]  /*19c20*/  SHFL.IDX P6, R14, R13, R12, R11 ;  /* 0x0000000c0d0e7389 */ /* 0x00006400000c000b */
[----:B01----:R-:W-:Y:S01]  /*19c30*/  ENDCOLLECTIVE ;  /* 0x000000000000791b */ /* 0x003fe20003800000 */
.L_x_3019:
        /* <DEDUP_REMOVED lines=11> */
.L_x_3020:
[----:B------:R-:W-:Y:S02]  /*19cf0*/  IMAD.MOV.U32 R13, RZ, RZ, R19 ;  /* 0x000000ffff0d7224 */ /* 0x000fe400078e0013 */
[----:B------:R-:W-:Y:S02]  /*19d00*/  IMAD.MOV.U32 R12, RZ, RZ, RZ ;  /* 0x000000ffff0c7224 */ /* 0x000fe400078e00ff */
[----:B------:R-:W-:-:S07]  /*19d10*/  IMAD.MOV.U32 R20, RZ, RZ, R14 ;  /* 0x000000ffff147224 */ /* 0x000fce00078e000e */
[----:B------:R-:W-:Y:S05]  /*19d20*/  WARPSYNC.COLLECTIVE R15, `(.L_x_3021) ;  /* 0x000000000f087348 */ /* 0x000fea0003c00000 */
[----:B------:R0:W1:Y:S02]  /*19d30*/  SHFL.IDX P6, R14, R13, R12, R11 ;  /* 0x0000000c0d0e7389 */ /* 0x00006400000c000b */
[----:B01----:R-:W-:Y:S01]  /*19d40*/  ENDCOLLECTIVE ;  /* 0x000000000000791b */ /* 0x003fe20003800000 */
.L_x_3021:
        /* <DEDUP_REMOVED lines=11> */
.L_x_3022:
[----:B------:R-:W-:Y:S02]  /*19e00*/  IMAD.MOV.U32 R13, RZ, RZ, R19 ;  /* 0x000000ffff0d7224 */ /* 0x000fe400078e0013 */
[----:B------:R-:W-:Y:S02]  /*19e10*/  IMAD.MOV.U32 R12, RZ, RZ, 0x1 ;  /* 0x00000001ff0c7424 */ /* 0x000fe400078e00ff */
[----:B------:R-:W-:-:S07]  /*19e20*/  IMAD.MOV.U32 R5, RZ, RZ, R14 ;  /* 0x000000ffff057224 */ /* 0x000fce00078e000e */
[----:B------:R-:W-:Y:S05]  /*19e30*/  WARPSYNC.COLLECTIVE R15, `(.L_x_3023) ;  /* 0x000000000f087348 */ /* 0x000fea0003c00000 */
[----:B------:R0:W1:Y:S02]  /*19e40*/  SHFL.IDX P6, R14, R13, R12, R11 ;  /* 0x0000000c0d0e7389 */ /* 0x00006400000c000b */
[----:B01----:R-:W-:Y:S01]  /*19e50*/  ENDCOLLECTIVE ;  /* 0x000000000000791b */ /* 0x003fe20003800000 */
.L_x_3023:
        /* <DEDUP_REMOVED lines=11> */
.L_x_3024:
[----:B------:R-:W-:Y:S01]  /*19f10*/  IMAD.MOV.U32 R2, RZ, RZ, R14 ;  /* 0x000000ffff027224 */ /* 0x000fe200078e000e */
[----:B------:R-:W-:Y:S06]  /*19f20*/  BRA `(.L_x_3025) ;  /* 0xffffffa000c07947 */ /* 0x000fec000383ffff */
.L_x_2888:
[----:B--2---:R2:W3:Y:S02]  /*19f30*/  SYNCS.PHASECHK.TRANS64.TRYWAIT P0, [R0+URZ+0x22840], R28 ;  /* 0x0228401c000075a7 */ /* 0x0044e4000800017f */
[----:B---3--:R-:W-:Y:S05]  /*19f40*/  @!P0 NANOSLEEP.SYNCS 0x989680 ;  /* 0x009896800000895d */ /* 0x008fea0003900000 */
[----:B------:R-:W3:Y:S02]  /*19f50*/  @!P0 SYNCS.PHASECHK.TRANS64 P0, [R0+URZ+0x22840], R28 ;  /* 0x0228401c000085a7 */ /* 0x000ee4000800007f */
[----:B---3--:R-:W-:Y:S05]  /*19f60*/  @!P0 BRA `(.L_x_2888) ;  /* 0xfffffffc00f08947 */ /* 0x008fea000383ffff */
[----:B------:R-:W-:Y:S05]  /*19f70*/  BRA `(.L_x_3026) ;  /* 0xffffffa400107947 */ /* 0x000fea000383ffff */
.L_x_2889:
        /* <DEDUP_REMOVED lines=8> */
.L_x_3028:
[----:B------:R-:W-:Y:S05]  /*1a000*/  BSYNC B0 ;  /* 0x0000000000007941 */ /* 0x000fea0003800000 */
.L_x_3027:
        /* <DEDUP_REMOVED lines=8> */
.L_x_3029:
[----:B------:R-:W-:Y:S02]  /*1a090*/  IMAD.MOV.U32 R13, RZ, RZ, R4 ;  /* 0x000000ffff0d7224 */ /* 0x000fe400078e0004 */
[----:B------:R-:W-:Y:S02]  /*1a0a0*/  IMAD.MOV.U32 R12, RZ, RZ, 0x1 ;  /* 0x00000001ff0c7424 */ /* 0x000fe400078e00ff */
[----:B------:R-:W-:-:S07]  /*1a0b0*/  IMAD.MOV.U32 R2, RZ, RZ, R14 ;  /* 0x000000ffff027224 */ /* 0x000fce00078e000e */
[----:B------:R-:W-:Y:S05]  /*1a0c0*/  WARPSYNC.COLLECTIVE R15, `(.L_x_3030) ;  /* 0x000000000f087348 */ /* 0x000fea0003c00000 */
[----:B------:R0:W1:Y:S02]  /*1a0d0*/  SHFL.IDX P6, R14, R13, R12, R11 ;  /* 0x0000000c0d0e7389 */ /* 0x00006400000c000b */
[----:B01----:R-:W-:Y:S01]  /*1a0e0*/  ENDCOLLECTIVE ;  /* 0x000000000000791b */ /* 0x003fe20003800000 */
.L_x_3030:
        /* <DEDUP_REMOVED lines=11> */
.L_x_3031:
        /* <DEDUP_REMOVED lines=8> */
.L_x_3032:
        /* <DEDUP_REMOVED lines=9> */
.L_x_3033:
        /* <DEDUP_REMOVED lines=9> */
.L_x_3034:
        /* <DEDUP_REMOVED lines=9> */
.L_x_3035:
[----:B------:R-:W-:Y:S02]  /*1a3d0*/  IMAD.MOV.U32 R13, RZ, RZ, R4 ;  /* 0x000000ffff0d7224 */ /* 0x000fe400078e0004 */
[----:B------:R-:W-:Y:S02]  /*1a3e0*/  IMAD.MOV.U32 R12, RZ, RZ, 0x4 ;  /* 0x00000004ff0c7424 */ /* 0x000fe400078e00ff */
[----:B------:R-:W-:-:S07]  /*1a3f0*/  IMAD.MOV.U32 R2, RZ, RZ, R14 ;  /* 0x000000ffff027224 */ /* 0x000fce00078e000e */
[----:B------:R-:W-:Y:S05]  /*1a400*/  WARPSYNC.COLLECTIVE R15, `(.L_x_3036) ;  /* 0x000000000f087348 */ /* 0x000fea0003c00000 */
[----:B------:R0:W1:Y:S02]  /*1a410*/  SHFL.IDX P6, R14, R13, R12, R11 ;  /* 0x0000000c0d0e7389 */ /* 0x00006400000c000b */
[----:B01----:R-:W-:Y:S01]  /*1a420*/  ENDCOLLECTIVE ;  /* 0x000000000000791b */ /* 0x003fe20003800000 */
.L_x_3036:
        /* <DEDUP_REMOVED lines=11> */
.L_x_3037:
[----:B------:R-:W-:Y:S02]  /*1a4e0*/  IMAD.MOV.U32 R13, RZ, RZ, R4 ;  /* 0x000000ffff0d7224 */ /* 0x000fe400078e0004 */
[----:B------:R-:W-:Y:S02]  /*1a4f0*/  IMAD.MOV.U32 R12, RZ, RZ, 0x5 ;  /* 0x00000005ff0c7424 */ /* 0x000fe400078e00ff */
[----:B------:R-:W-:-:S07]  /*1a500*/  IMAD.MOV.U32 R2, RZ, RZ, R14 ;  /* 0x000000ffff027224 */ /* 0x000fce00078e000e */
[----:B------:R-:W-:Y:S05]  /*1a510*/  WARPSYNC.COLLECTIVE R15, `(.L_x_3038) ;  /* 0x000000000f087348 */ /* 0x000fea0003c00000 */
[----:B------:R0:W1:Y:S02]  /*1a520*/  SHFL.IDX P6, R14, R13, R12, R11 ;  /* 0x0000000c0d0e7389 */ /* 0x00006400000c000b */
[----:B01----:R-:W-:Y:S01]  /*1a530*/  ENDCOLLECTIVE ;  /* 0x000000000000791b */ /* 0x003fe20003800000 */
.L_x_3038:
        /* <DEDUP_REMOVED lines=11> */
.L_x_3039:
[----:B------:R-:W-:Y:S02]  /*1a5f0*/  IMAD.MOV.U32 R13, RZ, RZ, R4 ;  /* 0x000000ffff0d7224 */ /* 0x000fe400078e0004 */
[----:B------:R-:W-:Y:S02]  /*1a600*/  IMAD.MOV.U32 R12, RZ, RZ, 0x6 ;  /* 0x00000006ff0c7424 */ /* 0x000fe400078e00ff */
[----:B------:R-:W-:-:S07]  /*1a610*/  IMAD.MOV.U32 R2, RZ, RZ, R14 ;  /* 0x000000ffff027224 */ /* 0x000fce00078e000e */
[----:B------:R-:W-:Y:S05]  /*1a620*/  WARPSYNC.COLLECTIVE R15, `(.L_x_3040) ;  /* 0x000000000f087348 */ /* 0x000fea0003c00000 */
[----:B------:R0:W1:Y:S02]  /*1a630*/  SHFL.IDX P6, R14, R13, R12, R11 ;  /* 0x0000000c0d0e7389 */ /* 0x00006400000c000b */
[----:B01----:R-:W-:Y:S01]  /*1a640*/  ENDCOLLECTIVE ;  /* 0x000000000000791b */ /* 0x003fe20003800000 */
.L_x_3040:
        /* <DEDUP_REMOVED lines=11> */
.L_x_3041:
[----:B------:R-:W-:Y:S02]  /*1a700*/  IMAD.MOV.U32 R13, RZ, RZ, R4 ;  /* 0x000000ffff0d7224 */ /* 0x000fe400078e0004 */
[----:B------:R-:W-:Y:S02]  /*1a710*/  IMAD.MOV.U32 R12, RZ, RZ, 0x7 ;  /* 0x00000007ff0c7424 */ /* 0x000fe400078e00ff */
[----:B------:R-:W-:-:S07]  /*1a720*/  IMAD.MOV.U32 R2, RZ, RZ, R14 ;  /* 0x000000ffff027224 */ /* 0x000fce00078e000e */
[----:B------:R-:W-:Y:S05]  /*1a730*/  WARPSYNC.COLLECTIVE R15, `(.L_x_3042) ;  /* 0x000000000f087348 */ /* 0x000fea0003c00000 */
[----:B------:R0:W1:Y:S02]  /*1a740*/  SHFL.IDX P6, R14, R13, R12, R11 ;  /* 0x0000000c0d0e7389 */ /* 0x00006400000c000b */
[----:B01----:R-:W-:Y:S01]  /*1a750*/  ENDCOLLECTIVE ;  /* 0x000000000000791b */ /* 0x003fe20003800000 */
.L_x_3042:
        /* <DEDUP_REMOVED lines=11> */
.L_x_3043:
[----:B------:R-:W-:Y:S02]  /*1a810*/  IMAD.MOV.U32 R13, RZ, RZ, R8 ;  /* 0x000000ffff0d7224 */ /* 0x000fe400078e0008 */
[----:B------:R-:W-:Y:S02]  /*1a820*/  IMAD.MOV.U32 R12, RZ, RZ, RZ ;  /* 0x000000ffff0c7224 */ /* 0x000fe400078e00ff */
[----:B------:R-:W-:-:S07]  /*1a830*/  IMAD.MOV.U32 R9, RZ, RZ, R14 ;  /* 0x000000ffff097224 */ /* 0x000fce00078e000e */
[----:B------:R-:W-:Y:S05]  /*1a840*/  WARPSYNC.COLLECTIVE R15, `(.L_x_3044) ;  /* 0x000000000f087348 */ /* 0x000fea0003c00000 */
[----:B------:R0:W1:Y:S02]  /*1a850*/  SHFL.IDX P6, R14, R13, R12, R11 ;  /* 0x0000000c0d0e7389 */ /* 0x00006400000c000b */
[----:B01----:R-:W-:Y:S01]  /*1a860*/  ENDCOLLECTIVE ;  /* 0x000000000000791b */ /* 0x003fe20003800000 */
.L_x_3044:
        /* <DEDUP_REMOVED lines=11> */
.L_x_3045:
[----:B------:R-:W-:Y:S02]  /*1a920*/  IMAD.MOV.U32 R13, RZ, RZ, R8 ;  /* 0x000000ffff0d7224 */ /* 0x000fe400078e0008 */
[----:B------:R-:W-:Y:S02]  /*1a930*/  IMAD.MOV.U32 R12, RZ, RZ, 0x1 ;  /* 0x00000001ff0c7424 */ /* 0x000fe400078e00ff */
[----:B------:R-:W-:-:S07]  /*1a940*/  IMAD.MOV.U32 R5, RZ, RZ, R14 ;  /* 0x000000ffff057224 */ /* 0x000fce00078e000e */
[----:B------:R-:W-:Y:S05]  /*1a950*/  WARPSYNC.COLLECTIVE R15, `(.L_x_3046) ;  /* 0x000000000f087348 */ /* 0x000fea0003c00000 */
[----:B------:R0:W1:Y:S02]  /*1a960*/  SHFL.IDX P6, R14, R13, R12, R11 ;  /* 0x0000000c0d0e7389 */ /* 0x00006400000c000b */
[----:B01----:R-:W-:Y:S01]  /*1a970*/  ENDCOLLECTIVE ;  /* 0x000000000000791b */ /* 0x003fe20003800000 */
.L_x_3046:
        /* <DEDUP_REMOVED lines=11> */
.L_x_3047:
[----:B------:R-:W-:Y:S05]  /*1aa30*/  BRA `(.L_x_3048) ;  /* 0xffffff9c00a07947 */ /* 0x000fea000383ffff */
.L_x_2894:
[----:B0-----:R0:W1:Y:S02]  /*1aa40*/  SYNCS.PHASECHK.TRANS64.TRYWAIT P2, [R18+URZ+0x22870], R3 ;  /* 0x02287003120075a7 */ /* 0x001064000804017f */
[----:B-1----:R-:W-:Y:S05]  /*1aa50*/  @!P2 NANOSLEEP.SYNCS 0x989680 ;  /* 0x009896800000a95d */ /* 0x002fea0003900000 */
[----:B------:R-:W1:Y:S02]  /*1aa60*/  @!P2 SYNCS.PHASECHK.TRANS64 P2, [R18+URZ+0x22870], R3 ;  /* 0x022870031200a5a7 */ /* 0x000e64000804007f */
[----:B-1----:R-:W-:Y:S05]  /*1aa70*/  @!P2 BRA `(.L_x_2894) ;  /* 0xfffffffc00f0a947 */ /* 0x002fea000383ffff */
[----:B------:R-:W-:Y:S05]  /*1aa80*/  BRA `(.L_x_3049) ;  /* 0xffffffa000047947 */ /* 0x000fea000383ffff */
.L_x_2896:
[----:B0-----:R0:W1:Y:S02]  /*1aa90*/  SYNCS.PHASECHK.TRANS64.TRYWAIT P2, [R18+URZ+0x22860], R3 ;  /* 0x02286003120075a7 */ /* 0x001064000804017f */
[----:B-1----:R-:W-:Y:S05]  /*1aaa0*/  @!P2 NANOSLEEP.SYNCS 0x989680 ;  /* 0x009896800000a95d */ /* 0x002fea0003900000 */
[----:B------:R-:W1:Y:S02]  /*1aab0*/  @!P2 SYNCS.PHASECHK.TRANS64 P2, [R18+URZ+0x22860], R3 ;  /* 0x022860031200a5a7 */ /* 0x000e64000804007f */
[----:B-1----:R-:W-:Y:S05]  /*1aac0*/  @!P2 BRA `(.L_x_2896) ;  /* 0xfffffffc00f0a947 */ /* 0x002fea000383ffff */
[----:B------:R-:W-:Y:S05]  /*1aad0*/  BRA `(.L_x_3050) ;  /* 0xffffffa000147947 */ /* 0x000fea000383ffff */
.L_x_2904:
[----:B0-----:R0:W2:Y:S02]  /*1aae0*/  SYNCS.PHASECHK.TRANS64.TRYWAIT P1, [R17+URZ+0x22870], R0 ;  /* 0x02287000110075a7 */ /* 0x0010a4000802017f */
[----:B--2---:R-:W-:Y:S05]  /*1aaf0*/  @!P1 NANOSLEEP.SYNCS 0x989680 ;  /* 0x009896800000995d */ /* 0x004fea0003900000 */
[----:B------:R-:W2:Y:S02]  /*1ab00*/  @!P1 SYNCS.PHASECHK.TRANS64 P1, [R17+URZ+0x22870], R0 ;  /* 0x02287000110095a7 */ /* 0x000ea4000802007f */
[----:B--2---:R-:W-:Y:S05]  /*1ab10*/  @!P1 BRA `(.L_x_2904) ;  /* 0xfffffffc00f09947 */ /* 0x004fea000383ffff */
[----:B------:R-:W-:Y:S05]  /*1ab20*/  BRA `(.L_x_3051) ;  /* 0xffffffa400d87947 */ /* 0x000fea000383ffff */
.L_x_2906:
[----:B0-----:R0:W2:Y:S02]  /*1ab30*/  SYNCS.PHASECHK.TRANS64.TRYWAIT P1, [R17+URZ+0x22860], R0 ;  /* 0x02286000110075a7 */ /* 0x0010a4000802017f */
[----:B--2---:R-:W-:Y:S05]  /*1ab40*/  @!P1 NANOSLEEP.SYNCS 0x989680 ;  /* 0x009896800000995d */ /* 0x004fea0003900000 */
[----:B------:R-:W2:Y:S02]  /*1ab50*/  @!P1 SYNCS.PHASECHK.TRANS64 P1, [R17+URZ+0x22860], R0 ;  /* 0x02286000110095a7 */ /* 0x000ea4000802007f */
[----:B--2---:R-:W-:Y:S05]  /*1ab60*/  @!P1 BRA `(.L_x_2906) ;  /* 0xfffffffc00f09947 */ /* 0x004fea000383ffff */
[----:B------:R-:W-:Y:S05]  /*1ab70*/  BRA `(.L_x_3052) ;  /* 0xffffffa400e87947 */ /* 0x000fea000383ffff */
.L_x_2920:
[----:B0-----:R0:W1:Y:S02]  /*1ab80*/  SYNCS.PHASECHK.TRANS64.TRYWAIT P0, [R7+URZ+0x22820], R0 ;  /* 0x02282000070075a7 */ /* 0x001064000800017f */
[----:B-1----:R-:W-:Y:S05]  /*1ab90*/  @!P0 NANOSLEEP.SYNCS 0x989680 ;  /* 0x009896800000895d */ /* 0x002fea0003900000 */
[----:B------:R-:W1:Y:S02]  /*1aba0*/  @!P0 SYNCS.PHASECHK.TRANS64 P0, [R7+URZ+0x22820], R0 ;  /* 0x02282000070085a7 */ /* 0x000e64000800007f */
[----:B-1----:R-:W-:Y:S05]  /*1abb0*/  @!P0 BRA `(.L_x_2920) ;  /* 0xfffffffc00f08947 */ /* 0x002fea000383ffff */
[----:B------:R-:W-:Y:S05]  /*1abc0*/  BRA `(.L_x_3053) ;  /* 0xffffffbc00b47947 */ /* 0x000fea000383ffff */
.L_x_2921:
[----:B------:R-:W1:Y:S01]  /*1abd0*/  S2R R2, SR_TID.X ;  /* 0x0000000000027919 */ /* 0x000e620000002100 */
[----:B------:R-:W-:Y:S01]  /*1abe0*/  BSSY B0, `(.L_x_3054) ;  /* 0x000000a000007945 */ /* 0x000fe20003800000 */
[----:B------:R-:W-:Y:S02]  /*1abf0*/  IMAD.MOV.U32 R12, RZ, RZ, RZ ;  /* 0x000000ffff0c7224 */ /* 0x000fe400078e00ff */
        /* <DEDUP_REMOVED lines=8> */
.L_x_3055:
[----:B------:R-:W-:Y:S05]  /*1ac80*/  BSYNC B0 ;  /* 0x0000000000007941 */ /* 0x000fea0003800000 */
.L_x_3054:
[----:B------:R-:W-:Y:S05]  /*1ac90*/  BRA `(.L_x_3056) ;  /* 0xffffffbc009c7947 */ /* 0x000fea000383ffff */
.L_x_2924:
[----:B------:R-:W-:Y:S01]  /*1aca0*/  BSSY B1, `(.L_x_3057) ;  /* 0x0000006000017945 */ /* 0x000fe20003800000 */
[----:B------:R-:W-:-:S07]  /*1acb0*/  IMAD.MOV.U32 R15, RZ, RZ, -0x1 ;  /* 0xffffffffff0f7424 */ /* 0x000fce00078e00ff */
[----:B0-----:R-:W-:Y:S05]  /*1acc0*/  WARPSYNC.COLLECTIVE R15, `(.L_x_3058) ;  /* 0x000000000f0c7348 */ /* 0x001fea0003c00000 */
[----:B------:R-:W-:Y:S02]  /*1acd0*/  ELECT P6, UR62, PT ;  /* 0x00000000003e782f */ /* 0x000fe400038c0000 */
[----:B------:R-:W-:Y:S01]  /*1ace0*/  MOV R14, UR62 ;  /* 0x0000003e000e7c02 */ /* 0x000fe20008000f00 */
[----:B0-----:R-:W-:Y:S10]  /*1acf0*/  ENDCOLLECTIVE ;  /* 0x000000000000791b */ /* 0x001ff40003800000 */
.L_x_3058:
[----:B------:R-:W-:Y:S05]  /*1ad00*/  BSYNC B1 ;  /* 0x0000000000017941 */ /* 0x000fea0003800000 */
.L_x_3057:
[----:B------:R-:W-:Y:S05]  /*1ad10*/  BRA `(.L_x_3059) ;  /* 0xffffffbc00947947 */ /* 0x000fea000383ffff */
.L_x_2926:
[----:B0-----:R0:W1:Y:S02]  /*1ad20*/  SYNCS.PHASECHK.TRANS64.TRYWAIT P1, [R5+URZ+0x22840], R0 ;  /* 0x02284000050075a7 */ /* 0x001064000802017f */
[----:B-1----:R-:W-:Y:S05]  /*1ad30*/  @!P1 NANOSLEEP.SYNCS 0x989680 ;  /* 0x009896800000995d */ /* 0x002fea0003900000 */
[----:B------:R-:W1:Y:S02]  /*1ad40*/  @!P1 SYNCS.PHASECHK.TRANS64 P1, [R5+URZ+0x22840], R0 ;  /* 0x02284000050095a7 */ /* 0x000e64000802007f */
[----:B-1----:R-:W-:Y:S05]  /*1ad50*/  @!P1 BRA `(.L_x_2926) ;  /* 0xfffffffc00f09947 */ /* 0x002fea000383ffff */
[----:B------:R-:W-:Y:S05]  /*1ad60*/  BRA `(.L_x_3060) ;  /* 0xffffffbc00b47947 */ /* 0x000fea000383ffff */
.L_x_2928:
[----:B-1----:R1:W2:Y:S02]  /*1ad70*/  SYNCS.PHASECHK.TRANS64.TRYWAIT P1, [R3+URZ+0x22840], R2 ;  /* 0x02284002030075a7 */ /* 0x0022a4000802017f */
[----:B--2---:R-:W-:Y:S05]  /*1ad80*/  @!P1 NANOSLEEP.SYNCS 0x989680 ;  /* 0x009896800000995d */ /* 0x004fea0003900000 */
[----:B------:R-:W2:Y:S02]  /*1ad90*/  @!P1 SYNCS.PHASECHK.TRANS64 P1, [R3+URZ+0x22840], R2 ;  /* 0x02284002030095a7 */ /* 0x000ea4000802007f */
[----:B--2---:R-:W-:Y:S05]  /*1ada0*/  @!P1 BRA `(.L_x_2928) ;  /* 0xfffffffc00f09947 */ /* 0x004fea000383ffff */
[----:B------:R-:W-:Y:S05]  /*1adb0*/  BRA `(.L_x_3061) ;  /* 0xffffffbc00c07947 */ /* 0x000fea000383ffff */
.L_x_2930:
[----:B--2---:R2:W3:Y:S02]  /*1adc0*/  SYNCS.PHASECHK.TRANS64.TRYWAIT P1, [R5+URZ+0x22860], R0 ;  /* 0x02286000050075a7 */ /* 0x0044e4000802017f */
[----:B---3--:R-:W-:Y:S05]  /*1add0*/  @!P1 NANOSLEEP.SYNCS 0x989680 ;  /* 0x009896800000995d */ /* 0x008fea0003900000 */
[----:B------:R-:W3:Y:S02]  /*1ade0*/  @!P1 SYNCS.PHASECHK.TRANS64 P1, [R5+URZ+0x22860], R0 ;  /* 0x02286000050095a7 */ /* 0x000ee4000802007f */
[----:B---3--:R-:W-:Y:S05]  /*1adf0*/  @!P1 BRA `(.L_x_2930) ;  /* 0xfffffffc00f09947 */ /* 0x008fea000383ffff */
[----:B------:R-:W-:Y:S05]  /*1ae00*/  BRA `(.L_x_3062) ;  /* 0xffffffbc00bc7947 */ /* 0x000fea000383ffff */
.L_x_2932:
[----:B---3--:R3:W4:Y:S02]  /*1ae10*/  SYNCS.PHASECHK.TRANS64.TRYWAIT P1, [R3+URZ+0x22860], R2 ;  /* 0x02286002030075a7 */ /* 0x008724000802017f */
[----:B----4-:R-:W-:Y:S05]  /*1ae20*/  @!P1 NANOSLEEP.SYNCS 0x989680 ;  /* 0x009896800000995d */ /* 0x010fea0003900000 */
[----:B------:R-:W4:Y:S02]  /*1ae30*/  @!P1 SYNCS.PHASECHK.TRANS64 P1, [R3+URZ+0x22860], R2 ;  /* 0x02286002030095a7 */ /* 0x000f24000802007f */
[----:B----4-:R-:W-:Y:S05]  /*1ae40*/  @!P1 BRA `(.L_x_2932) ;  /* 0xfffffffc00f09947 */ /* 0x010fea000383ffff */
[----:B------:R-:W-:Y:S05]  /*1ae50*/  BRA `(.L_x_3063) ;  /* 0xffffffbc00b87947 */ /* 0x000fea000383ffff */
.L_x_2934:
[----:B----4-:R4:W0:Y:S02]  /*1ae60*/  SYNCS.PHASECHK.TRANS64.TRYWAIT P1, [R5+URZ+0x22880], R0 ;  /* 0x02288000050075a7 */ /* 0x010824000802017f */
[----:B0-----:R-:W-:Y:S05]  /*1ae70*/  @!P1 NANOSLEEP.SYNCS 0x989680 ;  /* 0x009896800000995d */ /* 0x001fea0003900000 */
[----:B------:R-:W0:Y:S02]  /*1ae80*/  @!P1 SYNCS.PHASECHK.TRANS64 P1, [R5+URZ+0x22880], R0 ;  /* 0x02288000050095a7 */ /* 0x000e24000802007f */
[----:B0-----:R-:W-:Y:S05]  /*1ae90*/  @!P1 BRA `(.L_x_2934) ;  /* 0xfffffffc00f09947 */ /* 0x001fea000383ffff */
[----:B------:R-:W-:Y:S05]  /*1aea0*/  BRA `(.L_x_3064) ;  /* 0xffffffbc00b47947 */ /* 0x000fea000383ffff */
.L_x_3065:
        /* <DEDUP_REMOVED lines=13> */
.L_x_3747:


//--------------------- .text._ZN7cutlass13device_kernelIN5flash11enable_sm90INS1_16FlashAttnFwdSm90INS1_25CollectiveMainloopFwdSm90ILi2EN4cute5tupleIJNS5_1CILi1EEES8_S8_EEENS6_IJNS7_ILi128EEENS7_ILi160EEESA_EEELi128ENS_12float_e4m3_tEfNS_4arch4Sm90ELb1ELb0ELb0ELb1ELb1ELb1ELb0ELb1ELb1ELb1ELb1ELb0EEENS1_21CollectiveEpilogueFwdINS6_IJSA_SA_SB_EEES9_NS_10bfloat16_tESF_Li256ELb1ELb1ELb1ELb1EEENS1_36VarlenDynamicPersistentTileSchedulerILi128ELi160ELi256ELi128ELb1ELb1ELb1ELb1ELb1ELb1EEEEEEEEEvNT_6ParamsE --------------------------
	.section	.text._ZN7cutlass13device_kernelIN5flash11enable_sm90INS1_16FlashAttnFwdSm90INS1_25CollectiveMainloopFwdSm90ILi2EN4cute5tupleIJNS5_1CILi1EEES8_S8_EEENS6_IJNS7_ILi128EEENS7_ILi160EEESA_EEELi128ENS_12float_e4m3_tEfNS_4arch4Sm90ELb1ELb0ELb0ELb1ELb1ELb1ELb0ELb1ELb1ELb1ELb1ELb0EEENS1_21CollectiveEpilogueFwdINS6_IJSA_SA_SB_EEES9_NS_10bfloat16_tESF_Li256ELb1ELb1ELb1ELb1EEENS1_36VarlenDynamicPersistentTileSchedulerILi128ELi160ELi256ELi128ELb1ELb1ELb1ELb1ELb1ELb1EEEEEEEEEvNT_6ParamsE,"ax",@progbits
	.align	128
.text._ZN7cutlass13device_kernelIN5flash11enable_sm90INS1_16FlashAttnFwdSm90INS1_25CollectiveMainloopFwdSm90ILi2EN4cute5tupleIJNS5_1CILi1EEES8_S8_EEENS6_IJNS7_ILi128EEENS7_ILi160EEESA_EEELi128ENS_12float_e4m3_tEfNS_4arch4Sm90ELb1ELb0ELb0ELb1ELb1ELb1ELb0ELb1ELb1ELb1ELb1ELb0EEENS1_21CollectiveEpilogueFwdINS6_IJSA_SA_SB_EEES9_NS_10bfloat16_tESF_Li256ELb1ELb1ELb1ELb1EEENS1_36VarlenDynamicPersistentTileSchedulerILi128ELi160ELi256ELi128ELb1ELb1ELb1ELb1ELb1ELb1EEEEEEEEEvNT_6ParamsE:
        .type           _ZN7cutlass13device_kernelIN5flash11enable_sm90INS1_16FlashAttnFwdSm90INS1_25CollectiveMainloopFwdSm90ILi2EN4cute5tupleIJNS5_1CILi1EEES8_S8_EEENS6_IJNS7_ILi128EEENS7_ILi160EEESA_EEELi128ENS_12float_e4m3_tEfNS_4arch4Sm90ELb1ELb0ELb0ELb1ELb1ELb1ELb0ELb1ELb1ELb1ELb1ELb0EEENS1_21CollectiveEpilogueFwdINS6_IJSA_SA_SB_EEES9_NS_10bfloat16_tESF_Li256ELb1ELb1ELb1ELb1EEENS1_36VarlenDynamicPersistentTileSchedulerILi128ELi160ELi256ELi128ELb1ELb1ELb1ELb1ELb1ELb1EEEEEEEEEvNT_6ParamsE,@function
        .size           _ZN7cutlass13device_kernelIN5flash11enable_sm90INS1_16FlashAttnFwdSm90INS1_25CollectiveMainloopFwdSm90ILi2EN4cute5tupleIJNS5_1CILi1EEES8_S8_EEENS6_IJNS7_ILi128EEENS7_ILi160EEESA_EEELi128ENS_12float_e4m3_tEfNS_4arch4Sm90ELb1ELb0ELb0ELb1ELb1ELb1ELb0ELb1ELb1ELb1ELb1ELb0EEENS1_21CollectiveEpilogueFwdINS6_IJSA_SA_SB_EEES9_NS_10bfloat16_tESF_Li256ELb1ELb1ELb1ELb1EEENS1_36VarlenDynamicPersistentTileSchedulerILi128ELi160ELi256ELi128ELb1ELb1ELb1ELb1ELb1ELb1EEEEEEEEEvNT_6ParamsE,(.L_x_3748 - _ZN7cutlass13device_kernelIN5flash11enable_sm90INS1_16FlashAttnFwdSm90INS1_25CollectiveMainloopFwdSm90ILi2EN4cute5tupleIJNS5_1CILi1EEES8_S8_EEENS6_IJNS7_ILi128EEENS7_ILi160EEESA_EEELi128ENS_12float_e4m3_tEfNS_4arch4Sm90ELb1ELb0ELb0ELb1ELb1ELb1ELb0ELb1ELb1ELb1ELb1ELb0EEENS1_21CollectiveEpilogueFwdINS6_IJSA_SA_SB_EEES9_NS_10bfloat16_tESF_Li256ELb1ELb1ELb1ELb1EEENS1_36VarlenDynamicPersistentTileSchedulerILi128ELi160ELi256ELi128ELb1ELb1ELb1ELb1ELb1ELb1EEEEEEEEEvNT_6ParamsE)
        .other          _ZN7cutlass13device_kernelIN5flash11enable_sm90INS1_16FlashAttnFwdSm90INS1_25CollectiveMainloopFwdSm90ILi2EN4cute5tupleIJNS5_1CILi1EEES8_S8_EEENS6_IJNS7_ILi128EEENS7_ILi160EEESA_EEELi128ENS_12float_e4m3_tEfNS_4arch4Sm90ELb1ELb0ELb0ELb1ELb1ELb1ELb0ELb1ELb1ELb1ELb1ELb0EEENS1_21CollectiveEpilogueFwdINS6_IJSA_SA_SB_EEES9_NS_10bfloat16_tESF_Li256ELb1ELb1ELb1ELb1EEENS1_36VarlenDynamicPersistentTileSchedulerILi128ELi160ELi256ELi128ELb1ELb1ELb1ELb1ELb1ELb1EEEEEEEEEvNT_6ParamsE,@"STO_CUDA_ENTRY STV_DEFAULT"
_ZN7cutlass13device_kernelIN5flash11enable_sm90INS1_16FlashAttnFwdSm90INS1_25CollectiveMainloopFwdSm90ILi2EN4cute5tupleIJNS5_1CILi1EEES8_S8_EEENS6_IJNS7_ILi128EEENS7_ILi160EEESA_EEELi128ENS_12float_e4m3_tEfNS_4arch4Sm90ELb1ELb0ELb0ELb1ELb1ELb1ELb0ELb1ELb1ELb1ELb1ELb0EEENS1_21CollectiveEpilogueFwdINS6_IJSA_SA_SB_EEES9_NS_10bfloat16_tESF_Li256ELb1ELb1ELb1ELb1EEENS1_36VarlenDynamicPersistentTileSchedulerILi128ELi160ELi256ELi128ELb1ELb1ELb1ELb1ELb1ELb1EEEEEEEEEvNT_6ParamsE:
        /* <DEDUP_REMOVED lines=18> */
.L_x_3067:
[----:B------:R-:W-:Y:S05]  /*0120*/  BSYNC B0 ;  /* 0x0000000000007941 */ /* 0x000fea0003800000 */
.L_x_3066:
        /* <DEDUP_REMOVED lines=41> */
.L_x_3068:
        /* <DEDUP_REMOVED lines=22> */
.L_x_3069:
        /* <DEDUP_REMOVED lines=18> */
.L_x_3070:
        /* <DEDUP_REMOVED lines=22> */
.L_x_3071:
        /* <DEDUP_REMOVED lines=23> */
.L_x_3072:
        /* <DEDUP_REMOVED lines=10> */
.L_x_3075:
[----:B------:R-:W-:-:S08]  /*09b0*/  NOP ;  /* 0x0000000000007918 */ /* 0x000fd00000000000 */
[----:B------:R-:W1:Y:S02]  /*09c0*/  USETMAXREG.TRY_ALLOC.CTAPOOL UP0, 0xe8 ;  /* 0x000000e8000079c8 */ /* 0x000e640008000600 */
[----:B-1----:R-:W-:-:S13]  /*09d0*/  PLOP3.LUT P0, PT, PT, PT, UP0, 0x80, 0x0 ;  /* 0x000000000000781c */ /* 0x002fda0003f0f008 */
[----:B------:R-:W-:Y:S05]  /*09e0*/  @!P0 BRA `(.L_x_3075) ;  /* 0xfffffffc00f08947 */ /* 0x000fea000383ffff */
[----:B------:R-:W2:Y:S01]  /*09f0*/  LDL.LU R0, [R1] ;  /* 0x0000000001007983 */ /* 0x000ea20000300800 */
[----:B------:R-:W1:Y:S01]  /*0a00*/  S2R R2, SR_TID.X ;  /* 0x0000000000027919 */ /* 0x000e620000002100 */
[----:B------:R-:W3:Y:S01]  /*0a10*/  S2UR UR5, SR_CgaCtaId ;  /* 0x00000000000579c3 */ /* 0x000ee20000008800 */
[----:B------:R-:W-:Y:S01]  /*0a20*/  UMOV UR4, 0x400 ;  /* 0x0000040000047882 */ /* 0x000fe20000000000 */
[----:B-1----:R-:W-:-:S06]  /*0a30*/  SHF.R.U32.HI R2, RZ, 0x7, R2 ;  /* 0x00000007ff027819 */ /* 0x002fcc0000011602 */
[----:B------:R-:W-:Y:S06]  /*0a40*/  BAR.ARV 0x8, 0x180 ;  /* 0x0206000000007b1d */ /* 0x000fec0000002000 */
[----:B------:R-:W-:-:S13]  /*0a50*/  ISETP.NE.AND P0, PT, R2, 0x1, PT ;  /* 0x000000010200780c */ /* 0x000fda0003f05270 */
[----:B------:R-:W-:Y:S08]  /*0a60*/  @!P0 BAR.ARV 0x9, 0x100 ;  /* 0x0244000000008b1d */ /* 0x000ff00000002000 */
[----:B------:R-:W-:Y:S01]  /*0a70*/  BAR.SYNC.DEFER_BLOCKING 0x5, 0x180 ;  /* 0x0146000000007b1d */ /* 0x000fe20000010000 */
[----:B---3--:R-:W-:-:S06]  /*0a80*/  ULEA UR4, UR5, UR4, 0x18 ;  /* 0x0000000405047291 */ /* 0x008fcc000f8ec03f */
[----:B------:R-:W-:Y:S01]  /*0a90*/  IMAD.U32 R18, RZ, RZ, UR4 ;  /* 0x00000004ff127e24 */ /* 0x000fe2000f8e00ff */
[----:B------:R-:W-:-:S04]  /*0aa0*/  ULDC UR4, c[0x0][0xc3c] ;  /* 0x00030f0000047ab9 */ /* 0x000fc80000000800 */
[----:B------:R-:W1:Y:S01]  /*0ab0*/  LDS.128 R12, [R18+0x228d0] ;  /* 0x0228d000120c7984 */ /* 0x000e620000000c00 */
[----:B------:R-:W-:Y:S01]  /*0ac0*/  IMAD.U32 R2, RZ, RZ, UR5 ;  /* 0x00000005ff027e24 */ /* 0x000fe2000f8e00ff */
[----:B------:R-:W-:Y:S06]  /*0ad0*/  BAR.ARV 0x4, 0x180 ;  /* 0x0106000000007b1d */ /* 0x000fec0000002000 */
[----:B------:R3:W-:Y:S01]  /*0ae0*/  STL [R1+0x4], R2 ;  /* 0x0000040201007387 */ /* 0x0007e20000100800 */
[----:B--2---:R-:W-:-:S04]  /*0af0*/  LOP3.LUT R0, R0, 0xffffffef, RZ, 0xc0, !PT ;  /* 0xffffffef00007812 */ /* 0x004fc800078ec0ff */
[----:B------:R-:W-:-:S05]  /*0b00*/  @P0 LOP3.LUT R0, R0, 0x10, RZ, 0xfc, !PT ;  /* 0x0000001000000812 */ /* 0x000fca00078efcff */
[----:B------:R3:W-:Y:S01]  /*0b10*/  STL [R1], R0 ;  /* 0x0000000001007387 */ /* 0x0007e20000100800 */
[----:B-1----:R-:W-:-:S13]  /*0b20*/  ISETP.GE.AND P0, PT, R15, UR4, PT ;  /* 0x000000040f007c0c */ /* 0x002fda000bf06270 */
[----:B---3--:R-:W-:Y:S05]  /*0b30*/  @P0 BRA `(.L_x_3076) ;  /* 0x00000260001c0947 */ /* 0x008fea0003800000 */
[----:B------:R-:W2:Y:S01]  /*0b40*/  LDL R2, [R1+0x44] ;  /* 0x0000440001027983 */ /* 0x000ea20000100800 */
[----:B------:R-:W-:Y:S02]  /*0b50*/  CS2R R188, SRZ ;  /* 0x0000000000bc7805 */ /* 0x000fe4000001ff00 */
[----:B------:R-:W-:Y:S01]  /*0b60*/  CS2R R194, SRZ ;  /* 0x0000000000c27805 */ /* 0x000fe2000001ff00 */
[----:B------:R-:W1:Y:S02]  /*0b70*/  S2R R0, SR_TID.X ;  /* 0x0000000000007919 */ /* 0x000e640000002100 */
        /* <DEDUP_REMOVED lines=24> */
[----:B------:R-:W-:Y:S01]  /*0d00*/  LEA.HI R6, R2, R10, RZ, 0x1 ;  /* 0x0000000a02067211 */ /* 0x000fe200078f08ff */
[----:B------:R-:W-:Y:S01]  /*0d10*/  IMAD.IADD R2, R16, 0x1, -R5 ;  /* 0x0000000110027824 */ /* 0x000fe200078e0a05 */
[----:B------:R-:W-:Y:S01]  /*0d20*/  LOP3.LUT R4, R4, 0x1ffffffe, RZ, 0xc0, !PT ;  /* 0x1ffffffe04047812 */ /* 0x000fe200078ec0ff */
[----:B------:R-:W-:Y:S01]  /*0d30*/  IMAD.MOV.U32 R5, RZ, RZ, R13 ;  /* 0x000000ffff057224 */ /* 0x000fe200078e000d */
[----:B------:R-:W-:-:S02]  /*0d40*/  LOP3.LUT R205, R3, 0xfffffc00, RZ, 0xc0, !PT ;  /* 0xfffffc0003cd7812 */ /* 0x000fc400078ec0ff */
[----:B------:R-:W-:Y:S01]  /*0d50*/  LOP3.LUT R6, R6, 0x3fffffe, RZ, 0xc0, !PT ;  /* 0x03fffffe06067812 */ /* 0x000fe200078ec0ff */
[----:B------:R-:W-:Y:S01]  /*0d60*/  IMAD.IADD R4, R7, 0x1, -R4 ;  /* 0x0000000107047824 */ /* 0x000fe200078e0a04 */
[----:B------:R-:W-:Y:S01]  /*0d70*/  LOP3.LUT R9, R9, 0x7ffffffc, RZ, 0xc0, !PT ;  /* 0x7ffffffc09097812 */ /* 0x000fe200078ec0ff */
[----:B------:R-:W-:Y:S02]  /*0d80*/  IMAD R3, R2, 0x40, R205 ;  /* 0x0000004002037824 */ /* 0x000fe400078e02cd */
[----:B------:R-:W-:Y:S02]  /*0d90*/  IMAD.IADD R6, R10, 0x1, -R6 ;  /* 0x000000010a067824 */ /* 0x000fe400078e0a06 */
[----:B------:R-:W-:Y:S01]  /*0da0*/  IMAD.IADD R9, R12, 0x1, -R9 ;  /* 0x000000010c097824 */ /* 0x000fe200078e0a09 */
[----:B------:R-:W-:Y:S01]  /*0db0*/  LEA R2, R4, R3, 0x3 ;  /* 0x0000000304027211 */ /* 0x000fe200078e18ff */
[----:B------:R-:W-:Y:S02]  /*0dc0*/  IMAD R8, R6, 0x40, R11 ;  /* 0x0000004006087824 */ /* 0x000fe400078e020b */
[----:B------:R-:W-:Y:S01]  /*0dd0*/  IMAD.U32 R3, RZ, RZ, UR4 ;  /* 0x00000004ff037e24 */ /* 0x000fe2000f8e00ff */
[----:B------:R-:W-:Y:S01]  /*0de0*/  UMOV UR4, URZ ;  /* 0x0000003f00047c82 */ /* 0x000fe20008000000 */
[----:B------:R0:W-:Y:S01]  /*0df0*/  STL [R1+0x40], R2 ;  /* 0x0000400201007387 */ /* 0x0001e20000100800 */
[----:B------:R-:W-:-:S02]  /*0e00*/  IMAD.SHL.U32 R200, R9, 0x2, RZ ;  /* 0x0000000209c87824 */ /* 0x000fc400078e00ff */
[----:B------:R-:W-:Y:S01]  /*0e10*/  IMAD.MOV.U32 R6, RZ, RZ, R14 ;  /* 0x000000ffff067224 */ /* 0x000fe200078e000e */
[----:B------:R-:W-:Y:S01]  /*0e20*/  STL [R1+0x3c], R8 ;  /* 0x00003c0801007387 */ /* 0x000fe20000100800 */
[C---:B------:R-:W-:Y:S01]  /*0e30*/  VIADD R229, R200.reuse, 0x68 ;  /* 0x00000068c8e57836 */ /* 0x040fe20000000000 */
[C---:B------:R-:W-:Y:S01]  /*0e40*/  IADD3 R12, R200.reuse, 0x38, RZ ;  /* 0x00000038c80c7810 */ /* 0x040fe20007ffe0ff */
[C---:B------:R-:W-:Y:S01]  /*0e50*/  VIADD R228, R200.reuse, 0x70 ;  /* 0x00000070c8e47836 */ /* 0x040fe20000000000 */
[----:B------:R1:W-:Y:S01]  /*0e60*/  STL [R1+0x8], R3 ;  /* 0x0000080301007387 */ /* 0x0003e20000100800 */
[----:B------:R-:W-:Y:S01]  /*0e70*/  VIADD R227, R200, 0x78 ;  /* 0x00000078c8e37836 */ /* 0x000fe20000000000 */
[----:B0-----:R-:W-:Y:S01]  /*0e80*/  LEA.HI R2, R0, R16, RZ, 0x2 ;  /* 0x0000001000027211 */ /* 0x001fe200078f10ff */
[----:B------:R-:W-:Y:S01]  /*0e90*/  IMAD.MOV.U32 R7, RZ, RZ, R15 ;  /* 0x000000ffff077224 */ /* 0x000fe200078e000f */
[----:B------:R-:W-:Y:S02]  /*0ea0*/  SHF.R.S32.HI R12, RZ, 0x1f, R12 ;  /* 0x0000001fff0c7819 */ /* 0x000fe4000001140c */
[----:B------:R-:W-:-:S02]  /*0eb0*/  SHF.R.S32.HI R191, RZ, 0x2, R2 ;  /* 0x00000002ffbf7819 */ /* 0x000fc40000011402 */
[----:B-1----:R-:W-:-:S03]  /*0ec0*/  LEA.HI R3, R0, R16, RZ, 0x3 ;  /* 0x0000001000037211 */ /* 0x002fc600078f18ff */
[C---:B------:R-:W-:Y:S01]  /*0ed0*/  VIADD R13, R191.reuse, 0x40 ;  /* 0x00000040bf0d7836 */ /* 0x040fe20000000000 */
[----:B------:R-:W-:Y:S01]  /*0ee0*/  LOP3.LUT R0, R2, 0xfffffffc, RZ, 0xc0, !PT ;  /* 0xfffffffc02007812 */ /* 0x000fe200078ec0ff */
[----:B------:R-:W-:Y:S01]  /*0ef0*/  VIADD R11, R191, 0x80 ;  /* 0x00000080bf0b7836 */ /* 0x000fe20000000000 */
[----:B------:R-:W-:Y:S01]  /*0f00*/  LOP3.LUT R212, R3, 0xfffffff8, RZ, 0xc0, !PT ;  /* 0xfffffff803d47812 */ /* 0x000fe200078ec0ff */
[----:B------:R-:W-:Y:S01]  /*0f10*/  IMAD.SHL.U32 R201, R13, 0x80, RZ ;  /* 0x000000800dc97824 */ /* 0x000fe200078e00ff */
[----:B------:R-:W-:Y:S01]  /*0f20*/  SHF.R.S32.HI R2, RZ, 0x1f, R2 ;  /* 0x0000001fff027819 */ /* 0x000fe20000011402 */
[C---:B------:R-:W-:Y:S01]  /*0f30*/  IMAD.IADD R10, R16.reuse, 0x1, -R0 ;  /* 0x00000001100a7824 */ /* 0x040fe200078e0a00 */
[----:B------:R-:W-:Y:S01]  /*0f40*/  SHF.R.S32.HI R3, RZ, 0x3, R3 ;  /* 0x00000003ff037819 */ /* 0x000fe20000011403 */
[----:B------:R-:W-:Y:S01]  /*0f50*/  IMAD.IADD R212, R16, 0x1, -R212 ;  /* 0x0000000110d47824 */ /* 0x000fe200078e0ad4 */
[----:B------:R-:W-:Y:S01]  /*0f60*/  SHF.R.S32.HI R3, RZ, 0x1f, R13 ;  /* 0x0000001fff037819 */ /* 0x000fe2000001140d */
[----:B------:R-:W-:Y:S01]  /*0f70*/  IMAD.SHL.U32 R16, R10, 0x10, RZ ;  /* 0x000000100a107824 */ /* 0x000fe200078e00ff */
[----:B------:R-:W-:Y:S01]  /*0f80*/  LEA.HI R2, R2, R191, RZ, 0x3 ;  /* 0x000000bf02027211 */ /* 0x000fe200078f18ff */
[C---:B------:R-:W-:Y:S01]  /*0f90*/  IMAD.SHL.U32 R22, R10.reuse, 0x8, RZ ;  /* 0x000000080a167824 */ /* 0x040fe200078e00ff */
[----:B------:R-:W-:Y:S01]  /*0fa0*/  LEA.HI R0, R10, R10, RZ, 0x1 ;  /* 0x0000000a0a007211 */ /* 0x000fe200078f08ff */
[----:B------:R-:W-:Y:S01]  /*0fb0*/  IMAD.SHL.U32 R202, R11, 0x80, RZ ;  /* 0x000000800bca7824 */ /* 0x000fe200078e00ff */
[----:B------:R-:W-:Y:S01]  /*0fc0*/  LEA.HI R3, R3, R13, RZ, 0x3 ;  /* 0x0000000d03037211 */ /* 0x000fe200078f18ff */
[----:B------:R-:W-:Y:S01]  /*0fd0*/  VIADD R19, R16, 0x40 ;  /* 0x0000004010137836 */ /* 0x000fe20000000000 */
[----:B------:R-:W-:Y:S01]  /*0fe0*/  LOP3.LUT R2, R2, 0xfffffff8, RZ, 0xc0, !PT ;  /* 0xfffffff802027812 */ /* 0x000fe200078ec0ff */
[----:B------:R-:W-:Y:S01]  /*0ff0*/  VIADD R13, R200, 0x30 ;  /* 0x00000030c80d7836 */ /* 0x000fe20000000000 */
[----:B------:R-:W-:Y:S01]  /*1000*/  LOP3.LUT R0, R0, 0x1ffffffe, RZ, 0xc0, !PT ;  /* 0x1ffffffe00007812 */ /* 0x000fe200078ec0ff */
[----:B------:R-:W-:Y:S01]  /*1010*/  IMAD.SHL.U32 R3, R3, 0x80, RZ ;  /* 0x0000008003037824 */ /* 0x000fe200078e00ff */
[----:B------:R-:W-:Y:S01]  /*1020*/  SHF.L.U32 R203, R212, 0x3, RZ ;  /* 0x00000003d4cb7819 */ /* 0x000fe200000006ff */
[----:B------:R-:W-:Y:S01]  /*1030*/  IMAD.IADD R206, R191, 0x1, -R2 ;  /* 0x00000001bfce7824 */ /* 0x000fe200078e0a02 */
[----:B------:R-:W-:Y:S01]  /*1040*/  LOP3.LUT R201, R201, 0x380, RZ, 0xc0, !PT ;  /* 0x00000380c9c97812 */ /* 0x000fe200078ec0ff */
[----:B------:R-:W-:Y:S01]  /*1050*/  IMAD.IADD R0, R10, 0x1, -R0 ;  /* 0x000000010a007824 */ /* 0x000fe200078e0a00 */
[----:B------:R-:W-:Y:S01]  /*1060*/  SHF.R.S32.HI R2, RZ, 0x1f, R203 ;  /* 0x0000001fff027819 */ /* 0x000fe200000114cb */
[----:B------:R-:W-:Y:S01]  /*1070*/  VIADD R211, R203, 0x40 ;  /* 0x00000040cbd37836 */ /* 0x000fe20000000000 */
[----:B------:R-:W-:Y:S01]  /*1080*/  SHF.R.U32.HI R10, RZ, 0x3, R201 ;  /* 0x00000003ff0a7819 */ /* 0x000fe200000116c9 */
[----:B------:R-:W-:Y:S01]  /*1090*/  IMAD R208, R0, 0x8, R8 ;  /* 0x0000000800d07824 */ /* 0x000fe200078e0208 */
[----:B------:R-:W-:Y:S01]  /*10a0*/  LOP3.LUT R2, R201, 0x70, R16, 0xf8, !PT ;  /* 0x00000070c9027812 */ /* 0x000fe200078ef810 */
[----:B------:R-:W-:Y:S01]  /*10b0*/  IMAD.U32 R0, RZ, RZ, UR4 ;  /* 0x00000004ff007e24 */ /* 0x000fe2000f8e00ff */
[----:B------:R-:W-:Y:S01]  /*10c0*/  LOP3.LUT R207, R3, 0xfffffc00, RZ, 0xc0, !PT ;  /* 0xfffffc0003cf7812 */ /* 0x000fe200078ec0ff */
[----:B------:R-:W-:Y:S01]  /*10d0*/  VIADD R193, R22, 0x20 ;  /* 0x0000002016c17836 */ /* 0x000fe20000000000 */
[----:B------:R-:W-:-:S02]  /*10e0*/  SHF.R.S32.HI R4, RZ, 0x1f, R11 ;  /* 0x0000001fff047819 */ /* 0x000fc4000001140b */
[----:B------:R-:W-:Y:S01]  /*10f0*/  LOP3.LUT R3, R207, R2, R10, 0xf6, !PT ;  /* 0x00000002cf037212 */ /* 0x000fe200078ef60a */
[----:B------:R-:W-:Y:S01]  /*1100*/  VIADD R10, R200, 0x48 ;  /* 0x00000048c80a7836 */ /* 0x000fe20000000000 */
[----:B------:R-:W-:Y:S01]  /*1110*/  LEA.HI R4, R4, R11, RZ, 0x3 ;  /* 0x0000000b04047211 */ /* 0x000fe200078f18ff */
[----:B------:R-:W-:Y:S01]  /*1120*/  VIADD R11, R200, 0x40 ;  /* 0x00000040c80b7836 */ /* 0x000fe20000000000 */
[----:B------:R-:W-:Y:S01]  /*1130*/  SHF.R.S32.HI R9, RZ, 0x1f, R211 ;  /* 0x0000001fff097819 */ /* 0x000fe200000114d3 */
[----:B------:R-:W-:Y:S01]  /*1140*/  IMAD.IADD R2, R18, 0x1, R3 ;  /* 0x0000000112027824 */ /* 0x000fe200078e0203 */
[----:B------:R-:W-:Y:S01]  /*1150*/  LOP3.LUT R202, R202, 0x380, RZ, 0xc0, !PT ;  /* 0x00000380caca7812 */ /* 0x000fe200078ec0ff */
[----:B------:R-:W-:Y:S01]  /*1160*/  IMAD.SHL.U32 R4, R4, 0x80, RZ ;  /* 0x0000008004047824 */ /* 0x000fe200078e00ff */
[----:B------:R-:W-:Y:S01]  /*1170*/  SHF.R.S32.HI R3, RZ, 0x1f, R11 ;  /* 0x0000001fff037819 */ /* 0x000fe2000001140b */
[----:B------:R-:W-:Y:S01]  /*1180*/  VIADD R9, R200, 0x50 ;  /* 0x00000050c8097836 */ /* 0x000fe20000000000 */
[----:B------:R0:W-:Y:S01]  /*1190*/  STL [R1+0x38], R2 ;  /* 0x0000380201007387 */ /* 0x0001e20000100800 */
[----:B------:R-:W-:-:S02]  /*11a0*/  SHF.R.S32.HI R17, RZ, 0x1f, R16 ;  /* 0x0000001fff117819 */ /* 0x000fc40000011410 */
[----:B------:R-:W-:Y:S01]  /*11b0*/  LOP3.LUT R209, R4, 0xfffffc00, RZ, 0xc0, !PT ;  /* 0xfffffc0004d17812 */ /* 0x000fe200078ec0ff */
[----:B------:R1:W-:Y:S01]  /*11c0*/  STL [R1+0x2c], R0 ;  /* 0x00002c0001007387 */ /* 0x0003e20000100800 */
[C---:B------:R-:W-:Y:S01]  /*11d0*/  VIADD R4, R200.reuse, 0x58 ;  /* 0x00000058c8047836 */ /* 0x040fe20000000000 */
[----:B------:R-:W-:Y:S02]  /*11e0*/  SHF.R.S32.HI R190, RZ, 0x1f, R19 ;  /* 0x0000001fffbe7819 */ /* 0x000fe40000011413 */
[----:B------:R-:W-:Y:S01]  /*11f0*/  SHF.R.S32.HI R13, RZ, 0x1f, R13 ;  /* 0x0000001fff0d7819 */ /* 0x000fe2000001140d */
[----:B0-----:R-:W-:Y:S01]  /*1200*/  VIADD R2, R200, 0x60 ;  /* 0x00000060c8027836 */ /* 0x001fe20000000000 */
[----:B------:R-:W-:Y:S02]  /*1210*/  SHF.R.S32.HI R3, RZ, 0x1f, R4 ;  /* 0x0000001fff037819 */ /* 0x000fe40000011404 */
[----:B------:R-:W-:Y:S02]  /*1220*/  SHF.R.S32.HI R10, RZ, 0x1f, R10 ;  /* 0x0000001fff0a7819 */ /* 0x000fe4000001140a */
[----:B------:R-:W-:-:S02]  /*1230*/  SHF.R.S32.HI R2, RZ, 0x1f, R2 ;  /* 0x0000001fff027819 */ /* 0x000fc40000011402 */
[----:B------:R-:W-:Y:S02]  /*1240*/  SHF.R.S32.HI R9, RZ, 0x1f, R9 ;  /* 0x0000001fff097819 */ /* 0x000fe40000011409 */
[----:B------:R-:W-:Y:S02]  /*1250*/  SHF.R.S32.HI R4, RZ, 0x1f, R229 ;  /* 0x0000001fff047819 */ /* 0x000fe400000114e5 */
[----:B------:R-:W-:Y:S02]  /*1260*/  SHF.R.S32.HI R3, RZ, 0x1f, R228 ;  /* 0x0000001fff037819 */ /* 0x000fe400000114e4 */
[----:B-1----:R-:W-:-:S07]  /*1270*/  SHF.R.S32.HI R2, RZ, 0x1f, R227 ;  /* 0x0000001fff027819 */ /* 0x002fce00000114e3 */
.L_x_3269:
[----:B01----:R-:W0:Y:S02]  /*1280*/  LDC.64 R2, c[0x0][0xc88] ;  /* 0x00032200ff027b82 */ /* 0x003e240000000a00 */
[----:B0-----:R-:W-:-:S05]  /*1290*/  IMAD.WIDE R2, R7, 0x4, R2 ;  /* 0x0000000407027825 */ /* 0x001fca00078e0202 */
[----:B--2---:R-:W2:Y:S01]  /*12a0*/  LDG.E R210, desc[UR60][R2.64] ;  /* 0x0000003c02d27981 */ /* 0x004ea2000c1e1900 */
[----:B------:R-:W-:Y:S05]  /*12b0*/  YIELD ;  /* 0x0000000000007946 */ /* 0x000fea0003800000 */
[----:B------:R-:W-:Y:S01]  /*12c0*/  ULDC.64 UR4, c[0x0][0xa28] ;  /* 0x00028a0000047ab9 */ /* 0x000fe20000000a00 */
[----:B------:R-:W-:Y:S01]  /*12d0*/  ULDC.64 UR8, c[0x0][0xa18] ;  /* 0x0002860000087ab9 */ /* 0x000fe20000000a00 */
[----:B------:R-:W-:Y:S01]  /*12e0*/  ISETP.NE.U32.AND P1, PT, RZ, UR4, PT ;  /* 0x00000004ff007c0c */ /* 0x000fe2000bf25070 */
[----:B------:R-:W-:Y:S01]  /*12f0*/  ULDC.64 UR6, c[0x0][0xa08] ;  /* 0x0002820000067ab9 */ /* 0x000fe20000000a00 */
[----:B------:R-:W-:Y:S01]  /*1300*/  IMAD.MOV.U32 R13, RZ, RZ, RZ ;  /* 0x000000ffff0d7224 */ /* 0x000fe200078e00ff */
[----:B------:R-:W-:-:S02]  /*1310*/  ISETP.NE.U32.AND P0, PT, RZ, UR6, PT ;  /* 0x00000006ff007c0c */ /* 0x000fc4000bf05070 */
[----:B------:R-:W-:Y:S02]  /*1320*/  ISETP.NE.AND.EX P1, PT, RZ, UR5, PT, P1 ;  /* 0x00000005ff007c0c */ /* 0x000fe4000bf25310 */
[----:B------:R-:W-:Y:S02]  /*1330*/  ISETP.NE.AND.EX P0, PT, RZ, UR7, PT, P0 ;  /* 0x00000007ff007c0c */ /* 0x000fe4000bf05300 */
[----:B-----5:R-:W-:Y:S02]  /*1340*/  MOV R29, RZ ;  /* 0x000000ff001d7202 */ /* 0x020fe40000000f00 */
[----:B--2---:R-:W-:Y:S01]  /*1350*/  SHF.R.S32.HI R225, RZ, 0x1f, R210 ;  /* 0x0000001fffe17819 */ /* 0x004fe200000114d2 */
[----:B------:R-:W-:-:S06]  /*1360*/  IMAD.SHL.U32 R219, R210, 0x4, RZ ;  /* 0x00000004d2db7824 */ /* 0x000fcc00078e00ff */
[C---:B------:R-:W-:Y:S02]  /*1370*/  @P1 LEA R8, P2, R210.reuse, UR4, 0x2 ;  /* 0x00000004d2081c11 */ /* 0x040fe4000f8410ff */
        /* <DEDUP_REMOVED lines=21> */
[----:B------:R-:W-:Y:S02]  /*14d0*/  IMAD.U32 R58, RZ, RZ, UR5 ;  /* 0x00000005ff3a7e24 */ /* 0x000fe4000f8e00ff */
[----:B----4-:R-:W-:Y:S01]  /*14e0*/  IMAD.U32 R28, RZ, RZ, UR4 ;  /* 0x00000004ff1c7e24 */ /* 0x010fe2000f8e00ff */
[----:B0--3--:R-:W-:Y:S06]  /*14f0*/  @P2 BRA `(.L_x_3077) ;  /* 0x0000000000242947 */ /* 0x009fec0003800000 */
        /* <DEDUP_REMOVED lines=9> */
.L_x_3077:
[----:B------:R-:W-:Y:S01]  /*1590*/  ULDC.64 UR4, c[0x0][0xa20] ;  /* 0x0002880000047ab9 */ /* 0x000fe20000000a00 */
[C---:B------:R-:W-:Y:S02]  /*15a0*/  LOP3.LUT R2, R6.reuse, 0xff000000, RZ, 0xc0, !PT ;  /* 0xff00000006027812 */ /* 0x040fe400078ec0ff */
        /* <DEDUP_REMOVED lines=11> */
.L_x_3078:
[----:B------:R-:W-:Y:S05]  /*1660*/  @!P0 BRA `(.L_x_3079) ;  /* 0x00000000000c8947 */ /* 0x000fea0003800000 */
[----:B------:R-:W2:Y:S04]  /*1670*/  LDG.E R3, desc[UR60][R10.64] ;  /* 0x0000003c0a037981 */ /* 0x000ea8000c1e1900 */
[----:B------:R-:W2:Y:S02]  /*1680*/  LDG.E R28, desc[UR60][R10.64+0x4] ;  /* 0x0000043c0a1c7981 */ /* 0x000ea4000c1e1900 */
[----:B--2---:R-:W-:-:S07]  /*1690*/  IMAD.IADD R28, R28, 0x1, -R3 ;  /* 0x000000011c1c7824 */ /* 0x004fce00078e0a03 */
.L_x_3079:
[----:B------:R-:W-:Y:S01]  /*16a0*/  ULDC.64 UR4, c[0x0][0xa10] ;  /* 0x0002840000047ab9 */ /* 0x000fe20000000a00 */
[----:B------:R-:W1:Y:S01]  /*16b0*/  LDC R4, c[0x0][0x448] ;  /* 0x00011200ff047b82 */ /* 0x000e620000000800 */
[----:B------:R-:W-:-:S04]  /*16c0*/  ISETP.NE.U32.AND P0, PT, RZ, UR4, PT ;  /* 0x00000004ff007c0c */ /* 0x000fc8000bf05070 */
[----:B------:R-:W-:Y:S01]  /*16d0*/  ISETP.NE.AND.EX P0, PT, RZ, UR5, PT, P0 ;  /* 0x00000005ff007c0c */ /* 0x000fe2000bf05300 */
[----:B------:R-:W-:-:S12]  /*16e0*/  ULDC.64 UR4, c[0x0][0xa30] ;  /* 0x00028c0000047ab9 */ /* 0x000fd80000000a00 */
[----:B0-----:R-:W0:Y:S02]  /*16f0*/  @P0 LDC.64 R2, c[0x0][0xa10] ;  /* 0x00028400ff020b82 */ /* 0x001e240000000a00 */
[----:B0-----:R-:W-:-:S05]  /*1700*/  @P0 IMAD.WIDE R2, R210, 0x4, R2 ;  /* 0x00000004d2020825 */ /* 0x001fca00078e0202 */
[----:B------:R-:W2:Y:S04]  /*1710*/  @P0 LDG.E R0, desc[UR60][R2.64] ;  /* 0x0000003c02000981 */ /* 0x000ea8000c1e1900 */
[----:B------:R0:W2:Y:S01]  /*1720*/  @P0 LDG.E R9, desc[UR60][R2.64+0x4] ;  /* 0x0000043c02090981 */ /* 0x0000a2000c1e1900 */
[----:B------:R-:W-:Y:S01]  /*1730*/  ISETP.NE.U32.AND P1, PT, RZ, UR4, PT ;  /* 0x00000004ff007c0c */ /* 0x000fe2000bf25070 */
[----:B-----5:R-:W-:-:S03]  /*1740*/  IMAD.MOV.U32 R24, RZ, RZ, R28 ;  /* 0x000000ffff187224 */ /* 0x020fc600078e001c */
[----:B------:R-:W-:-:S13]  /*1750*/  ISETP.NE.AND.EX P1, PT, RZ, UR5, PT, P1 ;  /* 0x00000005ff007c0c */ /* 0x000fda000bf25310 */
[----:B------:R-:W-:-:S04]  /*1760*/  @P1 IADD3 R6, P2, R219, UR4, RZ ;  /* 0x00000004db061c10 */ /* 0x000fc8000ff5e0ff */
[----:B------:R-:W-:-:S05]  /*1770*/  @P1 IADD3.X R7, R220, UR5, RZ, P2, !PT ;  /* 0x00000005dc071c10 */ /* 0x000fca00097fe4ff */
[----:B------:R3:W5:Y:S01]  /*1780*/  @P1 LDG.E R24, desc[UR60][R6.64] ;  /* 0x0000003c06181981 */ /* 0x000762000c1e1900 */
[----:B-1----:R-:W-:Y:S01]  /*1790*/  ISETP.NE.AND P1, PT, R4, 0x1, PT ;  /* 0x000000010400780c */ /* 0x002fe20003f25270 */
[----:B------:R-:W-:Y:S01]  /*17a0*/  IMAD.SHL.U32 R197, R5, 0x80, RZ ;  /* 0x0000008005c57824 */ /* 0x000fe200078e00ff */
[----:B------:R-:W-:Y:S01]  /*17b0*/  BSSY B0, `(.L_x_3080) ;  /* 0x0000035000007945 */ /* 0x000fe20003800000 */
[----:B------:R-:W-:Y:S01]  /*17c0*/  IMAD.IADD R13, R28, 0x1, -R13 ;  /* 0x000000011c0d7824 */ /* 0x000fe200078e0a0d */
[----:B------:R-:W-:Y:S01]  /*17d0*/  LOP3.LUT R226, R213, 0xff, RZ, 0xc0, !PT ;  /* 0x000000ffd5e27812 */ /* 0x000fe200078ec0ff */
[----:B0-----:R-:W-:Y:S01]  /*17e0*/  VIADD R2, R197, 0x7f ;  /* 0x0000007fc5027836 */ /* 0x001fe20000000000 */
[----:B------:R-:W-:-:S07]  /*17f0*/  SHF.R.U32.HI R213, RZ, 0x10, R213 ;  /* 0x00000010ffd57819 */ /* 0x000fce00000116d5 */
[----:B------:R-:W0:Y:S08]  /*1800*/  @P1 LDC R11, c[0x0][0x44c] ;  /* 0x00011300ff0b1b82 */ /* 0x000e300000000800 */
[----:B------:R-:W1:Y:S01]  /*1810*/  @P1 LDC R3, c[0x0][0x450] ;  /* 0x00011400ff031b82 */ /* 0x000e620000000800 */
[----:B--2---:R-:W-:Y:S02]  /*1820*/  @P0 IMAD.IADD R58, R9, 0x1, -R0 ;  /* 0x00000001093a0824 */ /* 0x004fe400078e0a00 */
[----:B0-----:R-:W-:-:S04]  /*1830*/  @P1 IMAD.HI.U32 R0, R2, R11, RZ ;  /* 0x0000000b02001227 */ /* 0x001fc800078e00ff */
[----:B------:R-:W-:Y:S01]  /*1840*/  IMAD.IADD R199, R13, 0x1, R58 ;  /* 0x000000010dc77824 */ /* 0x000fe200078e023a */
[----:B-1----:R-:W-:-:S03]  /*1850*/  @P1 SHF.R.U32.HI R2, RZ, R3, R0 ;  /* 0x00000003ff021219 */ /* 0x002fc60000011600 */
[C---:B------:R-:W-:Y:S01]  /*1860*/  VIADD R0, R199.reuse, 0x9f ;  /* 0x0000009fc7007836 */ /* 0x040fe20000000000 */
[----:B------:R-:W-:-:S03]  /*1870*/  IADD3 R27, R199, 0xa0, -R198 ;  /* 0x000000a0c71b7810 */ /* 0x000fc60007ffe8c6 */
[----:B------:R-:W-:Y:S01]  /*1880*/  IMAD.HI R0, R0, 0x66666667, RZ ;  /* 0x6666666700007827 */ /* 0x000fe200078e02ff */
[----:B------:R-:W-:-:S04]  /*1890*/  IADD3 R2, R27, R2, RZ ;  /* 0x000000021b027210 */ /* 0x000fc80007ffe0ff */
[----:B------:R-:W-:Y:S01]  /*18a0*/  SHF.R.U32.HI R3, RZ, 0x1f, R0 ;  /* 0x0000001fff037819 */ /* 0x000fe20000011600 */
[----:B------:R-:W-:-:S03]  /*18b0*/  IMAD.HI R2, R2, 0x66666667, RZ ;  /* 0x6666666702027827 */ /* 0x000fc600078e02ff */
[----:B------:R-:W-:Y:S01]  /*18c0*/  LEA.HI.SX32 R26, R0, R3, 0x1a ;  /* 0x00000003001a7211 */ /* 0x000fe200078fd2ff */
[----:B------:R-:W-:Y:S01]  /*18d0*/  IMAD.MOV.U32 R3, RZ, RZ, RZ ;  /* 0x000000ffff037224 */ /* 0x000fe200078e00ff */
[----:B------:R-:W-:-:S04]  /*18e0*/  SHF.R.U32.HI R5, RZ, 0x1f, R2 ;  /* 0x0000001fff057819 */ /* 0x000fc80000011602 */
[----:B------:R-:W-:-:S04]  /*18f0*/  LEA.HI.SX32 R5, R2, R5, 0x1a ;  /* 0x0000000502057211 */ /* 0x000fc800078fd2ff */
[----:B---3--:R-:W-:-:S04]  /*1900*/  VIMNMX R6, R26, R5, PT ;  /* 0x000000051a067248 */ /* 0x008fc80003fe0100 */
[----:B------:R-:W-:-:S13]  /*1910*/  ISETP.GE.AND P0, PT, R6, 0x1, PT ;  /* 0x000000010600780c */ /* 0x000fda0003f06270 */
[----:B------:R-:W-:Y:S05]  /*1920*/  @!P0 BRA `(.L_x_3081) ;  /* 0x0000000000748947 */ /* 0x000fea0003800000 */
[----:B------:R-:W-:Y:S01]  /*1930*/  ISETP.NE.AND P0, PT, R213, RZ, PT ;  /* 0x000000ffd500720c */ /* 0x000fe20003f05270 */
[----:B------:R-:W-:-:S03]  /*1940*/  ULDC UR4, c[0x0][0x9f0] ;  /* 0x00027c0000047ab9 */ /* 0x000fc60000000800 */
[----:B------:R-:W-:-:S04]  /*1950*/  SEL R9, R213, UR4, P0 ;  /* 0x00000004d5097c07 */ /* 0x000fc80008000000 */
[-C--:B------:R-:W-:Y:S02]  /*1960*/  IABS R5, R9.reuse ;  /* 0x0000000900057213 */ /* 0x080fe40000000000 */
[----:B------:R-:W-:Y:S02]  /*1970*/  IADD3 R0, R9, -0x1, R6 ;  /* 0xffffffff09007810 */ /* 0x000fe40007ffe006 */
[----:B------:R-:W0:Y:S01]  /*1980*/  I2F.RP R4, R5 ;  /* 0x0000000500047306 */ /* 0x000e220000209400 */
[----:B------:R-:W-:-:S05]  /*1990*/  IABS R10, R9 ;  /* 0x00000009000a7213 */ /* 0x000fca0000000000 */
[----:B------:R-:W-:Y:S02]  /*19a0*/  IMAD.MOV R10, RZ, RZ, -R10 ;  /* 0x000000ffff0a7224 */ /* 0x000fe400078e0a0a */
[----:B0-----:R-:W0:Y:S02]  /*19b0*/  MUFU.RCP R4, R4 ;  /* 0x0000000400047308 */ /* 0x001e240000001000 */
[----:B0-----:R-:W-:Y:S01]  /*19c0*/  VIADD R2, R4, 0xffffffe ;  /* 0x0ffffffe04027836 */ /* 0x001fe20000000000 */
[----:B------:R-:W-:Y:S02]  /*19d0*/  IABS R4, R0 ;  /* 0x0000000000047213 */ /* 0x000fe40000000000 */
[----:B------:R-:W-:-:S03]  /*19e0*/  LOP3.LUT R0, R0, R9, RZ, 0x3c, !PT ;  /* 0x0000000900007212 */ /* 0x000fc600078e3cff */
[----:B------:R0:W1:Y:S01]  /*19f0*/  F2I.FTZ.U32.TRUNC.NTZ R3, R2 ;  /* 0x0000000200037305 */ /* 0x000062000021f000 */
[----:B------:R-:W-:Y:S01]  /*1a00*/  ISETP.GE.AND P2, PT, R0, RZ, PT ;  /* 0x000000ff0000720c */ /* 0x000fe20003f46270 */
[----:B0-----:R-:W-:Y:S02]  /*1a10*/  IMAD.MOV.U32 R2, RZ, RZ, RZ ;  /* 0x000000ffff027224 */ /* 0x001fe400078e00ff */
[----:B-1----:R-:W-:-:S04]  /*1a20*/  IMAD.MOV R8, RZ, RZ, -R3 ;  /* 0x000000ffff087224 */ /* 0x002fc800078e0a03 */
[----:B------:R-:W-:-:S04]  /*1a30*/  IMAD R7, R8, R5, RZ ;  /* 0x0000000508077224 */ /* 0x000fc800078e02ff */
[----:B------:R-:W-:-:S04]  /*1a40*/  IMAD.HI.U32 R3, R3, R7, R2 ;  /* 0x0000000703037227 */ /* 0x000fc800078e0002 */
[----:B------:R-:W-:Y:S02]  /*1a50*/  IMAD.MOV.U32 R2, RZ, RZ, R10 ;  /* 0x000000ffff027224 */ /* 0x000fe400078e000a */
        /* <DEDUP_REMOVED lines=10> */
.L_x_3081:
[----:B------:R-:W-:Y:S05]  /*1b00*/  BSYNC B0 ;  /* 0x0000000000007941 */ /* 0x000fea0003800000 */
.L_x_3080:
        /* <DEDUP_REMOVED lines=17> */
[----:B------:R-:W-:Y:S01]  /*1c20*/  IADD3 R0, R18, 0x18400, RZ ;  /* 0x0001840012007810 */ /* 0x000fe20007ffe0ff */
[----:B------:R-:W-:Y:S03]  /*1c30*/  BSSY B6, `(.L_x_3083) ;  /* 0x0000013000067945 */ /* 0x000fe60003800000 */
        /* <DEDUP_REMOVED lines=18> */
.L_x_3084:
[----:B------:R-:W-:Y:S05]  /*1d60*/  BSYNC B6 ;  /* 0x0000000000067941 */ /* 0x000fea0003800000 */
.L_x_3083:
        /* <DEDUP_REMOVED lines=13> */
[----:B------:R-:W-:Y:S02]  /*1e40*/  IMAD.U32 R7, RZ, RZ, UR5 ;  /* 0x00000005ff077e24 */ /* 0x000fe4000f8e00ff */
[----:B------:R-:W-:-:S02]  /*1e50*/  IMAD.U32 R11, RZ, RZ, UR7 ;  /* 0x00000007ff0b7e24 */ /* 0x000fc4000f8e00ff */
[----:B------:R-:W-:Y:S02]  /*1e60*/  IMAD.MOV.U32 R8, RZ, RZ, 0x70 ;  /* 0x00000070ff087424 */ /* 0x000fe400078e00ff */
[----:B------:R-:W-:Y:S02]  /*1e70*/  IMAD.MOV.U32 R12, RZ, RZ, 0x1 ;  /* 0x00000001ff0c7424 */ /* 0x000fe400078e00ff */
[----:B0-----:R-:W-:-:S07]  /*1e80*/  IMAD.MOV.U32 R13, RZ, RZ, RZ ;  /* 0x000000ffff0d7224 */ /* 0x001fce00078e00ff */
[----:B------:R-:W-:-:S07]  /*1e90*/  LEPC R20, `(.L_x_3086) ;  /* 0x000000001014794e */ /* 0x000fce0000000000 */
[----:B-1---5:R-:W-:Y:S05]  /*1ea0*/  CALL.ABS.NOINC R14 ;  /* 0x000000000e007343 */ /* 0x022fea0003c00000 */
.L_x_3086:
[----:B------:R-:W-:Y:S05]  /*1eb0*/  BSYNC B6 ;  /* 0x0000000000067941 */ /* 0x000fea0003800000 */
.L_x_3085:
[----:B------:R-:W-:Y:S01]  /*1ec0*/  ULDC.64 UR4, c[0x0][0x9f8] ;  /* 0x00027e0000047ab9 */ /* 0x000fe20000000a00 */
[----:B------:R-:W-:Y:S01]  /*1ed0*/  IMAD.MOV.U32 R85, RZ, RZ, R210 ;  /* 0x000000ffff557224 */ /* 0x000fe200078e00d2 */
[----:B------:R-:W-:Y:S01]  /*1ee0*/  ISETP.NE.U32.AND P0, PT, RZ, UR4, PT ;  /* 0x00000004ff007c0c */ /* 0x000fe2000bf05070 */
[----:B------:R-:W0:Y:S03]  /*1ef0*/  LDC.64 R50, c[0x0][0x3f8] ;  /* 0x0000fe00ff327b82 */ /* 0x000e260000000a00 */
[----:B------:R-:W-:-:S05]  /*1f00*/  ISETP.NE.AND.EX P0, PT, RZ, UR5, PT, P0 ;  /* 0x00000005ff007c0c */ /* 0x000fca000bf05300 */
[----:B------:R-:W1:Y:S08]  /*1f10*/  LDC R71, c[0x0][0x3f4] ;  /* 0x0000fd00ff477b82 */ /* 0x000e700000000800 */
[----:B------:R-:W-:Y:S01]  /*1f20*/  @P0 IADD3 R4, P1, R219, UR4, RZ ;  /* 0x00000004db040c10 */ /* 0x000fe2000ff3e0ff */
[----:B------:R-:W2:Y:S03]  /*1f30*/  LDC.64 R56, c[0x0][0x408] ;  /* 0x00010200ff387b82 */ /* 0x000ea60000000a00 */
[----:B------:R-:W-:-:S05]  /*1f40*/  @P0 IADD3.X R5, R220, UR5, RZ, P1, !PT ;  /* 0x00000005dc050c10 */ /* 0x000fca0008ffe4ff */
[----:B------:R3:W4:Y:S01]  /*1f50*/  @P0 LDG.E R85, desc[UR60][R4.64] ;  /* 0x0000003c04550981 */ /* 0x000722000c1e1900 */
[----:B------:R-:W-:Y:S01]  /*1f60*/  SHF.R.S32.HI R3, RZ, 0x1f, R191 ;  /* 0x0000001fff037819 */ /* 0x000fe200000114bf */
[-C--:B0-----:R-:W-:Y:S01]  /*1f70*/  IMAD.WIDE.U32 R8, R191, R50.reuse, R16 ;  /* 0x00000032bf087225 */ /* 0x081fe200078e0010 */
[----:B------:R-:W-:Y:S01]  /*1f80*/  SHF.R.S32.HI R23, RZ, 0x1f, R22 ;  /* 0x0000001fff177819 */ /* 0x000fe20000011416 */
[----:B------:R-:W0:Y:S01]  /*1f90*/  S2R R30, SR_TID.X ;  /* 0x00000000001e7919 */ /* 0x000e220000002100 */
[----:B------:R-:W-:Y:S01]  /*1fa0*/  SHF.R.U32.HI R99, RZ, 0x3, R202 ;  /* 0x00000003ff637819 */ /* 0x000fe200000116ca */
[-C--:B------:R-:W-:Y:S01]  /*1fb0*/  IMAD R0, R3, R50.reuse, RZ ;  /* 0x0000003203007224 */ /* 0x080fe200078e02ff */
[----:B-1----:R-:W-:Y:S01]  /*1fc0*/  ISETP.GE.AND P0, PT, R16, R71, PT ;  /* 0x000000471000720c */ /* 0x002fe20003f06270 */
[C---:B------:R-:W-:Y:S01]  /*1fd0*/  IMAD.WIDE.U32 R6, R191.reuse, R50, R22 ;  /* 0x00000032bf067225 */ /* 0x040fe200078e0016 */
[C-C-:B------:R-:W-:Y:S02]  /*1fe0*/  SHF.L.U64.HI R83, R50.reuse, 0x6, R51.reuse ;  /* 0x0000000632537819 */ /* 0x140fe40000010233 */
[----:B------:R-:W-:Y:S01]  /*1ff0*/  SHF.L.U64.HI R82, R50, 0x7, R51 ;  /* 0x0000000732527819 */ /* 0x000fe20000010233 */
[----:B------:R-:W-:Y:S01]  /*2000*/  IMAD R13, R191, R51, R0 ;  /* 0x00000033bf0d7224 */ /* 0x000fe200078e0200 */
[C---:B------:R-:W-:Y:S01]  /*2010*/  LOP3.LUT P1, RZ, R206.reuse, 0x4, RZ, 0xc0, !PT ;  /* 0x00000004ceff7812 */ /* 0x040fe2000782c0ff */
[----:B------:R-:W-:-:S02]  /*2020*/  IMAD.SHL.U32 R79, R206, 0x80, RZ ;  /* 0x00000080ce4f7824 */ /* 0x000fc400078e00ff */
[-C--:B--2---:R-:W-:Y:S01]  /*2030*/  IMAD R0, R3, R56.reuse, RZ ;  /* 0x0000003803007224 */ /* 0x084fe200078e02ff */
[----:B------:R-:W-:Y:S01]  /*2040*/  SEL R3, R71, RZ, P0 ;  /* 0x000000ff47037207 */ /* 0x000fe20000000000 */
[----:B------:R-:W-:Y:S01]  /*2050*/  IMAD.IADD R7, R7, 0x1, R13 ;  /* 0x0000000107077824 */ /* 0x000fe200078e020d */
[----:B------:R-:W-:Y:S01]  /*2060*/  LOP3.LUT R79, R79, 0x380, RZ, 0xc0, !PT ;  /* 0x000003804f4f7812 */ /* 0x000fe200078ec0ff */
[----:B------:R-:W-:Y:S01]  /*2070*/  IMAD R15, R191, R57, R0 ;  /* 0x00000039bf0f7224 */ /* 0x000fe200078e0200 */
[----:B------:R-:W-:Y:S01]  /*2080*/  SHF.L.U64.HI R78, R56, 0x6, R57 ;  /* 0x00000006384e7819 */ /* 0x000fe20000010239 */
[----:B------:R-:W-:Y:S01]  /*2090*/  IMAD.IADD R3, R16, 0x1, R3 ;  /* 0x0000000110037824 */ /* 0x000fe200078e0203 */
[----:B------:R-:W-:Y:S01]  /*20a0*/  SHF.R.U32.HI R74, RZ, 0x3, R79 ;  /* 0x00000003ff4a7819 */ /* 0x000fe2000001164f */
[----:B------:R-:W-:Y:S01]  /*20b0*/  IMAD.IADD R9, R13, 0x1, R9 ;  /* 0x000000010d097824 */ /* 0x000fe200078e0209 */
[----:B-----5:R-:W-:Y:S01]  /*20c0*/  SHF.R.S32.HI R13, RZ, 0x1f, R24 ;  /* 0x0000001fff0d7819 */ /* 0x020fe20000011418 */
[----:B------:R-:W-:Y:S01]  /*20d0*/  IMAD.WIDE.U32 R10, R191, R56, R16 ;  /* 0x00000038bf0a7225 */ /* 0x000fe200078e0010 */
[----:B------:R-:W-:-:S02]  /*20e0*/  SHF.R.S32.HI R0, RZ, 0x1f, R3 ;  /* 0x0000001fff007819 */ /* 0x000fc40000011403 */
[----:B------:R-:W-:Y:S01]  /*20f0*/  SHF.L.U64.HI R77, R56, 0x7, R57 ;  /* 0x00000007384d7819 */ /* 0x000fe20000010239 */
[----:B---3--:R-:W-:Y:S01]  /*2100*/  IMAD.WIDE.U32 R4, R191, R56, R22 ;  /* 0x00000038bf047225 */ /* 0x008fe200078e0016 */
[----:B------:R-:W-:Y:S02]  /*2110*/  LEA.HI R0, R0, R3, RZ, 0x4 ;  /* 0x0000000300007211 */ /* 0x000fe400078f20ff */
[----:B------:R-:W-:Y:S01]  /*2120*/  IADD3 R11, R15, R11, RZ ;  /* 0x0000000b0f0b7210 */ /* 0x000fe20007ffe0ff */
[-C--:B------:R-:W-:Y:S01]  /*2130*/  IMAD R3, R13, R50.reuse, RZ ;  /* 0x000000320d037224 */ /* 0x080fe200078e02ff */
[----:B------:R-:W-:Y:S01]  /*2140*/  SHF.R.S32.HI R63, RZ, 0x4, R0 ;  /* 0x00000004ff3f7819 */ /* 0x000fe20000011400 */
[----:B0-----:R-:W-:Y:S01]  /*2150*/  VIADD R32, R30, 0xffffff80 ;  /* 0xffffff801e207836 */ /* 0x001fe20000000000 */
[----:B------:R-:W-:Y:S01]  /*2160*/  SHF.R.U32.HI R30, RZ, 0x7, R30 ;  /* 0x00000007ff1e7819 */ /* 0x000fe2000001161e */
[----:B------:R-:W-:Y:S01]  /*2170*/  IMAD.IADD R5, R5, 0x1, R15 ;  /* 0x0000000105057824 */ /* 0x000fe200078e020f */
[----:B------:R-:W-:Y:S01]  /*2180*/  LOP3.LUT R62, R0, 0xfffffff0, RZ, 0xc0, !PT ;  /* 0xfffffff0003e7812 */ /* 0x000fe200078ec0ff */
[----:B------:R-:W-:Y:S01]  /*2190*/  IMAD R15, R24, R51, R3 ;  /* 0x00000033180f7224 */ /* 0x000fe200078e0203 */
[----:B------:R-:W-:Y:S01]  /*21a0*/  ISETP.NE.AND P6, PT, R30, 0x1, PT ;  /* 0x000000011e00780c */ /* 0x000fe20003fc5270 */
[----:B------:R-:W-:Y:S01]  /*21b0*/  IMAD.WIDE.U32 R20, R24, R50, R6 ;  /* 0x0000003218147225 */ /* 0x000fe200078e0006 */
[----:B------:R-:W-:-:S02]  /*21c0*/  SHF.R.S32.HI R31, RZ, 0x1f, R32 ;  /* 0x0000001fff1f7819 */ /* 0x000fc40000011420 */
[----:B------:R-:W-:Y:S01]  /*21d0*/  LOP3.LUT R3, R79, 0x30, R16, 0xf8, !PT ;  /* 0x000000304f037812 */ /* 0x000fe200078ef810 */
[----:B------:R-:W-:Y:S01]  /*21e0*/  IMAD.WIDE.U32 R52, R24, R56, R4 ;  /* 0x0000003818347225 */ /* 0x000fe200078e0004 */
[----:B------:R-:W-:Y:S02]  /*21f0*/  LEA.HI R31, R31, R32, RZ, 0x2 ;  /* 0x000000201f1f7211 */ /* 0x000fe400078f10ff */
[----:B------:R-:W-:Y:S01]  /*2200*/  LOP3.LUT R68, R3, R74, RZ, 0x3c, !PT ;  /* 0x0000004a03447212 */ /* 0x000fe200078e3cff */
[----:B------:R-:W-:Y:S01]  /*2210*/  VIADD R73, R30, 0x8 ;  /* 0x000000081e497836 */ /* 0x000fe20000000000 */
[--C-:B------:R-:W-:Y:S01]  /*2220*/  LOP3.LUT R3, R79, 0x70, R0.reuse, 0xf8, !PT ;  /* 0x000000704f037812 */ /* 0x100fe200078ef800 */
[----:B------:R-:W-:Y:S01]  /*2230*/  IMAD R13, R13, R56, RZ ;  /* 0x000000380d0d7224 */ /* 0x000fe200078e02ff */
[----:B------:R-:W-:Y:S01]  /*2240*/  LOP3.LUT R31, R31, 0xfffffffc, RZ, 0xc0, !PT ;  /* 0xfffffffc1f1f7812 */ /* 0x000fe200078ec0ff */
[----:B------:R-:W-:Y:S05]  /*2250*/  @!P6 WARPSYNC.ALL ;  /* 0x000000000000e948 */ /* 0x000fea0003800000 */
[----:B------:R-:W-:Y:S01]  /*2260*/  LOP3.LUT R4, R201, 0x70, R0, 0xf8, !PT ;  /* 0x00000070c9047812 */ /* 0x000fe200078ef800 */
[----:B------:R-:W-:Y:S01]  /*2270*/  IMAD.IADD R84, R29, 0x1, R28 ;  /* 0x000000011d547824 */ /* 0x000fe200078e021c */
[----:B------:R-:W-:Y:S01]  /*2280*/  LOP3.LUT R6, R202, 0x70, R0, 0xf8, !PT ;  /* 0x00000070ca067812 */ /* 0x000fe200078ef800 */
[----:B------:R-:W-:Y:S01]  /*2290*/  ULDC UR4, c[0x0][0x2f4] ;  /* 0x0000bd0000047ab9 */ /* 0x000fe20000000800 */
[----:B------:R-:W-:Y:S01]  /*22a0*/  SHF.R.U32.HI R30, RZ, 0x3, R201 ;  /* 0x00000003ff1e7819 */ /* 0x000fe200000116c9 */
[----:B------:R-:W-:Y:S01]  /*22b0*/  IMAD R29, R51, 0xa0, RZ ;  /* 0x000000a0331d7824 */ /* 0x000fe200078e02ff */
[----:B------:R-:W-:Y:S01]  /*22c0*/  LOP3.LUT R0, R3, R74, RZ, 0x3c, !PT ;  /* 0x0000004a03007212 */ /* 0x000fe200078e3cff */
[----:B------:R-:W-:Y:S01]  /*22d0*/  IMAD.SHL.U32 R81, R50, 0x40, RZ ;  /* 0x0000004032517824 */ /* 0x000fe200078e00ff */
[----:B------:R-:W-:Y:S01]  /*22e0*/  LOP3.LUT R4, R4, R30, RZ, 0x3c, !PT ;  /* 0x0000001e04047212 */ /* 0x000fe200078e3cff */
[----:B------:R-:W-:Y:S01]  /*22f0*/  IMAD.SHL.U32 R80, R50, 0x80, RZ ;  /* 0x0000008032507824 */ /* 0x000fe200078e00ff */
[----:B------:R-:W-:Y:S01]  /*2300*/  LOP3.LUT R6, R6, R99, RZ, 0x3c, !PT ;  /* 0x0000006306067212 */ /* 0x000fe200078e3cff */
[----:B------:R-:W-:Y:S01]  /*2310*/  IMAD.WIDE.U32 R48, R24, R50, R8 ;  /* 0x0000003218307225 */ /* 0x000fe200078e0008 */
[----:B------:R-:W-:-:S02]  /*2320*/  ISETP.GE.AND P2, PT, R19, UR4, PT ;  /* 0x0000000413007c0c */ /* 0x000fc4000bf46270 */
[----:B------:R-:W-:Y:S01]  /*2330*/  IADD3 R68, R205, R68, RZ ;  /* 0x00000044cd447210 */ /* 0x000fe20007ffe0ff */
[----:B------:R-:W-:Y:S01]  /*2340*/  IMAD R13, R24, R57, R13 ;  /* 0x00000039180d7224 */ /* 0x000fe200078e020d */
[----:B------:R-:W-:Y:S01]  /*2350*/  ISETP.GE.AND P1, PT, R16, UR4, PT ;  /* 0x0000000410007c0c */ /* 0x000fe2000bf26270 */
[----:B------:R-:W-:Y:S01]  /*2360*/  IMAD R69, R57, 0xa0, RZ ;  /* 0x000000a039457824 */ /* 0x000fe200078e02ff */
[----:B------:R-:W-:Y:S01]  /*2370*/  P2R R87, PR, RZ, 0x4 ;  /* 0x00000004ff577803 */ /* 0x000fe20000000000 */
[C---:B------:R-:W-:Y:S01]  /*2380*/  IMAD.SHL.U32 R76, R56.reuse, 0x40, RZ ;  /* 0x00000040384c7824 */ /* 0x040fe200078e00ff */
[----:B------:R-:W-:Y:S01]  /*2390*/  SHF.R.S32.HI R60, RZ, 0x1f, R62 ;  /* 0x0000001fff3c7819 */ /* 0x000fe2000001143e */
[----:B------:R-:W-:Y:S02]  /*23a0*/  IMAD.SHL.U32 R75, R56, 0x80, RZ ;  /* 0x00000080384b7824 */ /* 0x000fe400078e00ff */
[----:B------:R-:W-:-:S04]  /*23b0*/  IMAD.WIDE.U32 R54, R24, R56, R10 ;  /* 0x0000003818367225 */ /* 0x000fc800078e000a */
[----:B------:R-:W-:-:S04]  /*23c0*/  IMAD.WIDE.U32 R50, R50, 0xa0, RZ ;  /* 0x000000a032327825 */ /* 0x000fc800078e00ff */
[----:B------:R-:W-:-:S04]  /*23d0*/  IMAD.WIDE.U32 R56, R56, 0xa0, RZ ;  /* 0x000000a038387825 */ /* 0x000fc800078e00ff */
[----:B------:R-:W-:Y:S02]  /*23e0*/  IMAD.IADD R31, R32, 0x1, -R31 ;  /* 0x00000001201f7824 */ /* 0x000fe400078e0a1f */
        /* <DEDUP_REMOVED lines=13> */
.L_x_3161:
[----:B0-----:R-:W0:Y:S01]  /*24c0*/  LDC R92, c[0x0][0x430] ;  /* 0x00010c00ff5c7b82 */ /* 0x001e220000000800 */
[----:B------:R-:W-:Y:S02]  /*24d0*/  VIADD R2, R2, 0xffffffff ;  /* 0xffffffff02027836 */ /* 0x000fe40000000000 */
[----:B------:R-:W-:Y:S02]  /*24e0*/  IMAD.MOV.U32 R91, RZ, RZ, RZ ;  /* 0x000000ffff5b7224 */ /* 0x000fe400078e00ff */
[----:B------:R-:W-:-:S03]  /*24f0*/  IMAD R5, R2, 0xa0, R72 ;  /* 0x000000a002057824 */ /* 0x000fc600078e0248 */
[----:B------:R-:W1:Y:S01]  /*2500*/  LDC R102, c[0x0][0x3f4] ;  /* 0x0000fd00ff667b82 */ /* 0x000e620000000800 */
[----:B------:R-:W-:Y:S01]  /*2510*/  IMAD.IADD R12, R84, 0x1, R5 ;  /* 0x00000001540c7824 */ /* 0x000fe200078e0205 */
[----:B------:R-:W-:-:S03]  /*2520*/  ISETP.GE.AND P2, PT, R5, R58, PT ;  /* 0x0000003a0500720c */ /* 0x000fc60003f46270 */
[----:B------:R-:W-:Y:S01]  /*2530*/  IMAD.MOV.U32 R8, RZ, RZ, R12 ;  /* 0x000000ffff087224 */ /* 0x000fe200078e000c */
[----:B------:R-:W-:Y:S02]  /*2540*/  ISETP.GT.OR P2, PT, R72, 0x9f, P2 ;  /* 0x0000009f4800780c */ /* 0x000fe40001744670 */
[----:B0-----:R-:W-:-:S11]  /*2550*/  ISETP.NE.AND P3, PT, R92, 0x1, PT ;  /* 0x000000015c00780c */ /* 0x001fd60003f65270 */
[----:B------:R-:W0:Y:S08]  /*2560*/  @!P2 LDC.64 R6, c[0x0][0x428] ;  /* 0x00010a00ff06ab82 */ /* 0x000e300000000a00 */
[----:B--2---:R-:W2:Y:S08]  /*2570*/  @!P2 LDC.64 R4, c[0x0][0x418] ;  /* 0x00010600ff04ab82 */ /* 0x004eb00000000a00 */
[----:B---3--:R-:W3:Y:S08]  /*2580*/  @P3 LDC R9, c[0x0][0x434] ;  /* 0x00010d00ff093b82 */ /* 0x008ef00000000800 */
[----:B------:R-:W4:Y:S01]  /*2590*/  @P3 LDC R10, c[0x0][0x438] ;  /* 0x00010e00ff0a3b82 */ /* 0x000f220000000800 */
[----:B---3--:R-:W-:-:S05]  /*25a0*/  @P3 IMAD.HI.U32 R9, R12, R9, RZ ;  /* 0x000000090c093227 */ /* 0x008fca00078e00ff */
[----:B----4-:R-:W-:Y:S01]  /*25b0*/  @P3 SHF.R.U32.HI R8, RZ, R10, R9 ;  /* 0x0000000aff083219 */ /* 0x010fe20000011609 */
[----:B0-----:R-:W-:-:S03]  /*25c0*/  @!P2 IMAD R10, R61, R6, RZ ;  /* 0x000000063d0aa224 */ /* 0x001fc600078e02ff */
[----:B------:R-:W-:Y:S01]  /*25d0*/  @!P2 SHF.R.S32.HI R9, RZ, 0x1f, R8 ;  /* 0x0000001fff09a819 */ /* 0x000fe20000011408 */
        /* <DEDUP_REMOVED lines=9> */
[----:B------:R-:W-:Y:S05]  /*2670*/  YIELD ;  /* 0x0000000000007946 */ /* 0x000fea0003800000 */
[----:B------:R-:W-:Y:S01]  /*2680*/  P2R R88, PR, RZ, 0x4 ;  /* 0x00000004ff587803 */ /* 0x000fe20000000000 */
[----:B------:R-:W-:Y:S01]  /*2690*/  VIADD R89, R7, 0x40 ;  /* 0x0000004007597836 */ /* 0x000fe20000000000 */
[----:B-1----:R-:W-:Y:S01]  /*26a0*/  ISETP.GE.AND P2, PT, R102, 0x1, PT ;  /* 0x000000016600780c */ /* 0x002fe20003f46270 */
[----:B------:R-:W-:Y:S01]  /*26b0*/  BSSY B0, `(.L_x_3087) ;  /* 0x00006ce000007945 */ /* 0x000fe20003800000 */
[----:B------:R-:W-:Y:S01]  /*26c0*/  IADD3 R9, -R8, RZ, RZ ;  /* 0x000000ff08097210 */ /* 0x000fe20007ffe1ff */
[----:B------:R-:W-:-:S02]  /*26d0*/  IMAD.IADD R90, R18, 0x1, R7 ;  /* 0x00000001125a7824 */ /* 0x000fc400078e0207 */
[----:B------:R-:W-:Y:S02]  /*26e0*/  @P4 VIADD R89, R7, 0xffffffc0 ;  /* 0xffffffc007594836 */ /* 0x000fe40000000000 */
[----:B------:R-:W-:Y:S02]  /*26f0*/  IMAD R92, R92, R9, R12 ;  /* 0x000000095c5c7224 */ /* 0x000fe400078e020c */
[----:B------:R-:W-:-:S04]  /*2700*/  IMAD.IADD R89, R18, 0x1, R89 ;  /* 0x0000000112597824 */ /* 0x000fc800078e0259 */
[----:B0-----:R-:W-:Y:S05]  /*2710*/  @!P2 BRA `(.L_x_3088) ;  /* 0x0000006400bca947 */ /* 0x001fea0003800000 */
        /* <DEDUP_REMOVED lines=14> */
[----:B------:R-:W-:Y:S01]  /*2800*/  IMAD.IADD R5, R5, 0x1, R7 ;  /* 0x0000000105057824 */ /* 0x000fe200078e0207 */
[----:B------:R-:W-:Y:S01]  /*2810*/  SHF.R.S32.HI R7, RZ, 0x1f, R2 ;  /* 0x0000001fff077819 */ /* 0x000fe20000011402 */
[----:B------:R-:W-:Y:S02]  /*2820*/  IMAD R6, R70, R2, RZ ;  /* 0x0000000246067224 */ /* 0x000fe400078e02ff */
[----:B------:R-:W-:-:S04]  /*2830*/  IMAD.WIDE.U32 R4, R192, UR4, R4 ;  /* 0x00000004c0047c25 */ /* 0x000fc8000f8e0004 */
        /* <DEDUP_REMOVED lines=45> */
.L_x_3091:
[----:B------:R-:W-:Y:S05]  /*2b10*/  BSYNC B1 ;  /* 0x0000000000017941 */ /* 0x000fea0003800000 */
.L_x_3090:
        /* <DEDUP_REMOVED lines=26> */
.L_x_3093:
[----:B------:R-:W-:Y:S05]  /*2cc0*/  BSYNC B1 ;  /* 0x0000000000017941 */ /* 0x000fea0003800000 */
.L_x_3092:
        /* <DEDUP_REMOVED lines=22> */
.L_x_3095:
[----:B------:R-:W-:Y:S05]  /*2e30*/  BSYNC B1 ;  /* 0x0000000000017941 */ /* 0x000fea0003800000 */
.L_x_3094:
[----:B0-----:R-:W2:Y:S01]  /*2e40*/  LDL R4, [R1+0x8] ;  /* 0x0000080001047983 */ /* 0x001ea20000100800 */
[----:B------:R-:W-:Y:S01]  /*2e50*/  MOV R113, R42 ;  /* 0x0000002a00717202 */ /* 0x000fe20000000f00 */
        /* <DEDUP_REMOVED lines=14> */
.L_x_3096:
[----:B------:R-:W-:Y:S01]  /*2f40*/  IMAD R86, R188, 0x8, R18 ;  /* 0x00000008bc567824 */ /* 0x000fe200078e0212 */
[----:B------:R-:W-:Y:S01]  /*2f50*/  SHF.L.U32 R98, R195, 0x1f, RZ ;  /* 0x0000001fc3627819 */ /* 0x000fe200000006ff */
[----:B------:R-:W-:Y:S03]  /*2f60*/  BSSY B1, `(.L_x_3097) ;  /* 0x0000003000017945 */ /* 0x000fe60003800000 */
[----:B------:R-:W0:Y:S02]  /*2f70*/  SYNCS.PHASECHK.TRANS64.TRYWAIT P6, [R86+URZ+0x22890], R98 ;  /* 0x02289062560075a7 */ /* 0x000e2400080c017f */
[----:B0-----:R-:W-:Y:S05]  /*2f80*/  @!P6 BRA `(.L_x_3098) ;  /* 0x0000023c0010e947 */ /* 0x001fea0003800000 */
.L_x_3406:
[----:B------:R-:W-:Y:S05]  /*2f90*/  BSYNC B1 ;  /* 0x0000000000017941 */ /* 0x000fea0003800000 */
.L_x_3097:
[----:B------:R-:W-:-:S03]  /*2fa0*/  UMOV UR4, 0xffffffff ;  /* 0xffffffff00047882 */ /* 0x000fc60000000000 */
[----:B------:R-:W-:Y:S05]  /*2fb0*/  BRA.DIV UR4, `(.L_x_3099) ;  /* 0x0000023e04187947 */ /* 0x000fea000b800000 */
[----:B------:R1:W2:Y:S04]  /*2fc0*/  SHFL.IDX PT, R103, R101, RZ, 0x1c1f ;  /* 0x001c1fff65677589 */ /* 0x0002a800000e0000 */
[----:B------:R1:W3:Y:S02]  /*2fd0*/  SHFL.IDX PT, R14, R100, RZ, 0x1c1f ;  /* 0x001c1fff640e7589 */ /* 0x0002e400000e0000 */
.L_x_3410:
        /* <DEDUP_REMOVED lines=15> */
[----:B------:R-:W-:Y:S02]  /*30d0*/  LOP3.LUT R15, R97, 0xff0000ff, RZ, 0xc0, !PT ;  /* 0xff0000ff610f7812 */ /* 0x000fe400078ec0ff */
[----:B------:R-:W-:Y:S02]  /*30e0*/  SHF.R.U32.HI R97, RZ, 0x10, R47 ;  /* 0x00000010ff617819 */ /* 0x000fe4000001162f */
[----:B------:R-:W-:-:S02]  /*30f0*/  LOP3.LUT R47, R47, 0xff0000ff, RZ, 0xc0, !PT ;  /* 0xff0000ff2f2f7812 */ /* 0x000fc400078ec0ff */
[----:B------:R-:W-:Y:S02]  /*3100*/  SHF.L.U32 R46, R46, 0x8, RZ ;  /* 0x000000082e2e7819 */ /* 0x000fe400000006ff */
        /* <DEDUP_REMOVED lines=9> */
[--C-:B------:R-:W-:Y:S01]  /*31a0*/  HADD2.F32 R15, -RZ, R4.reuse.H1_H1 ;  /* 0x30000004ff0f7230 */ /* 0x100fe20000004100 */
[----:B------:R-:W-:Y:S01]  /*31b0*/  F2FP.F16.E4M3.UNPACK_B R96, R114.H1 ;  /* 0x00000072ff60723e */ /* 0x000fe200030006ff */
[----:B------:R-:W-:Y:S01]  /*31c0*/  HADD2.F32 R4, -RZ, R4.H0_H0 ;  /* 0x20000004ff047230 */ /* 0x000fe20000004100 */
[----:B------:R-:W-:Y:S01]  /*31d0*/  F2FP.F16.E4M3.UNPACK_B R5, R5.H1 ;  /* 0x00000005ff05723e */ /* 0x000fe200030006ff */
[----:B------:R-:W-:-:S02]  /*31e0*/  HADD2.F32 R116, -RZ, R46.H1_H1 ;  /* 0x3000002eff747230 */ /* 0x000fc40000004100 */
[-C--:B------:R-:W-:Y:S01]  /*31f0*/  FMUL.FTZ R119, R15, R115.reuse ;  /* 0x000000730f777220 */ /* 0x080fe20000410000 */
[--C-:B------:R-:W-:Y:S02]  /*3200*/  HADD2.F32 R97, -RZ, R96.reuse.H0_H0 ;  /* 0x20000060ff617230 */ /* 0x100fe40000004100 */
[C---:B------:R-:W-:Y:S01]  /*3210*/  FMUL.FTZ R118, R4.reuse, R115 ;  /* 0x0000007304767220 */ /* 0x040fe20000410000 */
[--C-:B------:R-:W-:Y:S01]  /*3220*/  HADD2.F32 R47, -RZ, R5.reuse.H1_H1 ;  /* 0x30000005ff2f7230 */ /* 0x100fe20000004100 */
[----:B------:R-:W-:Y:S01]  /*3230*/  F2FP.F16.E4M3.UNPACK_B R115, R120 ;  /* 0x00000078ff73723e */ /* 0x000fe200020006ff */
[----:B------:R-:W-:Y:S02]  /*3240*/  HADD2.F32 R46, -RZ, R5.H0_H0 ;  /* 0x20000005ff2e7230 */ /* 0x000fe40000004100 */
[-C--:B------:R-:W-:Y:S01]  /*3250*/  FFMA.FTZ R4, R4, R97.reuse, -R119 ;  /* 0x0000006104047223 */ /* 0x080fe20000010877 */
[----:B------:R-:W-:Y:S02]  /*3260*/  HADD2.F32 R96, -RZ, R96.H1_H1 ;  /* 0x30000060ff607230 */ /* 0x000fe40000004100 */
[-C--:B------:R-:W-:Y:S01]  /*3270*/  FMUL.FTZ R119, R47, R116.reuse ;  /* 0x000000742f777220 */ /* 0x080fe20000410000 */
[----:B------:R-:W-:Y:S01]  /*3280*/  FFMA.FTZ R5, R15, R97, R118 ;  /* 0x000000610f057223 */ /* 0x000fe20000010076 */
[C---:B------:R-:W-:Y:S01]  /*3290*/  FMUL.FTZ R116, R46.reuse, R116 ;  /* 0x000000742e747220 */ /* 0x040fe20000410000 */
[-C--:B------:R-:W-:Y:S01]  /*32a0*/  F2FP.F16.E4M3.UNPACK_B R15, R13.reuse.H1 ;  /* 0x0000000dff0f723e */ /* 0x080fe200030006ff */
[-C--:B------:R-:W-:Y:S01]  /*32b0*/  FFMA.FTZ R119, R46, R96.reuse, -R119 ;  /* 0x000000602e777223 */ /* 0x080fe20000010877 */
[----:B------:R-:W-:Y:S01]  /*32c0*/  F2FP.F16.E4M3.UNPACK_B R13, R13 ;  /* 0x0000000dff0d723e */ /* 0x000fe200020006ff */
[----:B------:R-:W-:Y:S01]  /*32d0*/  FFMA.FTZ R122, R47, R96, R116 ;  /* 0x000000602f7a7223 */ /* 0x000fe20000010074 */
[----:B------:R-:W-:Y:S01]  /*32e0*/  HADD2.F32 R97, -RZ, R115.H1_H1 ;  /* 0x30000073ff617230 */ /* 0x000fe20000004100 */
[----:B------:R-:W-:Y:S01]  /*32f0*/  F2FP.F16.E4M3.UNPACK_B R114, R114 ;  /* 0x00000072ff72723e */ /* 0x000fe200020006ff */
[----:B------:R-:W-:-:S02]  /*3300*/  HADD2.F32 R96, -RZ, R15.H1_H1 ;  /* 0x3000000fff607230 */ /* 0x000fc40000004100 */
[----:B------:R-:W-:Y:S01]  /*3310*/  HADD2.F32 R115, -RZ, R115.H0_H0 ;  /* 0x20000073ff737230 */ /* 0x000fe20000004100 */
[----:B------:R-:W-:Y:S01]  /*3320*/  F2FP.SATFINITE.E4M3.F32.PACK_AB_MERGE_C R124, R122, R119, RZ ;  /* 0x000000777a7c723e */ /* 0x000fe200048070ff */
[----:B------:R-:W-:Y:S02]  /*3330*/  HADD2.F32 R47, -RZ, R15.H0_H0 ;  /* 0x2000000fff2f7230 */ /* 0x000fe40000004100 */
[-C--:B------:R-:W-:Y:S01]  /*3340*/  FMUL.FTZ R118, R96, R97.reuse ;  /* 0x0000006160767220 */ /* 0x080fe20000410000 */
[--C-:B------:R-:W-:Y:S01]  /*3350*/  HADD2.F32 R46, -RZ, R13.reuse.H1_H1 ;  /* 0x3000000dff2e7230 */ /* 0x100fe20000004100 */
[----:B------:R-:W-:Y:S01]  /*3360*/  F2FP.SATFINITE.E4M3.F32.PACK_AB_MERGE_C R5, R5, R4, R124 ;  /* 0x000000040505723e */ /* 0x000fe2000480707c */
[----:B------:R-:W-:Y:S02]  /*3370*/  HADD2.F32 R15, -RZ, R13.H0_H0 ;  /* 0x2000000dff0f7230 */ /* 0x000fe40000004100 */
[----:B------:R-:W-:Y:S01]  /*3380*/  FMUL.FTZ R97, R47, R97 ;  /* 0x000000612f617220 */ /* 0x000fe20000410000 */
[----:B------:R-:W-:-:S02]  /*3390*/  HADD2.F32 R13, -RZ, R114.H1_H1 ;  /* 0x30000072ff0d7230 */ /* 0x000fc40000004100 */
[-C--:B------:R-:W-:Y:S01]  /*33a0*/  FMUL.FTZ R116, R46, R115.reuse ;  /* 0x000000732e747220 */ /* 0x080fe20000410000 */
[----:B------:R-:W-:Y:S02]  /*33b0*/  HADD2.F32 R114, -RZ, R114.H0_H0 ;  /* 0x20000072ff727230 */ /* 0x000fe40000004100 */
[----:B------:R-:W-:Y:S01]  /*33c0*/  FMUL.FTZ R115, R15, R115 ;  /* 0x000000730f737220 */ /* 0x000fe20000410000 */
[-C--:B------:R-:W-:Y:S01]  /*33d0*/  FFMA.FTZ R118, R47, R13.reuse, -R118 ;  /* 0x0000000d2f767223 */ /* 0x080fe20000010876 */
[----:B------:R-:W-:Y:S01]  /*33e0*/  FFMA.FTZ R97, R96, R13, R97 ;  /* 0x0000000d60617223 */ /* 0x000fe20000010061 */
[-C--:B------:R-:W-:Y:S01]  /*33f0*/  FFMA.FTZ R13, R15, R114.reuse, -R116 ;  /* 0x000000720f0d7223 */ /* 0x080fe20000010874 */
[----:B------:R-:W-:Y:S01]  /*3400*/  FFMA.FTZ R120, R46, R114, R115 ;  /* 0x000000722e787223 */ /* 0x000fe20000010073 */
[----:B------:R-:W-:Y:S02]  /*3410*/  F2FP.F16.E4M3.UNPACK_B R46, R7.H1 ;  /* 0x00000007ff2e723e */ /* 0x000fe400030006ff */
[----:B------:R-:W-:-:S02]  /*3420*/  F2FP.F16.E4M3.UNPACK_B R116, R117.H1 ;  /* 0x00000075ff74723e */ /* 0x000fc400030006ff */
[----:B------:R-:W-:Y:S01]  /*3430*/  F2FP.F16.E4M3.UNPACK_B R114, R12.H1 ;  /* 0x0000000cff72723e */ /* 0x000fe200030006ff */
[----:B------:R-:W-:Y:S01]  /*3440*/  HADD2.F32 R96, -RZ, R46.H1_H1 ;  /* 0x3000002eff607230 */ /* 0x000fe20000004100 */
[----:B------:R-:W-:Y:S01]  /*3450*/  F2FP.F16.E4M3.UNPACK_B R15, R6.H1 ;  /* 0x00000006ff0f723e */ /* 0x000fe200030006ff */
[----:B------:R-:W-:Y:S01]  /*3460*/  HADD2.F32 R119, -RZ, R116.H1_H1 ;  /* 0x30000074ff777230 */ /* 0x000fe20000004100 */
[----:B------:R-:W-:Y:S01]  /*3470*/  F2FP.F16.E4M3.UNPACK_B R117, R117 ;  /* 0x00000075ff75723e */ /* 0x000fe200020006ff */
[----:B------:R-:W-:Y:S01]  /*3480*/  HADD2.F32 R47, -RZ, R46.H0_H0 ;  /* 0x2000002eff2f7230 */ /* 0x000fe20000004100 */
[----:B------:R-:W-:Y:S01]  /*3490*/  F2FP.SATFINITE.E4M3.F32.PACK_AB_MERGE_C R123, R97, R118, RZ ;  /* 0x00000076617b723e */ /* 0x000fe200048070ff */
[----:B------:R-:W-:Y:S01]  /*34a0*/  HADD2.F32 R115, -RZ, R114.H1_H1 ;  /* 0x30000072ff737230 */ /* 0x000fe20000004100 */
[----:B------:R-:W-:Y:S01]  /*34b0*/  F2FP.F16.E4M3.UNPACK_B R97, R12 ;  /* 0x0000000cff61723e */ /* 0x000fe200020006ff */
[----:B------:R-:W-:Y:S02]  /*34c0*/  HADD2.F32 R46, -RZ, R15.H1_H1 ;  /* 0x3000000fff2e7230 */ /* 0x000fe40000004100 */
[----:B------:R-:W-:Y:S01]  /*34d0*/  FMUL.FTZ R12, R96, R119 ;  /* 0x00000077600c7220 */ /* 0x000fe20000410000 */
[----:B------:R-:W-:-:S02]  /*34e0*/  HADD2.F32 R118, -RZ, R117.H1_H1 ;  /* 0x30000075ff767230 */ /* 0x000fc40000004100 */
[C---:B------:R-:W-:Y:S01]  /*34f0*/  FMUL.FTZ R121, R47.reuse, R119 ;  /* 0x000000772f797220 */ /* 0x040fe20000410000 */
[----:B------:R-:W-:Y:S02]  /*3500*/  HADD2.F32 R15, -RZ, R15.H0_H0 ;  /* 0x2000000fff0f7230 */ /* 0x000fe40000004100 */
[----:B------:R-:W-:Y:S01]  /*3510*/  FFMA.FTZ R119, R47, R115, -R12 ;  /* 0x000000732f777223 */ /* 0x000fe2000001080c */
[----:B------:R-:W-:Y:S02]  /*3520*/  HADD2.F32 R12, -RZ, R97.H1_H1 ;  /* 0x30000061ff0c7230 */ /* 0x000fe40000004100 */
[-C--:B------:R-:W-:Y:S01]  /*3530*/  FMUL.FTZ R122, R46, R118.reuse ;  /* 0x000000762e7a7220 */ /* 0x080fe20000410000 */
        /* <DEDUP_REMOVED lines=10> */
[--C-:B------:R-:W-:Y:S01]  /*35e0*/  HADD2.F32 R7, -RZ, R6.reuse.H0_H0 ;  /* 0x20000006ff077230 */ /* 0x100fe20000004100 */
[----:B------:R-:W-:Y:S01]  /*35f0*/  F2FP.SATFINITE.E4M3.F32.PACK_AB_MERGE_C R47, R47, R122, RZ ;  /* 0x0000007a2f2f723e */ /* 0x000fe200048070ff */
        /* <DEDUP_REMOVED lines=15> */
.L_x_3105:
[----:B------:R-:W-:Y:S05]  /*36f0*/  BSYNC B3 ;  /* 0x0000000000037941 */ /* 0x000fea0003800000 */
.L_x_3104:
[----:B0-----:R4:W-:Y:S02]  /*3700*/  ST.E.128 desc[UR60][R10.64], R4 ;  /* 0x000000040a007985 */ /* 0x0019e4000c101d3c */
.L_x_3103:
[----:B------:R-:W-:Y:S05]  /*3710*/  BSYNC B2 ;  /* 0x0000000000027941 */ /* 0x000fea0003800000 */
.L_x_3102:
        /* <DEDUP_REMOVED lines=11> */
[----:B------:R-:W-:Y:S01]  /*37d0*/  LOP3.LUT R15, R43, 0xff0000ff, RZ, 0xc0, !PT ;  /* 0xff0000ff2b0f7812 */ /* 0x000fe200078ec0ff */
[----:B------:R-:W-:Y:S01]  /*37e0*/  IMAD.SHL.U32 R14, R14, 0x100, RZ ;  /* 0x000001000e0e7824 */ /* 0x000fe200078e00ff */
[----:B------:R-:W-:Y:S01]  /*37f0*/  LOP3.LUT R13, R45, 0xff0000ff, RZ, 0xc0, !PT ;  /* 0xff0000ff2d0d7812 */ /* 0x000fe200078ec0ff */
[----:B------:R-:W-:Y:S01]  /*3800*/  IMAD.SHL.U32 R42, R42, 0x100, RZ ;  /* 0x000001002a2a7824 */ /* 0x000fe200078e00ff */
[----:B------:R-:W-:Y:S02]  /*3810*/  SHF.R.U32.HI R44, RZ, 0x10, R45 ;  /* 0x00000010ff2c7819 */ /* 0x000fe4000001162d */
[----:B------:R-:W-:-:S02]  /*3820*/  SHF.R.U32.HI R43, RZ, 0x10, R43 ;  /* 0x00000010ff2b7819 */ /* 0x000fc4000001162b */
[----:B------:R-:W-:Y:S01]  /*3830*/  LOP3.LUT R13, R13, 0xff00, R14, 0xf8, !PT ;  /* 0x0000ff000d0d7812 */ /* 0x000fe200078ef80e */
[----:B------:R-:W-:Y:S01]  /*3840*/  IMAD.U32 R14, R44, 0x10000, RZ ;  /* 0x000100002c0e7824 */ /* 0x000fe200078e00ff */
[----:B------:R-:W-:Y:S01]  /*3850*/  LOP3.LUT R42, R15, 0xff00, R42, 0xf8, !PT ;  /* 0x0000ff000f2a7812 */ /* 0x000fe200078ef82a */
[----:B------:R-:W-:Y:S01]  /*3860*/  IMAD.U32 R43, R43, 0x10000, RZ ;  /* 0x000100002b2b7824 */ /* 0x000fe200078e00ff */
        /* <DEDUP_REMOVED lines=49> */
[-C--:B------:R-:W-:Y:S01]  /*3b80*/  F2FP.F16.E4M3.UNPACK_B R45, R47.reuse.H1 ;  /* 0x0000002fff2d723e */ /* 0x080fe200030006ff */
[----:B------:R-:W-:Y:S01]  /*3b90*/  HADD2.F32 R42, -RZ, R42.H0_H0 ;  /* 0x2000002aff2a7230 */ /* 0x000fe20000004100 */
[-C--:B------:R-:W-:Y:S01]  /*3ba0*/  F2FP.F16.E4M3.UNPACK_B R12, R6.reuse.H1 ;  /* 0x00000006ff0c723e */ /* 0x080fe200030006ff */
        /* <DEDUP_REMOVED lines=16> */
[----:B------:R-:W-:Y:S02]  /*3cb0*/  HADD2.F32 R45, -RZ, R45.H0_H0 ;  /* 0x2000002dff2d7230 */ /* 0x000fe40000004100 */
[-C--:B------:R-:W-:Y:S01]  /*3cc0*/  FFMA.FTZ R103, R12, R14.reuse, -R103 ;  /* 0x0000000e0c677223 */ /* 0x080fe20000010867 */
[--C-:B------:R-:W-:Y:S02]  /*3cd0*/  HADD2.F32 R12, -RZ, R7.reuse.H0_H0 ;  /* 0x20000007ff0c7230 */ /* 0x100fe40000004100 */
[----:B------:R-:W-:Y:S01]  /*3ce0*/  FFMA.FTZ R46, R13, R14, R46 ;  /* 0x0000000e0d2e7223 */ /* 0x000fe2000001002e */
[----:B------:R-:W-:Y:S02]  /*3cf0*/  HADD2.F32 R13, -RZ, R7.H1_H1 ;  /* 0x30000007ff0d7230 */ /* 0x000fe40000004100 */
[----:B------:R-:W-:Y:S01]  /*3d00*/  FFMA.FTZ R114, R15, R43, R96 ;  /* 0x0000002b0f727223 */ /* 0x000fe20000010060 */
[----:B------:R-:W-:-:S02]  /*3d10*/  HADD2.F32 R7, -RZ, R6.H0_H0 ;  /* 0x20000006ff077230 */ /* 0x000fc40000004100 */
[-C--:B------:R-:W-:Y:S01]  /*3d20*/  FMUL.FTZ R96, R12, R45.reuse ;  /* 0x0000002d0c607220 */ /* 0x080fe20000410000 */
[----:B------:R-:W-:Y:S02]  /*3d30*/  HADD2.F32 R6, -RZ, R6.H1_H1 ;  /* 0x30000006ff067230 */ /* 0x000fe40000004100 */
[C---:B------:R-:W-:Y:S01]  /*3d40*/  FMUL.FTZ R15, R13.reuse, R45 ;  /* 0x0000002d0d0f7220 */ /* 0x040fe20000410000 */
[----:B------:R-:W-:Y:S02]  /*3d50*/  HADD2.F32 R44, -RZ, R44.H0_H0 ;  /* 0x2000002cff2c7230 */ /* 0x000fe40000004100 */
[-C--:B------:R-:W-:Y:S01]  /*3d60*/  FFMA.FTZ R96, R13, R42.reuse, R96 ;  /* 0x0000002a0d607223 */ /* 0x080fe20000010060 */
[----:B------:R-:W-:Y:S01]  /*3d70*/  F2FP.SATFINITE.E4M3.F32.PACK_AB_MERGE_C R46, R46, R103, RZ ;  /* 0x000000672e2e723e */ /* 0x000fe200048070ff */
[-C--:B------:R-:W-:Y:S01]  /*3d80*/  FMUL.FTZ R14, R6, R47.reuse ;  /* 0x0000002f060e7220 */ /* 0x080fe20000410000 */
[C---:B------:R-:W-:Y:S01]  /*3d90*/  FMUL.FTZ R47, R7.reuse, R47 ;  /* 0x0000002f072f7220 */ /* 0x040fe20000410000 */
[----:B------:R-:W-:Y:S01]  /*3da0*/  FFMA.FTZ R15, R12, R42, -R15 ;  /* 0x0000002a0c0f7223 */ /* 0x000fe2000001080f */
[----:B------:R-:W-:Y:S01]  /*3db0*/  F2FP.SATFINITE.E4M3.F32.PACK_AB_MERGE_C R113, R114, R113, RZ ;  /* 0x000000717271723e */ /* 0x000fe200048070ff */
[-C--:B------:R-:W-:Y:S01]  /*3dc0*/  FFMA.FTZ R14, R7, R44.reuse, -R14 ;  /* 0x0000002c070e7223 */ /* 0x080fe2000001080e */
[----:B------:R-:W-:Y:S01]  /*3dd0*/  FFMA.FTZ R47, R6, R44, R47 ;  /* 0x0000002c062f7223 */ /* 0x000fe2000001002f */
[----:B------:R-:W-:-:S02]  /*3de0*/  F2FP.SATFINITE.E4M3.F32.PACK_AB_MERGE_C R4, R110, R97, R115 ;  /* 0x000000616e04723e */ /* 0x000fc40004807073 */
[----:B------:R-:W-:Y:S02]  /*3df0*/  F2FP.SATFINITE.E4M3.F32.PACK_AB_MERGE_C R7, R96, R15, R113 ;  /* 0x0000000f6007723e */ /* 0x000fe40004807071 */
[----:B------:R-:W-:-:S07]  /*3e00*/  F2FP.SATFINITE.E4M3.F32.PACK_AB_MERGE_C R6, R47, R14, R46 ;  /* 0x0000000e2f06723e */ /* 0x000fce000480702e */
.L_x_3107:
[----:B------:R-:W-:Y:S05]  /*3e10*/  BSYNC B2 ;  /* 0x0000000000027941 */ /* 0x000fea0003800000 */
.L_x_3106:
[----:B0-----:R0:W-:Y:S02]  /*3e20*/  ST.E.128 desc[UR60][R10.64], R4 ;  /* 0x000000040a007985 */ /* 0x0011e4000c101d3c */
.L_x_3101:
[----:B------:R-:W-:Y:S05]  /*3e30*/  BSYNC B1 ;  /* 0x0000000000017941 */ /* 0x000fea0003800000 */
.L_x_3100:
[----:B------:R-:W-:-:S03]  /*3e40*/  UMOV UR4, 0xffffffff ;  /* 0xffffffff00047882 */ /* 0x000fc60000000000 */
[----:B------:R-:W-:Y:S05]  /*3e50*/  BRA.DIV UR4, `(.L_x_3108) ;  /* 0x0000022e04b87947 */ /* 0x000fea000b800000 */
[----:B------:R0:W0:Y:S04]  /*3e60*/  SHFL.IDX PT, R43, R101, 0x1, 0x1c1f ;  /* 0x003c1f00652b7f89 */ /* 0x00002800000e0000 */
[----:B---3--:R3:W0:Y:S02]  /*3e70*/  SHFL.IDX PT, R14, R100, 0x1, 0x1c1f ;  /* 0x003c1f00640e7f89 */ /* 0x00862400000e0000 */
.L_x_3414:
        /* <DEDUP_REMOVED lines=10> */
[----:B------:R-:W-:Y:S02]  /*3f20*/  SHF.R.U32.HI R38, RZ, 0x8, R39 ;  /* 0x00000008ff267819 */ /* 0x000fe40000011627 */
[----:B------:R-:W-:Y:S02]  /*3f30*/  SHF.R.U32.HI R40, RZ, 0x8, R41 ;  /* 0x00000008ff287819 */ /* 0x000fe40000011629 */
[----:B------:R-:W-:Y:S01]  /*3f40*/  LOP3.LUT R13, R39, 0xff0000ff, RZ, 0xc0, !PT ;  /* 0xff0000ff270d7812 */ /* 0x000fe200078ec0ff */
[----:B------:R-:W-:Y:S01]  /*3f50*/  IMAD.SHL.U32 R38, R38, 0x100, RZ ;  /* 0x0000010026267824 */ /* 0x000fe200078e00ff */
[----:B------:R-:W-:Y:S01]  /*3f60*/  SHF.R.U32.HI R42, RZ, 0x10, R39 ;  /* 0x00000010ff2a7819 */ /* 0x000fe20000011627 */
[----:B------:R-:W-:Y:S01]  /*3f70*/  IMAD.SHL.U32 R40, R40, 0x100, RZ ;  /* 0x0000010028287824 */ /* 0x000fe200078e00ff */
[----:B------:R-:W-:Y:S02]  /*3f80*/  SHF.R.U32.HI R39, RZ, 0x10, R41 ;  /* 0x00000010ff277819 */ /* 0x000fe40000011629 */
[----:B------:R-:W-:-:S02]  /*3f90*/  LOP3.LUT R15, R41, 0xff0000ff, RZ, 0xc0, !PT ;  /* 0xff0000ff290f7812 */ /* 0x000fc400078ec0ff */
[----:B------:R-:W-:Y:S01]  /*3fa0*/  LOP3.LUT R13, R13, 0xff00, R38, 0xf8, !PT ;  /* 0x0000ff000d0d7812 */ /* 0x000fe200078ef826 */
[----:B------:R-:W-:Y:S01]  /*3fb0*/  IMAD.U32 R38, R42, 0x10000, RZ ;  /* 0x000100002a267824 */ /* 0x000fe200078e00ff */
[----:B----4-:R-:W-:Y:S01]  /*3fc0*/  MOV R12, R4 ;  /* 0x00000004000c7202 */ /* 0x010fe20000000f00 */
[----:B------:R-:W-:Y:S01]  /*3fd0*/  IMAD.U32 R39, R39, 0x10000, RZ ;  /* 0x0001000027277824 */ /* 0x000fe200078e00ff */
[----:B------:R-:W-:Y:S02]  /*3fe0*/  LOP3.LUT R40, R15, 0xff00, R40, 0xf8, !PT ;  /* 0x0000ff000f287812 */ /* 0x000fe400078ef828 */
[----:B------:R-:W-:Y:S02]  /*3ff0*/  F2FP.F16.E4M3.UNPACK_B R15, R112.H1 ;  /* 0x00000070ff0f723e */ /* 0x000fe400030006ff */
[----:B------:R-:W-:Y:S02]  /*4000*/  F2FP.F16.E4M3.UNPACK_B R4, R5 ;  /* 0x00000005ff04723e */ /* 0x000fe400020006ff */
[----:B------:R-:W-:Y:S01]  /*4010*/  LOP3.LUT R41, R13, 0xff0000, R38, 0xf8, !PT ;  /* 0x00ff00000d297812 */ /* 0x000fe200078ef826 */
[--C-:B------:R-:W-:Y:S01]  /*4020*/  HADD2.F32 R42, -RZ, R15.reuse.H0_H0 ;  /* 0x2000000fff2a7230 */ /* 0x100fe20000004100 */
[----:B------:R-:W-:Y:S01]  /*4030*/  LOP3.LUT R45, R40, 0xff0000, R39, 0xf8, !PT ;  /* 0x00ff0000282d7812 */ /* 0x000fe200078ef827 */
[--C-:B------:R-:W-:Y:S01]  /*4040*/  HADD2.F32 R13, -RZ, R4.reuse.H1_H1 ;  /* 0x30000004ff0d7230 */ /* 0x100fe20000004100 */
[----:B------:R-:W-:Y:S01]  /*4050*/  F2FP.F16.E4M3.UNPACK_B R39, R111.H1 ;  /* 0x0000006fff27723e */ /* 0x000fe200030006ff */
[----:B------:R-:W-:Y:S01]  /*4060*/  HADD2.F32 R4, -RZ, R4.H0_H0 ;  /* 0x20000004ff047230 */ /* 0x000fe20000004100 */
[----:B------:R-:W-:Y:S01]  /*4070*/  F2FP.F16.E4M3.UNPACK_B R5, R5.H1 ;  /* 0x00000005ff05723e */ /* 0x000fe200030006ff */
[----:B------:R-:W-:-:S02]  /*4080*/  HADD2.F32 R44, -RZ, R15.H1_H1 ;  /* 0x3000000fff2c7230 */ /* 0x000fc40000004100 */
[CC--:B------:R-:W-:Y:S01]  /*4090*/  FMUL.FTZ R47, R13.reuse, R42.reuse ;  /* 0x0000002a0d2f7220 */ /* 0x0c0fe20000410000 */
[----:B------:R-:W-:Y:S02]  /*40a0*/  HADD2.F32 R40, -RZ, R39.H0_H0 ;  /* 0x20000027ff287230 */ /* 0x000fe40000004100 */
[C---:B------:R-:W-:Y:S01]  /*40b0*/  FMUL.FTZ R42, R4.reuse, R42 ;  /* 0x0000002a042a7220 */ /* 0x040fe20000410000 */
[--C-:B------:R-:W-:Y:S01]  /*40c0*/  HADD2.F32 R15, -RZ, R5.reuse.H0_H0 ;  /* 0x20000005ff0f7230 */ /* 0x100fe20000004100 */
[----:B------:R-:W-:Y:S01]  /*40d0*/  F2FP.F16.E4M3.UNPACK_B R112, R112 ;  /* 0x00000070ff70723e */ /* 0x000fe200020006ff */
[----:B------:R-:W-:Y:S02]  /*40e0*/  HADD2.F32 R38, -RZ, R5.H1_H1 ;  /* 0x30000005ff267230 */ /* 0x000fe40000004100 */
[-C--:B------:R-:W-:Y:S01]  /*40f0*/  FFMA.FTZ R4, R4, R40.reuse, -R47 ;  /* 0x0000002804047223 */ /* 0x080fe2000001082f */
[----:B------:R-:W-:Y:S02]  /*4100*/  HADD2.F32 R39, -RZ, R39.H1_H1 ;  /* 0x30000027ff277230 */ /* 0x000fe40000004100 */
[----:B------:R-:W-:Y:S01]  /*4110*/  FFMA.FTZ R5, R13, R40, R42 ;  /* 0x000000280d057223 */ /* 0x000fe2000001002a */
[C---:B------:R-:W-:Y:S01]  /*4120*/  FMUL.FTZ R47, R15.reuse, R44 ;  /* 0x0000002c0f2f7220 */ /* 0x040fe20000410000 */
[----:B------:R-:W-:Y:S01]  /*4130*/  F2FP.F16.E4M3.UNPACK_B R13, R12.H1 ;  /* 0x0000000cff0d723e */ /* 0x000fe200030006ff */
[C---:B------:R-:W-:Y:S01]  /*4140*/  FMUL.FTZ R46, R38.reuse, R44 ;  /* 0x0000002c262e7220 */ /* 0x040fe20000410000 */
[----:B------:R-:W-:Y:S01]  /*4150*/  F2FP.F16.E4M3.UNPACK_B R12, R12 ;  /* 0x0000000cff0c723e */ /* 0x000fe200020006ff */
[----:B--2---:R-:W-:Y:S01]  /*4160*/  FFMA.FTZ R103, R38, R39, R47 ;  /* 0x0000002726677223 */ /* 0x004fe2000001002f */
[----:B------:R-:W-:Y:S01]  /*4170*/  F2FP.F16.E4M3.UNPACK_B R111, R111 ;  /* 0x0000006fff6f723e */ /* 0x000fe200020006ff */
[----:B------:R-:W-:Y:S01]  /*4180*/  FFMA.FTZ R46, R15, R39, -R46 ;  /* 0x000000270f2e7223 */ /* 0x000fe2000001082e */
[----:B------:R-:W-:-:S02]  /*4190*/  HADD2.F32 R40, -RZ, R112.H1_H1 ;  /* 0x30000070ff287230 */ /* 0x000fc40000004100 */
[--C-:B------:R-:W-:Y:S02]  /*41a0*/  HADD2.F32 R38, -RZ, R13.reuse.H1_H1 ;  /* 0x3000000dff267230 */ /* 0x100fe40000004100 */
[----:B------:R-:W-:Y:S02]  /*41b0*/  HADD2.F32 R15, -RZ, R13.H0_H0 ;  /* 0x2000000dff0f7230 */ /* 0x000fe40000004100 */
        /* <DEDUP_REMOVED lines=8> */
[-C--:B------:R-:W-:Y:S01]  /*4240*/  FMUL.FTZ R97, R13, R112.reuse ;  /* 0x000000700d617220 */ /* 0x080fe20000410000 */
[----:B------:R-:W-:Y:S01]  /*4250*/  FFMA.FTZ R39, R38, R39, R47 ;  /* 0x0000002726277223 */ /* 0x000fe2000001002f */
[C---:B------:R-:W-:Y:S01]  /*4260*/  FMUL.FTZ R40, R12.reuse, R112 ;  /* 0x000000700c287220 */ /* 0x040fe20000410000 */
[----:B------:R-:W-:Y:S01]  /*4270*/  F2FP.SATFINITE.E4M3.F32.PACK_AB_MERGE_C R112, R103, R46, RZ ;  /* 0x0000002e6770723e */ /* 0x000fe200048070ff */
[-C--:B------:R-:W-:Y:S01]  /*4280*/  FFMA.FTZ R96, R12, R111.reuse, R97 ;  /* 0x0000006f0c607223 */ /* 0x080fe20000010061 */
[----:B------:R-:W-:Y:S01]  /*4290*/  F2FP.F16.E4M3.UNPACK_B R12, R6.H1 ;  /* 0x00000006ff0c723e */ /* 0x000fe200030006ff */
[----:B------:R-:W-:Y:S01]  /*42a0*/  FFMA.FTZ R47, R13, R111, -R40 ;  /* 0x0000006f0d2f7223 */ /* 0x000fe20000010828 */
[----:B------:R-:W-:-:S02]  /*42b0*/  F2FP.SATFINITE.E4M3.F32.PACK_AB_MERGE_C R111, R39, R42, RZ ;  /* 0x0000002a276f723e */ /* 0x000fc400048070ff */
[----:B------:R-:W-:Y:S02]  /*42c0*/  F2FP.F16.E4M3.UNPACK_B R13, R7.H1 ;  /* 0x00000007ff0d723e */ /* 0x000fe400030006ff */
[----:B------:R-:W-:Y:S02]  /*42d0*/  F2FP.F16.E4M3.UNPACK_B R42, R45.H1 ;  /* 0x0000002dff2a723e */ /* 0x000fe400030006ff */
[----:B------:R-:W-:Y:S01]  /*42e0*/  F2FP.F16.E4M3.UNPACK_B R39, R41.H1 ;  /* 0x00000029ff27723e */ /* 0x000fe200030006ff */
[--C-:B------:R-:W-:Y:S01]  /*42f0*/  HADD2.F32 R38, -RZ, R13.reuse.H1_H1 ;  /* 0x3000000dff267230 */ /* 0x100fe20000004100 */
        /* <DEDUP_REMOVED lines=9> */
[----:B------:R-:W-:Y:S02]  /*4390*/  HADD2.F32 R44, -RZ, R45.H1_H1 ;  /* 0x3000002dff2c7230 */ /* 0x000fe40000004100 */
[----:B------:R-:W-:Y:S01]  /*43a0*/  FFMA.FTZ R110, R15, R40, -R110 ;  /* 0x000000280f6e7223 */ /* 0x000fe2000001086e */
[----:B------:R-:W-:Y:S01]  /*43b0*/  HADD2.F32 R12, -RZ, R12.H0_H0 ;  /* 0x2000000cff0c7230 */ /* 0x000fe20000004100 */
[----:B------:R-:W-:Y:S01]  /*43c0*/  F2FP.F16.E4M3.UNPACK_B R6, R6 ;  /* 0x00000006ff06723e */ /* 0x000fe200020006ff */
        /* <DEDUP_REMOVED lines=10> */
[--C-:B------:R-:W-:Y:S01]  /*4470*/  HADD2.F32 R7, -RZ, R6.reuse.H0_H0 ;  /* 0x20000006ff077230 */ /* 0x100fe20000004100 */
        /* <DEDUP_REMOVED lines=16> */
[----:B------:R-:W-:-:S07]  /*4580*/  F2FP.SATFINITE.E4M3.F32.PACK_AB_MERGE_C R7, R42, R15, R103 ;  /* 0x0000000f2a07723e */ /* 0x000fce0004807067 */
.L_x_3114:
[----:B------:R-:W-:Y:S05]  /*4590*/  BSYNC B3 ;  /* 0x0000000000037941 */ /* 0x000fea0003800000 */
.L_x_3113:
[----:B----4-:R0:W-:Y:S02]  /*45a0*/  ST.E.128 desc[UR60][R10.64], R4 ;  /* 0x000000040a007985 */ /* 0x0101e4000c101d3c */
.L_x_3112:
[----:B------:R-:W-:Y:S05]  /*45b0*/  BSYNC B2 ;  /* 0x0000000000027941 */ /* 0x000fea0003800000 */
.L_x_3111:
        /* <DEDUP_REMOVED lines=10> */
[--C-:B------:R-:W-:Y:S02]  /*4660*/  SHF.R.U32.HI R13, RZ, 0x8, R35.reuse ;  /* 0x00000008ff0d7819 */ /* 0x100fe40000011623 */
        /* <DEDUP_REMOVED lines=15> */
[----:B------:R-:W-:Y:S01]  /*4760*/  HADD2.F32 R36, -RZ, R34.H0_H0 ;  /* 0x20000022ff247230 */ /* 0x000fe20000004100 */
[----:B------:R-:W-:Y:S01]  /*4770*/  LOP3.LUT R35, R14, 0xff0000, R13, 0xf8, !PT ;  /* 0x00ff00000e237812 */ /* 0x000fe200078ef80d */
[--C-:B------:R-:W-:Y:S01]  /*4780*/  HADD2.F32 R13, -RZ, R4.reuse.H1_H1 ;  /* 0x30000004ff0d7230 */ /* 0x100fe20000004100 */
[----:B------:R-:W-:Y:S01]  /*4790*/  F2FP.F16.E4M3.UNPACK_B R15, R108.H1 ;  /* 0x0000006cff0f723e */ /* 0x000fe200030006ff */
[----:B------:R-:W-:Y:S01]  /*47a0*/  HADD2.F32 R14, -RZ, R5.H1_H1 ;  /* 0x30000005ff0e7230 */ /* 0x000fe20000004100 */
[----:B------:R-:W-:Y:S01]  /*47b0*/  F2FP.F16.E4M3.UNPACK_B R109, R109 ;  /* 0x0000006dff6d723e */ /* 0x000fe200020006ff */
[----:B------:R-:W-:-:S02]  /*47c0*/  HADD2.F32 R4, -RZ, R4.H0_H0 ;  /* 0x20000004ff047230 */ /* 0x000fc40000004100 */
[-C--:B------:R-:W-:Y:S01]  /*47d0*/  FMUL.FTZ R39, R13, R36.reuse ;  /* 0x000000240d277220 */ /* 0x080fe20000410000 */
[----:B------:R-:W-:Y:S02]  /*47e0*/  HADD2.F32 R34, -RZ, R15.H0_H0 ;  /* 0x2000000fff227230 */ /* 0x000fe40000004100 */
[-C--:B------:R-:W-:Y:S01]  /*47f0*/  FMUL.FTZ R40, R14, R37.reuse ;  /* 0x000000250e287220 */ /* 0x080fe20000410000 */
[----:B------:R-:W-:Y:S02]  /*4800*/  HADD2.F32 R5, -RZ, R5.H0_H0 ;  /* 0x20000005ff057230 */ /* 0x000fe40000004100 */
[C---:B------:R-:W-:Y:S01]  /*4810*/  FMUL.FTZ R36, R4.reuse, R36 ;  /* 0x0000002404247220 */ /* 0x040fe20000410000 */
[----:B------:R-:W-:Y:S02]  /*4820*/  HADD2.F32 R15, -RZ, R15.H1_H1 ;  /* 0x3000000fff0f7230 */ /* 0x000fe40000004100 */
[----:B------:R-:W-:Y:S01]  /*4830*/  FFMA.FTZ R4, R4, R34, -R39 ;  /* 0x0000002204047223 */ /* 0x000fe20000010827 */
[----:B------:R-:W-:Y:S01]  /*4840*/  F2FP.F16.E4M3.UNPACK_B R108, R108 ;  /* 0x0000006cff6c723e */ /* 0x000fe200020006ff */
[----:B------:R-:W-:Y:S01]  /*4850*/  FMUL.FTZ R37, R5, R37 ;  /* 0x0000002505257220 */ /* 0x000fe20000410000 */
[----:B------:R-:W-:Y:S01]  /*4860*/  FFMA.FTZ R41, R13, R34, R36 ;  /* 0x000000220d297223 */ /* 0x000fe20000010024 */
        /* <DEDUP_REMOVED lines=19> */
[-C--:B------:R-:W-:Y:S01]  /*49a0*/  FFMA.FTZ R40, R5, R108.reuse, -R34 ;  /* 0x0000006c05287223 */ /* 0x080fe20000010822 */
[----:B------:R-:W-:Y:S01]  /*49b0*/  FFMA.FTZ R109, R12, R108, R109 ;  /* 0x0000006c0c6d7223 */ /* 0x000fe2000001006d */
[----:B------:R-:W-:-:S02]  /*49c0*/  F2FP.F16.E4M3.UNPACK_B R12, R7.H1 ;  /* 0x00000007ff0c723e */ /* 0x000fc400030006ff */
[----:B------:R-:W-:Y:S02]  /*49d0*/  F2FP.SATFINITE.E4M3.F32.PACK_AB_MERGE_C R44, R37, R36, RZ ;  /* 0x00000024252c723e */ /* 0x000fe400048070ff */
        /* <DEDUP_REMOVED lines=25> */
[----:B------:R-:W-:Y:S02]  /*4b70*/  HADD2.F32 R7, -RZ, R7.H1_H1 ;  /* 0x30000007ff077230 */ /* 0x000fe40000004100 */
        /* <DEDUP_REMOVED lines=19> */
.L_x_3116:
[----:B------:R-:W-:Y:S05]  /*4cb0*/  BSYNC B2 ;  /* 0x0000000000027941 */ /* 0x000fea0003800000 */
.L_x_3115:
[----:B----4-:R0:W-:Y:S02]  /*4cc0*/  ST.E.128 desc[UR60][R10.64], R4 ;  /* 0x000000040a007985 */ /* 0x0101e4000c101d3c */
.L_x_3110:
[----:B------:R-:W-:Y:S05]  /*4cd0*/  BSYNC B1 ;  /* 0x0000000000017941 */ /* 0x000fea0003800000 */
.L_x_3109:
[----:B------:R-:W-:-:S03]  /*4ce0*/  UMOV UR4, 0xffffffff ;  /* 0xffffffff00047882 */ /* 0x000fc60000000000 */
[----:B------:R-:W-:Y:S05]  /*4cf0*/  BRA.DIV UR4, `(.L_x_3117) ;  /* 0x0000022204587947 */ /* 0x000fea000b800000 */
[----:B01----:R-:W0:Y:S04]  /*4d00*/  SHFL.IDX PT, R101, R101, 0x2, 0x1c1f ;  /* 0x005c1f0065657f89 */ /* 0x003e2800000e0000 */
[----:B------:R1:W0:Y:S02]  /*4d10*/  SHFL.IDX PT, R14, R100, 0x2, 0x1c1f ;  /* 0x005c1f00640e7f89 */ /* 0x00022400000e0000 */
.L_x_3418:
        /* <DEDUP_REMOVED lines=11> */
[--C-:B------:R-:W-:Y:S02]  /*4dd0*/  SHF.R.U32.HI R13, RZ, 0x8, R31.reuse ;  /* 0x00000008ff0d7819 */ /* 0x100fe4000001161f */
        /* <DEDUP_REMOVED lines=9> */
[----:B------:R-:W-:Y:S02]  /*4e70*/  SHF.L.U32 R12, R34, 0x10, RZ ;  /* 0x00000010220c7819 */ /* 0x000fe400000006ff */
        /* <DEDUP_REMOVED lines=11> */
[--C-:B------:R-:W-:Y:S01]  /*4f30*/  HADD2.F32 R31, -RZ, R30.reuse.H0_H0 ;  /* 0x2000001eff1f7230 */ /* 0x100fe20000004100 */
[----:B------:R-:W-:Y:S01]  /*4f40*/  F2FP.F16.E4M3.UNPACK_B R106, R106 ;  /* 0x0000006aff6a723e */ /* 0x000fe200020006ff */
[--C-:B------:R-:W-:Y:S02]  /*4f50*/  HADD2.F32 R13, -RZ, R5.reuse.H1_H1 ;  /* 0x30000005ff0d7230 */ /* 0x100fe40000004100 */
[C---:B------:R-:W-:Y:S01]  /*4f60*/  FMUL.FTZ R33, R7.reuse, R33 ;  /* 0x0000002107217220 */ /* 0x040fe20000410000 */
[----:B------:R-:W-:Y:S02]  /*4f70*/  HADD2.F32 R5, -RZ, R5.H0_H0 ;  /* 0x20000005ff057230 */ /* 0x000fe40000004100 */
[-C--:B------:R-:W-:Y:S01]  /*4f80*/  FFMA.FTZ R37, R7, R31.reuse, -R36 ;  /* 0x0000001f07257223 */ /* 0x080fe20000010824 */
[----:B------:R-:W-:Y:S02]  /*4f90*/  HADD2.F32 R30, -RZ, R30.H1_H1 ;  /* 0x3000001eff1e7230 */ /* 0x000fe40000004100 */
[-C--:B------:R-:W-:Y:S01]  /*4fa0*/  FMUL.FTZ R36, R13, R34.reuse ;  /* 0x000000220d247220 */ /* 0x080fe20000410000 */
        /* <DEDUP_REMOVED lines=23> */
[----:B------:R-:W-:Y:S01]  /*5120*/  FFMA.FTZ R107, R4, R107, R31 ;  /* 0x0000006b046b7223 */ /* 0x000fe2000001001f */
[----:B------:R-:W-:-:S02]  /*5130*/  F2FP.F16.E4M3.UNPACK_B R5, R15.H1 ;  /* 0x0000000fff05723e */ /* 0x000fc400030006ff */
[-C--:B------:R-:W-:Y:S02]  /*5140*/  F2FP.F16.E4M3.UNPACK_B R31, R35.reuse.H1 ;  /* 0x00000023ff1f723e */ /* 0x080fe400030006ff */
[----:B------:R-:W-:Y:S01]  /*5150*/  F2FP.SATFINITE.E4M3.F32.PACK_AB_MERGE_C R42, R33, R34, RZ ;  /* 0x00000022212a723e */ /* 0x000fe200048070ff */
[----:B------:R-:W-:Y:S01]  /*5160*/  HADD2.F32 R12, -RZ, R5.H1_H1 ;  /* 0x30000005ff0c7230 */ /* 0x000fe20000004100 */
        /* <DEDUP_REMOVED lines=14> */
[C---:B------:R-:W-:Y:S01]  /*5250*/  FMUL.FTZ R39, R5.reuse, R33 ;  /* 0x0000002105277220 */ /* 0x040fe20000410000 */
[----:B------:R-:W-:Y:S01]  /*5260*/  F2FP.F16.E4M3.UNPACK_B R15, R15 ;  /* 0x0000000fff0f723e */ /* 0x000fe200020006ff */
[C---:B------:R-:W-:Y:S01]  /*5270*/  FMUL.FTZ R34, R4.reuse, R33 ;  /* 0x0000002104227220 */ /* 0x040fe20000410000 */
[----:B------:R-:W-:Y:S01]  /*5280*/  F2FP.F16.E4M3.UNPACK_B R6, R6 ;  /* 0x00000006ff06723e */ /* 0x000fe200020006ff */
[-C--:B------:R-:W-:Y:S01]  /*5290*/  FFMA.FTZ R39, R4, R7.reuse, -R39 ;  /* 0x0000000704277223 */ /* 0x080fe20000010827 */
[----:B------:R-:W-:Y:S01]  /*52a0*/  FFMA.FTZ R41, R12, R30, R41 ;  /* 0x0000001e0c297223 */ /* 0x000fe20000010029 */
[----:B------:R-:W-:Y:S01]  /*52b0*/  FFMA.FTZ R34, R5, R7, R34 ;  /* 0x0000000705227223 */ /* 0x000fe20000010022 */
[----:B------:R-:W-:-:S02]  /*52c0*/  HADD2.F32 R5, -RZ, R15.H0_H0 ;  /* 0x2000000fff057230 */ /* 0x000fc40000004100 */
[--C-:B------:R-:W-:Y:S01]  /*52d0*/  HADD2.F32 R4, -RZ, R6.reuse.H0_H0 ;  /* 0x20000006ff047230 */ /* 0x100fe20000004100 */
[----:B------:R-:W-:Y:S01]  /*52e0*/  F2FP.SATFINITE.E4M3.F32.PACK_AB_MERGE_C R40, R41, R40, RZ ;  /* 0x000000282928723e */ /* 0x000fe200048070ff */
[----:B------:R-:W-:Y:S01]  /*52f0*/  HADD2.F32 R15, -RZ, R15.H1_H1 ;  /* 0x3000000fff0f7230 */ /* 0x000fe20000004100 */
[----:B------:R-:W-:Y:S01]  /*5300*/  F2FP.SATFINITE.E4M3.F32.PACK_AB_MERGE_C R34, R34, R39, RZ ;  /* 0x000000272222723e */ /* 0x000fe200048070ff */
[----:B------:R-:W-:Y:S02]  /*5310*/  HADD2.F32 R30, -RZ, R31.H0_H0 ;  /* 0x2000001fff1e7230 */ /* 0x000fe40000004100 */
[----:B------:R-:W-:Y:S02]  /*5320*/  HADD2.F32 R6, -RZ, R6.H1_H1 ;  /* 0x30000006ff067230 */ /* 0x000fe40000004100 */
[----:B------:R-:W-:Y:S02]  /*5330*/  HADD2.F32 R35, -RZ, R35.H0_H0 ;  /* 0x20000023ff237230 */ /* 0x000fe40000004100 */
[----:B------:R-:W-:-:S02]  /*5340*/  HADD2.F32 R12, -RZ, R13.H0_H0 ;  /* 0x2000000dff0c7230 */ /* 0x000fc40000004100 */
[----:B------:R-:W-:Y:S02]  /*5350*/  HADD2.F32 R7, -RZ, R32.H0_H0 ;  /* 0x20000020ff077230 */ /* 0x000fe40000004100 */
[-C--:B------:R-:W-:Y:S01]  /*5360*/  FMUL.FTZ R32, R15, R30.reuse ;  /* 0x0000001e0f207220 */ /* 0x080fe20000410000 */
[-C--:B------:R-:W-:Y:S01]  /*5370*/  FMUL.FTZ R13, R6, R35.reuse ;  /* 0x00000023060d7220 */ /* 0x080fe20000410000 */
[C---:B------:R-:W-:Y:S01]  /*5380*/  FMUL.FTZ R30, R5.reuse, R30 ;  /* 0x0000001e051e7220 */ /* 0x040fe20000410000 */
[C---:B------:R-:W-:Y:S01]  /*5390*/  FMUL.FTZ R35, R4.reuse, R35 ;  /* 0x0000002304237220 */ /* 0x040fe20000410000 */
[-C--:B------:R-:W-:Y:S01]  /*53a0*/  FFMA.FTZ R32, R5, R12.reuse, -R32 ;  /* 0x0000000c05207223 */ /* 0x080fe20000010820 */
[-C--:B------:R-:W-:Y:S01]  /*53b0*/  FFMA.FTZ R13, R4, R7.reuse, -R13 ;  /* 0x00000007040d7223 */ /* 0x080fe2000001080d */
[----:B------:R-:W-:Y:S01]  /*53c0*/  FFMA.FTZ R15, R15, R12, R30 ;  /* 0x0000000c0f0f7223 */ /* 0x000fe2000001001e */
[----:B------:R-:W-:Y:S01]  /*53d0*/  FFMA.FTZ R6, R6, R7, R35 ;  /* 0x0000000706067223 */ /* 0x000fe20000010023 */
[----:B------:R-:W-:-:S02]  /*53e0*/  F2FP.SATFINITE.E4M3.F32.PACK_AB_MERGE_C R5, R38, R37, R43 ;  /* 0x000000252605723e */ /* 0x000fc4000480702b */
[----:B------:R-:W-:Y:S02]  /*53f0*/  F2FP.SATFINITE.E4M3.F32.PACK_AB_MERGE_C R4, R107, R36, R42 ;  /* 0x000000246b04723e */ /* 0x000fe4000480702a */
[----:B------:R-:W-:Y:S02]  /*5400*/  F2FP.SATFINITE.E4M3.F32.PACK_AB_MERGE_C R6, R6, R13, R34 ;  /* 0x0000000d0606723e */ /* 0x000fe40004807022 */
[----:B------:R-:W-:-:S07]  /*5410*/  F2FP.SATFINITE.E4M3.F32.PACK_AB_MERGE_C R7, R15, R32, R40 ;  /* 0x000000200f07723e */ /* 0x000fce0004807028 */
.L_x_3122:
[----:B------:R-:W-:Y:S05]  /*5420*/  BSYNC B2 ;  /* 0x0000000000027941 */ /* 0x000fea0003800000 */
.L_x_3121:
[----:B-1----:R0:W-:Y:S02]  /*5430*/  ST.E.128 desc[UR60][R10.64], R4 ;  /* 0x000000040a007985 */ /* 0x0021e4000c101d3c */
.L_x_3120:
[----:B------:R-:W-:Y:S05]  /*5440*/  BSYNC B1 ;  /* 0x0000000000017941 */ /* 0x000fea0003800000 */
.L_x_3119:
        /* <DEDUP_REMOVED lines=113> */
.L_x_3124:
[----:B------:R-:W-:Y:S05]  /*5b60*/  BSYNC B1 ;  /* 0x0000000000017941 */ /* 0x000fea0003800000 */
.L_x_3123:
[----:B----4-:R0:W-:Y:S01]  /*5b70*/  ST.E.128 desc[UR60][R10.64], R4 ;  /* 0x000000040a007985 */ /* 0x0101e2000c101d3c */
[----:B------:R-:W-:Y:S05]  /*5b80*/  BRA `(.L_x_3118) ;  /* 0x0000003800007947 */ /* 0x000fea0003800000 */
.L_x_3089:
[----:B------:R-:W2:Y:S01]  /*5b90*/  LDL R9, [R1+0x8] ;  /* 0x0000080001097983 */ /* 0x000ea20000100800 */
[C---:B------:R-:W-:Y:S01]  /*5ba0*/  VIADD R8, R191.reuse, 0x40 ;  /* 0x00000040bf087836 */ /* 0x040fe20000000000 */
        /* <DEDUP_REMOVED lines=11> */
[----:B------:R-:W3:Y:S01]  /*5c60*/  @!P4 LDC.64 R34, c[0x0][0x400] ;  /* 0x00010000ff22cb82 */ /* 0x000ee20000000a00 */
[----:B-1----:R-:W-:-:S04]  /*5c70*/  @!P4 IADD3 R32, P2, P5, R48, R32, R4 ;  /* 0x000000203020c210 */ /* 0x002fc80007d5e004 */
[----:B------:R-:W-:Y:S02]  /*5c80*/  @!P4 IADD3.X R33, R66, R33, R86, P2, P5 ;  /* 0x000000214221c210 */ /* 0x000fe400017ea456 */
[----:B---3--:R-:W-:-:S04]  /*5c90*/  @!P4 IADD3 R34, P2, P5, R54, R34, R6 ;  /* 0x000000223622c210 */ /* 0x008fc80007d5e006 */
[----:B------:R-:W-:Y:S02]  /*5ca0*/  @!P4 IADD3.X R35, R64, R35, R98, P2, P5 ;  /* 0x000000234023c210 */ /* 0x000fe400017ea462 */
[----:B------:R-:W-:Y:S02]  /*5cb0*/  ISETP.GE.AND P2, PT, R8, R95, PT ;  /* 0x0000005f0800720c */ /* 0x000fe40003f46270 */
[----:B------:R-:W-:Y:S02]  /*5cc0*/  CS2R R38, SRZ ;  /* 0x0000000000267805 */ /* 0x000fe4000001ff00 */
[----:B------:R-:W-:Y:S01]  /*5cd0*/  CS2R R36, SRZ ;  /* 0x0000000000247805 */ /* 0x000fe2000001ff00 */
[----:B------:R1:W3:Y:S01]  /*5ce0*/  @!P4 LDG.E.128 R28, desc[UR60][R34.64] ;  /* 0x0000003c221cc981 */ /* 0x0002e2000c1e1d00 */
[----:B------:R-:W-:-:S13]  /*5cf0*/  ISETP.GE.OR P2, PT, R16, R102, P2 ;  /* 0x000000661000720c */ /* 0x000fda0001746670 */
[----:B------:R-:W-:-:S04]  /*5d00*/  @!P2 IADD3 R5, P5, P6, R48, R80, R4 ;  /* 0x000000503005a210 */ /* 0x000fc80007ebe004 */
[----:B------:R-:W-:Y:S02]  /*5d10*/  @!P2 IADD3.X R10, R66, R82, R86, P5, P6 ;  /* 0x00000052420aa210 */ /* 0x000fe40002fec456 */
[----:B-1----:R-:W-:Y:S02]  /*5d20*/  CS2R R34, SRZ ;  /* 0x0000000000227805 */ /* 0x002fe4000001ff00 */
[----:B------:R-:W-:Y:S02]  /*5d30*/  CS2R R42, SRZ ;  /* 0x00000000002a7805 */ /* 0x000fe4000001ff00 */
[----:B------:R-:W-:Y:S02]  /*5d40*/  CS2R R40, SRZ ;  /* 0x0000000000287805 */ /* 0x000fe4000001ff00 */
[----:B------:R-:W-:Y:S02]  /*5d50*/  CS2R R46, SRZ ;  /* 0x00000000002e7805 */ /* 0x000fe4000001ff00 */
[----:B------:R-:W-:-:S02]  /*5d60*/  CS2R R44, SRZ ;  /* 0x00000000002c7805 */ /* 0x000fc4000001ff00 */
[----:B--2---:R-:W-:Y:S02]  /*5d70*/  R2UR UR4, R9 ;  /* 0x00000000090472ca */ /* 0x004fe400000e0000 */
[----:B------:R-:W-:-:S04]  /*5d80*/  @!P3 IADD3 R9, P5, P6, R54, R6, R76 ;  /* 0x000000063609b210 */ /* 0x000fc80007ebe04c */
[----:B------:R-:W-:Y:S02]  /*5d90*/  @!P3 IADD3.X R8, R64, R98, R78, P5, P6 ;  /* 0x000000624008b210 */ /* 0x000fe40002fec44e */
[----:B------:R-:W-:-:S04]  /*5da0*/  @!P2 IADD3 R7, P5, P6, R54, R75, R6 ;  /* 0x0000004b3607a210 */ /* 0x000fc80007ebe006 */
[----:B------:R-:W-:Y:S02]  /*5db0*/  @!P2 IADD3.X R4, R64, R77, R98, P5, P6 ;  /* 0x0000004d4004a210 */ /* 0x000fe40002fec462 */
[----:B0-----:R-:W-:-:S05]  /*5dc0*/  @!P3 IADD3 R12, P5, R11, R12, RZ ;  /* 0x0000000c0b0cb210 */ /* 0x001fca0007fbe0ff */
[----:B------:R-:W-:Y:S02]  /*5dd0*/  @!P3 IMAD.X R13, R14, 0x1, R13, P5 ;  /* 0x000000010e0db824 */ /* 0x000fe400028e060d */
[----:B------:R-:W0:Y:S02]  /*5de0*/  @!P3 LDC.64 R14, c[0x0][0x400] ;  /* 0x00010000ff0ebb82 */ /* 0x000e240000000a00 */
[----:B0-----:R-:W-:-:S04]  /*5df0*/  @!P3 IADD3 R14, P5, R9, R14, RZ ;  /* 0x0000000e090eb210 */ /* 0x001fc80007fbe0ff */
[----:B------:R-:W-:Y:S02]  /*5e00*/  @!P3 IADD3.X R15, R8, R15, RZ, P5, !PT ;  /* 0x0000000f080fb210 */ /* 0x000fe40002ffe4ff */
[----:B------:R-:W0:Y:S03]  /*5e10*/  @!P2 LDC.64 R8, c[0x0][0x3e8] ;  /* 0x0000fa00ff08ab82 */ /* 0x000e260000000a00 */
[----:B------:R-:W2:Y:S01]  /*5e20*/  @!P3 LDG.E.128 R36, desc[UR60][R14.64] ;  /* 0x0000003c0e24b981 */ /* 0x000ea2000c1e1d00 */
        /* <DEDUP_REMOVED lines=13> */
[----:B------:R-:W-:Y:S01]  /*5f00*/  PLOP3.LUT P5, PT, PT, PT, UP0, 0x80, 0x0 ;  /* 0x000000000000781c */ /* 0x000fe20003faf008 */
[----:B---3--:R-:W-:Y:S01]  /*5f10*/  IMAD.MOV.U32 R116, RZ, RZ, R30 ;  /* 0x000000ffff747224 */ /* 0x008fe200078e001e */
[----:B------:R-:W-:Y:S01]  /*5f20*/  ISETP.GE.AND P2, PT, R16, R102, PT ;  /* 0x000000661000720c */ /* 0x000fe20003f46270 */
[----:B------:R-:W-:Y:S02]  /*5f30*/  IMAD.MOV.U32 R118, RZ, RZ, R28 ;  /* 0x000000ffff767224 */ /* 0x000fe400078e001c */
[----:B--2---:R-:W-:Y:S02]  /*5f40*/  IMAD.MOV.U32 R112, RZ, RZ, R38 ;  /* 0x000000ffff707224 */ /* 0x004fe400078e0026 */
[----:B------:R-:W-:Y:S02]  /*5f50*/  IMAD.MOV.U32 R113, RZ, RZ, R36 ;  /* 0x000000ffff717224 */ /* 0x000fe400078e0024 */
[----:B----4-:R-:W-:Y:S02]  /*5f60*/  IMAD.MOV.U32 R102, RZ, RZ, R42 ;  /* 0x000000ffff667224 */ /* 0x010fe400078e002a */
[----:B------:R-:W-:Y:S01]  /*5f70*/  IMAD.MOV.U32 R104, RZ, RZ, R40 ;  /* 0x000000ffff687224 */ /* 0x000fe200078e0028 */
[----:B-----5:R-:W-:Y:S01]  /*5f80*/  MOV R106, R46 ;  /* 0x0000002e006a7202 */ /* 0x020fe20000000f00 */
[----:B------:R-:W-:-:S02]  /*5f90*/  IMAD.MOV.U32 R107, RZ, RZ, R44 ;  /* 0x000000ffff6b7224 */ /* 0x000fc400078e002c */
[----:B------:R-:W-:Y:S02]  /*5fa0*/  IMAD.MOV.U32 R115, RZ, RZ, R6 ;  /* 0x000000ffff737224 */ /* 0x000fe400078e0006 */
[----:B------:R-:W-:Y:S02]  /*5fb0*/  IMAD.MOV.U32 R117, RZ, RZ, R4 ;  /* 0x000000ffff757224 */ /* 0x000fe400078e0004 */
[----:B------:R-:W-:Y:S02]  /*5fc0*/  IMAD.MOV.U32 R109, RZ, RZ, R34 ;  /* 0x000000ffff6d7224 */ /* 0x000fe400078e0022 */
[----:B------:R-:W-:Y:S01]  /*5fd0*/  IMAD.MOV.U32 R111, RZ, RZ, R32 ;  /* 0x000000ffff6f7224 */ /* 0x000fe200078e0020 */
[----:B------:R-:W-:Y:S06]  /*5fe0*/  @!P5 BRA `(.L_x_3125) ;  /* 0x000000000004d947 */ /* 0x000fec0003800000 */
[----:B------:R-:W-:Y:S01]  /*5ff0*/  BPT.TRAP 0x1 ;  /* 0x000000040000795c */ /* 0x000fe20000300000 */
.L_x_3125:
[----:B------:R-:W-:Y:S01]  /*6000*/  IMAD R86, R188, 0x8, R18 ;  /* 0x00000008bc567824 */ /* 0x000fe200078e0212 */
[----:B------:R-:W-:Y:S01]  /*6010*/  SHF.L.U32 R98, R195, 0x1f, RZ ;  /* 0x0000001fc3627819 */ /* 0x000fe200000006ff */
[----:B------:R-:W0:Y:S01]  /*6020*/  LDC R108, c[0x0][0x2f4] ;  /* 0x0000bd00ff6c7b82 */ /* 0x000e220000000800 */
[----:B------:R-:W-:Y:S02]  /*6030*/  BSSY B1, `(.L_x_3126) ;  /* 0x0000003000017945 */ /* 0x000fe40003800000 */
[----:B------:R-:W1:Y:S02]  /*6040*/  SYNCS.PHASECHK.TRANS64.TRYWAIT P3, [R86+URZ+0x22890], R98 ;  /* 0x02289062560075a7 */ /* 0x000e64000806017f */
[----:B-1----:R-:W-:Y:S05]  /*6050*/  @!P3 BRA `(.L_x_3127) ;  /* 0x0000020c00c8b947 */ /* 0x002fea0003800000 */
.L_x_3419:
[----:B------:R-:W-:Y:S05]  /*6060*/  BSYNC B1 ;  /* 0x0000000000017941 */ /* 0x000fea0003800000 */
.L_x_3126:
[----:B------:R-:W-:Y:S01]  /*6070*/  UMOV UR4, 0xffffffff ;  /* 0xffffffff00047882 */ /* 0x000fe20000000000 */
[----:B0-----:R-:W-:Y:S02]  /*6080*/  IMAD.IADD R110, R108, 0x1, -R71 ;  /* 0x000000016c6e7824 */ /* 0x001fe400078e0a47 */
[----:B------:R-:W-:Y:S05]  /*6090*/  BRA.DIV UR4, `(.L_x_3128) ;  /* 0x0000020e04cc7947 */ /* 0x000fea000b800000 */
[----:B------:R0:W2:Y:S04]  /*60a0*/  SHFL.IDX PT, R103, R101, RZ, 0x1c1f ;  /* 0x001c1fff65677589 */ /* 0x0000a800000e0000 */
[----:B------:R0:W3:Y:S02]  /*60b0*/  SHFL.IDX PT, R105, R100, RZ, 0x1c1f ;  /* 0x001c1fff64697589 */ /* 0x0000e400000e0000 */
.L_x_3423:
        /* <DEDUP_REMOVED lines=22> */
[----:B---3--:R-:W-:Y:S01]  /*6220*/  IMAD.MOV.U32 R30, RZ, RZ, R12 ;  /* 0x000000ffff1e7224 */ /* 0x008fe200078e000c */
[----:B------:R-:W-:Y:S01]  /*6230*/  LOP3.LUT R4, R5, 0xff0000ff, RZ, 0xc0, !PT ;  /* 0xff0000ff05047812 */ /* 0x000fe200078ec0ff */
[----:B--2---:R-:W-:Y:S01]  /*6240*/  IMAD.MOV.U32 R28, RZ, RZ, R8 ;  /* 0x000000ffff1c7224 */ /* 0x004fe200078e0008 */
[----:B------:R-:W-:Y:S01]  /*6250*/  SHF.R.U32.HI R126, RZ, 0x10, R5 ;  /* 0x00000010ff7e7819 */ /* 0x000fe20000011605 */
[----:B------:R-:W-:Y:S01]  /*6260*/  IMAD.SHL.U32 R5, R127, 0x100, RZ ;  /* 0x000001007f057824 */ /* 0x000fe200078e00ff */
[----:B------:R-:W-:Y:S02]  /*6270*/  SHF.R.U32.HI R123, RZ, 0x8, R7 ;  /* 0x00000008ff7b7819 */ /* 0x000fe40000011607 */
[----:B------:R-:W-:Y:S02]  /*6280*/  SHF.R.U32.HI R120, RZ, 0x8, R31 ;  /* 0x00000008ff787819 */ /* 0x000fe4000001161f */
[----:B------:R-:W-:-:S02]  /*6290*/  LOP3.LUT R6, R7, 0xff0000ff, RZ, 0xc0, !PT ;  /* 0xff0000ff07067812 */ /* 0x000fc400078ec0ff */
[----:B------:R-:W-:Y:S01]  /*62a0*/  SHF.R.U32.HI R125, RZ, 0x10, R7 ;  /* 0x00000010ff7d7819 */ /* 0x000fe20000011607 */
[----:B------:R-:W-:Y:S01]  /*62b0*/  IMAD.SHL.U32 R7, R123, 0x100, RZ ;  /* 0x000001007b077824 */ /* 0x000fe200078e00ff */
[----:B------:R-:W-:Y:S01]  /*62c0*/  LOP3.LUT R4, R4, 0xff00, R5, 0xf8, !PT ;  /* 0x0000ff0004047812 */ /* 0x000fe200078ef805 */
[----:B------:R-:W-:Y:S01]  /*62d0*/  IMAD.SHL.U32 R12, R120, 0x100, RZ ;  /* 0x00000100780c7824 */ /* 0x000fe200078e00ff */
[--C-:B------:R-:W-:Y:S01]  /*62e0*/  SHF.R.U32.HI R122, RZ, 0x8, R29.reuse ;  /* 0x00000008ff7a7819 */ /* 0x100fe2000001161d */
[----:B------:R-:W-:Y:S01]  /*62f0*/  IMAD.U32 R5, R126, 0x10000, RZ ;  /* 0x000100007e057824 */ /* 0x000fe200078e00ff */
[----:B------:R-:W-:Y:S02]  /*6300*/  LOP3.LUT R119, R29, 0xff0000ff, RZ, 0xc0, !PT ;  /* 0xff0000ff1d777812 */ /* 0x000fe400078ec0ff */
[----:B------:R-:W-:Y:S02]  /*6310*/  SHF.R.U32.HI R121, RZ, 0x10, R29 ;  /* 0x00000010ff797819 */ /* 0x000fe4000001161d */
[----:B------:R-:W-:-:S02]  /*6320*/  LOP3.LUT R29, R31, 0xff0000ff, RZ, 0xc0, !PT ;  /* 0xff0000ff1f1d7812 */ /* 0x000fc400078ec0ff */
[----:B------:R-:W-:Y:S02]  /*6330*/  LOP3.LUT R7, R6, 0xff00, R7, 0xf8, !PT ;  /* 0x0000ff0006077812 */ /* 0x000fe400078ef807 */
[----:B------:R-:W-:Y:S02]  /*6340*/  SHF.R.U32.HI R124, RZ, 0x10, R31 ;  /* 0x00000010ff7c7819 */ /* 0x000fe4000001161f */
[----:B------:R-:W-:Y:S02]  /*6350*/  LOP3.LUT R123, R29, 0xff00, R12, 0xf8, !PT ;  /* 0x0000ff001d7b7812 */ /* 0x000fe400078ef80c */
[----:B------:R-:W-:Y:S01]  /*6360*/  LOP3.LUT R6, R4, 0xff0000, R5, 0xf8, !PT ;  /* 0x00ff000004067812 */ /* 0x000fe200078ef805 */
[----:B------:R-:W-:Y:S01]  /*6370*/  IMAD.U32 R4, R125, 0x10000, RZ ;  /* 0x000100007d047824 */ /* 0x000fe200078e00ff */
[----:B------:R-:W-:Y:S01]  /*6380*/  SHF.L.U32 R8, R122, 0x8, RZ ;  /* 0x000000087a087819 */ /* 0x000fe200000006ff */
[----:B------:R-:W-:Y:S01]  /*6390*/  IMAD.U32 R124, R124, 0x10000, RZ ;  /* 0x000100007c7c7824 */ /* 0x000fe200078e00ff */
[----:B------:R-:W-:-:S02]  /*63a0*/  F2FP.F16.E4M3.UNPACK_B R120, R118.H1 ;  /* 0x00000076ff78723e */ /* 0x000fc400030006ff */
[----:B------:R-:W-:Y:S02]  /*63b0*/  F2FP.F16.E4M3.UNPACK_B R31, R30.H1 ;  /* 0x0000001eff1f723e */ /* 0x000fe400030006ff */
[----:B------:R-:W-:Y:S01]  /*63c0*/  F2FP.F16.E4M3.UNPACK_B R29, R28.H1 ;  /* 0x0000001cff1d723e */ /* 0x000fe200030006ff */
[----:B------:R-:W-:Y:S01]  /*63d0*/  HADD2.F32 R5, -RZ, R120.H0_H0 ;  /* 0x20000078ff057230 */ /* 0x000fe20000004100 */
[----:B------:R-:W-:Y:S01]  /*63e0*/  LOP3.LUT R122, R119, 0xff00, R8, 0xf8, !PT ;  /* 0x0000ff00777a7812 */ /* 0x000fe200078ef808 */
[----:B------:R-:W-:Y:S01]  /*63f0*/  HADD2.F32 R12, -RZ, R31.H0_H0 ;  /* 0x2000001fff0c7230 */ /* 0x000fe20000004100 */
[----:B------:R-:W-:Y:S01]  /*6400*/  LOP3.LUT R4, R7, 0xff0000, R4, 0xf8, !PT ;  /* 0x00ff000007047812 */ /* 0x000fe200078ef804 */
[----:B------:R-:W-:Y:S01]  /*6410*/  HADD2.F32 R8, -RZ, R29.H0_H0 ;  /* 0x2000001dff087230 */ /* 0x000fe20000004100 */
[----:B------:R-:W-:Y:S01]  /*6420*/  F2FP.F16.E4M3.UNPACK_B R119, R117.H1 ;  /* 0x00000075ff77723e */ /* 0x000fe200030006ff */
[----:B------:R-:W-:Y:S02]  /*6430*/  IMAD.U32 R7, R121, 0x10000, RZ ;  /* 0x0001000079077824 */ /* 0x000fe400078e00ff */
[----:B------:R-:W-:Y:S01]  /*6440*/  FMUL.FTZ R125, R12, R5 ;  /* 0x000000050c7d7220 */ /* 0x000fe20000410000 */
[----:B------:R-:W-:-:S02]  /*6450*/  HADD2.F32 R31, -RZ, R31.H1_H1 ;  /* 0x3000001fff1f7230 */ /* 0x000fc40000004100 */
[----:B------:R-:W-:Y:S01]  /*6460*/  FMUL.FTZ R127, R8, R5 ;  /* 0x00000005087f7220 */ /* 0x000fe20000410000 */
[----:B------:R-:W-:Y:S01]  /*6470*/  LOP3.LUT R5, R123, 0xff0000, R124, 0xf8, !PT ;  /* 0x00ff00007b057812 */ /* 0x000fe200078ef87c */
[--C-:B------:R-:W-:Y:S01]  /*6480*/  HADD2.F32 R121, -RZ, R119.reuse.H0_H0 ;  /* 0x20000077ff797230 */ /* 0x100fe20000004100 */
[----:B------:R-:W-:Y:S01]  /*6490*/  LOP3.LUT R7, R122, 0xff0000, R7, 0xf8, !PT ;  /* 0x00ff00007a077812 */ /* 0x000fe200078ef807 */
[----:B------:R-:W-:Y:S01]  /*64a0*/  HADD2.F32 R122, -RZ, R119.H1_H1 ;  /* 0x30000077ff7a7230 */ /* 0x000fe20000004100 */
[----:B------:R-:W-:Y:S01]  /*64b0*/  F2FP.F16.E4M3.UNPACK_B R119, R118 ;  /* 0x00000076ff77723e */ /* 0x000fe200020006ff */
[----:B------:R-:W-:Y:S01]  /*64c0*/  HADD2.F32 R124, -RZ, R120.H1_H1 ;  /* 0x30000078ff7c7230 */ /* 0x000fe20000004100 */
[----:B------:R-:W-:Y:S01]  /*64d0*/  F2FP.F16.E4M3.UNPACK_B R120, R117 ;  /* 0x00000075ff78723e */ /* 0x000fe200020006ff */
[----:B------:R-:W-:Y:S01]  /*64e0*/  HADD2.F32 R29, -RZ, R29.H1_H1 ;  /* 0x3000001dff1d7230 */ /* 0x000fe20000004100 */
[----:B------:R-:W-:Y:S01]  /*64f0*/  F2FP.F16.E4M3.UNPACK_B R30, R30 ;  /* 0x0000001eff1e723e */ /* 0x000fe200020006ff */
[----:B------:R-:W-:Y:S01]  /*6500*/  HADD2.F32 R123, -RZ, R119.H0_H0 ;  /* 0x20000077ff7b7230 */ /* 0x000fe20000004100 */
[----:B------:R-:W-:Y:S01]  /*6510*/  F2FP.F16.E4M3.UNPACK_B R117, R28 ;  /* 0x0000001cff75723e */ /* 0x000fe200020006ff */
[-C--:B------:R-:W-:Y:S01]  /*6520*/  FMUL.FTZ R126, R31, R124.reuse ;  /* 0x0000007c1f7e7220 */ /* 0x080fe20000410000 */
[----:B------:R-:W-:Y:S01]  /*6530*/  FMUL.FTZ R124, R29, R124 ;  /* 0x0000007c1d7c7220 */ /* 0x000fe20000410000 */
[----:B------:R-:W-:-:S02]  /*6540*/  HADD2.F32 R118, -RZ, R30.H0_H0 ;  /* 0x2000001eff767230 */ /* 0x000fc40000004100 */
[-C--:B------:R-:W-:Y:S01]  /*6550*/  FFMA.FTZ R8, R8, R121.reuse, -R125 ;  /* 0x0000007908087223 */ /* 0x080fe2000001087d */
[----:B------:R-:W-:Y:S02]  /*6560*/  HADD2.F32 R28, -RZ, R117.H0_H0 ;  /* 0x20000075ff1c7230 */ /* 0x000fe40000004100 */
[----:B------:R-:W-:Y:S01]  /*6570*/  FFMA.FTZ R12, R12, R121, R127 ;  /* 0x000000790c0c7223 */ /* 0x000fe2000001007f */
[-C--:B------:R-:W-:Y:S01]  /*6580*/  FFMA.FTZ R29, R29, R122.reuse, -R126 ;  /* 0x0000007a1d1d7223 */ /* 0x080fe2000001087e */
[----:B------:R-:W-:Y:S01]  /*6590*/  FFMA.FTZ R31, R31, R122, R124 ;  /* 0x0000007a1f1f7223 */ /* 0x000fe2000001007c */
[----:B------:R-:W-:Y:S02]  /*65a0*/  HADD2.F32 R121, -RZ, R120.H0_H0 ;  /* 0x20000078ff797230 */ /* 0x000fe40000004100 */
[-C--:B------:R-:W-:Y:S01]  /*65b0*/  FMUL.FTZ R125, R118, R123.reuse ;  /* 0x0000007b767d7220 */ /* 0x080fe20000410000 */
[----:B------:R-:W-:Y:S02]  /*65c0*/  HADD2.F32 R122, -RZ, R119.H1_H1 ;  /* 0x30000077ff7a7230 */ /* 0x000fe40000004100 */
[----:B------:R-:W-:Y:S01]  /*65d0*/  FMUL.FTZ R123, R28, R123 ;  /* 0x0000007b1c7b7220 */ /* 0x000fe20000410000 */
[----:B------:R-:W-:-:S02]  /*65e0*/  HADD2.F32 R119, -RZ, R30.H1_H1 ;  /* 0x3000001eff777230 */ /* 0x000fc40000004100 */
[-C--:B------:R-:W-:Y:S01]  /*65f0*/  FFMA.FTZ R28, R28, R121.reuse, -R125 ;  /* 0x000000791c1c7223 */ /* 0x080fe2000001087d */
[----:B------:R-:W-:Y:S02]  /*6600*/  HADD2.F32 R117, -RZ, R117.H1_H1 ;  /* 0x30000075ff757230 */ /* 0x000fe40000004100 */
[----:B------:R-:W-:Y:S01]  /*6610*/  FFMA.FTZ R30, R118, R121, R123 ;  /* 0x00000079761e7223 */ /* 0x000fe2000001007b */
[----:B------:R-:W-:Y:S02]  /*6620*/  HADD2.F32 R120, -RZ, R120.H1_H1 ;  /* 0x30000078ff787230 */ /* 0x000fe40000004100 */
[----:B------:R-:W-:Y:S01]  /*6630*/  FMUL.FTZ R118, R119, R122 ;  /* 0x0000007a77767220 */ /* 0x000fe20000410000 */
        /* <DEDUP_REMOVED lines=9> */
[----:B------:R-:W-:Y:S01]  /*66d0*/  HADD2.F32 R125, -RZ, R123.H0_H0 ;  /* 0x2000007bff7d7230 */ /* 0x000fe20000004100 */
[----:B------:R-:W-:Y:S01]  /*66e0*/  F2FP.F16.E4M3.UNPACK_B R10, R10 ;  /* 0x0000000aff0a723e */ /* 0x000fe200020006ff */
[----:B------:R-:W-:Y:S02]  /*66f0*/  HADD2.F32 R120, -RZ, R118.H0_H0 ;  /* 0x20000076ff787230 */ /* 0x000fe40000004100 */
[-C--:B------:R-:W-:Y:S01]  /*6700*/  FMUL.FTZ R129, R122, R127.reuse ;  /* 0x0000007f7a817220 */ /* 0x080fe20000410000 */
[----:B------:R-:W-:Y:S01]  /*6710*/  HADD2.F32 R124, -RZ, R124.H1_H1 ;  /* 0x3000007cff7c7230 */ /* 0x000fe20000004100 */
[----:B------:R-:W-:Y:S01]  /*6720*/  F2FP.SATFINITE.E4M3.F32.PACK_AB_MERGE_C R8, R29, R8, RZ ;  /* 0x000000081d08723e */ /* 0x000fe200048070ff */
[----:B------:R-:W-:Y:S02]  /*6730*/  HADD2.F32 R121, -RZ, R121.H1_H1 ;  /* 0x30000079ff797230 */ /* 0x000fe40000004100 */
[----:B------:R-:W-:Y:S01]  /*6740*/  FMUL.FTZ R127, R120, R127 ;  /* 0x0000007f787f7220 */ /* 0x000fe20000410000 */
[----:B------:R-:W-:-:S02]  /*6750*/  HADD2.F32 R118, -RZ, R118.H1_H1 ;  /* 0x30000076ff767230 */ /* 0x000fc40000004100 */
[----:B------:R-:W-:Y:S01]  /*6760*/  FFMA.FTZ R129, R120, R125, -R129 ;  /* 0x0000007d78817223 */ /* 0x000fe20000010881 */
[----:B------:R-:W-:Y:S02]  /*6770*/  HADD2.F32 R123, -RZ, R123.H1_H1 ;  /* 0x3000007bff7b7230 */ /* 0x000fe40000004100 */
[----:B------:R-:W-:Y:S01]  /*6780*/  FMUL.FTZ R131, R121, R124 ;  /* 0x0000007c79837220 */ /* 0x000fe20000410000 */
[----:B------:R-:W-:Y:S01]  /*6790*/  F2FP.F16.E4M3.UNPACK_B R120, R116 ;  /* 0x00000074ff78723e */ /* 0x000fe200020006ff */
[C---:B------:R-:W-:Y:S01]  /*67a0*/  FMUL.FTZ R128, R118.reuse, R124 ;  /* 0x0000007c76807220 */ /* 0x040fe20000410000 */
[----:B------:R-:W-:Y:S01]  /*67b0*/  F2FP.F16.E4M3.UNPACK_B R116, R14 ;  /* 0x0000000eff74723e */ /* 0x000fe200020006ff */
[----:B------:R-:W-:Y:S01]  /*67c0*/  FFMA.FTZ R126, R118, R123, -R131 ;  /* 0x0000007b767e7223 */ /* 0x000fe20000010883 */
[----:B------:R-:W-:Y:S01]  /*67d0*/  FFMA.FTZ R124, R122, R125, R127 ;  /* 0x0000007d7a7c7223 */ /* 0x000fe2000001007f */
[----:B------:R-:W-:Y:S01]  /*67e0*/  F2FP.F16.E4M3.UNPACK_B R118, R115 ;  /* 0x00000073ff76723e */ /* 0x000fe200020006ff */
[----:B------:R-:W-:-:S02]  /*67f0*/  HADD2.F32 R122, -RZ, R120.H0_H0 ;  /* 0x20000078ff7a7230 */ /* 0x000fc40000004100 */
[----:B------:R-:W-:Y:S01]  /*6800*/  FFMA.FTZ R131, R121, R123, R128 ;  /* 0x0000007b79837223 */ /* 0x000fe20000010080 */
[----:B------:R-:W-:Y:S01]  /*6810*/  HADD2.F32 R115, -RZ, R116.H0_H0 ;  /* 0x20000074ff737230 */ /* 0x000fe20000004100 */
[----:B------:R-:W-:Y:S01]  /*6820*/  F2FP.SATFINITE.E4M3.F32.PACK_AB_MERGE_C R12, R31, R12, RZ ;  /* 0x0000000c1f0c723e */ /* 0x000fe200048070ff */
[----:B------:R-:W-:Y:S01]  /*6830*/  HADD2.F32 R14, -RZ, R10.H0_H0 ;  /* 0x2000000aff0e7230 */ /* 0x000fe20000004100 */
[----:B------:R-:W-:Y:S01]  /*6840*/  F2FP.F16.E4M3.UNPACK_B R31, R13 ;  /* 0x0000000dff1f723e */ /* 0x000fe200020006ff */
[----:B------:R-:W-:Y:S02]  /*6850*/  HADD2.F32 R123, -RZ, R120.H1_H1 ;  /* 0x30000078ff7b7230 */ /* 0x000fe40000004100 */
[-C--:B------:R-:W-:Y:S01]  /*6860*/  FMUL.FTZ R125, R115, R122.reuse ;  /* 0x0000007a737d7220 */ /* 0x080fe20000410000 */
[----:B------:R-:W-:Y:S02]  /*6870*/  HADD2.F32 R120, -RZ, R118.H0_H0 ;  /* 0x20000076ff787230 */ /* 0x000fe40000004100 */
[----:B------:R-:W-:Y:S01]  /*6880*/  FMUL.FTZ R122, R14, R122 ;  /* 0x0000007a0e7a7220 */ /* 0x000fe20000410000 */
[----:B------:R-:W-:Y:S01]  /*6890*/  HADD2.F32 R116, -RZ, R116.H1_H1 ;  /* 0x30000074ff747230 */ /* 0x000fe20000004100 */
[----:B------:R-:W-:Y:S01]  /*68a0*/  F2FP.F16.E4M3.UNPACK_B R29, R9 ;  /* 0x00000009ff1d723e */ /* 0x000fe200020006ff */
[----:B------:R-:W-:-:S02]  /*68b0*/  HADD2.F32 R10, -RZ, R10.H1_H1 ;  /* 0x3000000aff0a7230 */ /* 0x000fc40000004100 */
[-C--:B------:R-:W-:Y:S01]  /*68c0*/  FFMA.FTZ R125, R14, R120.reuse, -R125 ;  /* 0x000000780e7d7223 */ /* 0x080fe2000001087d */
[----:B------:R-:W-:Y:S01]  /*68d0*/  FFMA.FTZ R14, R115, R120, R122 ;  /* 0x00000078730e7223 */ /* 0x000fe2000001007a */
[----:B------:R-:W-:Y:S01]  /*68e0*/  F2FP.F16.E4M3.UNPACK_B R120, R7 ;  /* 0x00000007ff78723e */ /* 0x000fe200020006ff */
[----:B------:R-:W-:Y:S01]  /*68f0*/  HADD2.F32 R121, -RZ, R118.H1_H1 ;  /* 0x30000076ff797230 */ /* 0x000fe20000004100 */
[----:B------:R-:W-:Y:S01]  /*6900*/  F2FP.SATFINITE.E4M3.F32.PACK_AB_MERGE_C R8, R117, R28, R8 ;  /* 0x0000001c7508723e */ /* 0x000fe20004807008 */
[-C--:B------:R-:W-:Y:S01]  /*6910*/  FMUL.FTZ R127, R116, R123.reuse ;  /* 0x0000007b747f7220 */ /* 0x080fe20000410000 */
[----:B------:R-:W-:Y:S01]  /*6920*/  F2FP.SATFINITE.E4M3.F32.PACK_AB_MERGE_C R12, R119, R30, R12 ;  /* 0x0000001e770c723e */ /* 0x000fe2000480700c */
[C---:B------:R-:W-:Y:S01]  /*6930*/  FMUL.FTZ R123, R10.reuse, R123 ;  /* 0x0000007b0a7b7220 */ /* 0x040fe20000410000 */
[----:B------:R-:W-:Y:S01]  /*6940*/  F2FP.F16.E4M3.UNPACK_B R117, R6 ;  /* 0x00000006ff75723e */ /* 0x000fe200020006ff */
[----:B------:R-:W-:Y:S02]  /*6950*/  HADD2.F32 R115, -RZ, R31.H0_H0 ;  /* 0x2000001fff737230 */ /* 0x000fe40000004100 */
[----:B------:R-:W-:Y:S01]  /*6960*/  FFMA.FTZ R10, R10, R121, -R127 ;  /* 0x000000790a0a7223 */ /* 0x000fe2000001087f */
[----:B------:R-:W-:-:S02]  /*6970*/  HADD2.F32 R30, -RZ, R120.H0_H0 ;  /* 0x20000078ff1e7230 */ /* 0x000fc40000004100 */
[----:B------:R-:W-:Y:S01]  /*6980*/  FFMA.FTZ R123, R116, R121, R123 ;  /* 0x00000079747b7223 */ /* 0x000fe2000001007b */
[----:B------:R-:W-:Y:S01]  /*6990*/  HADD2.F32 R28, -RZ, R29.H0_H0 ;  /* 0x2000001dff1c7230 */ /* 0x000fe20000004100 */
[----:B------:R-:W-:Y:S01]  /*69a0*/  F2FP.F16.E4M3.UNPACK_B R13, R13.H1 ;  /* 0x0000000dff0d723e */ /* 0x000fe200030006ff */
[----:B------:R-:W-:Y:S02]  /*69b0*/  HADD2.F32 R118, -RZ, R117.H0_H0 ;  /* 0x20000075ff767230 */ /* 0x000fe40000004100 */
[-C--:B------:R-:W-:Y:S01]  /*69c0*/  FMUL.FTZ R121, R115, R30.reuse ;  /* 0x0000001e73797220 */ /* 0x080fe20000410000 */
[----:B------:R-:W-:Y:S02]  /*69d0*/  HADD2.F32 R116, -RZ, R31.H1_H1 ;  /* 0x3000001fff747230 */ /* 0x000fe40000004100 */
[C---:B------:R-:W-:Y:S01]  /*69e0*/  FMUL.FTZ R122, R28.reuse, R30 ;  /* 0x0000001e1c7a7220 */ /* 0x040fe20000410000 */
[----:B------:R-:W-:Y:S02]  /*69f0*/  HADD2.F32 R119, -RZ, R120.H1_H1 ;  /* 0x30000078ff777230 */ /* 0x000fe40000004100 */
[----:B------:R-:W-:Y:S01]  /*6a00*/  FFMA.FTZ R28, R28, R118, -R121 ;  /* 0x000000761c1c7223 */ /* 0x000fe20000010879 */
[----:B------:R-:W-:-:S02]  /*6a10*/  HADD2.F32 R30, -RZ, R29.H1_H1 ;  /* 0x3000001dff1e7230 */ /* 0x000fc40000004100 */
[----:B------:R-:W-:Y:S01]  /*6a20*/  FFMA.FTZ R29, R115, R118, R122 ;  /* 0x00000076731d7223 */ /* 0x000fe2000001007a */
[----:B------:R-:W-:Y:S02]  /*6a30*/  HADD2.F32 R117, -RZ, R117.H1_H1 ;  /* 0x30000075ff757230 */ /* 0x000fe40000004100 */
[----:B------:R-:W-:Y:S01]  /*6a40*/  FMUL.FTZ R115, R116, R119 ;  /* 0x0000007774737220 */ /* 0x000fe20000410000 */
[----:B------:R-:W-:Y:S01]  /*6a50*/  F2FP.F16.E4M3.UNPACK_B R118, R7.H1 ;  /* 0x00000007ff76723e */ /* 0x000fe200030006ff */
[C---:B------:R-:W-:Y:S01]  /*6a60*/  FMUL.FTZ R119, R30.reuse, R119 ;  /* 0x000000771e777220 */ /* 0x040fe20000410000 */
[----:B------:R-:W-:Y:S01]  /*6a70*/  F2FP.F16.E4M3.UNPACK_B R31, R9.H1 ;  /* 0x00000009ff1f723e */ /* 0x000fe200030006ff */
[-C--:B------:R-:W-:Y:S01]  /*6a80*/  FFMA.FTZ R9, R30, R117.reuse, -R115 ;  /* 0x000000751e097223 */ /* 0x080fe20000010873 */
[----:B------:R-:W-:Y:S01]  /*6a90*/  F2FP.F16.E4M3.UNPACK_B R6, R6.H1 ;  /* 0x00000006ff06723e */ /* 0x000fe200030006ff */
[----:B------:R-:W-:Y:S01]  /*6aa0*/  FFMA.FTZ R30, R116, R117, R119 ;  /* 0x00000075741e7223 */ /* 0x000fe20000010077 */
[----:B------:R-:W-:Y:S01]  /*6ab0*/  HADD2.F32 R115, -RZ, R13.H0_H0 ;  /* 0x2000000dff737230 */ /* 0x000fe20000004100 */
[----:B------:R-:W-:Y:S01]  /*6ac0*/  F2FP.SATFINITE.E4M3.F32.PACK_AB_MERGE_C R126, R126, R129, RZ ;  /* 0x000000817e7e723e */ /* 0x000fe200048070ff */
[----:B------:R-:W-:Y:S01]  /*6ad0*/  HADD2.F32 R120, -RZ, R118.H0_H0 ;  /* 0x20000076ff787230 */ /* 0x000fe20000004100 */
[----:B------:R-:W-:Y:S01]  /*6ae0*/  F2FP.SATFINITE.E4M3.F32.PACK_AB_MERGE_C R124, R131, R124, RZ ;  /* 0x0000007c837c723e */ /* 0x000fe200048070ff */
[----:B------:R-:W-:Y:S01]  /*6af0*/  HADD2.F32 R7, -RZ, R31.H0_H0 ;  /* 0x2000001fff077230 */ /* 0x000fe20000004100 */
[----:B------:R-:W-:Y:S01]  /*6b00*/  F2FP.SATFINITE.E4M3.F32.PACK_AB_MERGE_C R10, R10, R125, R126 ;  /* 0x0000007d0a0a723e */ /* 0x000fe2000480707e */
[----:B------:R-:W-:-:S02]  /*6b10*/  HADD2.F32 R116, -RZ, R13.H1_H1 ;  /* 0x3000000dff747230 */ /* 0x000fc40000004100 */
[-C--:B------:R-:W-:Y:S01]  /*6b20*/  FMUL.FTZ R122, R115, R120.reuse ;  /* 0x00000078737a7220 */ /* 0x080fe20000410000 */
[----:B------:R-:W-:Y:S02]  /*6b30*/  HADD2.F32 R31, -RZ, R31.H1_H1 ;  /* 0x3000001fff1f7230 */ /* 0x000fe40000004100 */
[----:B------:R-:W-:Y:S01]  /*6b40*/  FMUL.FTZ R120, R7, R120 ;  /* 0x0000007807787220 */ /* 0x000fe20000410000 */
[----:B------:R-:W-:Y:S01]  /*6b50*/  HADD2.F32 R13, -RZ, R118.H1_H1 ;  /* 0x30000076ff0d7230 */ /* 0x000fe20000004100 */
[----:B------:R-:W-:Y:S01]  /*6b60*/  F2FP.SATFINITE.E4M3.F32.PACK_AB_MERGE_C R14, R123, R14, R124 ;  /* 0x0000000e7b0e723e */ /* 0x000fe2000480707c */
[--C-:B------:R-:W-:Y:S01]  /*6b70*/  HADD2.F32 R118, -RZ, R6.reuse.H0_H0 ;  /* 0x20000006ff767230 */ /* 0x100fe20000004100 */
[----:B------:R-:W-:Y:S01]  /*6b80*/  F2FP.F16.E4M3.UNPACK_B R121, R5 ;  /* 0x00000005ff79723e */ /* 0x000fe200020006ff */
[----:B------:R-:W-:Y:S02]  /*6b90*/  HADD2.F32 R117, -RZ, R6.H1_H1 ;  /* 0x30000006ff757230 */ /* 0x000fe40000004100 */
[-C--:B------:R-:W-:Y:S01]  /*6ba0*/  FMUL.FTZ R119, R31, R13.reuse ;  /* 0x0000000d1f777220 */ /* 0x080fe20000410000 */
[C---:B------:R-:W-:Y:S01]  /*6bb0*/  FMUL.FTZ R124, R116.reuse, R13 ;  /* 0x0000000d747c7220 */ /* 0x040fe20000410000 */
[-C--:B------:R-:W-:Y:S01]  /*6bc0*/  FFMA.FTZ R6, R7, R118.reuse, -R122 ;  /* 0x0000007607067223 */ /* 0x080fe2000001087a */
[----:B------:R-:W-:Y:S01]  /*6bd0*/  FFMA.FTZ R7, R115, R118, R120 ;  /* 0x0000007673077223 */ /* 0x000fe20000010078 */
[----:B------:R-:W-:Y:S01]  /*6be0*/  F2FP.F16.E4M3.UNPACK_B R115, R15 ;  /* 0x0000000fff73723e */ /* 0x000fe200020006ff */
        /* <DEDUP_REMOVED lines=29> */
[----:B------:R-:W-:Y:S01]  /*6dc0*/  FFMA.FTZ R130, R31, R119, -R130 ;  /* 0x000000771f827223 */ /* 0x000fe20000010882 */
[----:B------:R-:W-:Y:S01]  /*6dd0*/  HADD2.F32 R118, -RZ, R118.H1_H1 ;  /* 0x30000076ff767230 */ /* 0x000fe20000004100 */
[----:B------:R-:W-:Y:S01]  /*6de0*/  F2FP.SATFINITE.E4M3.F32.PACK_AB_MERGE_C R6, R125, R6, RZ ;  /* 0x000000067d06723e */ /* 0x000fe200048070ff */
[----:B------:R-:W-:Y:S01]  /*6df0*/  HADD2.F32 R13, -RZ, R13.H1_H1 ;  /* 0x3000000dff0d7230 */ /* 0x000fe20000004100 */
[----:B------:R-:W-:Y:S01]  /*6e00*/  F2FP.SATFINITE.E4M3.F32.PACK_AB_MERGE_C R7, R126, R7, RZ ;  /* 0x000000077e07723e */ /* 0x000fe200048070ff */
[----:B------:R-:W-:Y:S02]  /*6e10*/  HADD2.F32 R4, -RZ, R5.H1_H1 ;  /* 0x30000005ff047230 */ /* 0x000fe40000004100 */
[----:B------:R-:W-:Y:S01]  /*6e20*/  FMUL.FTZ R5, R11, R122 ;  /* 0x0000007a0b057220 */ /* 0x000fe20000410000 */
[----:B------:R-:W-:Y:S01]  /*6e30*/  FMUL.FTZ R122, R115, R120 ;  /* 0x00000078737a7220 */ /* 0x000fe20000410000 */
[----:B------:R-:W-:Y:S01]  /*6e40*/  FFMA.FTZ R11, R11, R118, -R132 ;  /* 0x000000760b0b7223 */ /* 0x000fe20000010884 */
[C---:B------:R-:W-:Y:S01]  /*6e50*/  FMUL.FTZ R120, R13.reuse, R120 ;  /* 0x000000780d787220 */ /* 0x040fe20000410000 */
[----:B------:R-:W-:Y:S01]  /*6e60*/  FFMA.FTZ R116, R116, R118, R5 ;  /* 0x0000007674747223 */ /* 0x000fe20000010005 */
[----:B------:R-:W-:Y:S01]  /*6e70*/  FFMA.FTZ R13, R13, R4, -R122 ;  /* 0x000000040d0d7223 */ /* 0x000fe2000001087a */
[----:B------:R-:W-:Y:S01]  /*6e80*/  F2FP.SATFINITE.E4M3.F32.PACK_AB_MERGE_C R9, R9, R28, R6 ;  /* 0x0000001c0909723e */ /* 0x000fe20004807006 */
[----:B------:R-:W-:Y:S01]  /*6e90*/  FFMA.FTZ R115, R115, R4, R120 ;  /* 0x0000000473737223 */ /* 0x000fe20000010078 */
[----:B------:R-:W-:-:S02]  /*6ea0*/  F2FP.SATFINITE.E4M3.F32.PACK_AB_MERGE_C R11, R11, R130, RZ ;  /* 0x000000820b0b723e */ /* 0x000fc400048070ff */
[----:B------:R-:W-:Y:S02]  /*6eb0*/  F2FP.SATFINITE.E4M3.F32.PACK_AB_MERGE_C R116, R116, R123, RZ ;  /* 0x0000007b7474723e */ /* 0x000fe400048070ff */
[----:B------:R-:W-:Y:S02]  /*6ec0*/  F2FP.SATFINITE.E4M3.F32.PACK_AB_MERGE_C R11, R13, R128, R11 ;  /* 0x000000800d0b723e */ /* 0x000fe4000480700b */
[----:B------:R-:W-:Y:S02]  /*6ed0*/  F2FP.SATFINITE.E4M3.F32.PACK_AB_MERGE_C R13, R30, R29, R7 ;  /* 0x0000001d1e0d723e */ /* 0x000fe40004807007 */
[----:B------:R-:W-:-:S07]  /*6ee0*/  F2FP.SATFINITE.E4M3.F32.PACK_AB_MERGE_C R15, R115, R124, R116 ;  /* 0x0000007c730f723e */ /* 0x000fce0004807074 */
.L_x_3132:
[----:B------:R-:W-:Y:S05]  /*6ef0*/  BSYNC B2 ;  /* 0x0000000000027941 */ /* 0x000fea0003800000 */
.L_x_3131:
[----:B------:R-:W-:Y:S01]  /*6f00*/  ISETP.GE.AND P3, PT, R114, R108, PT ;  /* 0x0000006c7200720c */ /* 0x000fe20003f66270 */
[----:B--2---:R4:W-:-:S12]  /*6f10*/  ST.E.128 desc[UR60][R96.64], R8 ;  /* 0x0000000860007985 */ /* 0x0049d8000c101d3c */
[----:B------:R-:W-:-:S04]  /*6f20*/  @!P3 IADD3 R4, P4, R105, R114, RZ ;  /* 0x000000726904b210 */ /* 0x000fc80007f9e0ff */
[----:B------:R-:W-:-:S05]  /*6f30*/  @!P3 LEA.HI.X.SX32 R5, R114, R103, 0x1, P4 ;  /* 0x000000677205b211 */ /* 0x000fca00020f0eff */
[----:B---3--:R4:W-:Y:S04]  /*6f40*/  @!P3 ST.E.128 desc[UR60][R4.64], R12 ;  /* 0x0000000c0400b985 */ /* 0x0089e8000c101d3c */
.L_x_3130:
[----:B------:R-:W-:Y:S05]  /*6f50*/  BSYNC B1 ;  /* 0x0000000000017941 */ /* 0x000fea0003800000 */
.L_x_3129:
[----:B------:R-:W-:-:S03]  /*6f60*/  UMOV UR4, 0xffffffff ;  /* 0xffffffff00047882 */ /* 0x000fc60000000000 */
[----:B------:R-:W-:Y:S05]  /*6f70*/  BRA.DIV UR4, `(.L_x_3133) ;  /* 0x0000020204607947 */ /* 0x000fea000b800000 */
[----:B------:R0:W0:Y:S04]  /*6f80*/  SHFL.IDX PT, R29, R101, 0x1, 0x1c1f ;  /* 0x003c1f00651d7f89 */ /* 0x00002800000e0000 */
[----:B----4-:R4:W0:Y:S02]  /*6f90*/  SHFL.IDX PT, R14, R100, 0x1, 0x1c1f ;  /* 0x003c1f00640e7f89 */ /* 0x01082400000e0000 */
.L_x_3427:
        /* <DEDUP_REMOVED lines=16> */
[----:B------:R-:W-:-:S05]  /*70a0*/  LOP3.LUT R4, R4, R6, RZ, 0x3c, !PT ;  /* 0x0000000604047212 */ /* 0x000fca00078e3cff */
[----:B------:R-:W-:-:S04]  /*70b0*/  IMAD.IADD R7, R207, 0x1, R4 ;  /* 0x00000001cf077824 */ /* 0x000fc800078e0204 */
[----:B------:R-:W-:-:S04]  /*70c0*/  IMAD R7, R188, 0x5000, R7 ;  /* 0x00005000bc077824 */ /* 0x000fc800078e0207 */
[----:B------:R-:W-:Y:S02]  /*70d0*/  IMAD.IADD R8, R18, 0x1, R7 ;  /* 0x0000000112087824 */ /* 0x000fe400078e0207 */
[----:B------:R-:W0:Y:S04]  /*70e0*/  LDS.128 R4, [R5+0x18400] ;  /* 0x0184000005047984 */ /* 0x000e280000000c00 */
[----:B------:R-:W0:Y:S01]  /*70f0*/  LDS.128 R8, [R8+0x18400] ;  /* 0x0184000008087984 */ /* 0x000e220000000c00 */
[----:B------:R-:W-:Y:S05]  /*7100*/  @P2 BRA `(.L_x_3137) ;  /* 0x0000000c00502947 */ /* 0x000fea0003800000 */
[----:B------:R-:W-:Y:S01]  /*7110*/  SHF.R.U32.HI R30, RZ, 0x8, R33 ;  /* 0x00000008ff1e7819 */ /* 0x000fe20000011621 */
[----:B0-----:R-:W-:Y:S01]  /*7120*/  IMAD.MOV.U32 R28, RZ, RZ, R5 ;  /* 0x000000ffff1c7224 */ /* 0x001fe200078e0005 */
[----:B---3--:R-:W-:Y:S02]  /*7130*/  SHF.R.U32.HI R105, RZ, 0x10, R33 ;  /* 0x00000010ff697819 */ /* 0x008fe40000011621 */
[----:B------:R-:W-:Y:S02]  /*7140*/  LOP3.LUT R31, R33, 0xff0000ff, RZ, 0xc0, !PT ;  /* 0xff0000ff211f7812 */ /* 0x000fe400078ec0ff */
[----:B------:R-:W-:Y:S01]  /*7150*/  MOV R33, R4 ;  /* 0x0000000400217202 */ /* 0x000fe20000000f00 */
[----:B------:R-:W-:Y:S01]  /*7160*/  IMAD.SHL.U32 R4, R30, 0x100, RZ ;  /* 0x000001001e047824 */ /* 0x000fe200078e00ff */
[----:B--2---:R-:W-:Y:S01]  /*7170*/  SHF.R.U32.HI R103, RZ, 0x8, R35 ;  /* 0x00000008ff677819 */ /* 0x004fe20000011623 */
[----:B------:R-:W-:Y:S01]  /*7180*/  IMAD.MOV.U32 R30, RZ, RZ, R6 ;  /* 0x000000ffff1e7224 */ /* 0x000fe200078e0006 */
[----:B------:R-:W-:Y:S01]  /*7190*/  SHF.R.U32.HI R34, RZ, 0x8, R39 ;  /* 0x00000008ff227819 */ /* 0x000fe20000011627 */
[----:B------:R-:W-:Y:S01]  /*71a0*/  IMAD.U32 R6, R105, 0x10000, RZ ;  /* 0x0001000069067824 */ /* 0x000fe200078e00ff */
[----:B------:R-:W-:-:S02]  /*71b0*/  SHF.R.U32.HI R114, RZ, 0x10, R35 ;  /* 0x00000010ff727819 */ /* 0x000fc40000011623 */
[----:B------:R-:W-:Y:S01]  /*71c0*/  LOP3.LUT R97, R35, 0xff0000ff, RZ, 0xc0, !PT ;  /* 0xff0000ff23617812 */ /* 0x000fe200078ec0ff */
[----:B------:R-:W-:Y:S01]  /*71d0*/  IMAD.MOV.U32 R35, RZ, RZ, R8 ;  /* 0x000000ffff237224 */ /* 0x000fe200078e0008 */
[--C-:B------:R-:W-:Y:S01]  /*71e0*/  SHF.R.U32.HI R36, RZ, 0x8, R37.reuse ;  /* 0x00000008ff247819 */ /* 0x100fe20000011625 */
[----:B------:R-:W-:Y:S01]  /*71f0*/  IMAD.SHL.U32 R8, R34, 0x100, RZ ;  /* 0x0000010022087824 */ /* 0x000fe200078e00ff */
[----:B------:R-:W-:Y:S01]  /*7200*/  LOP3.LUT R31, R31, 0xff00, R4, 0xf8, !PT ;  /* 0x0000ff001f1f7812 */ /* 0x000fe200078ef804 */
[----:B------:R-:W-:Y:S01]  /*7210*/  IMAD.SHL.U32 R4, R103, 0x100, RZ ;  /* 0x0000010067047824 */ /* 0x000fe200078e00ff */
[----:B------:R-:W-:Y:S01]  /*7220*/  SHF.R.U32.HI R38, RZ, 0x10, R37 ;  /* 0x00000010ff267819 */ /* 0x000fe20000011625 */
[----:B------:R-:W-:Y:S01]  /*7230*/  IMAD.SHL.U32 R5, R36, 0x100, RZ ;  /* 0x0000010024057824 */ /* 0x000fe200078e00ff */
[----:B------:R-:W-:Y:S02]  /*7240*/  LOP3.LUT R32, R37, 0xff0000ff, RZ, 0xc0, !PT ;  /* 0xff0000ff25207812 */ /* 0x000fe400078ec0ff */
[----:B------:R-:W-:-:S02]  /*7250*/  SHF.R.U32.HI R96, RZ, 0x10, R39 ;  /* 0x00000010ff607819 */ /* 0x000fc40000011627 */
[----:B------:R-:W-:Y:S02]  /*7260*/  LOP3.LUT R37, R39, 0xff0000ff, RZ, 0xc0, !PT ;  /* 0xff0000ff27257812 */ /* 0x000fe400078ec0ff */
[----:B------:R-:W-:Y:S01]  /*7270*/  F2FP.F16.E4M3.UNPACK_B R39, R113.H1 ;  /* 0x00000071ff27723e */ /* 0x000fe200030006ff */
[----:B------:R-:W-:Y:S01]  /*7280*/  IMAD.U32 R96, R96, 0x10000, RZ ;  /* 0x0001000060607824 */ /* 0x000fe200078e00ff */
[----:B------:R-:W-:Y:S02]  /*7290*/  F2FP.F16.E4M3.UNPACK_B R36, R35.H1 ;  /* 0x00000023ff24723e */ /* 0x000fe400030006ff */
[----:B------:R-:W-:Y:S02]  /*72a0*/  F2FP.F16.E4M3.UNPACK_B R34, R33.H1 ;  /* 0x00000021ff22723e */ /* 0x000fe400030006ff */
[----:B------:R-:W-:Y:S01]  /*72b0*/  LOP3.LUT R97, R97, 0xff00, R4, 0xf8, !PT ;  /* 0x0000ff0061617812 */ /* 0x000fe200078ef804 */
[----:B------:R-:W-:Y:S01]  /*72c0*/  IMAD.U32 R4, R114, 0x10000, RZ ;  /* 0x0001000072047824 */ /* 0x000fe200078e00ff */
[----:B------:R-:W-:Y:S01]  /*72d0*/  LOP3.LUT R105, R37, 0xff00, R8, 0xf8, !PT ;  /* 0x0000ff0025697812 */ /* 0x000fe200078ef808 */
[----:B------:R-:W-:Y:S01]  /*72e0*/  IMAD.U32 R8, R38, 0x10000, RZ ;  /* 0x0001000026087824 */ /* 0x000fe200078e00ff */
[----:B------:R-:W-:Y:S01]  /*72f0*/  LOP3.LUT R103, R32, 0xff00, R5, 0xf8, !PT ;  /* 0x0000ff0020677812 */ /* 0x000fe200078ef805 */
[----:B------:R-:W-:Y:S01]  /*7300*/  HADD2.F32 R5, -RZ, R39.H0_H0 ;  /* 0x20000027ff057230 */ /* 0x000fe20000004100 */
[----:B------:R-:W-:Y:S01]  /*7310*/  LOP3.LUT R6, R31, 0xff0000, R6, 0xf8, !PT ;  /* 0x00ff00001f067812 */ /* 0x000fe200078ef806 */
[----:B------:R-:W-:Y:S01]  /*7320*/  HADD2.F32 R32, -RZ, R36.H0_H0 ;  /* 0x20000024ff207230 */ /* 0x000fe20000004100 */
[----:B------:R-:W-:Y:S01]  /*7330*/  F2FP.F16.E4M3.UNPACK_B R37, R111.H1 ;  /* 0x0000006fff25723e */ /* 0x000fe200030006ff */
[--C-:B------:R-:W-:Y:S01]  /*7340*/  HADD2.F32 R31, -RZ, R34.reuse.H0_H0 ;  /* 0x20000022ff1f7230 */ /* 0x100fe20000004100 */
[----:B------:R-:W-:Y:S01]  /*7350*/  LOP3.LUT R4, R97, 0xff0000, R4, 0xf8, !PT ;  /* 0x00ff000061047812 */ /* 0x000fe200078ef804 */
        /* <DEDUP_REMOVED lines=10> */
[----:B------:R-:W-:Y:S01]  /*7400*/  F2FP.F16.E4M3.UNPACK_B R37, R35 ;  /* 0x00000023ff25723e */ /* 0x000fe200020006ff */
[----:B------:R-:W-:Y:S01]  /*7410*/  HADD2.F32 R39, -RZ, R36.H1_H1 ;  /* 0x30000024ff277230 */ /* 0x000fe20000004100 */
[----:B------:R-:W-:Y:S01]  /*7420*/  F2FP.F16.E4M3.UNPACK_B R36, R33 ;  /* 0x00000021ff24723e */ /* 0x000fe200020006ff */
[----:B------:R-:W-:-:S02]  /*7430*/  HADD2.F32 R97, -RZ, R113.H0_H0 ;  /* 0x20000071ff617230 */ /* 0x000fc40000004100 */
[CC--:B------:R-:W-:Y:S01]  /*7440*/  FMUL.FTZ R114, R34.reuse, R38.reuse ;  /* 0x0000002622727220 */ /* 0x0c0fe20000410000 */
[----:B------:R-:W-:Y:S01]  /*7450*/  F2FP.F16.E4M3.UNPACK_B R111, R111 ;  /* 0x0000006fff6f723e */ /* 0x000fe200020006ff */
[----:B------:R-:W-:Y:S01]  /*7460*/  FMUL.FTZ R33, R39, R38 ;  /* 0x0000002627217220 */ /* 0x000fe20000410000 */
[----:B------:R-:W-:Y:S01]  /*7470*/  HADD2.F32 R38, -RZ, R37.H0_H0 ;  /* 0x20000025ff267230 */ /* 0x000fe20000004100 */
[----:B------:R-:W-:Y:S01]  /*7480*/  LOP3.LUT R8, R103, 0xff0000, R8, 0xf8, !PT ;  /* 0x00ff000067087812 */ /* 0x000fe200078ef808 */
[----:B------:R-:W-:Y:S02]  /*7490*/  HADD2.F32 R35, -RZ, R36.H0_H0 ;  /* 0x20000024ff237230 */ /* 0x000fe40000004100 */
[-C--:B------:R-:W-:Y:S01]  /*74a0*/  FFMA.FTZ R34, R34, R96.reuse, -R33 ;  /* 0x0000006022227223 */ /* 0x080fe20000010821 */
[----:B------:R-:W-:Y:S01]  /*74b0*/  FFMA.FTZ R33, R39, R96, R114 ;  /* 0x0000006027217223 */ /* 0x000fe20000010072 */
[----:B------:R-:W-:Y:S02]  /*74c0*/  HADD2.F32 R39, -RZ, R111.H0_H0 ;  /* 0x2000006fff277230 */ /* 0x000fe40000004100 */
[-C--:B------:R-:W-:Y:S01]  /*74d0*/  FMUL.FTZ R96, R38, R97.reuse ;  /* 0x0000006126607220 */ /* 0x080fe20000410000 */
[----:B------:R-:W-:Y:S01]  /*74e0*/  FMUL.FTZ R97, R35, R97 ;  /* 0x0000006123617220 */ /* 0x000fe20000410000 */
[----:B------:R-:W-:Y:S01]  /*74f0*/  HADD2.F32 R113, -RZ, R113.H1_H1 ;  /* 0x30000071ff717230 */ /* 0x000fe20000004100 */
[----:B------:R-:W-:Y:S01]  /*7500*/  F2FP.SATFINITE.E4M3.F32.PACK_AB_MERGE_C R31, R34, R31, RZ ;  /* 0x0000001f221f723e */ /* 0x000fe200048070ff */
[----:B------:R-:W-:-:S02]  /*7510*/  HADD2.F32 R37, -RZ, R37.H1_H1 ;  /* 0x30000025ff257230 */ /* 0x000fc40000004100 */
[-C--:B------:R-:W-:Y:S01]  /*7520*/  FFMA.FTZ R35, R35, R39.reuse, -R96 ;  /* 0x0000002723237223 */ /* 0x080fe20000010860 */
[----:B------:R-:W-:Y:S01]  /*7530*/  FFMA.FTZ R103, R38, R39, R97 ;  /* 0x0000002726677223 */ /* 0x000fe20000010061 */
        /* <DEDUP_REMOVED lines=9> */
[----:B------:R-:W-:-:S02]  /*75d0*/  HADD2.F32 R116, -RZ, R97.H0_H0 ;  /* 0x20000061ff747230 */ /* 0x000fc40000004100 */
[----:B------:R-:W-:Y:S01]  /*75e0*/  FFMA.FTZ R120, R37, R111, R114 ;  /* 0x0000006f25787223 */ /* 0x000fe20000010072 */
[----:B------:R-:W-:Y:S01]  /*75f0*/  HADD2.F32 R39, -RZ, R38.H0_H0 ;  /* 0x20000026ff277230 */ /* 0x000fe20000004100 */
[----:B------:R-:W-:Y:S01]  /*7600*/  F2FP.F16.E4M3.UNPACK_B R112, R112 ;  /* 0x00000070ff70723e */ /* 0x000fe200020006ff */
[----:B------:R-:W-:Y:S01]  /*7610*/  HADD2.F32 R37, -RZ, R36.H0_H0 ;  /* 0x20000024ff257230 */ /* 0x000fe20000004100 */
[----:B------:R-:W-:Y:S01]  /*7620*/  F2FP.F16.E4M3.UNPACK_B R30, R30 ;  /* 0x0000001eff1e723e */ /* 0x000fe200020006ff */
        /* <DEDUP_REMOVED lines=9> */
[-C--:B------:R-:W-:Y:S01]  /*76c0*/  FMUL.FTZ R105, R38, R97.reuse ;  /* 0x0000006126697220 */ /* 0x080fe20000410000 */
[----:B------:R-:W-:Y:S02]  /*76d0*/  HADD2.F32 R39, -RZ, R112.H0_H0 ;  /* 0x20000070ff277230 */ /* 0x000fe40000004100 */
[C---:B------:R-:W-:Y:S01]  /*76e0*/  FMUL.FTZ R97, R36.reuse, R97 ;  /* 0x0000006124617220 */ /* 0x040fe20000410000 */
[----:B------:R-:W-:Y:S01]  /*76f0*/  F2FP.F16.E4M3.UNPACK_B R109, R109 ;  /* 0x0000006dff6d723e */ /* 0x000fe200020006ff */
[-C--:B------:R-:W-:Y:S01]  /*7700*/  FFMA.FTZ R111, R36, R37.reuse, -R105 ;  /* 0x00000025246f7223 */ /* 0x080fe20000010869 */
[----:B------:R-:W-:Y:S01]  /*7710*/  F2FP.F16.E4M3.UNPACK_B R36, R10 ;  /* 0x0000000aff24723e */ /* 0x000fe200020006ff */
[----:B------:R-:W-:Y:S01]  /*7720*/  FFMA.FTZ R113, R38, R37, R97 ;  /* 0x0000002526717223 */ /* 0x000fe20000010061 */
[----:B------:R-:W-:Y:S01]  /*7730*/  HADD2.F32 R10, -RZ, R30.H0_H0 ;  /* 0x2000001eff0a7230 */ /* 0x000fe20000004100 */
[----:B------:R-:W-:Y:S01]  /*7740*/  F2FP.SATFINITE.E4M3.F32.PACK_AB_MERGE_C R33, R33, R32, RZ ;  /* 0x000000202121723e */ /* 0x000fe200048070ff */
[----:B------:R-:W-:Y:S01]  /*7750*/  HADD2.F32 R97, -RZ, R112.H1_H1 ;  /* 0x30000070ff617230 */ /* 0x000fe20000004100 */
[----:B------:R-:W-:Y:S01]  /*7760*/  F2FP.F16.E4M3.UNPACK_B R34, R28 ;  /* 0x0000001cff22723e */ /* 0x000fe200020006ff */
[----:B------:R-:W-:-:S02]  /*7770*/  HADD2.F32 R37, -RZ, R36.H0_H0 ;  /* 0x20000024ff257230 */ /* 0x000fc40000004100 */
[----:B------:R-:W-:Y:S01]  /*7780*/  FMUL.FTZ R96, R10, R39 ;  /* 0x000000270a607220 */ /* 0x000fe20000410000 */
[----:B------:R-:W-:Y:S01]  /*7790*/  HADD2.F32 R36, -RZ, R36.H1_H1 ;  /* 0x30000024ff247230 */ /* 0x000fe20000004100 */
[----:B------:R-:W-:Y:S01]  /*77a0*/  F2FP.SATFINITE.E4M3.F32.PACK_AB_MERGE_C R32, R118, R35, R31 ;  /* 0x000000237620723e */ /* 0x000fe2000480701f */
[----:B------:R-:W-:Y:S02]  /*77b0*/  HADD2.F32 R30, -RZ, R30.H1_H1 ;  /* 0x3000001eff1e7230 */ /* 0x000fe40000004100 */
[----:B------:R-:W-:Y:S01]  /*77c0*/  FMUL.FTZ R105, R37, R39 ;  /* 0x0000002725697220 */ /* 0x000fe20000410000 */
[--C-:B------:R-:W-:Y:S02]  /*77d0*/  HADD2.F32 R38, -RZ, R109.reuse.H0_H0 ;  /* 0x2000006dff267230 */ /* 0x100fe40000004100 */
        /* <DEDUP_REMOVED lines=8> */
[----:B------:R-:W-:-:S02]  /*7860*/  F2FP.F16.E4M3.UNPACK_B R36, R9 ;  /* 0x00000009ff24723e */ /* 0x000fc400020006ff */
[----:B------:R-:W-:Y:S02]  /*7870*/  F2FP.F16.E4M3.UNPACK_B R39, R8 ;  /* 0x00000008ff27723e */ /* 0x000fe400020006ff */
[----:B------:R-:W-:Y:S01]  /*7880*/  F2FP.SATFINITE.E4M3.F32.PACK_AB_MERGE_C R31, R120, R103, R33 ;  /* 0x00000067781f723e */ /* 0x000fe20004807021 */
[----:B------:R-:W-:Y:S01]  /*7890*/  HADD2.F32 R35, -RZ, R36.H0_H0 ;  /* 0x20000024ff237230 */ /* 0x000fe20000004100 */
[----:B------:R-:W-:Y:S01]  /*78a0*/  F2FP.F16.E4M3.UNPACK_B R37, R6 ;  /* 0x00000006ff25723e */ /* 0x000fe200020006ff */
[----:B------:R-:W-:Y:S01]  /*78b0*/  HADD2.F32 R112, -RZ, R39.H0_H0 ;  /* 0x20000027ff707230 */ /* 0x000fe20000004100 */
[----:B------:R-:W-:Y:S01]  /*78c0*/  F2FP.SATFINITE.E4M3.F32.PACK_AB_MERGE_C R10, R97, R10, R113 ;  /* 0x0000000a610a723e */ /* 0x000fe20004807071 */
[----:B------:R-:W-:Y:S01]  /*78d0*/  HADD2.F32 R33, -RZ, R34.H0_H0 ;  /* 0x20000022ff217230 */ /* 0x000fe20000004100 */
[----:B------:R-:W-:Y:S01]  /*78e0*/  F2FP.F16.E4M3.UNPACK_B R6, R6.H1 ;  /* 0x00000006ff06723e */ /* 0x000fe200030006ff */
        /* <DEDUP_REMOVED lines=9> */
[----:B------:R-:W-:Y:S01]  /*7980*/  FMUL.FTZ R103, R38, R97 ;  /* 0x0000006126677220 */ /* 0x000fe20000410000 */
[----:B------:R-:W-:Y:S01]  /*7990*/  F2FP.F16.E4M3.UNPACK_B R37, R9.H1 ;  /* 0x00000009ff25723e */ /* 0x000fe200030006ff */
[----:B------:R-:W-:Y:S01]  /*79a0*/  FMUL.FTZ R97, R36, R97 ;  /* 0x0000006124617220 */ /* 0x000fe20000410000 */
[----:B------:R-:W-:-:S02]  /*79b0*/  F2FP.F16.E4M3.UNPACK_B R96, R8.H1 ;  /* 0x00000008ff60723e */ /* 0x000fc400030006ff */
[----:B------:R-:W-:Y:S01]  /*79c0*/  F2FP.F16.E4M3.UNPACK_B R35, R28.H1 ;  /* 0x0000001cff23723e */ /* 0x000fe200030006ff */
[-C--:B------:R-:W-:Y:S01]  /*79d0*/  FFMA.FTZ R28, R36, R39.reuse, -R103 ;  /* 0x00000027241c7223 */ /* 0x080fe20000010867 */
[----:B------:R-:W-:Y:S01]  /*79e0*/  FFMA.FTZ R9, R38, R39, R97 ;  /* 0x0000002726097223 */ /* 0x000fe20000010061 */
[----:B------:R-:W-:Y:S01]  /*79f0*/  HADD2.F32 R36, -RZ, R37.H0_H0 ;  /* 0x20000025ff247230 */ /* 0x000fe20000004100 */
[----:B------:R-:W-:Y:S01]  /*7a00*/  F2FP.SATFINITE.E4M3.F32.PACK_AB_MERGE_C R111, R111, R122, RZ ;  /* 0x0000007a6f6f723e */ /* 0x000fe200048070ff */
[--C-:B------:R-:W-:Y:S02]  /*7a10*/  HADD2.F32 R97, -RZ, R96.reuse.H0_H0 ;  /* 0x20000060ff617230 */ /* 0x100fe40000004100 */
[----:B------:R-:W-:Y:S01]  /*7a20*/  HADD2.F32 R8, -RZ, R35.H0_H0 ;  /* 0x20000023ff087230 */ /* 0x000fe20000004100 */
[----:B------:R-:W-:Y:S01]  /*7a30*/  F2FP.SATFINITE.E4M3.F32.PACK_AB_MERGE_C R30, R30, R105, R111 ;  /* 0x000000691e1e723e */ /* 0x000fe2000480706f */
[----:B------:R-:W-:Y:S02]  /*7a40*/  HADD2.F32 R37, -RZ, R37.H1_H1 ;  /* 0x30000025ff257230 */ /* 0x000fe40000004100 */
[----:B------:R-:W-:Y:S01]  /*7a50*/  FMUL.FTZ R103, R36, R97 ;  /* 0x0000006124677220 */ /* 0x000fe20000410000 */
[----:B------:R-:W-:-:S02]  /*7a60*/  HADD2.F32 R96, -RZ, R96.H1_H1 ;  /* 0x30000060ff607230 */ /* 0x000fc40000004100 */
        /* <DEDUP_REMOVED lines=11> */
[----:B------:R-:W-:Y:S01]  /*7b20*/  F2FP.F16.E4M3.UNPACK_B R103, R5.H1 ;  /* 0x00000005ff67723e */ /* 0x000fe200030006ff */
[----:B------:R-:W-:Y:S01]  /*7b30*/  FFMA.FTZ R113, R37, R38, R96 ;  /* 0x0000002625717223 */ /* 0x000fe20000010060 */
        /* <DEDUP_REMOVED lines=13> */
[----:B------:R-:W-:Y:S02]  /*7c10*/  HADD2.F32 R11, -RZ, R7.H0_H0 ;  /* 0x20000007ff0b7230 */ /* 0x000fe40000004100 */
[----:B------:R-:W-:Y:S01]  /*7c20*/  FMUL.FTZ R118, R4, R109 ;  /* 0x0000006d04767220 */ /* 0x000fe20000410000 */
[----:B------:R-:W-:Y:S02]  /*7c30*/  HADD2.F32 R36, -RZ, R36.H1_H1 ;  /* 0x30000024ff247230 */ /* 0x000fe40000004100 */
[----:B------:R-:W-:Y:S01]  /*7c40*/  FFMA.FTZ R115, R8, R39, -R115 ;  /* 0x0000002708737223 */ /* 0x000fe20000010873 */
[----:B------:R-:W-:-:S02]  /*7c50*/  HADD2.F32 R103, -RZ, R103.H1_H1 ;  /* 0x30000067ff677230 */ /* 0x000fc40000004100 */
[----:B------:R-:W-:Y:S01]  /*7c60*/  FMUL.FTZ R109, R11, R109 ;  /* 0x0000006d0b6d7220 */ /* 0x000fe20000410000 */
[----:B------:R-:W-:Y:S01]  /*7c70*/  HADD2.F32 R7, -RZ, R7.H1_H1 ;  /* 0x30000007ff077230 */ /* 0x000fe20000004100 */
[----:B------:R-:W-:Y:S01]  /*7c80*/  F2FP.SATFINITE.E4M3.F32.PACK_AB_MERGE_C R111, R114, R111, RZ ;  /* 0x0000006f726f723e */ /* 0x000fe200048070ff */
        /* <DEDUP_REMOVED lines=9> */
[-C--:B------:R-:W-:Y:S01]  /*7d20*/  FMUL.FTZ R11, R35, R97.reuse ;  /* 0x00000061230b7220 */ /* 0x080fe20000410000 */
[----:B------:R-:W-:Y:S02]  /*7d30*/  HADD2.F32 R5, -RZ, R5.H1_H1 ;  /* 0x30000005ff057230 */ /* 0x000fe40000004100 */
[----:B------:R-:W-:Y:S01]  /*7d40*/  FMUL.FTZ R4, R6, R97 ;  /* 0x0000006106047220 */ /* 0x000fe20000410000 */
[----:B------:R-:W-:Y:S01]  /*7d50*/  FFMA.FTZ R116, R37, R39, R116 ;  /* 0x0000002725747223 */ /* 0x000fe20000010074 */
        /* <DEDUP_REMOVED lines=8> */
[----:B------:R-:W-:Y:S02]  /*7de0*/  F2FP.SATFINITE.E4M3.F32.PACK_AB_MERGE_C R112, R113, R112, RZ ;  /* 0x000000707170723e */ /* 0x000fe400048070ff */
[----:B------:R-:W-:Y:S01]  /*7df0*/  F2FP.SATFINITE.E4M3.F32.PACK_AB_MERGE_C R7, R6, R115, R7 ;  /* 0x000000730607723e */ /* 0x000fe20004807007 */
[----:B------:R-:W-:Y:S01]  /*7e00*/  IMAD.MOV.U32 R6, RZ, RZ, R30 ;  /* 0x000000ffff067224 */ /* 0x000fe200078e001e */
[----:B------:R-:W-:Y:S01]  /*7e10*/  F2FP.SATFINITE.E4M3.F32.PACK_AB_MERGE_C R11, R5, R116, R36 ;  /* 0x00000074050b723e */ /* 0x000fe20004807024 */
[----:B------:R-:W-:Y:S01]  /*7e20*/  IMAD.MOV.U32 R5, RZ, RZ, R33 ;  /* 0x000000ffff057224 */ /* 0x000fe200078e0021 */
[----:B------:R-:W-:Y:S02]  /*7e30*/  F2FP.SATFINITE.E4M3.F32.PACK_AB_MERGE_C R9, R9, R34, R112 ;  /* 0x000000220909723e */ /* 0x000fe40004807070 */
[----:B------:R-:W-:-:S07]  /*7e40*/  MOV R8, R31 ;  /* 0x0000001f00087202 */ /* 0x000fce0000000f00 */
.L_x_3137:
[----:B------:R-:W-:Y:S05]  /*7e50*/  BSYNC B2 ;  /* 0x0000000000027941 */ /* 0x000fea0003800000 */
.L_x_3136:
[----:B------:R-:W-:Y:S01]  /*7e60*/  ISETP.GE.AND P3, PT, R15, R108, PT ;  /* 0x0000006c0f00720c */ /* 0x000fe20003f66270 */
[----:B0-----:R0:W-:-:S12]  /*7e70*/  ST.E.128 desc[UR60][R12.64], R4 ;  /* 0x000000040c007985 */ /* 0x0011d8000c101d3c */
[----:B------:R-:W-:-:S04]  /*7e80*/  @!P3 IADD3 R14, P4, R15, R14, RZ ;  /* 0x0000000e0f0eb210 */ /* 0x000fc80007f9e0ff */
[----:B------:R-:W-:-:S05]  /*7e90*/  @!P3 LEA.HI.X.SX32 R15, R15, R29, 0x1, P4 ;  /* 0x0000001d0f0fb211 */ /* 0x000fca00020f0eff */
[----:B------:R0:W-:Y:S04]  /*7ea0*/  @!P3 ST.E.128 desc[UR60][R14.64], R8 ;  /* 0x000000080e00b985 */ /* 0x0001e8000c101d3c */
.L_x_3135:
[----:B------:R-:W-:Y:S05]  /*7eb0*/  BSYNC B1 ;  /* 0x0000000000017941 */ /* 0x000fea0003800000 */
.L_x_3134:
[----:B------:R-:W-:-:S03]  /*7ec0*/  UMOV UR4, 0xffffffff ;  /* 0xffffffff00047882 */ /* 0x000fc60000000000 */
[----:B------:R-:W-:Y:S05]  /*7ed0*/  BRA.DIV UR4, `(.L_x_3138) ;  /* 0x000001f204d07947 */ /* 0x000fea000b800000 */
[----:B0-----:R-:W0:Y:S04]  /*7ee0*/  SHFL.IDX PT, R101, R101, 0x2, 0x1c1f ;  /* 0x005c1f0065657f89 */ /* 0x001e2800000e0000 */
[----:B------:R0:W0:Y:S02]  /*7ef0*/  SHFL.IDX PT, R14, R100, 0x2, 0x1c1f ;  /* 0x005c1f00640e7f89 */ /* 0x00002400000e0000 */
.L_x_3431:
        /* <DEDUP_REMOVED lines=8> */
[----:B------:R-:W-:Y:S01]  /*7f80*/  LEA.HI R110, R5, R110, RZ, 0x5 ;  /* 0x0000006e056e7211 */ /* 0x000fe200078f28ff */
[----:B------:R-:W-:-:S03]  /*7f90*/  IMAD R5, R188, 0x5000, R0 ;  /* 0x00005000bc057824 */ /* 0x000fc600078e0200 */
        /* <DEDUP_REMOVED lines=25> */
[----:B------:R-:W-:-:S02]  /*8130*/  SHF.R.U32.HI R40, RZ, 0x10, R43 ;  /* 0x00000010ff287819 */ /* 0x000fc4000001162b */
[----:B------:R-:W-:Y:S01]  /*8140*/  LOP3.LUT R33, R43, 0xff0000ff, RZ, 0xc0, !PT ;  /* 0xff0000ff2b217812 */ /* 0x000fe200078ec0ff */
[----:B------:R-:W-:Y:S01]  /*8150*/  IMAD.SHL.U32 R37, R37, 0x100, RZ ;  /* 0x0000010025257824 */ /* 0x000fe200078e00ff */
[----:B------:R-:W-:Y:S02]  /*8160*/  LOP3.LUT R36, R47, 0xff0000ff, RZ, 0xc0, !PT ;  /* 0xff0000ff2f247812 */ /* 0x000fe400078ec0ff */
[----:B------:R-:W-:Y:S02]  /*8170*/  SHF.L.U32 R4, R38, 0x8, RZ ;  /* 0x0000000826047819 */ /* 0x000fe400000006ff */
[----:B------:R-:W-:Y:S01]  /*8180*/  LOP3.LUT R8, R8, 0xff0000, R31, 0xf8, !PT ;  /* 0x00ff000008087812 */ /* 0x000fe200078ef81f */
[----:B------:R-:W-:Y:S01]  /*8190*/  IMAD.U32 R31, R40, 0x10000, RZ ;  /* 0x00010000281f7824 */ /* 0x000fe200078e00ff */
[----:B------:R-:W-:Y:S02]  /*81a0*/  LOP3.LUT R34, R45, 0xff0000ff, RZ, 0xc0, !PT ;  /* 0xff0000ff2d227812 */ /* 0x000fe400078ec0ff */
[----:B------:R-:W-:-:S02]  /*81b0*/  LOP3.LUT R4, R33, 0xff00, R4, 0xf8, !PT ;  /* 0x0000ff0021047812 */ /* 0x000fc400078ef804 */
[----:B------:R-:W-:Y:S02]  /*81c0*/  LOP3.LUT R38, R36, 0xff00, R39, 0xf8, !PT ;  /* 0x0000ff0024267812 */ /* 0x000fe400078ef827 */
[----:B------:R-:W-:Y:S02]  /*81d0*/  F2FP.F16.E4M3.UNPACK_B R39, R107.H1 ;  /* 0x0000006bff27723e */ /* 0x000fe400030006ff */
[----:B------:R-:W-:Y:S02]  /*81e0*/  F2FP.F16.E4M3.UNPACK_B R36, R35.H1 ;  /* 0x00000023ff24723e */ /* 0x000fe400030006ff */
[----:B------:R-:W-:Y:S01]  /*81f0*/  F2FP.F16.E4M3.UNPACK_B R33, R32.H1 ;  /* 0x00000020ff21723e */ /* 0x000fe200030006ff */
[----:B------:R-:W-:Y:S01]  /*8200*/  HADD2.F32 R6, -RZ, R39.H0_H0 ;  /* 0x20000027ff067230 */ /* 0x000fe20000004100 */
[----:B------:R-:W-:Y:S02]  /*8210*/  LOP3.LUT R10, R34, 0xff00, R37, 0xf8, !PT ;  /* 0x0000ff00220a7812 */ /* 0x000fe400078ef825 */
[----:B------:R-:W-:Y:S01]  /*8220*/  SHF.R.U32.HI R43, RZ, 0x10, R47 ;  /* 0x00000010ff2b7819 */ /* 0x000fe2000001162f */
[----:B------:R-:W-:Y:S01]  /*8230*/  HADD2.F32 R30, -RZ, R33.H0_H0 ;  /* 0x20000021ff1e7230 */ /* 0x000fe20000004100 */
[----:B------:R-:W-:Y:S01]  /*8240*/  LOP3.LUT R4, R4, 0xff0000, R31, 0xf8, !PT ;  /* 0x00ff000004047812 */ /* 0x000fe200078ef81f */
[----:B------:R-:W-:Y:S01]  /*8250*/  HADD2.F32 R31, -RZ, R36.H0_H0 ;  /* 0x20000024ff1f7230 */ /* 0x000fe20000004100 */
[----:B------:R-:W-:Y:S01]  /*8260*/  F2FP.F16.E4M3.UNPACK_B R34, R104.H1 ;  /* 0x00000068ff22723e */ /* 0x000fe200030006ff */
[----:B------:R-:W-:Y:S01]  /*8270*/  IMAD.U32 R43, R43, 0x10000, RZ ;  /* 0x000100002b2b7824 */ /* 0x000fe200078e00ff */
[----:B------:R-:W-:Y:S01]  /*8280*/  SHF.R.U32.HI R41, RZ, 0x10, R45 ;  /* 0x00000010ff297819 */ /* 0x000fe2000001162d */
[-C--:B------:R-:W-:Y:S01]  /*8290*/  FMUL.FTZ R40, R30, R6.reuse ;  /* 0x000000061e287220 */ /* 0x080fe20000410000 */
[----:B------:R-:W-:Y:S01]  /*82a0*/  FMUL.FTZ R45, R31, R6 ;  /* 0x000000061f2d7220 */ /* 0x000fe20000410000 */
[--C-:B------:R-:W-:Y:S01]  /*82b0*/  HADD2.F32 R37, -RZ, R34.reuse.H0_H0 ;  /* 0x20000022ff257230 */ /* 0x100fe20000004100 */
[----:B------:R-:W-:Y:S01]  /*82c0*/  LOP3.LUT R6, R38, 0xff0000, R43, 0xf8, !PT ;  /* 0x00ff000026067812 */ /* 0x000fe200078ef82b */
[----:B------:R-:W-:Y:S01]  /*82d0*/  IMAD.U32 R41, R41, 0x10000, RZ ;  /* 0x0001000029297824 */ /* 0x000fe200078e00ff */
[----:B------:R-:W-:Y:S01]  /*82e0*/  F2FP.F16.E4M3.UNPACK_B R107, R107 ;  /* 0x0000006bff6b723e */ /* 0x000fe200020006ff */
[----:B------:R-:W-:-:S02]  /*82f0*/  HADD2.F32 R38, -RZ, R34.H1_H1 ;  /* 0x30000022ff267230 */ /* 0x000fc40000004100 */
[-C--:B------:R-:W-:Y:S01]  /*8300*/  FFMA.FTZ R30, R30, R37.reuse, -R45 ;  /* 0x000000251e1e7223 */ /* 0x080fe2000001082d */
[----:B------:R-:W-:Y:S01]  /*8310*/  FFMA.FTZ R31, R31, R37, R40 ;  /* 0x000000251f1f7223 */ /* 0x000fe20000010028 */
[----:B------:R-:W-:Y:S01]  /*8320*/  HADD2.F32 R40, -RZ, R39.H1_H1 ;  /* 0x30000027ff287230 */ /* 0x000fe20000004100 */
[----:B------:R-:W-:Y:S01]  /*8330*/  F2FP.F16.E4M3.UNPACK_B R35, R35 ;  /* 0x00000023ff23723e */ /* 0x000fe200020006ff */
[----:B------:R-:W-:Y:S01]  /*8340*/  HADD2.F32 R37, -RZ, R36.H1_H1 ;  /* 0x30000024ff257230 */ /* 0x000fe20000004100 */
[----:B------:R-:W-:Y:S01]  /*8350*/  F2FP.F16.E4M3.UNPACK_B R32, R32 ;  /* 0x00000020ff20723e */ /* 0x000fe200020006ff */
[----:B------:R-:W-:Y:S01]  /*8360*/  HADD2.F32 R34, -RZ, R33.H1_H1 ;  /* 0x30000021ff227230 */ /* 0x000fe20000004100 */
[----:B------:R-:W-:Y:S01]  /*8370*/  LOP3.LUT R10, R10, 0xff0000, R41, 0xf8, !PT ;  /* 0x00ff00000a0a7812 */ /* 0x000fe200078ef829 */
[----:B------:R-:W-:Y:S02]  /*8380*/  HADD2.F32 R39, -RZ, R107.H0_H0 ;  /* 0x2000006bff277230 */ /* 0x000fe40000004100 */
[----:B------:R-:W-:Y:S01]  /*8390*/  FMUL.FTZ R41, R37, R40 ;  /* 0x0000002825297220 */ /* 0x000fe20000410000 */
[----:B------:R-:W-:Y:S01]  /*83a0*/  F2FP.F16.E4M3.UNPACK_B R104, R104 ;  /* 0x00000068ff68723e */ /* 0x000fe200020006ff */
[----:B------:R-:W-:Y:S01]  /*83b0*/  FMUL.FTZ R40, R34, R40 ;  /* 0x0000002822287220 */ /* 0x000fe20000410000 */
[----:B------:R-:W-:-:S02]  /*83c0*/  HADD2.F32 R36, -RZ, R35.H0_H0 ;  /* 0x20000023ff247230 */ /* 0x000fc40000004100 */
[-C--:B------:R-:W-:Y:S01]  /*83d0*/  FFMA.FTZ R45, R34, R38.reuse, -R41 ;  /* 0x00000026222d7223 */ /* 0x080fe20000010829 */
[----:B------:R-:W-:Y:S02]  /*83e0*/  HADD2.F32 R33, -RZ, R32.H0_H0 ;  /* 0x20000020ff217230 */ /* 0x000fe40000004100 */
        /* <DEDUP_REMOVED lines=37> */
[----:B--2---:R-:W-:Y:S01]  /*8640*/  FFMA.FTZ R103, R34, R37, R39 ;  /* 0x0000002522677223 */ /* 0x004fe20000010027 */
[----:B------:R-:W-:Y:S01]  /*8650*/  F2FP.F16.E4M3.UNPACK_B R102, R102 ;  /* 0x00000066ff66723e */ /* 0x000fe200020006ff */
[----:B------:R-:W-:Y:S01]  /*8660*/  HADD2.F32 R37, -RZ, R106.H1_H1 ;  /* 0x3000006aff257230 */ /* 0x000fe20000004100 */
        /* <DEDUP_REMOVED lines=9> */
[--C-:B------:R-:W-:Y:S02]  /*8700*/  HADD2.F32 R34, -RZ, R102.reuse.H0_H0 ;  /* 0x20000066ff227230 */ /* 0x100fe40000004100 */
[-C--:B------:R-:W-:Y:S01]  /*8710*/  FMUL.FTZ R39, R32, R37.reuse ;  /* 0x0000002520277220 */ /* 0x080fe20000410000 */
[----:B------:R-:W-:Y:S02]  /*8720*/  HADD2.F32 R35, -RZ, R102.H1_H1 ;  /* 0x30000066ff237230 */ /* 0x000fe40000004100 */
[C---:B------:R-:W-:Y:S01]  /*8730*/  FMUL.FTZ R37, R28.reuse, R37 ;  /* 0x000000251c257220 */ /* 0x040fe20000410000 */
[----:B------:R-:W-:Y:S01]  /*8740*/  F2FP.SATFINITE.E4M3.F32.PACK_AB_MERGE_C R46, R97, R46, RZ ;  /* 0x0000002e612e723e */ /* 0x000fe200048070ff */
[-C--:B------:R-:W-:Y:S01]  /*8750*/  FFMA.FTZ R29, R29, R34.reuse, -R38 ;  /* 0x000000221d1d7223 */ /* 0x080fe20000010826 */
[----:B------:R-:W-:Y:S01]  /*8760*/  FFMA.FTZ R36, R33, R34, R36 ;  /* 0x0000002221247223 */ /* 0x000fe20000010024 */
[----:B------:R-:W-:Y:S01]  /*8770*/  FFMA.FTZ R28, R28, R35, -R39 ;  /* 0x000000231c1c7223 */ /* 0x000fe20000010827 */
[----:B------:R-:W-:Y:S01]  /*8780*/  F2FP.F16.E4M3.UNPACK_B R34, R9 ;  /* 0x00000009ff22723e */ /* 0x000fe200020006ff */
[----:B------:R-:W-:Y:S01]  /*8790*/  FFMA.FTZ R47, R32, R35, R37 ;  /* 0x00000023202f7223 */ /* 0x000fe20000010025 */
[----:B------:R-:W-:-:S02]  /*87a0*/  F2FP.F16.E4M3.UNPACK_B R39, R10 ;  /* 0x0000000aff27723e */ /* 0x000fc400020006ff */
[----:B------:R-:W-:Y:S01]  /*87b0*/  F2FP.F16.E4M3.UNPACK_B R33, R5 ;  /* 0x00000005ff21723e */ /* 0x000fe200020006ff */
        /* <DEDUP_REMOVED lines=9> */
[----:B------:R-:W-:Y:S01]  /*8850*/  F2FP.SATFINITE.E4M3.F32.PACK_AB_MERGE_C R28, R47, R36, R96 ;  /* 0x000000242f1c723e */ /* 0x000fe20004807060 */
        /* <DEDUP_REMOVED lines=17> */
[--C-:B------:R-:W-:Y:S01]  /*8970*/  HADD2.F32 R35, -RZ, R33.reuse.H0_H0 ;  /* 0x20000021ff237230 */ /* 0x100fe20000004100 */
[----:B------:R-:W-:Y:S01]  /*8980*/  F2FP.F16.E4M3.UNPACK_B R37, R6 ;  /* 0x00000006ff25723e */ /* 0x000fe200020006ff */
        /* <DEDUP_REMOVED lines=27> */
[C---:B------:R-:W-:Y:S01]  /*8b40*/  FMUL.FTZ R96, R8.reuse, R39 ;  /* 0x0000002708607220 */ /* 0x040fe20000410000 */
[----:B------:R-:W-:Y:S01]  /*8b50*/  HADD2.F32 R35, -RZ, R6.H0_H0 ;  /* 0x20000006ff237230 */ /* 0x000fe20000004100 */
[----:B------:R-:W-:Y:S01]  /*8b60*/  F2FP.SATFINITE.E4M3.F32.PACK_AB_MERGE_C R44, R47, R44, RZ ;  /* 0x0000002c2f2c723e */ /* 0x000fe200048070ff */
[----:B------:R-:W-:Y:S02]  /*8b70*/  HADD2.F32 R11, -RZ, R11.H1_H1 ;  /* 0x3000000bff0b7230 */ /* 0x000fe40000004100 */
[----:B------:R-:W-:Y:S01]  /*8b80*/  FMUL.FTZ R39, R9, R40 ;  /* 0x0000002809277220 */ /* 0x000fe20000410000 */
[----:B------:R-:W-:Y:S02]  /*8b90*/  HADD2.F32 R38, -RZ, R38.H1_H1 ;  /* 0x30000026ff267230 */ /* 0x000fe40000004100 */
[----:B------:R-:W-:Y:S01]  /*8ba0*/  FFMA.FTZ R97, R8, R35, -R97 ;  /* 0x0000002308617223 */ /* 0x000fe20000010861 */
[----:B------:R-:W-:-:S02]  /*8bb0*/  HADD2.F32 R7, -RZ, R7.H1_H1 ;  /* 0x30000007ff077230 */ /* 0x000fc40000004100 */
[C---:B----4-:R-:W-:Y:S01]  /*8bc0*/  FMUL.FTZ R100, R4.reuse, R40 ;  /* 0x0000002804647220 */ /* 0x050fe20000410000 */
        /* <DEDUP_REMOVED lines=28> */
.L_x_3140:
[----:B------:R-:W-:Y:S05]  /*8d90*/  BSYNC B1 ;  /* 0x0000000000017941 */ /* 0x000fea0003800000 */
.L_x_3139:
[----:B0-----:R0:W-:Y:S01]  /*8da0*/  ST.E.128 desc[UR60][R12.64], R4 ;  /* 0x000000040c007985 */ /* 0x0011e2000c101d3c */
[----:B------:R-:W-:-:S13]  /*8db0*/  ISETP.GE.AND P2, PT, R15, R108, PT ;  /* 0x0000006c0f00720c */ /* 0x000fda0003f46270 */
[----:B------:R-:W-:Y:S05]  /*8dc0*/  @P2 BRA `(.L_x_3118) ;  /* 0x0000000400702947 */ /* 0x000fea0003800000 */
[----:B0-----:R-:W-:-:S04]  /*8dd0*/  IADD3 R4, P2, R15, R14, RZ ;  /* 0x0000000e0f047210 */ /* 0x001fc80007f5e0ff */
[----:B------:R-:W-:-:S05]  /*8de0*/  LEA.HI.X.SX32 R5, R15, R101, 0x1, P2 ;  /* 0x000000650f057211 */ /* 0x000fca00010f0eff */
[----:B------:R0:W-:Y:S01]  /*8df0*/  ST.E.128 desc[UR60][R4.64], R8 ;  /* 0x0000000804007985 */ /* 0x0001e2000c101d3c */
[----:B------:R-:W-:Y:S05]  /*8e00*/  BRA `(.L_x_3118) ;  /* 0x0000000400607947 */ /* 0x000fea0003800000 */
.L_x_3088:
[----:B------:R-:W2:Y:S02]  /*8e10*/  LDL R4, [R1+0x8] ;  /* 0x0000080001047983 */ /* 0x000ea40000100800 */
[----:B--2---:R-:W-:-:S13]  /*8e20*/  R2UR UR4, R4 ;  /* 0x00000000040472ca */ /* 0x004fda00000e0000 */
[----:B------:R-:W-:-:S06]  /*8e30*/  UISETP.NE.AND UP0, UPT, UR4, 0x3, UPT ;  /* 0x000000030400788c */ /* 0x000fcc000bf05270 */
[----:B------:R-:W-:-:S13]  /*8e40*/  PLOP3.LUT P5, PT, PT, PT, UP0, 0x80, 0x0 ;  /* 0x000000000000781c */ /* 0x000fda0003faf008 */
[----:B------:R-:W-:Y:S05]  /*8e50*/  @!P5 BRA `(.L_x_3141) ;  /* 0x000000000004d947 */ /* 0x000fea0003800000 */
[----:B------:R-:W-:Y:S01]  /*8e60*/  BPT.TRAP 0x1 ;  /* 0x000000040000795c */ /* 0x000fe20000300000 */
.L_x_3141:
[----:B------:R-:W-:Y:S01]  /*8e70*/  IMAD R86, R188, 0x8, R18 ;  /* 0x00000008bc567824 */ /* 0x000fe200078e0212 */
[----:B------:R-:W-:Y:S01]  /*8e80*/  SHF.L.U32 R98, R195, 0x1f, RZ ;  /* 0x0000001fc3627819 */ /* 0x000fe200000006ff */
[----:B------:R-:W-:Y:S01]  /*8e90*/  BSSY B1, `(.L_x_3142) ;  /* 0x0000004000017945 */ /* 0x000fe20003800000 */
[----:B------:R-:W-:Y:S02]  /*8ea0*/  SHF.R.S32.HI R93, RZ, 0x1f, R92 ;  /* 0x0000001fff5d7819 */ /* 0x000fe4000001145c */
[----:B------:R-:W0:Y:S02]  /*8eb0*/  SYNCS.PHASECHK.TRANS64.TRYWAIT P2, [R86+URZ+0x22890], R98 ;  /* 0x02289062560075a7 */ /* 0x000e24000804017f */
[----:B0-----:R-:W-:Y:S05]  /*8ec0*/  @!P2 BRA `(.L_x_3143) ;  /* 0x000001e4001ca947 */ /* 0x001fea0003800000 */
.L_x_3432:
[----:B------:R-:W-:Y:S05]  /*8ed0*/  BSYNC B1 ;  /* 0x0000000000017941 */ /* 0x000fea0003800000 */
.L_x_3142:
        /* <DEDUP_REMOVED lines=25> */
.L_x_3436:
        /* <DEDUP_REMOVED lines=13> */
.L_x_3146:
[----:B------:R-:W-:Y:S05]  /*9140*/  BSYNC B1 ;  /* 0x0000000000017941 */ /* 0x000fea0003800000 */
.L_x_3145:
[----:B------:R-:W-:-:S03]  /*9150*/  UMOV UR4, 0xffffffff ;  /* 0xffffffff00047882 */ /* 0x000fc60000000000 */
[----:B------:R-:W-:Y:S05]  /*9160*/  BRA.DIV UR4, `(.L_x_3147) ;  /* 0x000001e204d07947 */ /* 0x000fea000b800000 */
[----:B--2-4-:R2:W4:Y:S04]  /*9170*/  SHFL.IDX PT, R5, R29, 0x1, 0x1c1f ;  /* 0x003c1f001d057f89 */ /* 0x01452800000e0000 */
[----:B---3--:R2:W3:Y:S02]  /*9180*/  SHFL.IDX PT, R14, R28, 0x1, 0x1c1f ;  /* 0x003c1f001c0e7f89 */ /* 0x0084e400000e0000 */
.L_x_3440:
        /* <DEDUP_REMOVED lines=14> */
.L_x_3149:
[----:B------:R-:W-:Y:S05]  /*9270*/  BSYNC B1 ;  /* 0x0000000000017941 */ /* 0x000fea0003800000 */
.L_x_3148:
[----:B------:R-:W-:-:S03]  /*9280*/  UMOV UR4, 0xffffffff ;  /* 0xffffffff00047882 */ /* 0x000fc60000000000 */
[----:B------:R-:W-:Y:S05]  /*9290*/  BRA.DIV UR4, `(.L_x_3150) ;  /* 0x000001e204cc7947 */ /* 0x000fea000b800000 */
[----:B---34-:R3:W4:Y:S04]  /*92a0*/  SHFL.IDX PT, R5, R29, 0x2, 0x1c1f ;  /* 0x005c1f001d057f89 */ /* 0x01872800000e0000 */
[----:B------:R3:W0:Y:S02]  /*92b0*/  SHFL.IDX PT, R14, R28, 0x2, 0x1c1f ;  /* 0x005c1f001c0e7f89 */ /* 0x00062400000e0000 */
.L_x_3444:
[----:B------:R-:W-:-:S13]  /*92c0*/  ISETP.GE.AND P2, PT, R30, 0x81, PT ;  /* 0x000000811e00780c */ /* 0x000fda0003f46270 */
[----:B------:R-:W-:Y:S05]  /*92d0*/  @!P2 BRA `(.L_x_3118) ;  /* 0x00000000002ca947 */ /* 0x000fea0003800000 */
[----:B------:R-:W-:Y:S02]  /*92e0*/  ULDC UR4, c[0x0][0x2f4] ;  /* 0x0000bd0000047ab9 */ /* 0x000fe40000000800 */
[----:B------:R-:W-:-:S13]  /*92f0*/  ISETP.GE.AND P2, PT, R16, UR4, PT ;  /* 0x0000000410007c0c */ /* 0x000fda000bf46270 */
[----:B0-----:R-:W-:-:S05]  /*9300*/  @!P2 IADD3 R10, P3, R16, R14, RZ ;  /* 0x0000000e100aa210 */ /* 0x001fca0007f7e0ff */
        /* <DEDUP_REMOVED lines=8> */
.L_x_3118:
[----:B------:R-:W-:Y:S05]  /*9390*/  BSYNC B0 ;  /* 0x0000000000007941 */ /* 0x000fea0003800000 */
.L_x_3087:
        /* <DEDUP_REMOVED lines=16> */
.L_x_3152:
[----:B------:R-:W-:Y:S05]  /*94a0*/  BSYNC B0 ;  /* 0x0000000000007941 */ /* 0x000fea0003800000 */
.L_x_3151:
[----:B------:R-:W0:Y:S01]  /*94b0*/  SYNCS.PHASECHK.TRANS64.TRYWAIT P3, [R86+URZ+0x228b0], R98 ;  /* 0x0228b062560075a7 */ /* 0x000e22000806017f */
[----:B------:R-:W-:Y:S04]  /*94c0*/  BSSY B0, `(.L_x_3153) ;  /* 0x0000002000007945 */ /* 0x000fe80003800000 */
[----:B0-----:R-:W-:Y:S05]  /*94d0*/  @!P3 BRA `(.L_x_3154) ;  /* 0x000001e00084b947 */ /* 0x001fea0003800000 */
.L_x_3445:
[----:B------:R-:W-:Y:S05]  /*94e0*/  BSYNC B0 ;  /* 0x0000000000007941 */ /* 0x000fea0003800000 */
.L_x_3153:
        /* <DEDUP_REMOVED lines=24> */
[----:B----4-:R-:W-:-:S05]  /*9670*/  @!P3 IADD3 R10, P4, R16, R8, RZ ;  /* 0x00000008100ab210 */ /* 0x010fca0007f9e0ff */
[----:B0-----:R-:W-:Y:S01]  /*9680*/  @!P3 IMAD.X R11, R5, 0x1, R17, P4 ;  /* 0x00000001050bb824 */ /* 0x001fe200020e0611 */
[----:B------:R-:W-:-:S13]  /*9690*/  ISETP.GE.AND P4, PT, R19, UR4, PT ;  /* 0x0000000413007c0c */ /* 0x000fda000bf86270 */
[----:B------:R-:W-:-:S04]  /*96a0*/  @!P4 IADD3 R8, P5, R19, R8, RZ ;  /* 0x000000081308c210 */ /* 0x000fc80007fbe0ff */
[----:B------:R-:W-:Y:S02]  /*96b0*/  @!P4 IADD3.X R9, R5, R190, RZ, P5, !PT ;  /* 0x000000be0509c210 */ /* 0x000fe40002ffe4ff */
[----:B------:R-:W0:Y:S04]  /*96c0*/  @!P3 LDS.128 R4, [R90+0xa400] ;  /* 0x00a400005a04b984 */ /* 0x000e280000000c00 */
[----:B0-----:R-:W-:Y:S04]  /*96d0*/  @!P3 ST.E.128 desc[UR60][R10.64], R4 ;  /* 0x000000040a00b985 */ /* 0x001fe8000c101d3c */
[----:B------:R-:W0:Y:S04]  /*96e0*/  @!P4 LDS.128 R4, [R89+0xa400] ;  /* 0x00a400005904c984 */ /* 0x000e280000000c00 */
[----:B0-----:R0:W-:Y:S02]  /*96f0*/  @!P4 ST.E.128 desc[UR60][R8.64], R4 ;  /* 0x000000040800c985 */ /* 0x0011e4000c101d3c */
.L_x_3156:
[----:B------:R-:W-:Y:S05]  /*9700*/  BSYNC B0 ;  /* 0x0000000000007941 */ /* 0x000fea0003800000 */
.L_x_3155:
[----:B------:R-:W-:Y:S01]  /*9710*/  ISETP.GE.AND P3, PT, R95, 0x41, PT ;  /* 0x000000415f00780c */ /* 0x000fe20003f66270 */
[----:B0-----:R0:W0:Y:S01]  /*9720*/  SHFL.IDX PT, R5, R13, 0x1, 0x1c1f ;  /* 0x003c1f000d057f89 */ /* 0x00102200000e0000 */
[----:B------:R-:W-:Y:S03]  /*9730*/  BSSY B0, `(.L_x_3157) ;  /* 0x000000e000007945 */ /* 0x000fe60003800000 */
[----:B----4-:R4:W0:Y:S08]  /*9740*/  SHFL.IDX PT, R8, R12, 0x1, 0x1c1f ;  /* 0x003c1f000c087f89 */ /* 0x01083000000e0000 */
[----:B----4-:R-:W-:Y:S05]  /*9750*/  @!P3 BRA `(.L_x_3158) ;  /* 0x00000000002cb947 */ /* 0x010fea0003800000 */
[----:B------:R-:W-:Y:S02]  /*9760*/  ULDC UR4, c[0x0][0x2f4] ;  /* 0x0000bd0000047ab9 */ /* 0x000fe40000000800 */
        /* <DEDUP_REMOVED lines=10> */
.L_x_3158:
[----:B------:R-:W-:Y:S05]  /*9810*/  BSYNC B0 ;  /* 0x0000000000007941 */ /* 0x000fea0003800000 */
.L_x_3157:
        /* <DEDUP_REMOVED lines=16> */
.L_x_3160:
[----:B------:R-:W-:Y:S05]  /*9920*/  BSYNC B0 ;  /* 0x0000000000007941 */ /* 0x000fea0003800000 */
.L_x_3159:
        /* <DEDUP_REMOVED lines=22> */
.L_x_3082:
[----:B------:R-:W-:Y:S05]  /*9a90*/  @P0 BRA `(.L_x_3162) ;  /* 0x00000000000c0947 */ /* 0x000fea0003800000 */
[----:B------:R-:W1:Y:S01]  /*9aa0*/  FENCE.VIEW.ASYNC.G ;  /* 0x00000000000073c6 */ /* 0x000e620000000100 */
[----:B------:R-:W-:Y:S05]  /*9ab0*/  WARPSYNC.ALL ;  /* 0x0000000000007948 */ /* 0x000fea0003800000 */
[----:B-1----:R-:W-:Y:S06]  /*9ac0*/  BAR.ARV 0xc, 0x180 ;  /* 0x0306000000007b1d */ /* 0x002fec0000002000 */
.L_x_3162:
[----:B------:R-:W-:Y:S01]  /*9ad0*/  ULDC.64 UR6, c[0x0][0x998] ;  /* 0x0002660000067ab9 */ /* 0x000fe20000000a00 */
[----:B------:R-:W-:Y:S01]  /*9ae0*/  ULDC.64 UR4, c[0x0][0x990] ;  /* 0x0002640000047ab9 */ /* 0x000fe20000000a00 */
[----:B------:R-:W-:Y:S02]  /*9af0*/  ISETP.NE.U32.AND P1, PT, RZ, UR6, PT ;  /* 0x00000006ff007c0c */ /* 0x000fe4000bf25070 */
[----:B------:R-:W-:Y:S02]  /*9b00*/  ISETP.NE.U32.AND P0, PT, RZ, UR4, PT ;  /* 0x00000004ff007c0c */ /* 0x000fe4000bf05070 */
[----:B------:R-:W-:Y:S02]  /*9b10*/  ISETP.NE.AND.EX P1, PT, RZ, UR7, PT, P1 ;  /* 0x00000007ff007c0c */ /* 0x000fe4000bf25310 */
[----:B------:R-:W-:-:S11]  /*9b20*/  ISETP.NE.AND.EX P0, PT, RZ, UR5, PT, P0 ;  /* 0x00000005ff007c0c */ /* 0x000fd6000bf05300 */
        /* <DEDUP_REMOVED lines=12> */
[----:B----4-:R-:W-:-:S04]  /*9bf0*/  @P1 IMAD.WIDE.U32 R6, R192, R12, R4 ;  /* 0x0000000cc0061225 */ /* 0x010fc800078e0004 */
[----:B--2---:R-:W-:Y:S01]  /*9c00*/  @P0 IMAD.WIDE.U32 R2, R192, R10, R2 ;  /* 0x0000000ac0020225 */ /* 0x004fe200078e0002 */
[----:B------:R-:W-:-:S03]  /*9c10*/  @P1 LEA R8, P3, R6, UR6, 0x2 ;  /* 0x0000000606081c11 */ /* 0x000fc6000f8610ff */
[----:B------:R-:W-:Y:S01]  /*9c20*/  @P1 IMAD R5, R192, R13, R7 ;  /* 0x0000000dc0051224 */ /* 0x000fe200078e0207 */
[----:B------:R-:W-:Y:S01]  /*9c30*/  @P0 LEA R4, P2, R2, UR4, 0x2 ;  /* 0x0000000402040c11 */ /* 0x000fe2000f8410ff */
[----:B------:R-:W-:Y:S01]  /*9c40*/  @P0 IMAD R3, R192, R11, R3 ;  /* 0x0000000bc0030224 */ /* 0x000fe200078e0203 */
[----:B------:R-:W-:Y:S01]  /*9c50*/  ULDC UR4, c[0x0][0x988] ;  /* 0x0002620000047ab9 */ /* 0x000fe20000000800 */
[----:B------:R-:W-:Y:S01]  /*9c60*/  IMAD.MOV.U32 R0, RZ, RZ, 0x3f800000 ;  /* 0x3f800000ff007424 */ /* 0x000fe200078e00ff */
[----:B------:R-:W-:Y:S02]  /*9c70*/  @P1 LEA.HI.X R9, R6, UR7, R5, 0x2, P3 ;  /* 0x0000000706091c11 */ /* 0x000fe400098f1405 */
[----:B------:R-:W-:Y:S01]  /*9c80*/  @P0 LEA.HI.X R5, R2, UR5, R3, 0x2, P2 ;  /* 0x0000000502050c11 */ /* 0x000fe200090f1403 */
[----:B------:R-:W-:Y:S01]  /*9c90*/  IMAD.MOV.U32 R3, RZ, RZ, 0x3f800000 ;  /* 0x3f800000ff037424 */ /* 0x000fe200078e00ff */
[----:B------:R-:W0:Y:S01]  /*9ca0*/  LDC R2, c[0x0][0x448] ;  /* 0x00011200ff027b82 */ /* 0x000e220000000800 */
[----:B------:R-:W2:Y:S04]  /*9cb0*/  @P1 LDG.E R0, desc[UR60][R8.64] ;  /* 0x0000003c08001981 */ /* 0x000ea8000c1e1900 */
[----:B------:R1:W2:Y:S01]  /*9cc0*/  @P0 LDG.E R3, desc[UR60][R4.64] ;  /* 0x0000003c04030981 */ /* 0x0002a2000c1e1900 */
[----:B------:R-:W-:Y:S01]  /*9cd0*/  BSSY B0, `(.L_x_3163) ;  /* 0x000002e000007945 */ /* 0x000fe20003800000 */
[----:B------:R-:W-:-:S02]  /*9ce0*/  MOV R217, RZ ;  /* 0x000000ff00d97202 */ /* 0x000fc40000000f00 */
[----:B0-----:R-:W-:Y:S01]  /*9cf0*/  ISETP.NE.AND P0, PT, R2, 0x1, PT ;  /* 0x000000010200780c */ /* 0x001fe20003f05270 */
[----:B------:R-:W-:-:S12]  /*9d00*/  VIADD R2, R197, 0x7f ;  /* 0x0000007fc5027836 */ /* 0x000fd80000000000 */
[----:B------:R-:W0:Y:S08]  /*9d10*/  @P0 LDC R7, c[0x0][0x44c] ;  /* 0x00011300ff070b82 */ /* 0x000e300000000800 */
[----:B------:R-:W4:Y:S01]  /*9d20*/  @P0 LDC R6, c[0x0][0x450] ;  /* 0x00011400ff060b82 */ /* 0x000f220000000800 */
[----:B0-----:R-:W-:-:S05]  /*9d30*/  @P0 IMAD.HI.U32 R7, R2, R7, RZ ;  /* 0x0000000702070227 */ /* 0x001fca00078e00ff */
[----:B----4-:R-:W-:-:S05]  /*9d40*/  @P0 SHF.R.U32.HI R2, RZ, R6, R7 ;  /* 0x00000006ff020219 */ /* 0x010fca0000011607 */
[----:B------:R-:W-:-:S04]  /*9d50*/  IMAD.IADD R2, R27, 0x1, R2 ;  /* 0x000000011b027824 */ /* 0x000fc800078e0202 */
[----:B------:R-:W-:-:S05]  /*9d60*/  IMAD.HI R2, R2, 0x66666667, RZ ;  /* 0x6666666702027827 */ /* 0x000fca00078e02ff */
[----:B-1----:R-:W-:-:S04]  /*9d70*/  SHF.R.U32.HI R5, RZ, 0x1f, R2 ;  /* 0x0000001fff057819 */ /* 0x002fc80000011602 */
[----:B------:R-:W-:-:S04]  /*9d80*/  LEA.HI.SX32 R5, R2, R5, 0x1a ;  /* 0x0000000502057211 */ /* 0x000fc800078fd2ff */
[----:B------:R-:W-:-:S04]  /*9d90*/  VIMNMX R26, R26, R5, PT ;  /* 0x000000051a1a7248 */ /* 0x000fc80003fe0100 */
[----:B------:R-:W-:Y:S01]  /*9da0*/  ISETP.GE.AND P0, PT, R26, 0x1, PT ;  /* 0x000000011a00780c */ /* 0x000fe20003f06270 */
[----:B--2---:R-:W-:-:S04]  /*9db0*/  FMUL.FTZ R0, R3, R0 ;  /* 0x0000000003007220 */ /* 0x004fc80000410000 */
[----:B------:R-:W-:-:S08]  /*9dc0*/  FMUL.FTZ R2, R0, UR4 ;  /* 0x0000000400027c20 */ /* 0x000fd00008410000 */
[----:B------:R-:W-:Y:S05]  /*9dd0*/  @!P0 BRA `(.L_x_3164) ;  /* 0x0000000000748947 */ /* 0x000fea0003800000 */
        /* <DEDUP_REMOVED lines=29> */
.L_x_3164:
[----:B------:R-:W-:Y:S05]  /*9fb0*/  BSYNC B0 ;  /* 0x0000000000007941 */ /* 0x000fea0003800000 */
.L_x_3163:
[-C--:B------:R-:W-:Y:S01]  /*9fc0*/  IMAD R204, R226, R217.reuse, RZ ;  /* 0x000000d9e2cc7224 */ /* 0x080fe200078e02ff */
[----:B------:R-:W-:Y:S01]  /*9fd0*/  PLOP3.LUT P0, PT, PT, PT, PT, 0x80, 0x0 ;  /* 0x000000000000781c */ /* 0x000fe20003f0f070 */
[----:B------:R-:W-:Y:S01]  /*9fe0*/  IMAD.MOV.U32 R14, RZ, RZ, RZ ;  /* 0x000000ffff0e7224 */ /* 0x000fe200078e00ff */
[----:B------:R-:W-:Y:S02]  /*9ff0*/  CS2R R88, SRZ ;  /* 0x0000000000587805 */ /* 0x000fe4000001ff00 */
[----:B------:R-:W-:Y:S02]  /*a000*/  CS2R R10, SRZ ;  /* 0x00000000000a7805 */ /* 0x000fe4000001ff00 */
[----:B------:R-:W-:Y:S01]  /*a010*/  VIADDMNMX R217, R204, R217, R26, PT ;  /* 0x000000d9ccd97246 */ /* 0x000fe2000380011a */
[----:B------:R-:W-:Y:S01]  /*a020*/  IMAD.MOV.U32 R58, RZ, RZ, RZ ;  /* 0x000000ffff3a7224 */ /* 0x000fe200078e00ff */
[----:B------:R-:W-:Y:S02]  /*a030*/  CS2R R60, SRZ ;  /* 0x00000000003c7805 */ /* 0x000fe4000001ff00 */
[----:B------:R-:W-:-:S02]  /*a040*/  CS2R R20, SRZ ;  /* 0x0000000000147805 */ /* 0x000fc4000001ff00 */
[----:B------:R-:W-:Y:S01]  /*a050*/  ISETP.GT.AND P1, PT, R217, R204, PT ;  /* 0x000000ccd900720c */ /* 0x000fe20003f24270 */
[----:B------:R-:W-:Y:S01]  /*a060*/  IMAD.MOV.U32 R85, RZ, RZ, RZ ;  /* 0x000000ffff557224 */ /* 0x000fe200078e00ff */
[----:B------:R-:W-:Y:S02]  /*a070*/  MOV R123, RZ ;  /* 0x000000ff007b7202 */ /* 0x000fe40000000f00 */
[----:B------:R-:W-:Y:S01]  /*a080*/  CS2R R76, SRZ ;  /* 0x00000000004c7805 */ /* 0x000fe2000001ff00 */
[----:B------:R-:W-:Y:S01]  /*a090*/  IMAD.MOV.U32 R55, RZ, RZ, RZ ;  /* 0x000000ffff377224 */ /* 0x000fe200078e00ff */
[----:B------:R-:W-:Y:S01]  /*a0a0*/  CS2R R98, SRZ ;  /* 0x0000000000627805 */ /* 0x000fe2000001ff00 */
[----:B------:R-:W-:Y:S01]  /*a0b0*/  IMAD.MOV.U32 R0, RZ, RZ, RZ ;  /* 0x000000ffff007224 */ /* 0x000fe200078e00ff */
[----:B------:R-:W-:Y:S02]  /*a0c0*/  CS2R R52, SRZ ;  /* 0x0000000000347805 */ /* 0x000fe4000001ff00 */
[----:B------:R-:W-:-:S02]  /*a0d0*/  CS2R R118, SRZ ;  /* 0x0000000000767805 */ /* 0x000fc4000001ff00 */
[----:B------:R-:W-:Y:S01]  /*a0e0*/  CS2R R112, SRZ ;  /* 0x0000000000707805 */ /* 0x000fe2000001ff00 */
[----:B------:R-:W-:Y:S01]  /*a0f0*/  IMAD.MOV.U32 R40, RZ, RZ, RZ ;  /* 0x000000ffff287224 */ /* 0x000fe200078e00ff */
[----:B------:R-:W-:Y:S02]  /*a100*/  CS2R R114, SRZ ;  /* 0x0000000000727805 */ /* 0x000fe4000001ff00 */
[----:B------:R-:W-:Y:S02]  /*a110*/  CS2R R64, SRZ ;  /* 0x0000000000407805 */ /* 0x000fe4000001ff00 */
[----:B------:R-:W-:Y:S02]  /*a120*/  CS2R R44, SRZ ;  /* 0x00000000002c7805 */ /* 0x000fe4000001ff00 */
[----:B------:R-:W-:Y:S01]  /*a130*/  CS2R R94, SRZ ;  /* 0x00000000005e7805 */ /* 0x000fe2000001ff00 */
[----:B------:R-:W-:Y:S01]  /*a140*/  IMAD.MOV.U32 R81, RZ, RZ, RZ ;  /* 0x000000ffff517224 */ /* 0x000fe200078e00ff */
[----:B------:R-:W-:-:S02]  /*a150*/  CS2R R96, SRZ ;  /* 0x0000000000607805 */ /* 0x000fc4000001ff00 */
[----:B------:R-:W-:Y:S02]  /*a160*/  CS2R R30, SRZ ;  /* 0x00000000001e7805 */ /* 0x000fe4000001ff00 */
[----:B------:R-:W-:Y:S02]  /*a170*/  CS2R R116, SRZ ;  /* 0x0000000000747805 */ /* 0x000fe4000001ff00 */
[----:B------:R-:W-:Y:S01]  /*a180*/  CS2R R56, SRZ ;  /* 0x0000000000387805 */ /* 0x000fe2000001ff00 */
[----:B------:R-:W-:Y:S01]  /*a190*/  IMAD.MOV.U32 R79, RZ, RZ, RZ ;  /* 0x000000ffff4f7224 */ /* 0x000fe200078e00ff */
[----:B------:R-:W-:Y:S01]  /*a1a0*/  CS2R R70, SRZ ;  /* 0x0000000000467805 */ /* 0x000fe2000001ff00 */
[----:B------:R-:W-:Y:S01]  /*a1b0*/  IMAD.MOV.U32 R48, RZ, RZ, RZ ;  /* 0x000000ffff307224 */ /* 0x000fe200078e00ff */
[----:B------:R-:W-:Y:S01]  /*a1c0*/  CS2R R72, SRZ ;  /* 0x0000000000487805 */ /* 0x000fe2000001ff00 */
[----:B------:R-:W-:Y:S01]  /*a1d0*/  IMAD.MOV.U32 R111, RZ, RZ, RZ ;  /* 0x000000ffff6f7224 */ /* 0x000fe200078e00ff */
[----:B---3--:R-:W-:Y:S01]  /*a1e0*/  CS2R R28, SRZ ;  /* 0x00000000001c7805 */ /* 0x008fe2000001ff00 */
        /* <DEDUP_REMOVED lines=9> */
[----:B------:R-:W-:Y:S01]  /*a280*/  MOV R12, RZ ;  /* 0x000000ff000c7202 */ /* 0x000fe20000000f00 */
        /* <DEDUP_REMOVED lines=10> */
.L_x_3448:
        /* <DEDUP_REMOVED lines=25> */
[----:B-1---5:R-:W-:Y:S05]  /*a4c0*/  CALL.ABS.NOINC R14 ;  /* 0x000000000e007343 */ /* 0x022fea0003c00000 */
.L_x_3168:
[----:B------:R-:W-:Y:S05]  /*a4d0*/  BSYNC B6 ;  /* 0x0000000000067941 */ /* 0x000fea0003800000 */
.L_x_3167:
        /* <DEDUP_REMOVED lines=15> */
.L_x_3172:
[----:B-1----:R1:W2:Y:S02]  /*a5d0*/  SYNCS.PHASECHK.TRANS64.TRYWAIT P0, [R18+URZ+0x22800], R3 ;  /* 0x02280003120075a7 */ /* 0x0022a4000800017f */
[----:B--2---:R-:W-:Y:S05]  /*a5e0*/  @!P0 NANOSLEEP.SYNCS 0x989680 ;  /* 0x009896800000895d */ /* 0x004fea0003900000 */
[----:B------:R-:W2:Y:S02]  /*a5f0*/  @!P0 SYNCS.PHASECHK.TRANS64 P0, [R18+URZ+0x22800], R3 ;  /* 0x02280003120085a7 */ /* 0x000ea4000800007f */
[----:B--2---:R-:W-:Y:S05]  /*a600*/  @!P0 BRA `(.L_x_3172) ;  /* 0xfffffffc00f08947 */ /* 0x004fea000383ffff */
.L_x_3171:
[----:B------:R-:W-:Y:S05]  /*a610*/  BSYNC B0 ;  /* 0x0000000000007941 */ /* 0x000fea0003800000 */
.L_x_3170:
[----:B------:R-:W-:Y:S05]  /*a620*/  BRA `(.L_x_3173) ;  /* 0x0000004c00e47947 */ /* 0x000fea0003800000 */
.L_x_3169:
        /* <DEDUP_REMOVED lines=22> */
[----:B------:R-:W-:Y:S01]  /*a790*/  MOV R13, RZ ;  /* 0x000000ff000d7202 */ /* 0x000fe20000000f00 */
[----:B------:R-:W-:Y:S02]  /*a7a0*/  IMAD.U32 R7, RZ, RZ, UR7 ;  /* 0x00000007ff077e24 */ /* 0x000fe4000f8e00ff */
[----:B------:R-:W-:-:S02]  /*a7b0*/  IMAD.U32 R10, RZ, RZ, UR4 ;  /* 0x00000004ff0a7e24 */ /* 0x000fc4000f8e00ff */
[----:B------:R-:W-:Y:S02]  /*a7c0*/  IMAD.U32 R11, RZ, RZ, UR5 ;  /* 0x00000005ff0b7e24 */ /* 0x000fe4000f8e00ff */
[----:B------:R-:W-:Y:S02]  /*a7d0*/  IMAD.MOV.U32 R8, RZ, RZ, 0x70 ;  /* 0x00000070ff087424 */ /* 0x000fe400078e00ff */
[----:B0-----:R-:W-:-:S07]  /*a7e0*/  IMAD.MOV.U32 R12, RZ, RZ, 0x1 ;  /* 0x00000001ff0c7424 */ /* 0x001fce00078e00ff */
[----:B------:R-:W-:-:S07]  /*a7f0*/  LEPC R20, `(.L_x_3175) ;  /* 0x000000001014794e */ /* 0x000fce0000000000 */
[----:B-1----:R-:W-:Y:S05]  /*a800*/  CALL.ABS.NOINC R14 ;  /* 0x000000000e007343 */ /* 0x002fea0003c00000 */
.L_x_3175:
[----:B------:R-:W-:Y:S05]  /*a810*/  BSYNC B6 ;  /* 0x0000000000067941 */ /* 0x000fea0003800000 */
.L_x_3174:
[----:B------:R-:W-:Y:S01]  /*a820*/  ULDC.U8 UR4, c[0x0][0x410] ;  /* 0x0001040000047ab9 */ /* 0x000fe20000000000 */
[----:B------:R-:W-:Y:S01]  /*a830*/  BSSY B0, `(.L_x_3176) ;  /* 0x00004d0000007945 */ /* 0x000fe20003800000 */
[----:B------:R-:W-:Y:S01]  /*a840*/  ISETP.NE.AND P0, PT, RZ, UR4, PT ;  /* 0x00000004ff007c0c */ /* 0x000fe2000bf05270 */
[----:B------:R-:W-:-:S12]  /*a850*/  IMAD.IADD R41, R191, 0x1, R197 ;  /* 0x00000001bf297824 */ /* 0x000fd800078e02c5 */
[----:B------:R-:W-:Y:S05]  /*a860*/  @!P0 BRA `(.L_x_3177) ;  /* 0x0000002400cc8947 */ /* 0x000fea0003800000 */
[----:B------:R-:W0:Y:S01]  /*a870*/  LDC R21, c[0x0][0x448] ;  /* 0x00011200ff157b82 */ /* 0x000e220000000800 */
[----:B------:R-:W1:Y:S01]  /*a880*/  S2R R20, SR_TID.X ;  /* 0x0000000000147919 */ /* 0x000e620000002100 */
[----:B------:R-:W-:Y:S01]  /*a890*/  IMAD.MOV.U32 R8, RZ, RZ, R26 ;  /* 0x000000ffff087224 */ /* 0x000fe200078e001a */
[----:B------:R-:W-:Y:S01]  /*a8a0*/  ULDC.64 UR4, c[0x0][0x3f8] ;  /* 0x0000fe0000047ab9 */ /* 0x000fe20000000a00 */
[----:B------:R-:W-:Y:S01]  /*a8b0*/  IMAD.MOV.U32 R9, RZ, RZ, R29 ;  /* 0x000000ffff097224 */ /* 0x000fe200078e001d */
[----:B------:R-:W-:Y:S01]  /*a8c0*/  ULDC.64 UR6, c[0x0][0x408] ;  /* 0x0001020000067ab9 */ /* 0x000fe20000000a00 */
[----:B------:R-:W-:Y:S01]  /*a8d0*/  IMAD.MOV.U32 R10, RZ, RZ, R24 ;  /* 0x000000ffff0a7224 */ /* 0x000fe200078e0018 */
[----:B------:R-:W-:Y:S01]  /*a8e0*/  ULDC.64 UR8, c[0x0][0x400] ;  /* 0x0001000000087ab9 */ /* 0x000fe20000000a00 */
[----:B------:R-:W-:Y:S01]  /*a8f0*/  IMAD.MOV.U32 R11, RZ, RZ, R31 ;  /* 0x000000ffff0b7224 */ /* 0x000fe200078e001f */
[----:B------:R-:W-:Y:S02]  /*a900*/  SHF.R.S32.HI R35, RZ, 0x1f, R193 ;  /* 0x0000001fff237819 */ /* 0x000fe400000114c1 */
[----:B0-----:R-:W-:Y:S01]  /*a910*/  ISETP.NE.AND P0, PT, R21, 0x1, PT ;  /* 0x000000011500780c */ /* 0x001fe20003f05270 */
[----:B-1----:R-:W-:-:S12]  /*a920*/  VIADD R28, R20, 0xffffff80 ;  /* 0xffffff80141c7836 */ /* 0x002fd80000000000 */
[----:B------:R-:W0:Y:S01]  /*a930*/  @P0 LDC R0, c[0x0][0x44c] ;  /* 0x00011300ff000b82 */ /* 0x000e220000000800 */
[----:B------:R-:W-:-:S04]  /*a940*/  SHF.R.S32.HI R20, RZ, 0x1f, R28 ;  /* 0x0000001fff147819 */ /* 0x000fc8000001141c */
[----:B------:R-:W-:-:S03]  /*a950*/  LEA.HI R20, R20, R28, RZ, 0x2 ;  /* 0x0000001c14147211 */ /* 0x000fc600078f10ff */
[----:B------:R-:W1:Y:S01]  /*a960*/  @P0 LDC R5, c[0x0][0x450] ;  /* 0x00011400ff050b82 */ /* 0x000e620000000800 */
[----:B------:R-:W-:-:S05]  /*a970*/  LOP3.LUT R20, R20, 0xfffffffc, RZ, 0xc0, !PT ;  /* 0xfffffffc14147812 */ /* 0x000fca00078ec0ff */
[----:B------:R-:W-:-:S04]  /*a980*/  IMAD.IADD R20, R28, 0x1, -R20 ;  /* 0x000000011c147824 */ /* 0x000fc800078e0a14 */
[----:B------:R-:W-:-:S04]  /*a990*/  IMAD R3, R20, 0x40, R41 ;  /* 0x0000004014037824 */ /* 0x000fc800078e0229 */
        /* <DEDUP_REMOVED lines=20> */
.L_x_3454:
        /* <DEDUP_REMOVED lines=16> */
[C---:B------:R-:W-:Y:S02]  /*abe0*/  @!P5 IADD3 R12, P2, R193.reuse, R3, RZ ;  /* 0x00000003c10cd210 */ /* 0x040fe40007f5e0ff */
[-C--:B----4-:R-:W-:Y:S02]  /*abf0*/  @!P4 IADD3 R26, P1, R22, R14.reuse, RZ ;  /* 0x0000000e161ac210 */ /* 0x090fe40007f3e0ff */
[----:B------:R-:W-:Y:S01]  /*ac00*/  @!P4 SHF.R.S32.HI R3, RZ, 0x1f, R22 ;  /* 0x0000001fff03c819 */ /* 0x000fe20000011416 */
[----:B-1----:R-:W-:Y:S01]  /*ac10*/  @!P5 IMAD.X R13, R0, 0x1, R35, P2 ;  /* 0x00000001000dd824 */ /* 0x002fe200010e0623 */
        /* <DEDUP_REMOVED lines=8> */
.L_x_3180:
[----:B------:R-:W-:Y:S05]  /*aca0*/  BSYNC B1 ;  /* 0x0000000000017941 */ /* 0x000fea0003800000 */
.L_x_3179:
[----:B------:R-:W-:Y:S01]  /*acb0*/  UMOV UR4, 0xffffffff ;  /* 0xffffffff00047882 */ /* 0x000fe20000000000 */
[----:B-1----:R-:W-:Y:S02]  /*acc0*/  CS2R R26, SRZ ;  /* 0x00000000001a7805 */ /* 0x002fe4000001ff00 */
[----:B------:R-:W-:Y:S05]  /*acd0*/  BRA.DIV UR4, `(.L_x_3181) ;  /* 0x000001ce04487947 */ /* 0x000fea000b800000 */
[----:B------:R1:W0:Y:S04]  /*ace0*/  SHFL.IDX PT, R0, R6, 0x1, 0x1c1f ;  /* 0x003c1f0006007f89 */ /* 0x00022800000e0000 */
[----:B--2---:R1:W2:Y:S04]  /*acf0*/  SHFL.IDX PT, R3, R5, 0x1, 0x1c1f ;  /* 0x003c1f0005037f89 */ /* 0x0042a800000e0000 */
[----:B---3--:R1:W3:Y:S04]  /*ad00*/  SHFL.IDX PT, R4, R8, 0x1, 0x1c1f ;  /* 0x003c1f0008047f89 */ /* 0x0082e800000e0000 */
[----:B----4-:R1:W4:Y:S02]  /*ad10*/  SHFL.IDX PT, R14, R7, 0x1, 0x1c1f ;  /* 0x003c1f00070e7f89 */ /* 0x01032400000e0000 */
.L_x_3460:
[----:B01----:R-:W-:Y:S01]  /*ad20*/  IADD3 R5, R41, 0x40, RZ ;  /* 0x0000004029057810 */ /* 0x003fe20007ffe0ff */
[----:B------:R-:W-:Y:S01]  /*ad30*/  BSSY B1, `(.L_x_3182) ;  /* 0x000001a000017945 */ /* 0x000fe20003800000 */
        /* <DEDUP_REMOVED lines=25> */
.L_x_3183:
[----:B------:R-:W-:Y:S05]  /*aed0*/  BSYNC B1 ;  /* 0x0000000000017941 */ /* 0x000fea0003800000 */
.L_x_3182:
[----:B------:R-:W2:Y:S01]  /*aee0*/  LDL R0, [R1+0x2c] ;  /* 0x00002c0001007983 */ /* 0x000ea20000100800 */
[----:B0---4-:R-:W-:Y:S01]  /*aef0*/  VIADDMNMX R14, R34, -R197, 0x80, PT ;  /* 0x00000080220e7446 */ /* 0x011fe200038009c5 */
[----:B------:R-:W-:Y:S01]  /*af00*/  BSSY B1, `(.L_x_3184) ;  /* 0x0000013000017945 */ /* 0x000fe20003800000 */
[----:B------:R-:W-:Y:S02]  /*af10*/  LOP3.LUT P2, RZ, R206, 0x4, RZ, 0xc0, !PT ;  /* 0x00000004ceff7812 */ /* 0x000fe4000784c0ff */
        /* <DEDUP_REMOVED lines=17> */
.L_x_3461:
[----:B------:R-:W-:Y:S05]  /*b030*/  BSYNC B1 ;  /* 0x0000000000017941 */ /* 0x000fea0003800000 */
.L_x_3184:
        /* <DEDUP_REMOVED lines=20> */
[----:B------:R-:W-:-:S02]  /*b180*/  LOP3.LUT R37, R31, 0xff, RZ, 0xc0, !PT ;  /* 0x000000ff1f257812 */ /* 0x000fc400078ec0ff */
        /* <DEDUP_REMOVED lines=10> */
[----:B------:R-:W-:Y:S02]  /*b230*/  LOP3.LUT R35, R35, 0xff000000, R29, 0xf8, !PT ;  /* 0xff00000023237812 */ /* 0x000fe400078ef81d */
[----:B------:R-:W-:Y:S02]  /*b240*/  LOP3.LUT R39, R39, 0xff000000, R31, 0xf8, !PT ;  /* 0xff00000027277812 */ /* 0x000fe400078ef81f */
[----:B------:R-:W-:Y:S02]  /*b250*/  LOP3.LUT R33, R15, 0xff0000, R28, 0xf8, !PT ;  /* 0x00ff00000f217812 */ /* 0x000fe400078ef81c */
[----:B0-----:R-:W-:-:S02]  /*b260*/  F2FP.F16.E4M3.UNPACK_B R15, R6.H1 ;  /* 0x00000006ff0f723e */ /* 0x001fc400030006ff */
[--C-:B------:R-:W-:Y:S02]  /*b270*/  LOP3.LUT R37, R37, 0xff0000, R30.reuse, 0xf8, !PT ;  /* 0x00ff000025257812 */ /* 0x100fe400078ef81e */
        /* <DEDUP_REMOVED lines=14> */
[-C--:B------:R-:W-:Y:S01]  /*b360*/  FMUL.FTZ R43, R15, R34.reuse ;  /* 0x000000220f2b7220 */ /* 0x080fe20000410000 */
        /* <DEDUP_REMOVED lines=56> */
[----:B------:R-:W-:Y:S02]  /*b6f0*/  HADD2.F32 R4, -RZ, R15.H1_H1 ;  /* 0x3000000fff047230 */ /* 0x000fe40000004100 */
[-C--:B------:R-:W-:Y:S01]  /*b700*/  FMUL.FTZ R38, R5, R6.reuse ;  /* 0x0000000605267220 */ /* 0x080fe20000410000 */
[----:B------:R-:W-:Y:S02]  /*b710*/  HADD2.F32 R33, -RZ, R33.H0_H0 ;  /* 0x20000021ff217230 */ /* 0x000fe40000004100 */
[----:B------:R-:W-:Y:S01]  /*b720*/  FFMA.FTZ R31, R28, R6, -R31 ;  /* 0x000000061c1f7223 */ /* 0x000fe2000001081f */
[----:B------:R-:W-:Y:S02]  /*b730*/  HADD2.F32 R15, -RZ, R15.H0_H0 ;  /* 0x2000000fff0f7230 */ /* 0x000fe40000004100 */
[----:B------:R-:W-:Y:S01]  /*b740*/  FMUL.FTZ R32, R4, R37 ;  /* 0x0000002504207220 */ /* 0x000fe20000410000 */
[----:B------:R-:W-:Y:S01]  /*b750*/  FFMA.FTZ R38, R28, R7, R38 ;  /* 0x000000071c267223 */ /* 0x000fe20000010026 */
[-C--:B------:R-:W-:Y:S01]  /*b760*/  FMUL.FTZ R4, R4, R33.reuse ;  /* 0x0000002104047220 */ /* 0x080fe20000410000 */
[----:B------:R-:W-:Y:S01]  /*b770*/  F2FP.SATFINITE.E4M3.F32.PACK_AB_MERGE_C R6, R43, R42, RZ ;  /* 0x0000002a2b06723e */ /* 0x000fe200048070ff */
[C---:B------:R-:W-:Y:S01]  /*b780*/  FFMA.FTZ R5, R15.reuse, R33, -R32 ;  /* 0x000000210f057223 */ /* 0x040fe20000010820 */
[----:B------:R-:W-:Y:S01]  /*b790*/  F2FP.SATFINITE.E4M3.F32.PACK_AB_MERGE_C R7, R46, R45, RZ ;  /* 0x0000002d2e07723e */ /* 0x000fe200048070ff */
[----:B------:R-:W-:Y:S01]  /*b7a0*/  FFMA.FTZ R28, R15, R37, R4 ;  /* 0x000000250f1c7223 */ /* 0x000fe20000010004 */
[----:B------:R-:W-:-:S02]  /*b7b0*/  F2FP.SATFINITE.E4M3.F32.PACK_AB_MERGE_C R4, R35, R34, RZ ;  /* 0x000000222304723e */ /* 0x000fc400048070ff */
[----:B------:R-:W-:Y:S02]  /*b7c0*/  F2FP.SATFINITE.E4M3.F32.PACK_AB_MERGE_C R31, R38, R31, RZ ;  /* 0x0000001f261f723e */ /* 0x000fe400048070ff */
[----:B------:R-:W-:Y:S02]  /*b7d0*/  F2FP.SATFINITE.E4M3.F32.PACK_AB_MERGE_C R6, R41, R40, R6 ;  /* 0x000000282906723e */ /* 0x000fe40004807006 */
[----:B------:R-:W-:Y:S02]  /*b7e0*/  F2FP.SATFINITE.E4M3.F32.PACK_AB_MERGE_C R7, R44, R39, R7 ;  /* 0x000000272c07723e */ /* 0x000fe40004807007 */
[----:B------:R-:W-:Y:S02]  /*b7f0*/  F2FP.SATFINITE.E4M3.F32.PACK_AB_MERGE_C R4, R30, R29, R4 ;  /* 0x0000001d1e04723e */ /* 0x000fe40004807004 */
[----:B------:R-:W-:-:S05]  /*b800*/  F2FP.SATFINITE.E4M3.F32.PACK_AB_MERGE_C R5, R28, R5, R31 ;  /* 0x000000051c05723e */ /* 0x000fca000480701f */
[----:B------:R1:W-:Y:S02]  /*b810*/  STS.128 [R3+0x14400], R4 ;  /* 0x0144000403007388 */ /* 0x0003e40000000c00 */
.L_x_3189:
[----:B------:R-:W-:Y:S05]  /*b820*/  BSYNC B2 ;  /* 0x0000000000027941 */ /* 0x000fea0003800000 */
.L_x_3188:
[----:B------:R-:W-:Y:S05]  /*b830*/  @P1 BRA `(.L_x_3187) ;  /* 0x0000000400e81947 */ /* 0x000fea0003800000 */
[----:B01----:R-:W0:Y:S01]  /*b840*/  LDS.128 R4, [R0] ;  /* 0x0000000000047984 */ /* 0x003e220000000c00 */
[----:B-----5:R-:W-:Y:S02]  /*b850*/  SHF.R.U32.HI R29, RZ, 0x8, R25 ;  /* 0x00000008ff1d7819 */ /* 0x020fe40000011619 */
[----:B------:R-:W-:Y:S02]  /*b860*/  SHF.R.U32.HI R34, RZ, 0x8, R21 ;  /* 0x00000008ff227819 */ /* 0x000fe40000011615 */
[----:B------:R-:W-:Y:S02]  /*b870*/  SHF.R.U32.HI R31, RZ, 0x8, R20 ;  /* 0x00000008ff1f7819 */ /* 0x000fe40000011614 */
[----:B------:R-:W-:Y:S02]  /*b880*/  LOP3.LUT R30, R25, 0xff, RZ, 0xc0, !PT ;  /* 0x000000ff191e7812 */ /* 0x000fe400078ec0ff */
[----:B------:R-:W-:Y:S02]  /*b890*/  LOP3.LUT R35, R21, 0xff, RZ, 0xc0, !PT ;  /* 0x000000ff15237812 */ /* 0x000fe400078ec0ff */
[----:B------:R-:W-:-:S02]  /*b8a0*/  LOP3.LUT R29, R29, 0xff, RZ, 0xc0, !PT ;  /* 0x000000ff1d1d7812 */ /* 0x000fc400078ec0ff */
[----:B------:R-:W-:Y:S02]  /*b8b0*/  LOP3.LUT R34, R34, 0xff, RZ, 0xc0, !PT ;  /* 0x000000ff22227812 */ /* 0x000fe400078ec0ff */
[----:B------:R-:W-:Y:S02]  /*b8c0*/  SHF.R.U32.HI R15, RZ, 0x8, R24 ;  /* 0x00000008ff0f7819 */ /* 0x000fe40000011618 */
[----:B------:R-:W-:Y:S02]  /*b8d0*/  LOP3.LUT R32, R31, 0xff, RZ, 0xc0, !PT ;  /* 0x000000ff1f207812 */ /* 0x000fe400078ec0ff */
[----:B------:R-:W-:Y:S02]  /*b8e0*/  PRMT R31, R29, 0x7604, R30 ;  /* 0x000076041d1f7816 */ /* 0x000fe4000000001e */
[----:B------:R-:W-:Y:S02]  /*b8f0*/  PRMT R35, R34, 0x7604, R35 ;  /* 0x0000760422237816 */ /* 0x000fe40000000023 */
[----:B------:R-:W-:-:S02]  /*b900*/  SHF.R.U32.HI R30, RZ, 0x10, R25 ;  /* 0x00000010ff1e7819 */ /* 0x000fc40000011619 */
[----:B------:R-:W-:Y:S02]  /*b910*/  SHF.R.U32.HI R34, RZ, 0x10, R21 ;  /* 0x00000010ff227819 */ /* 0x000fe40000011615 */
[----:B------:R-:W-:Y:S02]  /*b920*/  LOP3.LUT R28, R24, 0xff, RZ, 0xc0, !PT ;  /* 0x000000ff181c7812 */ /* 0x000fe400078ec0ff */
[----:B------:R-:W-:Y:S02]  /*b930*/  LOP3.LUT R15, R15, 0xff, RZ, 0xc0, !PT ;  /* 0x000000ff0f0f7812 */ /* 0x000fe400078ec0ff */
[----:B------:R-:W-:Y:S02]  /*b940*/  LOP3.LUT R30, R30, 0xff, RZ, 0xc0, !PT ;  /* 0x000000ff1e1e7812 */ /* 0x000fe400078ec0ff */
[----:B------:R-:W-:Y:S02]  /*b950*/  LOP3.LUT R34, R34, 0xff, RZ, 0xc0, !PT ;  /* 0x000000ff22227812 */ /* 0x000fe400078ec0ff */
[----:B------:R-:W-:-:S02]  /*b960*/  PRMT R28, R15, 0x7604, R28 ;  /* 0x000076040f1c7816 */ /* 0x000fc4000000001c */
[----:B------:R-:W-:Y:S02]  /*b970*/  LOP3.LUT R33, R20, 0xff, RZ, 0xc0, !PT ;  /* 0x000000ff14217812 */ /* 0x000fe400078ec0ff */
[----:B------:R-:W-:Y:S02]  /*b980*/  SHF.R.U32.HI R15, RZ, 0x10, R24 ;  /* 0x00000010ff0f7819 */ /* 0x000fe40000011618 */
[----:B------:R-:W-:Y:S02]  /*b990*/  SHF.R.U32.HI R29, RZ, 0x10, R20 ;  /* 0x00000010ff1d7819 */ /* 0x000fe40000011614 */
[----:B------:R-:W-:Y:S02]  /*b9a0*/  PRMT R31, R30, 0x7054, R31 ;  /* 0x000070541e1f7816 */ /* 0x000fe4000000001f */
        /* <DEDUP_REMOVED lines=98> */
[----:B------:R2:W-:Y:S02]  /*bfd0*/  STS.128 [R0], R4 ;  /* 0x0000000400007388 */ /* 0x0005e40000000c00 */
.L_x_3187:
[----:B------:R-:W-:Y:S05]  /*bfe0*/  BSYNC B1 ;  /* 0x0000000000017941 */ /* 0x000fea0003800000 */
.L_x_3186:
        /* <DEDUP_REMOVED lines=15> */
[----:B------:R-:W-:Y:S02]  /*c0e0*/  SHF.R.U32.HI R14, RZ, 0x8, R12 ;  /* 0x00000008ff0e7819 */ /* 0x000fe4000001160c */
        /* <DEDUP_REMOVED lines=27> */
[----:B------:R-:W-:Y:S01]  /*c2a0*/  HADD2.F32 R12, -RZ, R14.H1_H1 ;  /* 0x3000000eff0c7230 */ /* 0x000fe20000004100 */
[----:B------:R-:W-:Y:S01]  /*c2b0*/  LOP3.LUT R29, R29, 0xff000000, R26, 0xf8, !PT ;  /* 0xff0000001d1d7812 */ /* 0x000fe200078ef81a */
[--C-:B------:R-:W-:Y:S01]  /*c2c0*/  HADD2.F32 R28, -RZ, R27.reuse.H1_H1 ;  /* 0x3000001bff1c7230 */ /* 0x100fe20000004100 */
[----:B------:R-:W-:Y:S01]  /*c2d0*/  F2FP.F16.E4M3.UNPACK_B R13, R5.H1 ;  /* 0x00000005ff0d723e */ /* 0x000fe200030006ff */
[----:B------:R-:W-:Y:S01]  /*c2e0*/  HADD2.F32 R26, -RZ, R24.H1_H1 ;  /* 0x30000018ff1a7230 */ /* 0x000fe20000004100 */
[----:B------:R-:W-:Y:S01]  /*c2f0*/  F2FP.F16.E4M3.UNPACK_B R20, R7 ;  /* 0x00000007ff14723e */ /* 0x000fe200020006ff */
[----:B------:R-:W-:Y:S01]  /*c300*/  HADD2.F32 R15, -RZ, R14.H0_H0 ;  /* 0x2000000eff0f7230 */ /* 0x000fe20000004100 */
[----:B------:R-:W-:Y:S01]  /*c310*/  F2FP.F16.E4M3.UNPACK_B R14, R6 ;  /* 0x00000006ff0e723e */ /* 0x000fe200020006ff */
[C---:B------:R-:W-:Y:S01]  /*c320*/  FMUL.FTZ R30, R12.reuse, R28 ;  /* 0x0000001c0c1e7220 */ /* 0x040fe20000410000 */
[----:B------:R-:W-:Y:S01]  /*c330*/  FMUL.FTZ R33, R12, R26 ;  /* 0x0000001a0c217220 */ /* 0x000fe20000410000 */
[----:B------:R-:W-:Y:S01]  /*c340*/  F2FP.F16.E4M3.UNPACK_B R12, R5 ;  /* 0x00000005ff0c723e */ /* 0x000fe200020006ff */
[----:B------:R-:W-:-:S02]  /*c350*/  HADD2.F32 R27, -RZ, R27.H0_H0 ;  /* 0x2000001bff1b7230 */ /* 0x000fc40000004100 */
[C---:B------:R-:W-:Y:S01]  /*c360*/  FFMA.FTZ R32, R15.reuse, R26, -R30 ;  /* 0x0000001a0f207223 */ /* 0x040fe2000001081e */
[----:B------:R-:W-:Y:S02]  /*c370*/  HADD2.F32 R5, -RZ, R14.H1_H1 ;  /* 0x3000000eff057230 */ /* 0x000fe40000004100 */
[----:B------:R-:W-:Y:S01]  /*c380*/  FFMA.FTZ R35, R15, R28, R33 ;  /* 0x0000001c0f237223 */ /* 0x000fe20000010021 */
[----:B------:R-:W-:Y:S01]  /*c390*/  HADD2.F32 R24, -RZ, R24.H0_H0 ;  /* 0x20000018ff187230 */ /* 0x000fe20000004100 */
[----:B------:R-:W-:Y:S01]  /*c3a0*/  F2FP.F16.E4M3.UNPACK_B R31, R31.H1 ;  /* 0x0000001fff1f723e */ /* 0x000fe200030006ff */
[----:B------:R-:W-:Y:S01]  /*c3b0*/  HADD2.F32 R14, -RZ, R14.H0_H0 ;  /* 0x2000000eff0e7230 */ /* 0x000fe20000004100 */
[----:B------:R-:W-:Y:S01]  /*c3c0*/  F2FP.F16.E4M3.UNPACK_B R25, R25.H1 ;  /* 0x00000019ff19723e */ /* 0x000fe200030006ff */
[C---:B------:R-:W-:Y:S01]  /*c3d0*/  FMUL.FTZ R15, R5.reuse, R27 ;  /* 0x0000001b050f7220 */ /* 0x040fe20000410000 */
[----:B------:R-:W-:Y:S01]  /*c3e0*/  FMUL.FTZ R30, R5, R24 ;  /* 0x00000018051e7220 */ /* 0x000fe20000410000 */
[----:B------:R-:W-:Y:S01]  /*c3f0*/  F2FP.F16.E4M3.UNPACK_B R7, R7.H1 ;  /* 0x00000007ff07723e */ /* 0x000fe200030006ff */
        /* <DEDUP_REMOVED lines=16> */
[----:B------:R-:W-:Y:S01]  /*c500*/  F2FP.F16.E4M3.UNPACK_B R4, R4.H1 ;  /* 0x00000004ff04723e */ /* 0x000fe200030006ff */
[----:B------:R-:W-:Y:S01]  /*c510*/  FMUL.FTZ R20, R14, R25 ;  /* 0x000000190e147220 */ /* 0x000fe20000410000 */
[----:B------:R-:W-:Y:S01]  /*c520*/  F2FP.F16.E4M3.UNPACK_B R15, R29 ;  /* 0x0000001dff0f723e */ /* 0x000fe200020006ff */
[C---:B------:R-:W-:Y:S01]  /*c530*/  FFMA.FTZ R34, R5.reuse, R25, -R24 ;  /* 0x0000001905227223 */ /* 0x040fe20000010818 */
[----:B------:R-:W-:Y:S01]  /*c540*/  F2FP.F16.E4M3.UNPACK_B R14, R21 ;  /* 0x00000015ff0e723e */ /* 0x000fe200020006ff */
[----:B------:R-:W-:Y:S01]  /*c550*/  FFMA.FTZ R31, R5, R31, R20 ;  /* 0x0000001f051f7223 */ /* 0x000fe20000010014 */
[----:B------:R-:W-:Y:S01]  /*c560*/  HADD2.F32 R7, -RZ, R4.H1_H1 ;  /* 0x30000004ff077230 */ /* 0x000fe20000004100 */
[----:B------:R-:W-:Y:S01]  /*c570*/  F2FP.F16.E4M3.UNPACK_B R21, R21.H1 ;  /* 0x00000015ff15723e */ /* 0x000fe200030006ff */
[----:B------:R-:W-:Y:S01]  /*c580*/  HADD2.F32 R24, -RZ, R15.H1_H1 ;  /* 0x3000000fff187230 */ /* 0x000fe20000004100 */
[----:B------:R-:W-:Y:S01]  /*c590*/  F2FP.F16.E4M3.UNPACK_B R29, R29.H1 ;  /* 0x0000001dff1d723e */ /* 0x000fe200030006ff */
[----:B------:R-:W-:Y:S01]  /*c5a0*/  HADD2.F32 R20, -RZ, R14.H1_H1 ;  /* 0x3000000eff147230 */ /* 0x000fe20000004100 */
[----:B------:R-:W-:Y:S01]  /*c5b0*/  F2FP.SATFINITE.E4M3.F32.PACK_AB_MERGE_C R31, R31, R34, RZ ;  /* 0x000000221f1f723e */ /* 0x000fe200048070ff */
[----:B------:R-:W-:-:S02]  /*c5c0*/  HADD2.F32 R5, -RZ, R4.H0_H0 ;  /* 0x20000004ff057230 */ /* 0x000fc40000004100 */
[----:B------:R-:W-:Y:S01]  /*c5d0*/  FMUL.FTZ R26, R7, R24 ;  /* 0x00000018071a7220 */ /* 0x000fe20000410000 */
[----:B------:R-:W-:Y:S02]  /*c5e0*/  HADD2.F32 R25, -RZ, R15.H0_H0 ;  /* 0x2000000fff197230 */ /* 0x000fe40000004100 */
[----:B------:R-:W-:Y:S02]  /*c5f0*/  HADD2.F32 R4, -RZ, R6.H1_H1 ;  /* 0x30000006ff047230 */ /* 0x000fe40000004100 */
[-C--:B------:R-:W-:Y:S01]  /*c600*/  FFMA.FTZ R26, R5, R20.reuse, -R26 ;  /* 0x00000014051a7223 */ /* 0x080fe2000001081a */
[----:B------:R-:W-:Y:S02]  /*c610*/  HADD2.F32 R15, -RZ, R14.H0_H0 ;  /* 0x2000000eff0f7230 */ /* 0x000fe40000004100 */
[----:B------:R-:W-:Y:S01]  /*c620*/  FMUL.FTZ R14, R7, R20 ;  /* 0x00000014070e7220 */ /* 0x000fe20000410000 */
[----:B------:R-:W-:Y:S02]  /*c630*/  HADD2.F32 R6, -RZ, R6.H0_H0 ;  /* 0x20000006ff067230 */ /* 0x000fe40000004100 */
[C---:B------:R-:W-:Y:S01]  /*c640*/  FMUL.FTZ R7, R4.reuse, R25 ;  /* 0x0000001904077220 */ /* 0x040fe20000410000 */
[----:B------:R-:W-:Y:S01]  /*c650*/  FMUL.FTZ R4, R4, R15 ;  /* 0x0000000f04047220 */ /* 0x000fe20000410000 */
[----:B------:R-:W-:-:S02]  /*c660*/  FFMA.FTZ R27, R5, R24, R14 ;  /* 0x00000018051b7223 */ /* 0x000fc4000001000e */
[C---:B------:R-:W-:Y:S01]  /*c670*/  FFMA.FTZ R15, R6.reuse, R15, -R7 ;  /* 0x0000000f060f7223 */ /* 0x040fe20000010807 */
[----:B------:R-:W-:Y:S02]  /*c680*/  HADD2.F32 R5, -RZ, R13.H1_H1 ;  /* 0x3000000dff057230 */ /* 0x000fe40000004100 */
[----:B------:R-:W-:Y:S01]  /*c690*/  FFMA.FTZ R20, R6, R25, R4 ;  /* 0x0000001906147223 */ /* 0x000fe20000010004 */
[----:B------:R-:W-:Y:S02]  /*c6a0*/  HADD2.F32 R6, -RZ, R21.H1_H1 ;  /* 0x30000015ff067230 */ /* 0x000fe40000004100 */
[--C-:B------:R-:W-:Y:S02]  /*c6b0*/  HADD2.F32 R14, -RZ, R29.reuse.H1_H1 ;  /* 0x3000001dff0e7230 */ /* 0x100fe40000004100 */
[----:B------:R-:W-:Y:S02]  /*c6c0*/  HADD2.F32 R29, -RZ, R29.H0_H0 ;  /* 0x2000001dff1d7230 */ /* 0x000fe40000004100 */
[----:B------:R-:W-:Y:S01]  /*c6d0*/  FMUL.FTZ R7, R5, R6 ;  /* 0x0000000605077220 */ /* 0x000fe20000410000 */
[----:B------:R-:W-:-:S02]  /*c6e0*/  HADD2.F32 R4, -RZ, R12.H1_H1 ;  /* 0x3000000cff047230 */ /* 0x000fc40000004100 */
[----:B------:R-:W-:Y:S01]  /*c6f0*/  FMUL.FTZ R24, R5, R14 ;  /* 0x0000000e05187220 */ /* 0x000fe20000410000 */
[----:B------:R-:W-:Y:S02]  /*c700*/  HADD2.F32 R21, -RZ, R21.H0_H0 ;  /* 0x20000015ff157230 */ /* 0x000fe40000004100 */
        /* <DEDUP_REMOVED lines=15> */
[----:B------:R1:W-:Y:S02]  /*c800*/  STS.128 [R3+0x16400], R4 ;  /* 0x0164000403007388 */ /* 0x0003e40000000c00 */
.L_x_3192:
[----:B------:R-:W-:Y:S05]  /*c810*/  BSYNC B1 ;  /* 0x0000000000017941 */ /* 0x000fea0003800000 */
.L_x_3191:
[----:B------:R-:W-:Y:S05]  /*c820*/  @P1 BRA `(.L_x_3190) ;  /* 0x0000002c00401947 */ /* 0x000fea0003800000 */
[----:B01----:R-:W0:Y:S01]  /*c830*/  LDS.128 R4, [R0+0x2000] ;  /* 0x0020000000047984 */ /* 0x003e220000000c00 */
[----:B-----5:R-:W-:Y:S02]  /*c840*/  SHF.R.U32.HI R12, RZ, 0x8, R10 ;  /* 0x00000008ff0c7819 */ /* 0x020fe4000001160a */
[----:B------:R-:W-:Y:S02]  /*c850*/  SHF.R.U32.HI R14, RZ, 0x8, R11 ;  /* 0x00000008ff0e7819 */ /* 0x000fe4000001160b */
[----:B------:R-:W-:Y:S02]  /*c860*/  LOP3.LUT R3, R10, 0xff, RZ, 0xc0, !PT ;  /* 0x000000ff0a037812 */ /* 0x000fe400078ec0ff */
[----:B------:R-:W-:Y:S02]  /*c870*/  LOP3.LUT R12, R12, 0xff, RZ, 0xc0, !PT ;  /* 0x000000ff0c0c7812 */ /* 0x000fe400078ec0ff */
[----:B------:R-:W-:Y:S02]  /*c880*/  SHF.R.U32.HI R21, RZ, 0x8, R9 ;  /* 0x00000008ff157819 */ /* 0x000fe40000011609 */
[----:B------:R-:W-:-:S02]  /*c890*/  LOP3.LUT R13, R11, 0xff, RZ, 0xc0, !PT ;  /* 0x000000ff0b0d7812 */ /* 0x000fc400078ec0ff */
[----:B------:R-:W-:Y:S02]  /*c8a0*/  LOP3.LUT R14, R14, 0xff, RZ, 0xc0, !PT ;  /* 0x000000ff0e0e7812 */ /* 0x000fe400078ec0ff */
[----:B------:R-:W-:Y:S02]  /*c8b0*/  PRMT R3, R12, 0x7604, R3 ;  /* 0x000076040c037816 */ /* 0x000fe40000000003 */
[----:B------:R-:W-:Y:S02]  /*c8c0*/  SHF.R.U32.HI R25, RZ, 0x10, R9 ;  /* 0x00000010ff197819 */ /* 0x000fe40000011609 */
[----:B------:R-:W-:Y:S02]  /*c8d0*/  SHF.R.U32.HI R12, RZ, 0x8, R8 ;  /* 0x00000008ff0c7819 */ /* 0x000fe40000011608 */
[----:B------:R-:W-:Y:S01]  /*c8e0*/  SHF.R.U32.HI R24, RZ, 0x10, R11 ;  /* 0x00000010ff187819 */ /* 0x000fe2000001160b */
[----:B------:R-:W-:Y:S01]  /*c8f0*/  IMAD.U32 R25, R25, 0x10000, RZ ;  /* 0x0001000019197824 */ /* 0x000fe200078e00ff */
[----:B------:R-:W-:-:S02]  /*c900*/  LOP3.LUT R20, R9, 0xff, RZ, 0xc0, !PT ;  /* 0x000000ff09147812 */ /* 0x000fc400078ec0ff */
[----:B------:R-:W-:Y:S02]  /*c910*/  LOP3.LUT R21, R21, 0xff, RZ, 0xc0, !PT ;  /* 0x000000ff15157812 */ /* 0x000fe400078ec0ff */
[----:B------:R-:W-:Y:S02]  /*c920*/  PRMT R13, R14, 0x7604, R13 ;  /* 0x000076040e0d7816 */ /* 0x000fe4000000000d */
[----:B------:R-:W-:Y:S02]  /*c930*/  LOP3.LUT R14, R8, 0xff, RZ, 0xc0, !PT ;  /* 0x000000ff080e7812 */ /* 0x000fe400078ec0ff */
[----:B------:R-:W-:Y:S02]  /*c940*/  LOP3.LUT R15, R12, 0xff, RZ, 0xc0, !PT ;  /* 0x000000ff0c0f7812 */ /* 0x000fe400078ec0ff */
[----:B------:R-:W-:Y:S02]  /*c950*/  SHF.L.U32 R12, R24, 0x10, RZ ;  /* 0x00000010180c7819 */ /* 0x000fe400000006ff */
[----:B------:R-:W-:-:S02]  /*c960*/  PRMT R20, R21, 0x7604, R20 ;  /* 0x0000760415147816 */ /* 0x000fc40000000014 */
[----:B------:R-:W-:Y:S02]  /*c970*/  PRMT R21, R15, 0x7604, R14 ;  /* 0x000076040f157816 */ /* 0x000fe4000000000e */
[----:B------:R-:W-:Y:S02]  /*c980*/  LOP3.LUT R15, R13, 0xff0000, R12, 0xf8, !PT ;  /* 0x00ff00000d0f7812 */ /* 0x000fe400078ef80c */
[----:B------:R-:W-:Y:S02]  /*c990*/  LOP3.LUT R25, R20, 0xff0000, R25, 0xf8, !PT ;  /* 0x00ff000014197812 */ /* 0x000fe400078ef819 */
        /* <DEDUP_REMOVED lines=12> */
[----:B------:R-:W-:Y:S01]  /*ca60*/  LOP3.LUT R13, R13, 0xff000000, R10, 0xf8, !PT ;  /* 0xff0000000d0d7812 */ /* 0x000fe200078ef80a */
[----:B------:R-:W-:Y:S01]  /*ca70*/  HADD2.F32 R14, -RZ, R12.H1_H1 ;  /* 0x3000000cff0e7230 */ /* 0x000fe20000004100 */
[-C--:B------:R-:W-:Y:S01]  /*ca80*/  F2FP.F16.E4M3.UNPACK_B R10, R7.reuse ;  /* 0x00000007ff0a723e */ /* 0x080fe200020006ff */
[----:B------:R-:W-:Y:S01]  /*ca90*/  HADD2.F32 R20, -RZ, R20.H0_H0 ;  /* 0x20000014ff147230 */ /* 0x000fe20000004100 */
[----:B------:R-:W-:Y:S01]  /*caa0*/  F2FP.F16.E4M3.UNPACK_B R11, R7.H1 ;  /* 0x00000007ff0b723e */ /* 0x000fe200030006ff */
[C---:B------:R-:W-:Y:S01]  /*cab0*/  FMUL.FTZ R26, R8.reuse, R24 ;  /* 0x00000018081a7220 */ /* 0x040fe20000410000 */
[----:B------:R-:W-:Y:S01]  /*cac0*/  FMUL.FTZ R27, R8, R14 ;  /* 0x0000000e081b7220 */ /* 0x000fe20000410000 */
[-C--:B------:R-:W-:Y:S01]  /*cad0*/  F2FP.F16.E4M3.UNPACK_B R7, R5.reuse ;  /* 0x00000005ff07723e */ /* 0x080fe200020006ff */
[----:B------:R-:W-:Y:S01]  /*cae0*/  HADD2.F32 R12, -RZ, R12.H0_H0 ;  /* 0x2000000cff0c7230 */ /* 0x000fe20000004100 */
[----:B------:R-:W-:Y:S01]  /*caf0*/  F2FP.F16.E4M3.UNPACK_B R8, R5.H1 ;  /* 0x00000005ff08723e */ /* 0x000fe200030006ff */
[----:B------:R-:W-:-:S02]  /*cb00*/  HADD2.F32 R5, -RZ, R6.H1_H1 ;  /* 0x30000006ff057230 */ /* 0x000fc40000004100 */
[C---:B------:R-:W-:Y:S01]  /*cb10*/  FFMA.FTZ R26, R9.reuse, R14, -R26 ;  /* 0x0000000e091a7223 */ /* 0x040fe2000001081a */
[----:B------:R-:W-:Y:S01]  /*cb20*/  FFMA.FTZ R29, R9, R24, R27 ;  /* 0x00000018091d7223 */ /* 0x000fe2000001001b */
[----:B------:R-:W-:Y:S01]  /*cb30*/  HADD2.F32 R6, -RZ, R6.H0_H0 ;  /* 0x20000006ff067230 */ /* 0x000fe20000004100 */
[----:B------:R-:W-:Y:S01]  /*cb40*/  F2FP.F16.E4M3.UNPACK_B R25, R25.H1 ;  /* 0x00000019ff19723e */ /* 0x000fe200030006ff */
[C---:B------:R-:W-:Y:S01]  /*cb50*/  FMUL.FTZ R9, R5.reuse, R20 ;  /* 0x0000001405097220 */ /* 0x040fe20000410000 */
[----:B------:R-:W-:Y:S01]  /*cb60*/  F2FP.F16.E4M3.UNPACK_B R15, R15.H1 ;  /* 0x0000000fff0f723e */ /* 0x000fe200030006ff */
[-C--:B------:R-:W-:Y:S01]  /*cb70*/  FMUL.FTZ R27, R5, R12.reuse ;  /* 0x0000000c051b7220 */ /* 0x080fe20000410000 */
[----:B------:R-:W-:Y:S02]  /*cb80*/  HADD2.F32 R5, -RZ, R10.H1_H1 ;  /* 0x3000000aff057230 */ /* 0x000fe40000004100 */
        /* <DEDUP_REMOVED lines=13> */
[----:B------:R-:W-:Y:S02]  /*cc60*/  HADD2.F32 R11, -RZ, R11.H0_H0 ;  /* 0x2000000bff0b7230 */ /* 0x000fe40000004100 */
[C---:B------:R-:W-:Y:S01]  /*cc70*/  FMUL.FTZ R12, R6.reuse, R25 ;  /* 0x00000019060c7220 */ /* 0x040fe20000410000 */
[----:B------:R-:W-:Y:S01]  /*cc80*/  F2FP.F16.E4M3.UNPACK_B R5, R21 ;  /* 0x00000015ff05723e */ /* 0x000fe200020006ff */
[-C--:B------:R-:W-:Y:S01]  /*cc90*/  FMUL.FTZ R10, R6, R15.reuse ;  /* 0x0000000f060a7220 */ /* 0x080fe20000410000 */
[----:B------:R-:W-:Y:S01]  /*cca0*/  F2FP.F16.E4M3.UNPACK_B R4, R4.H1 ;  /* 0x00000004ff04723e */ /* 0x000fe200030006ff */
[C---:B------:R-:W-:Y:S01]  /*ccb0*/  FFMA.FTZ R30, R11.reuse, R15, -R12 ;  /* 0x0000000f0b1e7223 */ /* 0x040fe2000001080c */
[----:B------:R-:W-:Y:S01]  /*ccc0*/  F2FP.F16.E4M3.UNPACK_B R9, R13 ;  /* 0x0000000dff09723e */ /* 0x000fe200020006ff */
[----:B------:R-:W-:Y:S01]  /*ccd0*/  FFMA.FTZ R25, R11, R25, R10 ;  /* 0x000000190b197223 */ /* 0x000fe2000001000a */
[--C-:B------:R-:W-:Y:S01]  /*cce0*/  HADD2.F32 R12, -RZ, R5.reuse.H1_H1 ;  /* 0x30000005ff0c7230 */ /* 0x100fe20000004100 */
[----:B------:R-:W-:Y:S01]  /*ccf0*/  F2FP.F16.E4M3.UNPACK_B R13, R13.H1 ;  /* 0x0000000dff0d723e */ /* 0x000fe200030006ff */
[----:B------:R-:W-:Y:S01]  /*cd00*/  HADD2.F32 R11, -RZ, R5.H0_H0 ;  /* 0x20000005ff0b7230 */ /* 0x000fe20000004100 */
[----:B------:R-:W-:Y:S01]  /*cd10*/  F2FP.F16.E4M3.UNPACK_B R21, R21.H1 ;  /* 0x00000015ff15723e */ /* 0x000fe200030006ff */
[----:B------:R-:W-:-:S02]  /*cd20*/  HADD2.F32 R6, -RZ, R4.H1_H1 ;  /* 0x30000004ff067230 */ /* 0x000fc40000004100 */
[----:B------:R-:W-:Y:S02]  /*cd30*/  HADD2.F32 R10, -RZ, R9.H1_H1 ;  /* 0x30000009ff0a7230 */ /* 0x000fe40000004100 */
[----:B------:R-:W-:Y:S02]  /*cd40*/  HADD2.F32 R5, -RZ, R4.H0_H0 ;  /* 0x20000004ff057230 */ /* 0x000fe40000004100 */
[C---:B------:R-:W-:Y:S01]  /*cd50*/  FMUL.FTZ R14, R6.reuse, R12 ;  /* 0x0000000c060e7220 */ /* 0x040fe20000410000 */
[----:B------:R-:W-:Y:S02]  /*cd60*/  HADD2.F32 R4, -RZ, R3.H1_H1 ;  /* 0x30000003ff047230 */ /* 0x000fe40000004100 */
[-C--:B------:R-:W-:Y:S01]  /*cd70*/  FMUL.FTZ R20, R6, R10.reuse ;  /* 0x0000000a06147220 */ /* 0x080fe20000410000 */
[----:B------:R-:W-:Y:S02]  /*cd80*/  HADD2.F32 R9, -RZ, R9.H0_H0 ;  /* 0x20000009ff097230 */ /* 0x000fe40000004100 */
[----:B------:R-:W-:Y:S01]  /*cd90*/  FFMA.FTZ R14, R5, R10, -R14 ;  /* 0x0000000a050e7223 */ /* 0x000fe2000001080e */
[----:B------:R-:W-:-:S02]  /*cda0*/  HADD2.F32 R3, -RZ, R3.H0_H0 ;  /* 0x20000003ff037230 */ /* 0x000fc40000004100 */
[C---:B------:R-:W-:Y:S01]  /*cdb0*/  FMUL.FTZ R6, R4.reuse, R11 ;  /* 0x0000000b04067220 */ /* 0x040fe20000410000 */
[----:B------:R-:W-:Y:S01]  /*cdc0*/  FFMA.FTZ R15, R5, R12, R20 ;  /* 0x0000000c050f7223 */ /* 0x000fe20000010014 */
[-C--:B------:R-:W-:Y:S01]  /*cdd0*/  FMUL.FTZ R4, R4, R9.reuse ;  /* 0x0000000904047220 */ /* 0x080fe20000410000 */
[----:B------:R-:W-:Y:S02]  /*cde0*/  HADD2.F32 R5, -RZ, R13.H1_H1 ;  /* 0x3000000dff057230 */ /* 0x000fe40000004100 */
[C---:B------:R-:W-:Y:S01]  /*cdf0*/  FFMA.FTZ R12, R3.reuse, R9, -R6 ;  /* 0x00000009030c7223 */ /* 0x040fe20000010806 */
[--C-:B------:R-:W-:Y:S02]  /*ce00*/  HADD2.F32 R9, -RZ, R21.reuse.H1_H1 ;  /* 0x30000015ff097230 */ /* 0x100fe40000004100 */
[----:B------:R-:W-:Y:S01]  /*ce10*/  FFMA.FTZ R11, R3, R11, R4 ;  /* 0x0000000b030b7223 */ /* 0x000fe20000010004 */
[----:B------:R-:W-:Y:S02]  /*ce20*/  HADD2.F32 R4, -RZ, R8.H1_H1 ;  /* 0x30000008ff047230 */ /* 0x000fe40000004100 */
[----:B------:R-:W-:-:S02]  /*ce30*/  HADD2.F32 R10, -RZ, R21.H0_H0 ;  /* 0x20000015ff0a7230 */ /* 0x000fc40000004100 */
[----:B------:R-:W-:Y:S02]  /*ce40*/  HADD2.F32 R3, -RZ, R7.H1_H1 ;  /* 0x30000007ff037230 */ /* 0x000fe40000004100 */
[C---:B------:R-:W-:Y:S01]  /*ce50*/  FMUL.FTZ R20, R4.reuse, R5 ;  /* 0x0000000504147220 */ /* 0x040fe20000410000 */
[----:B------:R-:W-:Y:S02]  /*ce60*/  HADD2.F32 R6, -RZ, R13.H0_H0 ;  /* 0x2000000dff067230 */ /* 0x000fe40000004100 */
[----:B------:R-:W-:Y:S01]  /*ce70*/  FMUL.FTZ R13, R4, R9 ;  /* 0x00000009040d7220 */ /* 0x000fe20000410000 */
        /* <DEDUP_REMOVED lines=12> */
[----:B------:R-:W-:Y:S02]  /*cf40*/  F2FP.SATFINITE.E4M3.F32.PACK_AB_MERGE_C R6, R27, R24, R6 ;  /* 0x000000181b06723e */ /* 0x000fe40004807006 */
[----:B------:R-:W-:Y:S02]  /*cf50*/  F2FP.SATFINITE.E4M3.F32.PACK_AB_MERGE_C R7, R28, R31, R7 ;  /* 0x0000001f1c07723e */ /* 0x000fe40004807007 */
[----:B------:R-:W-:-:S02]  /*cf60*/  F2FP.SATFINITE.E4M3.F32.PACK_AB_MERGE_C R4, R11, R12, R4 ;  /* 0x0000000c0b04723e */ /* 0x000fc40004807004 */
[----:B------:R-:W-:-:S05]  /*cf70*/  F2FP.SATFINITE.E4M3.F32.PACK_AB_MERGE_C R5, R10, R5, R13 ;  /* 0x000000050a05723e */ /* 0x000fca000480700d */
[----:B------:R2:W-:Y:S01]  /*cf80*/  STS.128 [R0+0x2000], R4 ;  /* 0x0020000400007388 */ /* 0x0005e20000000c00 */
[----:B------:R-:W-:Y:S05]  /*cf90*/  BRA `(.L_x_3190) ;  /* 0x0000002400647947 */ /* 0x000fea0003800000 */
.L_x_3177:
[----:B------:R-:W0:Y:S01]  /*cfa0*/  S2R R0, SR_TID.X ;  /* 0x0000000000007919 */ /* 0x000e220000002100 */
[----:B------:R-:W1:Y:S01]  /*cfb0*/  LDC R21, c[0x0][0x448] ;  /* 0x00011200ff157b82 */ /* 0x000e620000000800 */
[----:B------:R-:W-:Y:S01]  /*cfc0*/  IMAD.MOV.U32 R4, RZ, RZ, R26 ;  /* 0x000000ffff047224 */ /* 0x000fe200078e001a */
[----:B------:R-:W-:Y:S01]  /*cfd0*/  ULDC.64 UR4, c[0x0][0x3f8] ;  /* 0x0000fe0000047ab9 */ /* 0x000fe20000000a00 */
[----:B------:R-:W-:Y:S01]  /*cfe0*/  IMAD.MOV.U32 R6, RZ, RZ, R24 ;  /* 0x000000ffff067224 */ /* 0x000fe200078e0018 */
[----:B------:R-:W-:Y:S01]  /*cff0*/  ULDC.64 UR6, c[0x0][0x408] ;  /* 0x0001020000067ab9 */ /* 0x000fe20000000a00 */
[----:B------:R-:W-:Y:S01]  /*d000*/  IMAD.MOV.U32 R7, RZ, RZ, R31 ;  /* 0x000000ffff077224 */ /* 0x000fe200078e001f */
[----:B------:R-:W-:Y:S01]  /*d010*/  ULDC.64 UR8, c[0x0][0x400] ;  /* 0x0001000000087ab9 */ /* 0x000fe20000000a00 */
[----:B-1----:R-:W-:Y:S01]  /*d020*/  ISETP.NE.AND P0, PT, R21, 0x1, PT ;  /* 0x000000011500780c */ /* 0x002fe20003f05270 */
[----:B0-----:R-:W-:-:S05]  /*d030*/  VIADD R0, R0, 0xffffff80 ;  /* 0xffffff8000007836 */ /* 0x001fca0000000000 */
[----:B------:R-:W-:-:S07]  /*d040*/  SHF.R.S32.HI R3, RZ, 0x1f, R0 ;  /* 0x0000001fff037819 */ /* 0x000fce0000011400 */
[----:B------:R-:W0:Y:S01]  /*d050*/  @P0 LDC R5, c[0x0][0x450] ;  /* 0x00011400ff050b82 */ /* 0x000e220000000800 */
[----:B------:R-:W-:-:S04]  /*d060*/  LEA.HI R3, R3, R0, RZ, 0x2 ;  /* 0x0000000003037211 */ /* 0x000fc800078f10ff */
[----:B------:R-:W-:-:S05]  /*d070*/  LOP3.LUT R3, R3, 0xfffffffc, RZ, 0xc0, !PT ;  /* 0xfffffffc03037812 */ /* 0x000fca00078ec0ff */
[----:B------:R-:W-:Y:S02]  /*d080*/  IMAD.IADD R3, R0, 0x1, -R3 ;  /* 0x0000000100037824 */ /* 0x000fe400078e0a03 */
[----:B------:R-:W1:Y:S02]  /*d090*/  @P0 LDC R0, c[0x0][0x44c] ;  /* 0x00011300ff000b82 */ /* 0x000e640000000800 */
[----:B------:R-:W-:-:S04]  /*d0a0*/  IMAD R3, R3, 0x40, R41 ;  /* 0x0000004003037824 */ /* 0x000fc800078e0229 */
[----:B-1----:R-:W-:-:S05]  /*d0b0*/  @P0 IMAD.HI.U32 R0, R3, R0, RZ ;  /* 0x0000000003000227 */ /* 0x002fca00078e00ff */
[----:B0-----:R-:W-:Y:S01]  /*d0c0*/  @P0 SHF.R.U32.HI R3, RZ, R5, R0 ;  /* 0x00000005ff030219 */ /* 0x001fe20000011600 */
        /* <DEDUP_REMOVED lines=28> */
[----:B------:R-:W-:Y:S01]  /*d290*/  @!P1 IMAD.MOV.U32 R24, RZ, RZ, R14 ;  /* 0x000000ffff189224 */ /* 0x000fe200078e000e */
[----:B------:R-:W-:-:S03]  /*d2a0*/  @!P1 MOV R25, R3 ;  /* 0x0000000300199202 */ /* 0x000fc60000000f00 */
[----:B------:R-:W2:Y:S04]  /*d2b0*/  @!P1 LD.E.128 R4, desc[UR60][R4.64] ;  /* 0x0000003c04049980 */ /* 0x000ea8000c101d00 */
[----:B------:R-:W3:Y:S01]  /*d2c0*/  @!P1 LD.E.128 R24, desc[UR60][R24.64] ;  /* 0x0000003c18189980 */ /* 0x000ee2000c101d00 */
[----:B------:R-:W-:Y:S02]  /*d2d0*/  CS2R R32, SRZ ;  /* 0x0000000000207805 */ /* 0x000fe4000001ff00 */
        /* <DEDUP_REMOVED lines=16> */
.L_x_3471:
        /* <DEDUP_REMOVED lines=17> */
.L_x_3195:
[----:B------:R-:W-:Y:S05]  /*d4f0*/  BSYNC B1 ;  /* 0x0000000000017941 */ /* 0x000fea0003800000 */
.L_x_3194:
[----:B------:R-:W2:Y:S01]  /*d500*/  LDL R0, [R1+0x2c] ;  /* 0x00002c0001007983 */ /* 0x000ea20000100800 */
[----:B------:R-:W-:Y:S01]  /*d510*/  VIADDMNMX R34, R34, -R197, 0x80, PT ;  /* 0x0000008022227446 */ /* 0x000fe200038009c5 */
[----:B------:R-:W-:Y:S03]  /*d520*/  BSSY B1, `(.L_x_3196) ;  /* 0x000000c000017945 */ /* 0x000fe60003800000 */
[C---:B------:R-:W-:Y:S02]  /*d530*/  ISETP.GE.OR P2, PT, R191.reuse, R34, P0 ;  /* 0x00000022bf00720c */ /* 0x040fe40000746670 */
[----:B--2---:R-:W-:Y:S02]  /*d540*/  R2UR UR5, R0 ;  /* 0x00000000000572ca */ /* 0x004fe400000e0000 */
[----:B------:R-:W-:-:S04]  /*d550*/  IADD3 R0, R191, 0x40, RZ ;  /* 0x00000040bf007810 */ /* 0x000fc80007ffe0ff */
[----:B------:R-:W-:-:S07]  /*d560*/  ISETP.GE.OR P0, PT, R0, R34, P0 ;  /* 0x000000220000720c */ /* 0x000fce0000706670 */
[----:B------:R-:W-:-:S04]  /*d570*/  ULEA.HI UR4, UR5, UR5, URZ, 0x1 ;  /* 0x0000000505047291 */ /* 0x000fc8000f8f083f */
[----:B------:R-:W-:-:S04]  /*d580*/  ULOP3.LUT UR4, UR4, 0xfffffffe, URZ, 0xc0, !UPT ;  /* 0xfffffffe04047892 */ /* 0x000fc8000f8ec03f */
[----:B------:R-:W-:-:S06]  /*d590*/  UIADD3 UR4, UR5, -UR4, URZ ;  /* 0x8000000405047290 */ /* 0x000fcc000fffe03f */
[----:B------:R-:W-:-:S05]  /*d5a0*/  IMAD.U32 R3, RZ, RZ, UR4 ;  /* 0x00000004ff037e24 */ /* 0x000fca000f8e00ff */
[----:B------:R-:W-:-:S04]  /*d5b0*/  SHF.L.U32 R3, R3, 0x1f, RZ ;  /* 0x0000001f03037819 */ /* 0x000fc800000006ff */
[----:B------:R-:W0:Y:S02]  /*d5c0*/  SYNCS.PHASECHK.TRANS64.TRYWAIT P1, [R18+URZ+0x22800], R3 ;  /* 0x02280003120075a7 */ /* 0x000e24000802017f */
[----:B0-----:R-:W-:Y:S05]  /*d5d0*/  @!P1 BRA `(.L_x_3197) ;  /* 0x000001a800b49947 */ /* 0x001fea0003800000 */
.L_x_3472:
[----:B------:R-:W-:Y:S05]  /*d5e0*/  BSYNC B1 ;  /* 0x0000000000017941 */ /* 0x000fea0003800000 */
.L_x_3196:
[----:B------:R-:W-:Y:S04]  /*d5f0*/  BSSY B1, `(.L_x_3198) ;  /* 0x0000100000017945 */ /* 0x000fe80003800000 */
[----:B------:R-:W-:Y:S05]  /*d600*/  @P2 BRA `(.L_x_3199) ;  /* 0x0000000c00f82947 */ /* 0x000fea0003800000 */
[----:B------:R-:W-:Y:S02]  /*d610*/  SHF.R.U32.HI R0, RZ, 0x8, R32 ;  /* 0x00000008ff007819 */ /* 0x000fe40000011620 */
[----:B0-----:R-:W-:Y:S02]  /*d620*/  LOP3.LUT R3, R32, 0xff, RZ, 0xc0, !PT ;  /* 0x000000ff20037812 */ /* 0x001fe400078ec0ff */
        /* <DEDUP_REMOVED lines=30> */
[--C-:B------:R-:W-:Y:S02]  /*d810*/  IADD3 R3, R18, R3, R205.reuse ;  /* 0x0000000312037210 */ /* 0x100fe40007ffe0cd */
        /* <DEDUP_REMOVED lines=20> */
[----:B------:R-:W-:Y:S02]  /*d960*/  PRMT R45, R42, 0x7054, R43 ;  /* 0x000070542a2d7816 */ /* 0x000fe4000000002b */
[----:B------:R-:W-:Y:S02]  /*d970*/  SHF.R.U32.HI R40, RZ, 0x10, R30 ;  /* 0x00000010ff287819 */ /* 0x000fe4000001161e */
[----:B------:R-:W-:Y:S02]  /*d980*/  SHF.R.U32.HI R42, RZ, 0x10, R21 ;  /* 0x00000010ff2a7819 */ /* 0x000fe40000011615 */
[----:B------:R-:W-:Y:S02]  /*d990*/  PRMT R35, R34, 0x7054, R35 ;  /* 0x0000705422237816 */ /* 0x000fe40000000023 */
[----:B------:R-:W-:-:S02]  /*d9a0*/  PRMT R51, R38, 0x7054, R51 ;  /* 0x0000705426337816 */ /* 0x000fc40000000033 */
[----:B------:R-:W-:Y:S02]  /*d9b0*/  SHF.R.U32.HI R34, RZ, 0x10, R28 ;  /* 0x00000010ff227819 */ /* 0x000fe4000001161c */
[----:B------:R-:W-:Y:S02]  /*d9c0*/  LOP3.LUT R40, R40, 0xff, RZ, 0xc0, !PT ;  /* 0x000000ff28287812 */ /* 0x000fe400078ec0ff */
[----:B------:R-:W-:Y:S02]  /*d9d0*/  LOP3.LUT R42, R42, 0xff, RZ, 0xc0, !PT ;  /* 0x000000ff2a2a7812 */ /* 0x000fe400078ec0ff */
[----:B------:R-:W-:Y:S02]  /*d9e0*/  LOP3.LUT R51, R51, 0xff000000, R29, 0xf8, !PT ;  /* 0xff00000033337812 */ /* 0x000fe400078ef81d */
[----:B------:R-:W-:Y:S02]  /*d9f0*/  LOP3.LUT R34, R34, 0xff, RZ, 0xc0, !PT ;  /* 0x000000ff22227812 */ /* 0x000fe400078ec0ff */
[----:B------:R-:W-:-:S02]  /*da00*/  PRMT R41, R40, 0x7054, R41 ;  /* 0x0000705428297816 */ /* 0x000fc40000000029 */
[----:B------:R-:W-:Y:S02]  /*da10*/  PRMT R55, R42, 0x7054, R55 ;  /* 0x000070542a377816 */ /* 0x000fe40000000037 */
[----:B------:R-:W-:Y:S02]  /*da20*/  LOP3.LUT R43, R37, 0xff000000, R33, 0xf8, !PT ;  /* 0xff000000252b7812 */ /* 0x000fe400078ef821 */
[----:B------:R-:W-:Y:S02]  /*da30*/  SHF.R.U32.HI R40, RZ, 0x10, R20 ;  /* 0x00000010ff287819 */ /* 0x000fe40000011614 */
[----:B------:R-:W-:Y:S02]  /*da40*/  F2FP.F16.E4M3.UNPACK_B R48, R51.H1 ;  /* 0x00000033ff30723e */ /* 0x000fe400030006ff */
[----:B0-----:R-:W-:Y:S02]  /*da50*/  F2FP.F16.E4M3.UNPACK_B R37, R25.H1 ;  /* 0x00000019ff25723e */ /* 0x001fe400030006ff */
[----:B------:R-:W-:Y:S01]  /*da60*/  PRMT R49, R34, 0x7054, R47 ;  /* 0x0000705422317816 */ /* 0x000fe2000000002f */
[--C-:B------:R-:W-:Y:S01]  /*da70*/  HADD2.F32 R50, -RZ, R48.reuse.H0_H0 ;  /* 0x20000030ff327230 */ /* 0x100fe20000004100 */
[----:B------:R-:W-:Y:S01]  /*da80*/  LOP3.LUT R47, R45, 0xff000000, R31, 0xf8, !PT ;  /* 0xff0000002d2f7812 */ /* 0x000fe200078ef81f */
[----:B------:R-:W-:Y:S01]  /*da90*/  HADD2.F32 R48, -RZ, R48.H1_H1 ;  /* 0x30000030ff307230 */ /* 0x000fe20000004100 */
[----:B------:R-:W-:-:S02]  /*daa0*/  LOP3.LUT R55, R55, 0xff000000, R21, 0xf8, !PT ;  /* 0xff00000037377812 */ /* 0x000fc400078ef815 */
[----:B------:R-:W-:Y:S02]  /*dab0*/  F2FP.F16.E4M3.UNPACK_B R45, R43.H1 ;  /* 0x0000002bff2d723e */ /* 0x000fe400030006ff */
[----:B------:R-:W-:Y:S02]  /*dac0*/  LOP3.LUT R40, R40, 0xff, RZ, 0xc0, !PT ;  /* 0x000000ff28287812 */ /* 0x000fe400078ec0ff */
[-C--:B-1----:R-:W-:Y:S01]  /*dad0*/  F2FP.F16.E4M3.UNPACK_B R29, R13.reuse ;  /* 0x0000000dff1d723e */ /* 0x082fe200020006ff */
[----:B------:R-:W-:Y:S01]  /*dae0*/  HADD2.F32 R46, -RZ, R45.H0_H0 ;  /* 0x2000002dff2e7230 */ /* 0x000fe20000004100 */
[----:B------:R-:W-:Y:S01]  /*daf0*/  F2FP.F16.E4M3.UNPACK_B R21, R13.H1 ;  /* 0x0000000dff15723e */ /* 0x000fe200030006ff */
[--C-:B------:R-:W-:Y:S01]  /*db00*/  HADD2.F32 R13, -RZ, R37.reuse.H0_H0 ;  /* 0x20000025ff0d7230 */ /* 0x100fe20000004100 */
[----:B------:R-:W-:Y:S01]  /*db10*/  LOP3.LUT R49, R49, 0xff000000, R28, 0xf8, !PT ;  /* 0xff00000031317812 */ /* 0x000fe200078ef81c */
[----:B------:R-:W-:Y:S01]  /*db20*/  HADD2.F32 R37, -RZ, R37.H1_H1 ;  /* 0x30000025ff257230 */ /* 0x000fe20000004100 */
[----:B------:R-:W-:-:S02]  /*db30*/  F2FP.F16.E4M3.UNPACK_B R31, R12 ;  /* 0x0000000cff1f723e */ /* 0x000fc400020006ff */
[----:B------:R-:W-:Y:S02]  /*db40*/  F2FP.F16.E4M3.UNPACK_B R33, R12.H1 ;  /* 0x0000000cff21723e */ /* 0x000fe400030006ff */
[----:B------:R-:W-:Y:S01]  /*db50*/  PRMT R53, R40, 0x7054, R53 ;  /* 0x0000705428357816 */ /* 0x000fe20000000035 */
[----:B------:R-:W-:Y:S01]  /*db60*/  FMUL.FTZ R52, R37, R48 ;  /* 0x0000003025347220 */ /* 0x000fe20000410000 */
[----:B------:R-:W-:Y:S02]  /*db70*/  LOP3.LUT R44, R35, 0xff000000, R32, 0xf8, !PT ;  /* 0xff000000232c7812 */ /* 0x000fe400078ef820 */
[-C--:B------:R-:W-:Y:S02]  /*db80*/  F2FP.F16.E4M3.UNPACK_B R12, R14.reuse ;  /* 0x0000000eff0c723e */ /* 0x080fe400020006ff */
[----:B------:R-:W-:Y:S01]  /*db90*/  F2FP.F16.E4M3.UNPACK_B R28, R14.H1 ;  /* 0x0000000eff1c723e */ /* 0x000fe200030006ff */
[--C-:B------:R-:W-:Y:S01]  /*dba0*/  HADD2.F32 R14, -RZ, R21.reuse.H0_H0 ;  /* 0x20000015ff0e7230 */ /* 0x100fe20000004100 */
[----:B------:R-:W-:Y:S01]  /*dbb0*/  F2FP.F16.E4M3.UNPACK_B R32, R25 ;  /* 0x00000019ff20723e */ /* 0x000fe200020006ff */
[----:B------:R-:W-:Y:S01]  /*dbc0*/  FMUL.FTZ R25, R13, R50 ;  /* 0x000000320d197220 */ /* 0x000fe20000410000 */
[----:B------:R-:W-:Y:S01]  /*dbd0*/  F2FP.F16.E4M3.UNPACK_B R51, R51 ;  /* 0x00000033ff33723e */ /* 0x000fe200020006ff */
[----:B------:R-:W-:Y:S01]  /*dbe0*/  HADD2.F32 R21, -RZ, R21.H1_H1 ;  /* 0x30000015ff157230 */ /* 0x000fe20000004100 */
[----:B------:R-:W-:Y:S01]  /*dbf0*/  LOP3.LUT R20, R53, 0xff000000, R20, 0xf8, !PT ;  /* 0xff00000035147812 */ /* 0x000fe200078ef814 */
[-C--:B------:R-:W-:Y:S01]  /*dc00*/  FMUL.FTZ R53, R13, R46.reuse ;  /* 0x0000002e0d357220 */ /* 0x080fe20000410000 */
[----:B------:R-:W-:Y:S01]  /*dc10*/  F2FP.F16.E4M3.UNPACK_B R43, R43 ;  /* 0x0000002bff2b723e */ /* 0x000fe200020006ff */
[C---:B------:R-:W-:Y:S01]  /*dc20*/  FFMA.FTZ R13, R14.reuse, R46, -R25 ;  /* 0x0000002e0e0d7223 */ /* 0x040fe20000010819 */
[-C--:B------:R-:W-:Y:S01]  /*dc30*/  F2FP.F16.E4M3.UNPACK_B R38, R24.reuse ;  /* 0x00000018ff26723e */ /* 0x080fe200020006ff */
[----:B------:R-:W-:Y:S01]  /*dc40*/  HADD2.F32 R46, -RZ, R45.H1_H1 ;  /* 0x3000002dff2e7230 */ /* 0x000fe20000004100 */
[----:B------:R-:W-:Y:S01]  /*dc50*/  F2FP.F16.E4M3.UNPACK_B R40, R24.H1 ;  /* 0x00000018ff28723e */ /* 0x000fe200030006ff */
[----:B------:R-:W-:Y:S01]  /*dc60*/  HADD2.F32 R45, -RZ, R51.H0_H0 ;  /* 0x20000033ff2d7230 */ /* 0x000fe20000004100 */
[----:B------:R-:W-:Y:S01]  /*dc70*/  LOP3.LUT R30, R41, 0xff000000, R30, 0xf8, !PT ;  /* 0xff000000291e7812 */ /* 0x000fe200078ef81e */
[----:B------:R-:W-:Y:S01]  /*dc80*/  HADD2.F32 R24, -RZ, R32.H0_H0 ;  /* 0x20000020ff187230 */ /* 0x000fe20000004100 */
[-C--:B------:R-:W-:Y:S01]  /*dc90*/  F2FP.F16.E4M3.UNPACK_B R34, R15.reuse ;  /* 0x0000000fff22723e */ /* 0x080fe200020006ff */
[----:B------:R-:W-:Y:S01]  /*dca0*/  HADD2.F32 R25, -RZ, R43.H0_H0 ;  /* 0x2000002bff197230 */ /* 0x000fe20000004100 */
[----:B------:R-:W-:Y:S01]  /*dcb0*/  F2FP.F16.E4M3.UNPACK_B R35, R15.H1 ;  /* 0x0000000fff23723e */ /* 0x000fe200030006ff */
[----:B------:R-:W-:Y:S01]  /*dcc0*/  FFMA.FTZ R14, R14, R50, R53 ;  /* 0x000000320e0e7223 */ /* 0x000fe20000010035 */
[-C--:B------:R-:W-:Y:S01]  /*dcd0*/  F2FP.F16.E4M3.UNPACK_B R41, R27.reuse ;  /* 0x0000001bff29723e */ /* 0x080fe200020006ff */
[----:B------:R-:W-:Y:S01]  /*dce0*/  FMUL.FTZ R53, R37, R46 ;  /* 0x0000002e25357220 */ /* 0x000fe20000410000 */
[----:B------:R-:W-:Y:S01]  /*dcf0*/  F2FP.F16.E4M3.UNPACK_B R42, R27.H1 ;  /* 0x0000001bff2a723e */ /* 0x000fe200030006ff */
[C---:B------:R-:W-:Y:S01]  /*dd00*/  FMUL.FTZ R37, R24.reuse, R45 ;  /* 0x0000002d18257220 */ /* 0x040fe20000410000 */
[-C--:B------:R-:W-:Y:S01]  /*dd10*/  F2FP.F16.E4M3.UNPACK_B R15, R26.reuse ;  /* 0x0000001aff0f723e */ /* 0x080fe200020006ff */
[----:B------:R-:W-:Y:S01]  /*dd20*/  FMUL.FTZ R50, R24, R25 ;  /* 0x0000001918327220 */ /* 0x000fe20000410000 */
[----:B------:R-:W-:Y:S01]  /*dd30*/  F2FP.F16.E4M3.UNPACK_B R27, R26.H1 ;  /* 0x0000001aff1b723e */ /* 0x000fe200030006ff */
[----:B------:R-:W-:-:S02]  /*dd40*/  HADD2.F32 R26, -RZ, R29.H0_H0 ;  /* 0x2000001dff1a7230 */ /* 0x000fc40000004100 */
[C---:B------:R-:W-:Y:S01]  /*dd50*/  FFMA.FTZ R24, R21.reuse, R46, -R52 ;  /* 0x0000002e15187223 */ /* 0x040fe20000010834 */
[----:B------:R-:W-:Y:S01]  /*dd60*/  F2FP.F16.E4M3.UNPACK_B R46, R47.H1 ;  /* 0x0000002fff2e723e */ /* 0x000fe200030006ff */
[----:B------:R-:W-:Y:S01]  /*dd70*/  FFMA.FTZ R21, R21, R48, R53 ;  /* 0x0000003015157223 */ /* 0x000fe20000010035 */
[----:B------:R-:W-:Y:S02]  /*dd80*/  HADD2.F32 R51, -RZ, R51.H1_H1 ;  /* 0x30000033ff337230 */ /* 0x000fe40000004100 */
[C---:B------:R-:W-:Y:S01]  /*dd90*/  FFMA.FTZ R25, R26.reuse, R25, -R37 ;  /* 0x000000191a197223 */ /* 0x040fe20000010825 */
[----:B------:R-:W-:Y:S01]  /*dda0*/  FFMA.FTZ R26, R26, R45, R50 ;  /* 0x0000002d1a1a7223 */ /* 0x000fe20000010032 */
[-C--:B------:R-:W-:Y:S01]  /*ddb0*/  F2FP.F16.E4M3.UNPACK_B R50, R55.reuse.H1 ;  /* 0x00000037ff32723e */ /* 0x080fe200030006ff */
[----:B------:R-:W-:Y:S01]  /*ddc0*/  HADD2.F32 R45, -RZ, R43.H1_H1 ;  /* 0x3000002bff2d7230 */ /* 0x000fe20000004100 */
[----:B------:R-:W-:Y:S01]  /*ddd0*/  F2FP.F16.E4M3.UNPACK_B R55, R55 ;  /* 0x00000037ff37723e */ /* 0x000fe200020006ff */
[----:B------:R-:W-:Y:S01]  /*dde0*/  HADD2.F32 R43, -RZ, R42.H0_H0 ;  /* 0x2000002aff2b7230 */ /* 0x000fe20000004100 */
[----:B------:R-:W-:Y:S01]  /*ddf0*/  F2FP.F16.E4M3.UNPACK_B R47, R47 ;  /* 0x0000002fff2f723e */ /* 0x000fe200020006ff */
[----:B------:R-:W-:Y:S01]  /*de00*/  HADD2.F32 R52, -RZ, R50.H0_H0 ;  /* 0x20000032ff347230 */ /* 0x000fe20000004100 */
[----:B------:R-:W-:Y:S01]  /*de10*/  F2FP.SATFINITE.E4M3.F32.PACK_AB_MERGE_C R13, R24, R13, RZ ;  /* 0x0000000d180d723e */ /* 0x000fe200048070ff */
[----:B------:R-:W-:Y:S01]  /*de20*/  HADD2.F32 R48, -RZ, R46.H0_H0 ;  /* 0x2000002eff307230 */ /* 0x000fe20000004100 */
[----:B------:R-:W-:Y:S01]  /*de30*/  F2FP.SATFINITE.E4M3.F32.PACK_AB_MERGE_C R21, R21, R14, RZ ;  /* 0x0000000e1515723e */ /* 0x000fe200048070ff */
[----:B------:R-:W-:-:S02]  /*de40*/  HADD2.F32 R32, -RZ, R32.H1_H1 ;  /* 0x30000020ff207230 */ /* 0x000fc40000004100 */
[C---:B------:R-:W-:Y:S01]  /*de50*/  FMUL.FTZ R58, R43.reuse, R52 ;  /* 0x000000342b3a7220 */ /* 0x040fe20000410000 */
[----:B------:R-:W-:Y:S02]  /*de60*/  HADD2.F32 R37, -RZ, R35.H0_H0 ;  /* 0x20000023ff257230 */ /* 0x000fe40000004100 */
[----:B------:R-:W-:Y:S01]  /*de70*/  FMUL.FTZ R43, R43, R48 ;  /* 0x000000302b2b7220 */ /* 0x000fe20000410000 */
[----:B------:R-:W-:Y:S02]  /*de80*/  HADD2.F32 R29, -RZ, R29.H1_H1 ;  /* 0x3000001dff1d7230 */ /* 0x000fe40000004100 */
[C---:B------:R-:W-:Y:S01]  /*de90*/  FMUL.FTZ R54, R32.reuse, R51 ;  /* 0x0000003320367220 */ /* 0x040fe20000410000 */
[----:B------:R-:W-:Y:S01]  /*dea0*/  FMUL.FTZ R56, R32, R45 ;  /* 0x0000002d20387220 */ /* 0x000fe20000410000 */
[C---:B------:R-:W-:Y:S01]  /*deb0*/  FFMA.FTZ R57, R37.reuse, R52, R43 ;  /* 0x0000003425397223 */ /* 0x040fe2000001002b */
[----:B------:R-:W-:Y:S01]  /*dec0*/  FFMA.FTZ R58, R37, R48, -R58 ;  /* 0x00000030253a7223 */ /* 0x000fe2000001083a */
[----:B------:R-:W-:-:S02]  /*ded0*/  HADD2.F32 R46, -RZ, R46.H1_H1 ;  /* 0x3000002eff2e7230 */ /* 0x000fc40000004100 */
[C---:B------:R-:W-:Y:S01]  /*dee0*/  FFMA.FTZ R32, R29.reuse, R45, -R54 ;  /* 0x0000002d1d207223 */ /* 0x040fe20000010836 */
[----:B------:R-:W-:Y:S02]  /*def0*/  HADD2.F32 R43, -RZ, R42.H1_H1 ;  /* 0x3000002aff2b7230 */ /* 0x000fe40000004100 */
[----:B------:R-:W-:Y:S01]  /*df00*/  FFMA.FTZ R29, R29, R51, R56 ;  /* 0x000000331d1d7223 */ /* 0x000fe20000010038 */
[----:B------:R-:W-:Y:S02]  /*df10*/  HADD2.F32 R48, -RZ, R55.H0_H0 ;  /* 0x20000037ff307230 */ /* 0x000fe40000004100 */
[----:B------:R-:W-:Y:S02]  /*df20*/  HADD2.F32 R42, -RZ, R41.H0_H0 ;  /* 0x20000029ff2a7230 */ /* 0x000fe40000004100 */
[----:B------:R-:W-:Y:S01]  /*df30*/  FMUL.FTZ R51, R43, R46 ;  /* 0x0000002e2b337220 */ /* 0x000fe20000410000 */
[----:B------:R-:W-:Y:S01]  /*df40*/  HADD2.F32 R50, -RZ, R50.H1_H1 ;  /* 0x30000032ff327230 */ /* 0x000fe20000004100 */
[----:B------:R-:W-:Y:S01]  /*df50*/  F2FP.SATFINITE.E4M3.F32.PACK_AB_MERGE_C R13, R32, R25, R13 ;  /* 0x00000019200d723e */ /* 0x000fe2000480700d */
[----:B------:R-:W-:-:S02]  /*df60*/  HADD2.F32 R37, -RZ, R35.H1_H1 ;  /* 0x30000023ff257230 */ /* 0x000fc40000004100 */
[C---:B------:R-:W-:Y:S01]  /*df70*/  FMUL.FTZ R52, R42.reuse, R48 ;  /* 0x000000302a347220 */ /* 0x040fe20000410000 */
[----:B------:R-:W-:Y:S02]  /*df80*/  HADD2.F32 R45, -RZ, R47.H0_H0 ;  /* 0x2000002fff2d7230 */ /* 0x000fe40000004100 */
[-C--:B------:R-:W-:Y:S01]  /*df90*/  FMUL.FTZ R54, R43, R50.reuse ;  /* 0x000000322b367220 */ /* 0x080fe20000410000 */
[----:B------:R-:W-:Y:S02]  /*dfa0*/  HADD2.F32 R35, -RZ, R34.H0_H0 ;  /* 0x20000022ff237230 */ /* 0x000fe40000004100 */
[----:B------:R-:W-:Y:S01]  /*dfb0*/  FFMA.FTZ R60, R37, R50, R51 ;  /* 0x00000032253c7223 */ /* 0x000fe20000010033 */
[----:B------:R-:W-:Y:S02]  /*dfc0*/  HADD2.F32 R41, -RZ, R41.H1_H1 ;  /* 0x30000029ff297230 */ /* 0x000fe40000004100 */
[-C--:B------:R-:W-:Y:S01]  /*dfd0*/  FMUL.FTZ R43, R42, R45.reuse ;  /* 0x0000002d2a2b7220 */ /* 0x080fe20000410000 */
[----:B------:R-:W-:Y:S01]  /*dfe0*/  F2FP.F16.E4M3.UNPACK_B R42, R44.H1 ;  /* 0x0000002cff2a723e */ /* 0x000fe200030006ff */
[C---:B------:R-:W-:Y:S01]  /*dff0*/  FFMA.FTZ R51, R35.reuse, R45, -R52 ;  /* 0x0000002d23337223 */ /* 0x040fe20000010834 */
[-C--:B------:R-:W-:Y:S01]  /*e000*/  F2FP.F16.E4M3.UNPACK_B R45, R49.reuse.H1 ;  /* 0x00000031ff2d723e */ /* 0x080fe200030006ff */
[----:B------:R-:W-:Y:S01]  /*e010*/  FFMA.FTZ R53, R35, R48, R43 ;  /* 0x0000003023357223 */ /* 0x000fe2000001002b */
[----:B------:R-:W-:Y:S01]  /*e020*/  FFMA.FTZ R59, R37, R46, -R54 ;  /* 0x0000002e253b7223 */ /* 0x000fe20000010836 */
[----:B------:R-:W-:Y:S01]  /*e030*/  HADD2.F32 R48, -RZ, R55.H1_H1 ;  /* 0x30000037ff307230 */ /* 0x000fe20000004100 */
[----:B------:R-:W-:Y:S01]  /*e040*/  F2FP.F16.E4M3.UNPACK_B R49, R49 ;  /* 0x00000031ff31723e */ /* 0x000fe200020006ff */
[----:B------:R-:W-:Y:S01]  /*e050*/  HADD2.F32 R46, -RZ, R47.H1_H1 ;  /* 0x3000002fff2e7230 */ /* 0x000fe20000004100 */
[----:B------:R-:W-:Y:S01]  /*e060*/  F2FP.F16.E4M3.UNPACK_B R44, R44 ;  /* 0x0000002cff2c723e */ /* 0x000fe200020006ff */
[----:B------:R-:W-:-:S02]  /*e070*/  HADD2.F32 R47, -RZ, R45.H0_H0 ;  /* 0x2000002dff2f7230 */ /* 0x000fc40000004100 */
[C---:B------:R-:W-:Y:S01]  /*e080*/  FMUL.FTZ R52, R41.reuse, R48 ;  /* 0x0000003029347220 */ /* 0x040fe20000410000 */
[----:B------:R-:W-:Y:S02]  /*e090*/  HADD2.F32 R37, -RZ, R40.H0_H0 ;  /* 0x20000028ff257230 */ /* 0x000fe40000004100 */
[----:B------:R-:W-:Y:S01]  /*e0a0*/  FMUL.FTZ R55, R41, R46 ;  /* 0x0000002e29377220 */ /* 0x000fe20000410000 */
[----:B------:R-:W-:Y:S01]  /*e0b0*/  HADD2.F32 R43, -RZ, R42.H0_H0 ;  /* 0x2000002aff2b7230 */ /* 0x000fe20000004100 */
[----:B------:R-:W-:Y:S01]  /*e0c0*/  F2FP.SATFINITE.E4M3.F32.PACK_AB_MERGE_C R25, R29, R26, R21 ;  /* 0x0000001a1d19723e */ /* 0x000fe20004807015 */
[----:B------:R-:W-:Y:S02]  /*e0d0*/  HADD2.F32 R35, -RZ, R34.H1_H1 ;  /* 0x30000022ff237230 */ /* 0x000fe40000004100 */
[C---:B------:R-:W-:Y:S01]  /*e0e0*/  FMUL.FTZ R41, R37.reuse, R47 ;  /* 0x0000002f25297220 */ /* 0x040fe20000410000 */
[----:B------:R-:W-:Y:S02]  /*e0f0*/  HADD2.F32 R45, -RZ, R45.H1_H1 ;  /* 0x3000002dff2d7230 */ /* 0x000fe40000004100 */
[----:B------:R-:W-:Y:S01]  /*e100*/  FMUL.FTZ R50, R37, R43 ;  /* 0x0000002b25327220 */ /* 0x000fe20000410000 */
[----:B------:R-:W-:-:S02]  /*e110*/  HADD2.F32 R40, -RZ, R40.H1_H1 ;  /* 0x30000028ff287230 */ /* 0x000fc40000004100 */
[C---:B------:R-:W-:Y:S01]  /*e120*/  FFMA.FTZ R54, R35.reuse, R46, -R52 ;  /* 0x0000002e23367223 */ /* 0x040fe20000010834 */
[--C-:B------:R-:W-:Y:S02]  /*e130*/  HADD2.F32 R34, -RZ, R33.reuse.H0_H0 ;  /* 0x20000021ff227230 */ /* 0x100fe40000004100 */
[----:B------:R-:W-:Y:S01]  /*e140*/  FFMA.FTZ R56, R35, R48, R55 ;  /* 0x0000003023387223 */ /* 0x000fe20000010037 */
[----:B------:R-:W-:Y:S02]  /*e150*/  HADD2.F32 R42, -RZ, R42.H1_H1 ;  /* 0x3000002aff2a7230 */ /* 0x000fe40000004100 */
[----:B------:R-:W-:Y:S01]  /*e160*/  FMUL.FTZ R46, R40, R45 ;  /* 0x0000002d282e7220 */ /* 0x000fe20000410000 */
[----:B------:R-:W-:Y:S02]  /*e170*/  HADD2.F32 R33, -RZ, R33.H1_H1 ;  /* 0x30000021ff217230 */ /* 0x000fe40000004100 */
[C---:B------:R-:W-:Y:S01]  /*e180*/  FFMA.FTZ R43, R34.reuse, R43, -R41 ;  /* 0x0000002b222b7223 */ /* 0x040fe20000010829 */
[----:B------:R-:W-:Y:S01]  /*e190*/  FFMA.FTZ R50, R34, R47, R50 ;  /* 0x0000002f22327223 */ /* 0x000fe20000010032 */
[----:B------:R-:W-:Y:S01]  /*e1a0*/  FMUL.FTZ R40, R40, R42 ;  /* 0x0000002a28287220 */ /* 0x000fe20000410000 */
[----:B------:R-:W-:-:S02]  /*e1b0*/  HADD2.F32 R37, -RZ, R49.H0_H0 ;  /* 0x20000031ff257230 */ /* 0x000fc40000004100 */
[C---:B------:R-:W-:Y:S01]  /*e1c0*/  FFMA.FTZ R46, R33.reuse, R42, -R46 ;  /* 0x0000002a212e7223 */ /* 0x040fe2000001082e */
[----:B------:R-:W-:Y:S02]  /*e1d0*/  HADD2.F32 R34, -RZ, R38.H0_H0 ;  /* 0x20000026ff227230 */ /* 0x000fe40000004100 */
[----:B------:R-:W-:Y:S01]  /*e1e0*/  FFMA.FTZ R45, R33, R45, R40 ;  /* 0x0000002d212d7223 */ /* 0x000fe20000010028 */
[----:B------:R-:W-:Y:S02]  /*e1f0*/  HADD2.F32 R35, -RZ, R44.H0_H0 ;  /* 0x2000002cff237230 */ /* 0x000fe40000004100 */
[----:B------:R-:W-:Y:S02]  /*e200*/  HADD2.F32 R33, -RZ, R31.H0_H0 ;  /* 0x2000001fff217230 */ /* 0x000fe40000004100 */
[C---:B------:R-:W-:Y:S01]  /*e210*/  FMUL.FTZ R40, R34.reuse, R37 ;  /* 0x0000002522287220 */ /* 0x040fe20000410000 */
[----:B------:R-:W-:Y:S02]  /*e220*/  HADD2.F32 R49, -RZ, R49.H1_H1 ;  /* 0x30000031ff317230 */ /* 0x000fe40000004100 */
[----:B------:R-:W-:Y:S01]  /*e230*/  FMUL.FTZ R34, R34, R35 ;  /* 0x0000002322227220 */ /* 0x000fe20000410000 */
[----:B------:R-:W-:-:S02]  /*e240*/  HADD2.F32 R38, -RZ, R38.H1_H1 ;  /* 0x30000026ff267230 */ /* 0x000fc40000004100 */
[C---:B------:R-:W-:Y:S01]  /*e250*/  FFMA.FTZ R41, R33.reuse, R35, -R40 ;  /* 0x0000002321297223 */ /* 0x040fe20000010828 */
[----:B------:R-:W-:Y:S01]  /*e260*/  HADD2.F32 R44, -RZ, R44.H1_H1 ;  /* 0x3000002cff2c7230 */ /* 0x000fe20000004100 */
[----:B------:R-:W-:Y:S01]  /*e270*/  F2FP.F16.E4M3.UNPACK_B R35, R20.H1 ;  /* 0x00000014ff23723e */ /* 0x000fe200030006ff */
[----:B------:R-:W-:Y:S02]  /*e280*/  HADD2.F32 R31, -RZ, R31.H1_H1 ;  /* 0x3000001fff1f7230 */ /* 0x000fe40000004100 */
[C---:B------:R-:W-:Y:S01]  /*e290*/  FMUL.FTZ R40, R38.reuse, R49 ;  /* 0x0000003126287220 */ /* 0x040fe20000410000 */
[----:B------:R-:W-:Y:S01]  /*e2a0*/  FFMA.FTZ R37, R33, R37, R34 ;  /* 0x0000002521257223 */ /* 0x000fe20000010022 */
[----:B------:R-:W-:Y:S01]  /*e2b0*/  FMUL.FTZ R38, R38, R44 ;  /* 0x0000002c26267220 */ /* 0x000fe20000410000 */
[----:B------:R-:W-:Y:S01]  /*e2c0*/  F2FP.F16.E4M3.UNPACK_B R34, R30.H1 ;  /* 0x0000001eff22723e */ /* 0x000fe200030006ff */
[----:B------:R-:W-:Y:S01]  /*e2d0*/  FFMA.FTZ R44, R31, R44, -R40 ;  /* 0x0000002c1f2c7223 */ /* 0x000fe20000010828 */
[----:B------:R-:W-:-:S02]  /*e2e0*/  HADD2.F32 R40, -RZ, R35.H0_H0 ;  /* 0x20000023ff287230 */ /* 0x000fc40000004100 */
[----:B------:R-:W-:Y:S01]  /*e2f0*/  FFMA.FTZ R42, R31, R49, R38 ;  /* 0x000000311f2a7223 */ /* 0x000fe20000010026 */
[----:B------:R-:W-:Y:S01]  /*e300*/  HADD2.F32 R33, -RZ, R27.H0_H0 ;  /* 0x2000001bff217230 */ /* 0x000fe20000004100 */
[----:B------:R-:W-:Y:S01]  /*e310*/  F2FP.F16.E4M3.UNPACK_B R30, R30 ;  /* 0x0000001eff1e723e */ /* 0x000fe200020006ff */
[----:B------:R-:W-:Y:S01]  /*e320*/  HADD2.F32 R38, -RZ, R34.H0_H0 ;  /* 0x20000022ff267230 */ /* 0x000fe20000004100 */
[----:B------:R-:W-:Y:S01]  /*e330*/  F2FP.SATFINITE.E4M3.F32.PACK_AB_MERGE_C R24, R45, R50, RZ ;  /* 0x000000322d18723e */ /* 0x000fe200048070ff */
        /* <DEDUP_REMOVED lines=8> */
[----:B------:R-:W-:Y:S01]  /*e3c0*/  HADD2.F32 R28, -RZ, R28.H1_H1 ;  /* 0x3000001cff1c7230 */ /* 0x000fe20000004100 */
[----:B------:R-:W-:Y:S01]  /*e3d0*/  F2FP.SATFINITE.E4M3.F32.PACK_AB_MERGE_C R24, R42, R37, R24 ;  /* 0x000000252a18723e */ /* 0x000fe20004807018 */
[CC--:B------:R-:W-:Y:S01]  /*e3e0*/  FMUL.FTZ R33, R27.reuse, R35.reuse ;  /* 0x000000231b217220 */ /* 0x0c0fe20000410000 */
[----:B------:R-:W-:Y:S01]  /*e3f0*/  FMUL.FTZ R38, R27, R34 ;  /* 0x000000221b267220 */ /* 0x000fe20000410000 */
[----:B------:R-:W-:Y:S01]  /*e400*/  F2FP.F16.E4M3.UNPACK_B R27, R20 ;  /* 0x00000014ff1b723e */ /* 0x000fe200020006ff */
[----:B------:R-:W-:Y:S02]  /*e410*/  HADD2.F32 R20, -RZ, R15.H0_H0 ;  /* 0x2000000fff147230 */ /* 0x000fe40000004100 */
[C---:B------:R-:W-:Y:S01]  /*e420*/  FFMA.FTZ R47, R28.reuse, R34, -R33 ;  /* 0x000000221c2f7223 */ /* 0x040fe20000010821 */
[----:B------:R-:W-:Y:S01]  /*e430*/  FFMA.FTZ R49, R28, R35, R38 ;  /* 0x000000231c317223 */ /* 0x000fe20000010026 */
[----:B------:R-:W-:-:S02]  /*e440*/  HADD2.F32 R28, -RZ, R30.H0_H0 ;  /* 0x2000001eff1c7230 */ /* 0x000fc40000004100 */
[--C-:B------:R-:W-:Y:S01]  /*e450*/  HADD2.F32 R31, -RZ, R27.reuse.H0_H0 ;  /* 0x2000001bff1f7230 */ /* 0x100fe20000004100 */
[----:B------:R-:W-:Y:S01]  /*e460*/  F2FP.SATFINITE.E4M3.F32.PACK_AB_MERGE_C R14, R47, R48, RZ ;  /* 0x000000302f0e723e */ /* 0x000fe200048070ff */
[----:B------:R-:W-:Y:S01]  /*e470*/  HADD2.F32 R33, -RZ, R27.H1_H1 ;  /* 0x3000001bff217230 */ /* 0x000fe20000004100 */
[----:B------:R-:W-:Y:S01]  /*e480*/  F2FP.SATFINITE.E4M3.F32.PACK_AB_MERGE_C R49, R49, R52, RZ ;  /* 0x000000343131723e */ /* 0x000fe200048070ff */
[----:B------:R-:W-:Y:S02]  /*e490*/  HADD2.F32 R30, -RZ, R30.H1_H1 ;  /* 0x3000001eff1e7230 */ /* 0x000fe40000004100 */
[C---:B------:R-:W-:Y:S01]  /*e4a0*/  FMUL.FTZ R34, R20.reuse, R31 ;  /* 0x0000001f14227220 */ /* 0x040fe20000410000 */
[----:B------:R-:W-:Y:S02]  /*e4b0*/  HADD2.F32 R27, -RZ, R15.H1_H1 ;  /* 0x3000000fff1b7230 */ /* 0x000fe40000004100 */
[----:B------:R-:W-:Y:S01]  /*e4c0*/  FMUL.FTZ R20, R20, R28 ;  /* 0x0000001c14147220 */ /* 0x000fe20000410000 */
[----:B------:R-:W-:-:S02]  /*e4d0*/  HADD2.F32 R15, -RZ, R12.H0_H0 ;  /* 0x2000000cff0f7230 */ /* 0x000fc40000004100 */
[----:B------:R-:W-:Y:S02]  /*e4e0*/  HADD2.F32 R12, -RZ, R12.H1_H1 ;  /* 0x3000000cff0c7230 */ /* 0x000fe40000004100 */
[C---:B------:R-:W-:Y:S01]  /*e4f0*/  FMUL.FTZ R35, R27.reuse, R33 ;  /* 0x000000211b237220 */ /* 0x040fe20000410000 */
[----:B------:R-:W-:Y:S01]  /*e500*/  FMUL.FTZ R38, R27, R30 ;  /* 0x0000001e1b267220 */ /* 0x000fe20000410000 */
[C---:B------:R-:W-:Y:S01]  /*e510*/  FFMA.FTZ R34, R15.reuse, R28, -R34 ;  /* 0x0000001c0f227223 */ /* 0x040fe20000010822 */
[----:B------:R-:W-:Y:S01]  /*e520*/  FFMA.FTZ R20, R15, R31, R20 ;  /* 0x0000001f0f147223 */ /* 0x000fe20000010014 */
[C---:B------:R-:W-:Y:S01]  /*e530*/  FFMA.FTZ R35, R12.reuse, R30, -R35 ;  /* 0x0000001e0c237223 */ /* 0x040fe20000010823 */
[----:B------:R-:W-:Y:S01]  /*e540*/  FFMA.FTZ R33, R12, R33, R38 ;  /* 0x000000210c217223 */ /* 0x000fe20000010026 */
[----:B------:R-:W-:Y:S02]  /*e550*/  F2FP.SATFINITE.E4M3.F32.PACK_AB_MERGE_C R15, R59, R58, RZ ;  /* 0x0000003a3b0f723e */ /* 0x000fe400048070ff */
[----:B------:R-:W-:-:S02]  /*e560*/  F2FP.SATFINITE.E4M3.F32.PACK_AB_MERGE_C R12, R46, R43, RZ ;  /* 0x0000002b2e0c723e */ /* 0x000fc400048070ff */
[----:B------:R-:W-:Y:S02]  /*e570*/  F2FP.SATFINITE.E4M3.F32.PACK_AB_MERGE_C R27, R60, R57, RZ ;  /* 0x000000393c1b723e */ /* 0x000fe400048070ff */
[----:B------:R-:W-:Y:S02]  /*e580*/  F2FP.SATFINITE.E4M3.F32.PACK_AB_MERGE_C R15, R54, R51, R15 ;  /* 0x00000033360f723e */ /* 0x000fe4000480700f */
[----:B------:R-:W-:Y:S02]  /*e590*/  F2FP.SATFINITE.E4M3.F32.PACK_AB_MERGE_C R12, R44, R41, R12 ;  /* 0x000000292c0c723e */ /* 0x000fe4000480700c */
[----:B------:R-:W-:Y:S02]  /*e5a0*/  F2FP.SATFINITE.E4M3.F32.PACK_AB_MERGE_C R14, R35, R34, R14 ;  /* 0x00000022230e723e */ /* 0x000fe4000480700e */
[----:B------:R-:W-:Y:S02]  /*e5b0*/  F2FP.SATFINITE.E4M3.F32.PACK_AB_MERGE_C R27, R56, R53, R27 ;  /* 0x00000035381b723e */ /* 0x000fe4000480701b */
[----:B------:R-:W-:Y:S01]  /*e5c0*/  F2FP.SATFINITE.E4M3.F32.PACK_AB_MERGE_C R26, R33, R20, R49 ;  /* 0x00000014211a723e */ /* 0x000fe20004807031 */
[----:B------:R1:W-:Y:S04]  /*e5d0*/  STS.128 [R0+0x14400], R12 ;  /* 0x0144000c00007388 */ /* 0x0003e80000000c00 */
[----:B------:R1:W-:Y:S02]  /*e5e0*/  STS.128 [R3+0x14400], R24 ;  /* 0x0144001803007388 */ /* 0x0003e40000000c00 */
.L_x_3199:
[----:B------:R-:W-:Y:S05]  /*e5f0*/  BSYNC B1 ;  /* 0x0000000000017941 */ /* 0x000fea0003800000 */
.L_x_3198:
[----:B------:R-:W-:Y:S05]  /*e600*/  @P0 BRA `(.L_x_3190) ;  /* 0x0000000c00c80947 */ /* 0x000fea0003800000 */
[----:B------:R-:W2:Y:S01]  /*e610*/  LDL R51, [R1+0x38] ;  /* 0x0000380001337983 */ /* 0x000ea20000100800 */
[----:B-1---5:R-:W-:Y:S01]  /*e620*/  SHF.R.U32.HI R13, RZ, 0x8, R9 ;  /* 0x00000008ff0d7819 */ /* 0x022fe20000011609 */
[----:B------:R-:W-:Y:S01]  /*e630*/  IMAD.IADD R24, R16, 0x1, R39 ;  /* 0x0000000110187824 */ /* 0x000fe200078e0227 */
[----:B0-----:R-:W-:Y:S02]  /*e640*/  SHF.R.U32.HI R3, RZ, 0x8, R8 ;  /* 0x00000008ff037819 */ /* 0x001fe40000011608 */
[----:B------:R-:W-:Y:S02]  /*e650*/  LOP3.LUT R12, R9, 0xff, RZ, 0xc0, !PT ;  /* 0x000000ff090c7812 */ /* 0x000fe400078ec0ff */
[----:B------:R-:W-:Y:S02]  /*e660*/  LOP3.LUT R13, R13, 0xff, RZ, 0xc0, !PT ;  /* 0x000000ff0d0d7812 */ /* 0x000fe400078ec0ff */
[----:B------:R-:W-:Y:S02]  /*e670*/  LOP3.LUT R0, R8, 0xff, RZ, 0xc0, !PT ;  /* 0x000000ff08007812 */ /* 0x000fe400078ec0ff */
        /* <DEDUP_REMOVED lines=10> */
[----:B------:R-:W-:Y:S02]  /*e720*/  SHF.R.U32.HI R21, RZ, 0x8, R4 ;  /* 0x00000008ff157819 */ /* 0x000fe40000011604 */
[----:B------:R-:W-:Y:S02]  /*e730*/  LOP3.LUT R0, R0, R25, RZ, 0x3c, !PT ;  /* 0x0000001900007212 */ /* 0x000fe400078e3cff */
[----:B------:R-:W-:-:S02]  /*e740*/  LOP3.LUT R14, R11, 0xff, RZ, 0xc0, !PT ;  /* 0x000000ff0b0e7812 */ /* 0x000fc400078ec0ff */
[----:B------:R-:W-:Y:S02]  /*e750*/  LOP3.LUT R12, R4, 0xff, RZ, 0xc0, !PT ;  /* 0x000000ff040c7812 */ /* 0x000fe400078ec0ff */
[----:B------:R-:W-:Y:S02]  /*e760*/  LOP3.LUT R15, R15, 0xff, RZ, 0xc0, !PT ;  /* 0x000000ff0f0f7812 */ /* 0x000fe400078ec0ff */
[----:B------:R-:W-:Y:S02]  /*e770*/  LOP3.LUT R21, R21, 0xff, RZ, 0xc0, !PT ;  /* 0x000000ff15157812 */ /* 0x000fe400078ec0ff */
[----:B------:R-:W-:Y:S02]  /*e780*/  IADD3 R0, R18, R0, R207 ;  /* 0x0000000012007210 */ /* 0x000fe40007ffe0cf */
[----:B------:R-:W-:Y:S02]  /*e790*/  PRMT R28, R15, 0x7604, R14 ;  /* 0x000076040f1c7816 */ /* 0x000fe4000000000e */
[----:B------:R-:W-:Y:S01]  /*e7a0*/  PRMT R35, R21, 0x7604, R12 ;  /* 0x0000760415237816 */ /* 0x000fe2000000000c */
[----:B------:R-:W0:Y:S01]  /*e7b0*/  LDS.128 R24, [R0+0x14400] ;  /* 0x0144000000187984 */ /* 0x000e220000000c00 */
[----:B------:R-:W-:-:S02]  /*e7c0*/  SHF.R.U32.HI R30, RZ, 0x8, R5 ;  /* 0x00000008ff1e7819 */ /* 0x000fc40000011605 */
[----:B------:R-:W-:Y:S02]  /*e7d0*/  SHF.R.U32.HI R32, RZ, 0x8, R6 ;  /* 0x00000008ff207819 */ /* 0x000fe40000011606 */
[----:B------:R-:W-:Y:S02]  /*e7e0*/  LOP3.LUT R21, R5, 0xff, RZ, 0xc0, !PT ;  /* 0x000000ff05157812 */ /* 0x000fe400078ec0ff */
[----:B------:R-:W-:Y:S02]  /*e7f0*/  LOP3.LUT R30, R30, 0xff, RZ, 0xc0, !PT ;  /* 0x000000ff1e1e7812 */ /* 0x000fe400078ec0ff */
[----:B------:R-:W-:Y:S02]  /*e800*/  LOP3.LUT R31, R6, 0xff, RZ, 0xc0, !PT ;  /* 0x000000ff061f7812 */ /* 0x000fe400078ec0ff */
[----:B------:R-:W-:Y:S02]  /*e810*/  LOP3.LUT R32, R32, 0xff, RZ, 0xc0, !PT ;  /* 0x000000ff20207812 */ /* 0x000fe400078ec0ff */
[----:B------:R-:W-:-:S02]  /*e820*/  PRMT R30, R30, 0x7604, R21 ;  /* 0x000076041e1e7816 */ /* 0x000fc40000000015 */
[----:B------:R-:W-:Y:S02]  /*e830*/  SHF.R.U32.HI R37, RZ, 0x10, R5 ;  /* 0x00000010ff257819 */ /* 0x000fe40000011605 */
[----:B------:R-:W-:Y:S02]  /*e840*/  SHF.R.U32.HI R34, RZ, 0x8, R7 ;  /* 0x00000008ff227819 */ /* 0x000fe40000011607 */
[----:B------:R-:W-:Y:S01]  /*e850*/  SHF.R.U32.HI R21, RZ, 0x10, R9 ;  /* 0x00000010ff157819 */ /* 0x000fe20000011609 */
[----:B------:R-:W-:Y:S01]  /*e860*/  IMAD.U32 R37, R37, 0x10000, RZ ;  /* 0x0001000025257824 */ /* 0x000fe200078e00ff */
[----:B------:R-:W-:Y:S02]  /*e870*/  PRMT R41, R32, 0x7604, R31 ;  /* 0x0000760420297816 */ /* 0x000fe4000000001f */
[----:B------:R-:W-:Y:S01]  /*e880*/  SHF.R.U32.HI R31, RZ, 0x10, R11 ;  /* 0x00000010ff1f7819 */ /* 0x000fe2000001160b */
[----:B------:R-:W-:Y:S01]  /*e890*/  IMAD.U32 R21, R21, 0x10000, RZ ;  /* 0x0001000015157824 */ /* 0x000fe200078e00ff */
[----:B------:R-:W-:-:S02]  /*e8a0*/  SHF.R.U32.HI R43, RZ, 0x10, R7 ;  /* 0x00000010ff2b7819 */ /* 0x000fc40000011607 */
[----:B------:R-:W-:Y:S01]  /*e8b0*/  LOP3.LUT R33, R7, 0xff, RZ, 0xc0, !PT ;  /* 0x000000ff07217812 */ /* 0x000fe200078ec0ff */
[----:B------:R-:W-:Y:S01]  /*e8c0*/  IMAD.U32 R31, R31, 0x10000, RZ ;  /* 0x000100001f1f7824 */ /* 0x000fe200078e00ff */
[----:B------:R-:W-:Y:S01]  /*e8d0*/  LOP3.LUT R34, R34, 0xff, RZ, 0xc0, !PT ;  /* 0x000000ff22227812 */ /* 0x000fe200078ec0ff */
[----:B------:R-:W-:Y:S01]  /*e8e0*/  IMAD.U32 R43, R43, 0x10000, RZ ;  /* 0x000100002b2b7824 */ /* 0x000fe200078e00ff */
[----:B------:R-:W-:Y:S02]  /*e8f0*/  LOP3.LUT R39, R30, 0xff0000, R37, 0xf8, !PT ;  /* 0x00ff00001e277812 */ /* 0x000fe400078ef825 */
[----:B------:R-:W-:Y:S02]  /*e900*/  PRMT R34, R34, 0x7604, R33 ;  /* 0x0000760422227816 */ /* 0x000fe40000000021 */
[----:B------:R-:W-:Y:S02]  /*e910*/  LOP3.LUT R21, R20, 0xff0000, R21, 0xf8, !PT ;  /* 0x00ff000014157812 */ /* 0x000fe400078ef815 */
[----:B------:R-:W-:-:S02]  /*e920*/  LOP3.LUT R3, R3, 0xff0000, R8, 0xf8, !PT ;  /* 0x00ff000003037812 */ /* 0x000fc400078ef808 */
        /* <DEDUP_REMOVED lines=8> */
[----:B------:R-:W-:Y:S02]  /*e9b0*/  LOP3.LUT R38, R35, 0xff000000, R4, 0xf8, !PT ;  /* 0xff00000023267812 */ /* 0x000fe400078ef804 */
[----:B------:R-:W-:Y:S02]  /*e9c0*/  LOP3.LUT R42, R43, 0xff000000, R7, 0xf8, !PT ;  /* 0xff0000002b2a7812 */ /* 0x000fe400078ef807 */
[----:B------:R-:W-:Y:S02]  /*e9d0*/  F2FP.F16.E4M3.UNPACK_B R35, R39 ;  /* 0x00000027ff23723e */ /* 0x000fe400020006ff */
[----:B------:R-:W-:-:S02]  /*e9e0*/  LOP3.LUT R8, R29, 0xff000000, R10, 0xf8, !PT ;  /* 0xff0000001d087812 */ /* 0x000fc400078ef80a */
[--C-:B------:R-:W-:Y:S01]  /*e9f0*/  LOP3.LUT R41, R41, 0xff0000, R6.reuse, 0xf8, !PT ;  /* 0x00ff000029297812 */ /* 0x100fe200078ef806 */
[--C-:B------:R-:W-:Y:S01]  /*ea00*/  HADD2.F32 R40, -RZ, R35.reuse.H0_H0 ;  /* 0x20000023ff287230 */ /* 0x100fe20000004100 */
[----:B0-----:R-:W-:Y:S02]  /*ea10*/  F2FP.F16.E4M3.UNPACK_B R28, R25.H1 ;  /* 0x00000019ff1c723e */ /* 0x001fe400030006ff */
[----:B------:R-:W-:Y:S01]  /*ea20*/  LOP3.LUT R4, R41, 0xff000000, R6, 0xf8, !PT ;  /* 0xff00000029047812 */ /* 0x000fe200078ef806 */
[----:B------:R-:W-:Y:S01]  /*ea30*/  HADD2.F32 R41, -RZ, R35.H1_H1 ;  /* 0x30000023ff297230 */ /* 0x000fe20000004100 */
[----:B------:R-:W-:Y:S02]  /*ea40*/  F2FP.F16.E4M3.UNPACK_B R39, R39.H1 ;  /* 0x00000027ff27723e */ /* 0x000fe400030006ff */
[-C--:B------:R-:W-:Y:S02]  /*ea50*/  F2FP.F16.E4M3.UNPACK_B R29, R27.reuse ;  /* 0x0000001bff1d723e */ /* 0x080fe400020006ff */
[----:B------:R-:W-:Y:S01]  /*ea60*/  F2FP.F16.E4M3.UNPACK_B R30, R27.H1 ;  /* 0x0000001bff1e723e */ /* 0x000fe200030006ff */
[--C-:B------:R-:W-:Y:S01]  /*ea70*/  HADD2.F32 R43, -RZ, R39.reuse.H0_H0 ;  /* 0x20000027ff2b7230 */ /* 0x100fe20000004100 */
[-C--:B------:R-:W-:Y:S01]  /*ea80*/  F2FP.F16.E4M3.UNPACK_B R6, R26.reuse ;  /* 0x0000001aff06723e */ /* 0x080fe200020006ff */
[----:B------:R-:W-:Y:S01]  /*ea90*/  HADD2.F32 R39, -RZ, R39.H1_H1 ;  /* 0x30000027ff277230 */ /* 0x000fe20000004100 */
[----:B------:R-:W-:Y:S01]  /*eaa0*/  F2FP.F16.E4M3.UNPACK_B R27, R26.H1 ;  /* 0x0000001aff1b723e */ /* 0x000fe200030006ff */
[----:B------:R-:W-:-:S02]  /*eab0*/  HADD2.F32 R26, -RZ, R28.H0_H0 ;  /* 0x2000001cff1a7230 */ /* 0x000fc40000004100 */
[----:B------:R-:W-:-:S03]  /*eac0*/  HADD2.F32 R28, -RZ, R28.H1_H1 ;  /* 0x3000001cff1c7230 */ /* 0x000fc60000004100 */
[----:B------:R-:W-:Y:S01]  /*ead0*/  FMUL.FTZ R47, R26, R43 ;  /* 0x0000002b1a2f7220 */ /* 0x000fe20000410000 */
[----:B--2---:R-:W0:Y:S02]  /*eae0*/  LDS.128 R12, [R51+0x14400] ;  /* 0x01440000330c7984 */ /* 0x004e240000000c00 */
[-C--:B0-----:R-:W-:Y:S02]  /*eaf0*/  F2FP.F16.E4M3.UNPACK_B R20, R15.reuse ;  /* 0x0000000fff14723e */ /* 0x081fe400020006ff */
[----:B------:R-:W-:Y:S02]  /*eb00*/  F2FP.F16.E4M3.UNPACK_B R21, R15.H1 ;  /* 0x0000000fff15723e */ /* 0x000fe400030006ff */
[-C--:B------:R-:W-:Y:S02]  /*eb10*/  F2FP.F16.E4M3.UNPACK_B R3, R14.reuse ;  /* 0x0000000eff03723e */ /* 0x080fe400020006ff */
[----:B------:R-:W-:Y:S02]  /*eb20*/  F2FP.F16.E4M3.UNPACK_B R15, R14.H1 ;  /* 0x0000000eff0f723e */ /* 0x000fe400030006ff */
[----:B------:R-:W-:-:S02]  /*eb30*/  F2FP.F16.E4M3.UNPACK_B R7, R12 ;  /* 0x0000000cff07723e */ /* 0x000fc400020006ff */
[----:B------:R-:W-:Y:S02]  /*eb40*/  F2FP.F16.E4M3.UNPACK_B R11, R12.H1 ;  /* 0x0000000cff0b723e */ /* 0x000fe400030006ff */
[----:B------:R-:W-:Y:S02]  /*eb50*/  F2FP.F16.E4M3.UNPACK_B R14, R25 ;  /* 0x00000019ff0e723e */ /* 0x000fe400020006ff */
[-C--:B------:R-:W-:Y:S02]  /*eb60*/  F2FP.F16.E4M3.UNPACK_B R12, R32.reuse ;  /* 0x00000020ff0c723e */ /* 0x080fe400020006ff */
[-C--:B------:R-:W-:Y:S01]  /*eb70*/  F2FP.F16.E4M3.UNPACK_B R10, R13.reuse ;  /* 0x0000000dff0a723e */ /* 0x080fe200020006ff */
[----:B------:R-:W-:Y:S01]  /*eb80*/  HADD2.F32 R5, -RZ, R14.H0_H0 ;  /* 0x2000000eff057230 */ /* 0x000fe20000004100 */
[----:B------:R-:W-:Y:S01]  /*eb90*/  F2FP.F16.E4M3.UNPACK_B R32, R32.H1 ;  /* 0x00000020ff20723e */ /* 0x000fe200030006ff */
[----:B------:R-:W-:Y:S01]  /*eba0*/  HADD2.F32 R34, -RZ, R12.H0_H0 ;  /* 0x2000000cff227230 */ /* 0x000fe20000004100 */
[----:B------:R-:W-:Y:S01]  /*ebb0*/  F2FP.F16.E4M3.UNPACK_B R13, R13.H1 ;  /* 0x0000000dff0d723e */ /* 0x000fe200030006ff */
[----:B------:R-:W-:-:S02]  /*ebc0*/  HADD2.F32 R9, -RZ, R10.H0_H0 ;  /* 0x2000000aff097230 */ /* 0x000fc40000004100 */
[C---:B------:R-:W-:Y:S01]  /*ebd0*/  FMUL.FTZ R44, R5.reuse, R40 ;  /* 0x00000028052c7220 */ /* 0x040fe20000410000 */
[--C-:B------:R-:W-:Y:S02]  /*ebe0*/  HADD2.F32 R35, -RZ, R32.reuse.H0_H0 ;  /* 0x20000020ff237230 */ /* 0x100fe40000004100 */
[-C--:B------:R-:W-:Y:S01]  /*ebf0*/  FMUL.FTZ R33, R5, R34.reuse ;  /* 0x0000002205217220 */ /* 0x080fe20000410000 */
[----:B------:R-:W-:Y:S02]  /*ec00*/  HADD2.F32 R32, -RZ, R32.H1_H1 ;  /* 0x30000020ff207230 */ /* 0x000fe40000004100 */
[C---:B------:R-:W-:Y:S01]  /*ec10*/  FFMA.FTZ R5, R9.reuse, R34, -R44 ;  /* 0x0000002209057223 */ /* 0x040fe2000001082c */
[----:B------:R-:W-:Y:S01]  /*ec20*/  F2FP.F16.E4M3.UNPACK_B R25, R24 ;  /* 0x00000018ff19723e */ /* 0x000fe200020006ff */
[----:B------:R-:W-:Y:S01]  /*ec30*/  FFMA.FTZ R9, R9, R40, R33 ;  /* 0x0000002809097223 */ /* 0x000fe20000010021 */
[----:B------:R-:W-:Y:S02]  /*ec40*/  HADD2.F32 R33, -RZ, R12.H1_H1 ;  /* 0x3000000cff217230 */ /* 0x000fe40000004100 */
[----:B------:R-:W-:Y:S01]  /*ec50*/  FMUL.FTZ R26, R26, R35 ;  /* 0x000000231a1a7220 */ /* 0x000fe20000410000 */
[----:B------:R-:W-:-:S02]  /*ec60*/  HADD2.F32 R12, -RZ, R10.H1_H1 ;  /* 0x3000000aff0c7230 */ /* 0x000fc40000004100 */
[C---:B------:R-:W-:Y:S01]  /*ec70*/  FMUL.FTZ R40, R28.reuse, R39 ;  /* 0x000000271c287220 */ /* 0x040fe20000410000 */
[----:B------:R-:W-:Y:S02]  /*ec80*/  HADD2.F32 R10, -RZ, R14.H1_H1 ;  /* 0x3000000eff0a7230 */ /* 0x000fe40000004100 */
[----:B------:R-:W-:Y:S01]  /*ec90*/  FMUL.FTZ R28, R28, R32 ;  /* 0x000000201c1c7220 */ /* 0x000fe20000410000 */
[--C-:B------:R-:W-:Y:S01]  /*eca0*/  HADD2.F32 R14, -RZ, R13.reuse.H0_H0 ;  /* 0x2000000dff0e7230 */ /* 0x100fe20000004100 */
[----:B------:R-:W-:Y:S01]  /*ecb0*/  F2FP.F16.E4M3.UNPACK_B R24, R24.H1 ;  /* 0x00000018ff18723e */ /* 0x000fe200030006ff */
[----:B------:R-:W-:Y:S02]  /*ecc0*/  HADD2.F32 R13, -RZ, R13.H1_H1 ;  /* 0x3000000dff0d7230 */ /* 0x000fe40000004100 */
[C---:B------:R-:W-:Y:S01]  /*ecd0*/  FMUL.FTZ R45, R10.reuse, R41 ;  /* 0x000000290a2d7220 */ /* 0x040fe20000410000 */
[----:B------:R-:W-:Y:S01]  /*ece0*/  FMUL.FTZ R34, R10, R33 ;  /* 0x000000210a227220 */ /* 0x000fe20000410000 */
[C---:B------:R-:W-:Y:S01]  /*ecf0*/  FFMA.FTZ R43, R14.reuse, R43, R26 ;  /* 0x0000002b0e2b7223 */ /* 0x040fe2000001001a */
[----:B------:R-:W-:Y:S01]  /*ed00*/  FFMA.FTZ R47, R14, R35, -R47 ;  /* 0x000000230e2f7223 */ /* 0x000fe2000001082f */
[C---:B------:R-:W-:Y:S01]  /*ed10*/  FFMA.FTZ R10, R12.reuse, R33, -R45 ;  /* 0x000000210c0a7223 */ /* 0x040fe2000001082d */
[----:B------:R-:W-:Y:S01]  /*ed20*/  FFMA.FTZ R12, R12, R41, R34 ;  /* 0x000000290c0c7223 */ /* 0x000fe20000010022 */
[-C--:B------:R-:W-:Y:S01]  /*ed30*/  F2FP.F16.E4M3.UNPACK_B R34, R42.reuse ;  /* 0x0000002aff22723e */ /* 0x080fe200020006ff */
[----:B------:R-:W-:Y:S01]  /*ed40*/  HADD2.F32 R26, -RZ, R29.H0_H0 ;  /* 0x2000001dff1a7230 */ /* 0x000fe20000004100 */
[-C--:B------:R-:W-:Y:S01]  /*ed50*/  F2FP.F16.E4M3.UNPACK_B R33, R37.reuse ;  /* 0x00000025ff21723e */ /* 0x080fe200020006ff */
[----:B------:R-:W-:Y:S01]  /*ed60*/  HADD2.F32 R14, -RZ, R20.H0_H0 ;  /* 0x20000014ff0e7230 */ /* 0x000fe20000004100 */
[----:B------:R-:W-:Y:S01]  /*ed70*/  F2FP.F16.E4M3.UNPACK_B R37, R37.H1 ;  /* 0x00000025ff25723e */ /* 0x000fe200030006ff */
[----:B------:R-:W-:Y:S01]  /*ed80*/  HADD2.F32 R41, -RZ, R34.H0_H0 ;  /* 0x20000022ff297230 */ /* 0x000fe20000004100 */
[----:B------:R-:W-:Y:S01]  /*ed90*/  F2FP.F16.E4M3.UNPACK_B R42, R42.H1 ;  /* 0x0000002aff2a723e */ /* 0x000fe200030006ff */
[----:B------:R-:W-:-:S02]  /*eda0*/  HADD2.F32 R35, -RZ, R33.H0_H0 ;  /* 0x20000021ff237230 */ /* 0x000fc40000004100 */
[C---:B------:R-:W-:Y:S01]  /*edb0*/  FFMA.FTZ R40, R13.reuse, R32, -R40 ;  /* 0x000000200d287223 */ /* 0x040fe20000010828 */
[----:B------:R-:W-:Y:S02]  /*edc0*/  HADD2.F32 R34, -RZ, R34.H1_H1 ;  /* 0x30000022ff227230 */ /* 0x000fe40000004100 */
[C---:B------:R-:W-:Y:S01]  /*edd0*/  FMUL.FTZ R45, R26.reuse, R41 ;  /* 0x000000291a2d7220 */ /* 0x040fe20000410000 */
[----:B------:R-:W-:Y:S02]  /*ede0*/  HADD2.F32 R29, -RZ, R29.H1_H1 ;  /* 0x3000001dff1d7230 */ /* 0x000fe40000004100 */
[-C--:B------:R-:W-:Y:S01]  /*edf0*/  FMUL.FTZ R26, R26, R35.reuse ;  /* 0x000000231a1a7220 */ /* 0x080fe20000410000 */
[----:B------:R-:W-:Y:S02]  /*ee00*/  HADD2.F32 R33, -RZ, R33.H1_H1 ;  /* 0x30000021ff217230 */ /* 0x000fe40000004100 */
[C---:B------:R-:W-:Y:S01]  /*ee10*/  FFMA.FTZ R45, R14.reuse, R35, -R45 ;  /* 0x000000230e2d7223 */ /* 0x040fe2000001082d */
[----:B------:R-:W-:Y:S01]  /*ee20*/  FFMA.FTZ R44, R13, R39, R28 ;  /* 0x000000270d2c7223 */ /* 0x000fe2000001001c */
[----:B------:R-:W-:Y:S01]  /*ee30*/  FFMA.FTZ R41, R14, R41, R26 ;  /* 0x000000290e297223 */ /* 0x000fe2000001001a */
[----:B------:R-:W-:-:S02]  /*ee40*/  HADD2.F32 R14, -RZ, R30.H0_H0 ;  /* 0x2000001eff0e7230 */ /* 0x000fc40000004100 */
[C---:B------:R-:W-:Y:S01]  /*ee50*/  FMUL.FTZ R35, R29.reuse, R34 ;  /* 0x000000221d237220 */ /* 0x040fe20000410000 */
[----:B------:R-:W-:Y:S02]  /*ee60*/  HADD2.F32 R26, -RZ, R37.H0_H0 ;  /* 0x20000025ff1a7230 */ /* 0x000fe40000004100 */
[----:B------:R-:W-:Y:S01]  /*ee70*/  FMUL.FTZ R29, R29, R33 ;  /* 0x000000211d1d7220 */ /* 0x000fe20000410000 */
[----:B------:R-:W-:Y:S01]  /*ee80*/  HADD2.F32 R28, -RZ, R42.H0_H0 ;  /* 0x2000002aff1c7230 */ /* 0x000fe20000004100 */
[----:B------:R-:W-:Y:S01]  /*ee90*/  F2FP.SATFINITE.E4M3.F32.PACK_AB_MERGE_C R40, R40, R47, RZ ;  /* 0x0000002f2828723e */ /* 0x000fe200048070ff */
[----:B------:R-:W-:Y:S02]  /*eea0*/  HADD2.F32 R13, -RZ, R21.H0_H0 ;  /* 0x20000015ff0d7230 */ /* 0x000fe40000004100 */
[C---:B------:R-:W-:Y:S01]  /*eeb0*/  FMUL.FTZ R49, R14.reuse, R26 ;  /* 0x0000001a0e317220 */ /* 0x040fe20000410000 */
[----:B------:R-:W-:Y:S02]  /*eec0*/  HADD2.F32 R20, -RZ, R20.H1_H1 ;  /* 0x30000014ff147230 */ /* 0x000fe40000004100 */
[----:B------:R-:W-:Y:S01]  /*eed0*/  FMUL.FTZ R32, R14, R28 ;  /* 0x0000001c0e207220 */ /* 0x000fe20000410000 */
[----:B------:R-:W-:-:S02]  /*eee0*/  HADD2.F32 R37, -RZ, R37.H1_H1 ;  /* 0x30000025ff257230 */ /* 0x000fc40000004100 */
[C---:B------:R-:W-:Y:S01]  /*eef0*/  FFMA.FTZ R49, R13.reuse, R28, R49 ;  /* 0x0000001c0d317223 */ /* 0x040fe20000010031 */
[----:B------:R-:W-:Y:S01]  /*ef00*/  F2FP.F16.E4M3.UNPACK_B R28, R38.H1 ;  /* 0x00000026ff1c723e */ /* 0x000fe200030006ff */
[C---:B------:R-:W-:Y:S01]  /*ef10*/  FFMA.FTZ R46, R20.reuse, R33, -R35 ;  /* 0x00000021142e7223 */ /* 0x040fe20000010823 */
[----:B------:R-:W-:Y:S01]  /*ef20*/  FFMA.FTZ R48, R20, R34, R29 ;  /* 0x0000002214307223 */ /* 0x000fe2000001001d */
[-C--:B------:R-:W-:Y:S01]  /*ef30*/  F2FP.F16.E4M3.UNPACK_B R20, R31.reuse.H1 ;  /* 0x0000001fff14723e */ /* 0x080fe200030006ff */
[----:B------:R-:W-:Y:S02]  /*ef40*/  HADD2.F32 R42, -RZ, R42.H1_H1 ;  /* 0x3000002aff2a7230 */ /* 0x000fe40000004100 */
[----:B------:R-:W-:Y:S01]  /*ef50*/  FFMA.FTZ R39, R13, R26, -R32 ;  /* 0x0000001a0d277223 */ /* 0x000fe20000010820 */
[----:B------:R-:W-:Y:S01]  /*ef60*/  HADD2.F32 R30, -RZ, R30.H1_H1 ;  /* 0x3000001eff1e7230 */ /* 0x000fe20000004100 */
[----:B------:R-:W-:Y:S01]  /*ef70*/  F2FP.F16.E4M3.UNPACK_B R38, R38 ;  /* 0x00000026ff26723e */ /* 0x000fe200020006ff */
[----:B------:R-:W-:Y:S01]  /*ef80*/  HADD2.F32 R29, -RZ, R28.H0_H0 ;  /* 0x2000001cff1d7230 */ /* 0x000fe20000004100 */
[----:B------:R-:W-:Y:S01]  /*ef90*/  F2FP.F16.E4M3.UNPACK_B R31, R31 ;  /* 0x0000001fff1f723e */ /* 0x000fe200020006ff */
[----:B------:R-:W-:-:S02]  /*efa0*/  HADD2.F32 R14, -RZ, R24.H0_H0 ;  /* 0x20000018ff0e7230 */ /* 0x000fc40000004100 */
[C---:B------:R-:W-:Y:S01]  /*efb0*/  FMUL.FTZ R32, R30.reuse, R42 ;  /* 0x0000002a1e207220 */ /* 0x040fe20000410000 */
[----:B------:R-:W-:Y:S02]  /*efc0*/  HADD2.F32 R26, -RZ, R20.H0_H0 ;  /* 0x20000014ff1a7230 */ /* 0x000fe40000004100 */
[----:B------:R-:W-:Y:S01]  /*efd0*/  FMUL.FTZ R33, R30, R37 ;  /* 0x000000251e217220 */ /* 0x000fe20000410000 */
[----:B------:R-:W-:Y:S02]  /*efe0*/  HADD2.F32 R21, -RZ, R21.H1_H1 ;  /* 0x30000015ff157230 */ /* 0x000fe40000004100 */
[C---:B------:R-:W-:Y:S01]  /*eff0*/  FMUL.FTZ R30, R14.reuse, R29 ;  /* 0x0000001d0e1e7220 */ /* 0x040fe20000410000 */
        /* <DEDUP_REMOVED lines=13> */
[----:B------:R-:W-:Y:S01]  /*f0d0*/  F2FP.SATFINITE.E4M3.F32.PACK_AB_MERGE_C R43, R44, R43, RZ ;  /* 0x0000002b2c2b723e */ /* 0x000fe200048070ff */
[----:B------:R-:W-:-:S02]  /*f0e0*/  HADD2.F32 R13, -RZ, R25.H0_H0 ;  /* 0x20000019ff0d7230 */ /* 0x000fc40000004100 */
[C---:B------:R-:W-:Y:S01]  /*f0f0*/  FFMA.FTZ R33, R11.reuse, R20, -R14 ;  /* 0x000000140b217223 */ /* 0x040fe2000001080e */
[----:B------:R-:W-:Y:S01]  /*f100*/  FFMA.FTZ R35, R11, R28, R21 ;  /* 0x0000001c0b237223 */ /* 0x000fe20000010015 */
[----:B------:R-:W-:Y:S01]  /*f110*/  HADD2.F32 R14, -RZ, R31.H0_H0 ;  /* 0x2000001fff0e7230 */ /* 0x000fe20000004100 */
[----:B------:R-:W-:Y:S01]  /*f120*/  F2FP.F16.E4M3.UNPACK_B R21, R4.H1 ;  /* 0x00000004ff15723e */ /* 0x000fe200030006ff */
        /* <DEDUP_REMOVED lines=24> */
[----:B------:R-:W-:Y:S01]  /*f2b0*/  HADD2.F32 R20, -RZ, R13.H1_H1 ;  /* 0x3000000dff147230 */ /* 0x000fe20000004100 */
[----:B------:R-:W-:Y:S01]  /*f2c0*/  F2FP.F16.E4M3.UNPACK_B R4, R4 ;  /* 0x00000004ff04723e */ /* 0x000fe200020006ff */
[----:B------:R-:W-:-:S02]  /*f2d0*/  HADD2.F32 R15, -RZ, R15.H1_H1 ;  /* 0x3000000fff0f7230 */ /* 0x000fc40000004100 */
[----:B------:R-:W-:Y:S01]  /*f2e0*/  FMUL.FTZ R14, R27, R26 ;  /* 0x0000001a1b0e7220 */ /* 0x000fe20000410000 */
[----:B------:R-:W-:Y:S01]  /*f2f0*/  FFMA.FTZ R42, R7, R24, R42 ;  /* 0x00000018072a7223 */ /* 0x000fe2000001002a */
[----:B------:R-:W-:Y:S02]  /*f300*/  HADD2.F32 R11, -RZ, R8.H0_H0 ;  /* 0x20000008ff0b7230 */ /* 0x000fe40000004100 */
[-C--:B------:R-:W-:Y:S01]  /*f310*/  FMUL.FTZ R27, R27, R20.reuse ;  /* 0x000000141b1b7220 */ /* 0x080fe20000410000 */
[C---:B------:R-:W-:Y:S01]  /*f320*/  FFMA.FTZ R21, R15.reuse, R20, -R14 ;  /* 0x000000140f157223 */ /* 0x040fe2000001080e */
[----:B------:R-:W-:Y:S01]  /*f330*/  HADD2.F32 R7, -RZ, R6.H0_H0 ;  /* 0x20000006ff077230 */ /* 0x000fe20000004100 */
[----:B------:R-:W-:Y:S01]  /*f340*/  F2FP.SATFINITE.E4M3.F32.PACK_AB_MERGE_C R5, R10, R5, R40 ;  /* 0x000000050a05723e */ /* 0x000fe20004807028 */
[--C-:B------:R-:W-:Y:S02]  /*f350*/  HADD2.F32 R13, -RZ, R4.reuse.H0_H0 ;  /* 0x20000004ff0d7230 */ /* 0x100fe40000004100 */
[----:B------:R-:W-:Y:S01]  /*f360*/  FFMA.FTZ R27, R15, R26, R27 ;  /* 0x0000001a0f1b7223 */ /* 0x000fe2000001001b */
[----:B------:R-:W-:-:S02]  /*f370*/  HADD2.F32 R14, -RZ, R4.H1_H1 ;  /* 0x30000004ff0e7230 */ /* 0x000fc40000004100 */
[C---:B------:R-:W-:Y:S01]  /*f380*/  FMUL.FTZ R20, R7.reuse, R11 ;  /* 0x0000000b07147220 */ /* 0x040fe20000410000 */
[----:B------:R-:W-:Y:S02]  /*f390*/  HADD2.F32 R6, -RZ, R6.H1_H1 ;  /* 0x30000006ff067230 */ /* 0x000fe40000004100 */
[-C--:B------:R-:W-:Y:S01]  /*f3a0*/  FMUL.FTZ R15, R7, R13.reuse ;  /* 0x0000000d070f7220 */ /* 0x080fe20000410000 */
[----:B------:R-:W-:Y:S01]  /*f3b0*/  HADD2.F32 R8, -RZ, R8.H1_H1 ;  /* 0x30000008ff087230 */ /* 0x000fe20000004100 */
[----:B------:R-:W-:Y:S01]  /*f3c0*/  F2FP.SATFINITE.E4M3.F32.PACK_AB_MERGE_C R21, R21, R34, RZ ;  /* 0x000000221515723e */ /* 0x000fe200048070ff */
[--C-:B------:R-:W-:Y:S02]  /*f3d0*/  HADD2.F32 R4, -RZ, R3.reuse.H0_H0 ;  /* 0x20000003ff047230 */ /* 0x100fe40000004100 */
[C---:B------:R-:W-:Y:S01]  /*f3e0*/  FMUL.FTZ R24, R6.reuse, R14 ;  /* 0x0000000e06187220 */ /* 0x040fe20000410000 */
[----:B------:R-:W-:Y:S02]  /*f3f0*/  HADD2.F32 R3, -RZ, R3.H1_H1 ;  /* 0x30000003ff037230 */ /* 0x000fe40000004100 */
[----:B------:R-:W-:Y:S01]  /*f400*/  FMUL.FTZ R7, R6, R8 ;  /* 0x0000000806077220 */ /* 0x000fe20000410000 */
[----:B------:R-:W-:Y:S01]  /*f410*/  F2FP.SATFINITE.E4M3.F32.PACK_AB_MERGE_C R27, R27, R42, RZ ;  /* 0x0000002a1b1b723e */ /* 0x000fe200048070ff */
[C---:B------:R-:W-:Y:S01]  /*f420*/  FFMA.FTZ R20, R4.reuse, R13, R20 ;  /* 0x0000000d04147223 */ /* 0x040fe20000010014 */
[----:B------:R-:W-:Y:S01]  /*f430*/  FFMA.FTZ R6, R4, R11, -R15 ;  /* 0x0000000b04067223 */ /* 0x000fe2000001080f */
        /* <DEDUP_REMOVED lines=10> */
[----:B------:R-:W-:Y:S01]  /*f4e0*/  F2FP.SATFINITE.E4M3.F32.PACK_AB_MERGE_C R11, R48, R41, R11 ;  /* 0x00000029300b723e */ /* 0x000fe2000480700b */
[----:B------:R3:W-:Y:S01]  /*f4f0*/  STS.128 [R51+0x14400], R4 ;  /* 0x0144000433007388 */ /* 0x0007e20000000c00 */
[----:B------:R-:W-:Y:S02]  /*f500*/  F2FP.SATFINITE.E4M3.F32.PACK_AB_MERGE_C R8, R38, R29, R8 ;  /* 0x0000001d2608723e */ /* 0x000fe40004807008 */
[----:B------:R-:W-:-:S05]  /*f510*/  F2FP.SATFINITE.E4M3.F32.PACK_AB_MERGE_C R10, R3, R20, R27 ;  /* 0x00000014030a723e */ /* 0x000fca000480701b */
[----:B------:R3:W-:Y:S02]  /*f520*/  STS.128 [R0+0x14400], R8 ;  /* 0x0144000800007388 */ /* 0x0007e40000000c00 */
.L_x_3190:
[----:B------:R-:W-:Y:S05]  /*f530*/  BSYNC B0 ;  /* 0x0000000000007941 */ /* 0x000fea0003800000 */
.L_x_3176:
        /* <DEDUP_REMOVED lines=8> */
.L_x_3173:
[----:B-123--:R-:W2:Y:S02]  /*f5c0*/  LDL R0, [R1+0x8] ;  /* 0x0000080001007983 */ /* 0x00eea40000100800 */
[----:B--2---:R-:W-:-:S13]  /*f5d0*/  R2UR UR4, R0 ;  /* 0x00000000000472ca */ /* 0x004fda00000e0000 */
[----:B------:R-:W-:-:S05]  /*f5e0*/  IMAD.U32 R0, RZ, RZ, UR4 ;  /* 0x00000004ff007e24 */ /* 0x000fca000f8e00ff */
[----:B------:R-:W-:-:S13]  /*f5f0*/  ISETP.NE.AND P0, PT, R0, 0x3, PT ;  /* 0x000000030000780c */ /* 0x000fda0003f05270 */
[----:B------:R-:W-:Y:S05]  /*f600*/  @!P0 BRA `(.L_x_3200) ;  /* 0x0000000000048947 */ /* 0x000fea0003800000 */
[----:B------:R-:W-:Y:S01]  /*f610*/  BPT.TRAP 0x1 ;  /* 0x000000040000795c */ /* 0x000fe20000300000 */
.L_x_3200:
[----:B------:R-:W-:Y:S01]  /*f620*/  IMAD R0, R189, 0x8, R18 ;  /* 0x00000008bd007824 */ /* 0x000fe200078e0212 */
[----:B0----5:R-:W-:-:S04]  /*f630*/  SHF.L.U32 R5, R194, 0x1f, RZ ;  /* 0x0000001fc2057819 */ /* 0x021fc800000006ff */
[----:B------:R0:W1:Y:S01]  /*f640*/  SYNCS.PHASECHK.TRANS64.TRYWAIT P1, [R0+URZ+0x22830], R5 ;  /* 0x02283005000075a7 */ /* 0x000062000802017f */
[----:B------:R-:W-:Y:S05]  /*f650*/  @!P0 BRA `(.L_x_3201) ;  /* 0x0000000000048947 */ /* 0x000fea0003800000 */
[----:B------:R-:W-:Y:S01]  /*f660*/  BPT.TRAP 0x1 ;  /* 0x000000040000795c */ /* 0x000fe20000300000 */
.L_x_3201:
        /* <DEDUP_REMOVED lines=8> */
.L_x_3202:
[----:B------:R-:W-:Y:S01]  /*f6f0*/  VIADD R8, R20, 0x200 ;  /* 0x0000020014087836 */ /* 0x000fe20000000000 */
[----:B------:R-:W-:Y:S05]  /*f700*/  WARPSYNC.ALL ;  /* 0x0000000000007948 */ /* 0x000fea0003800000 */
[----:B01----:R-:W-:Y:S01]  /*f710*/  IMAD.MOV.U32 R5, RZ, RZ, 0x40000040 ;  /* 0x40000040ff057424 */ /* 0x003fe200078e00ff */
[----:B------:R-:W-:Y:S01]  /*f720*/  R2UR UR14, R8 ;  /* 0x00000000080e72ca */ /* 0x000fe200000e0000 */
[----:B------:R-:W-:Y:S01]  /*f730*/  IMAD.MOV.U32 R9, RZ, RZ, 0x40000040 ;  /* 0x40000040ff097424 */ /* 0x000fe200078e00ff */
[----:B------:R-:W-:Y:S01]  /*f740*/  MOV R4, R20 ;  /* 0x0000001400047202 */ /* 0x000fe20000000f00 */
[----:B------:R-:W-:Y:S01]  /*f750*/  WARPGROUP.ARRIVE ;  /* 0x00000000000079c5 */ /* 0x000fe20000000000 */
[----:B------:R-:W-:Y:S01]  /*f760*/  LOP3.LUT R8, R36, 0x10000, RZ, 0xfc, !PT ;  /* 0x0001000024087812 */ /* 0x000fe200078efcff */
[----:B------:R-:W-:Y:S01]  /*f770*/  VIADD R6, R20, 0x100 ;  /* 0x0000010014067836 */ /* 0x000fe20000000000 */
[----:B------:R-:W-:Y:S01]  /*f780*/  R2UR UR6, R4 ;  /* 0x00000000040672ca */ /* 0x000fe200000e0000 */
[----:B------:R-:W-:Y:S01]  /*f790*/  IMAD.MOV.U32 R7, RZ, RZ, 0x40000040 ;  /* 0x40000040ff077424 */ /* 0x000fe200078e00ff */
[----:B------:R-:W-:Y:S01]  /*f7a0*/  R2UR UR7, R5 ;  /* 0x00000000050772ca */ /* 0x000fe200000e0000 */
[----:B------:R-:W-:Y:S01]  /*f7b0*/  VIADD R4, R20, 0x300 ;  /* 0x0000030014047836 */ /* 0x000fe20000000000 */
[----:B------:R-:W-:Y:S01]  /*f7c0*/  R2UR UR4, R8 ;  /* 0x00000000080472ca */ /* 0x000fe200000e0000 */
[C---:B------:R-:W-:Y:S01]  /*f7d0*/  VIADD R10, R20.reuse, 0x202 ;  /* 0x00000202140a7836 */ /* 0x040fe20000000000 */
        /* <DEDUP_REMOVED lines=8> */
[----:B------:R-:W-:-:S02]  /*f860*/  R2UR UR9, R9 ;  /* 0x00000000090972ca */ /* 0x000fc400000e0000 */
[C---:B------:R-:W-:Y:S02]  /*f870*/  R2UR UR15, R9.reuse ;  /* 0x00000000090f72ca */ /* 0x040fe400000e0000 */
[----:B------:R-:W-:Y:S01]  /*f880*/  R2UR UR12, R8 ;  /* 0x00000000080c72ca */ /* 0x000fe200000e0000 */
[----:B------:R-:W-:Y:S01]  /*f890*/  QGMMA.64x32x32.F32.E4M3.E4M3 R88, gdesc[UR4], RZ, !UPT, gsb0 ;  /* 0x00600000045879f3 */ /* 0x000fe2000c0008ff */
[----:B------:R-:W-:Y:S02]  /*f8a0*/  R2UR UR13, R9 ;  /* 0x00000000090d72ca */ /* 0x000fe400000e0000 */
        /* <DEDUP_REMOVED lines=8> */
[----:B------:R-:W-:Y:S01]  /*f930*/  R2UR UR23, R7 ;  /* 0x00000000071772ca */ /* 0x000fe200000e0000 */
[----:B------:R-:W-:Y:S01]  /*f940*/  IMAD.MOV.U32 R7, RZ, RZ, 0x40000040 ;  /* 0x40000040ff077424 */ /* 0x000fe200078e00ff */
[----:B------:R-:W-:Y:S02]  /*f950*/  R2UR UR20, R8 ;  /* 0x00000000081472ca */ /* 0x000fe400000e0000 */
[----:B------:R-:W-:Y:S02]  /*f960*/  R2UR UR21, R9 ;  /* 0x00000000091572ca */ /* 0x000fe400000e0000 */
[----:B------:R-:W-:-:S02]  /*f970*/  MOV R11, 0x40000040 ;  /* 0x40000040000b7802 */ /* 0x000fc40000000f00 */
[----:B------:R-:W-:Y:S01]  /*f980*/  R2UR UR6, R6 ;  /* 0x00000000060672ca */ /* 0x000fe200000e0000 */
[----:B------:R-:W-:Y:S01]  /*f990*/  VIADD R6, R20, 0x402 ;  /* 0x0000040214067836 */ /* 0x000fe20000000000 */
[----:B------:R-:W-:Y:S01]  /*f9a0*/  R2UR UR7, R7 ;  /* 0x00000000070772ca */ /* 0x000fe200000e0000 */
[----:B------:R-:W-:Y:S01]  /*f9b0*/  IMAD.MOV.U32 R7, RZ, RZ, 0x40000040 ;  /* 0x40000040ff077424 */ /* 0x000fe200078e00ff */
[----:B------:R-:W-:Y:S02]  /*f9c0*/  WARPGROUP.DEPBAR.LE gsb0, 0x0 ;  /* 0x00008000000079c5 */ /* 0x000fe40000010000 */
[----:B------:R-:W-:-:S06]  /*f9d0*/  WARPGROUP.ARRIVE ;  /* 0x00000000000079c5 */ /* 0x000fcc0000000000 */
[----:B------:R-:W-:Y:S01]  /*f9e0*/  QGMMA.64x32x32.F32.E4M3.E4M3 R72, gdesc[UR8], RZ, !UPT, gsb0 ;  /* 0x00600000084879f3 */ /* 0x000fe2000c0008ff */
        /* <DEDUP_REMOVED lines=40> */
[----:B------:R-:W-:Y:S01]  /*fc70*/  R2UR UR6, R6 ;  /* 0x00000000060672ca */ /* 0x000fe200000e0000 */
[----:B------:R-:W-:Y:S01]  /*fc80*/  VIADD R6, R20, 0x204 ;  /* 0x0000020414067836 */ /* 0x000fe20000000000 */
        /* <DEDUP_REMOVED lines=11> */
[----:B------:R-:W-:Y:S01]  /*fd40*/  IMAD.MOV.U32 R7, RZ, RZ, 0x40000040 ;  /* 0x40000040ff077424 */ /* 0x000fe200078e00ff */
[----:B------:R-:W-:Y:S02]  /*fd50*/  R2UR UR14, R6 ;  /* 0x00000000060e72ca */ /* 0x000fe400000e0000 */
[----:B------:R-:W-:Y:S02]  /*fd60*/  IADD3 R6, R8, 0x4, RZ ;  /* 0x0000000408067810 */ /* 0x000fe40007ffe0ff */
[----:B------:R-:W-:Y:S02]  /*fd70*/  R2UR UR5, R7 ;  /* 0x00000000070572ca */ /* 0x000fe400000e0000 */
[C---:B------:R-:W-:Y:S02]  /*fd80*/  R2UR UR4, R6.reuse ;  /* 0x00000000060472ca */ /* 0x040fe400000e0000 */
[----:B------:R-:W-:-:S02]  /*fd90*/  R2UR UR8, R6 ;  /* 0x00000000060872ca */ /* 0x000fc400000e0000 */
[C---:B------:R-:W-:Y:S02]  /*fda0*/  R2UR UR9, R7.reuse ;  /* 0x00000000070972ca */ /* 0x040fe400000e0000 */
        /* <DEDUP_REMOVED lines=80> */
.L_x_3204:
[----:B------:R-:W2:Y:S04]  /*102b0*/  LDL R12, [R1+0x4] ;  /* 0x00000400010c7983 */ /* 0x000ea80000100800 */
[----:B------:R-:W3:Y:S01]  /*102c0*/  LDL.LU R3, [R1] ;  /* 0x0000000001037983 */ /* 0x000ee20000300800 */
[----:B------:R-:W-:Y:S02]  /*102d0*/  IMAD.IADD R106, R208, 0x1, R197 ;  /* 0x00000001d06a7824 */ /* 0x000fe400078e02c5 */
[----:B------:R-:W-:Y:S02]  /*102e0*/  IMAD R15, R217, -0xa0, R199 ;  /* 0xffffff60d90f7824 */ /* 0x000fe400078e02c7 */
[----:B------:R-:W-:Y:S01]  /*102f0*/  VIADD R0, R0, 0x22840 ;  /* 0x0002284000007836 */ /* 0x000fe20000000000 */
[----:B--2---:R-:W-:-:S02]  /*10300*/  R2UR UR4, R12 ;  /* 0x000000000c0472ca */ /* 0x004fc400000e0000 */
[----:B------:R-:W0:Y:S01]  /*10310*/  LDC R12, c[0x0][0x448] ;  /* 0x00011200ff0c7b82 */ /* 0x000e220000000800 */
[----:B---3--:R-:W-:Y:S02]  /*10320*/  LOP3.LUT R3, R3, 0xfffffff7, RZ, 0xc0, !PT ;  /* 0xfffffff703037812 */ /* 0x008fe400078ec0ff */
[----:B0-----:R-:W-:-:S13]  /*10330*/  ISETP.NE.AND P4, PT, R12, 0x1, PT ;  /* 0x000000010c00780c */ /* 0x001fda0003f85270 */
[----:B------:R-:W-:Y:S01]  /*10340*/  @P4 LOP3.LUT R3, R3, 0x8, RZ, 0xfc, !PT ;  /* 0x0000000803034812 */ /* 0x000fe200078efcff */
[----:B------:R-:W0:Y:S04]  /*10350*/  @P4 LDC R12, c[0x0][0x450] ;  /* 0x00011400ff0c4b82 */ /* 0x000e280000000800 */
[----:B------:R1:W-:Y:S04]  /*10360*/  STL [R1], R3 ;  /* 0x0000000301007387 */ /* 0x0003e80000100800 */
[----:B-1----:R-:W1:Y:S02]  /*10370*/  @P4 LDC R3, c[0x0][0x44c] ;  /* 0x00011300ff034b82 */ /* 0x002e640000000800 */
[----:B-1----:R-:W-:-:S05]  /*10380*/  @P4 IMAD.HI.U32 R3, R106, R3, RZ ;  /* 0x000000036a034227 */ /* 0x002fca00078e00ff */
[----:B0-----:R-:W-:Y:S01]  /*10390*/  @P4 SHF.R.U32.HI R106, RZ, R12, R3 ;  /* 0x0000000cff6a4219 */ /* 0x001fe20000011603 */
[C---:B------:R-:W-:Y:S01]  /*103a0*/  IMAD R3, R217.reuse, -0xa0, RZ ;  /* 0xffffff60d9037824 */ /* 0x040fe200078e02ff */
[C---:B------:R-:W-:Y:S01]  /*103b0*/  IADD3 R12, -R200.reuse, 0xa0, R15 ;  /* 0x000000a0c80c7810 */ /* 0x040fe20007ffe10f */
[----:B------:R-:W-:Y:S02]  /*103c0*/  VIADD R217, R217, 0xfffffffe ;  /* 0xfffffffed9d97836 */ /* 0x000fe40000000000 */
[----:B------:R-:W0:Y:S01]  /*103d0*/  SHFL.IDX PT, R14, R106, 0x1, 0x1c1f ;  /* 0x003c1f006a0e7f89 */ /* 0x000e2200000e0000 */
[----:B------:R-:W-:-:S04]  /*103e0*/  IADD3 R3, -R200, 0xa1, R3 ;  /* 0x000000a1c8037810 */ /* 0x000fc80007ffe103 */
[----:B------:R-:W-:-:S04]  /*103f0*/  IADD3 R107, -R198, R3, R199 ;  /* 0x00000003c66b7210 */ /* 0x000fc80007ffe1c7 */
[----:B0-----:R-:W-:-:S04]  /*10400*/  VIADDMNMX R3, R14, R107, R12, PT ;  /* 0x0000006b0e037246 */ /* 0x001fc8000380010c */
        /* <DEDUP_REMOVED lines=19> */
[----:B------:R-:W-:Y:S01]  /*10540*/  FMNMX.FTZ R14, R108, R15, !PT ;  /* 0x0000000f6c0e7209 */ /* 0x000fe20007810000 */
[----:B------:R-:W0:Y:S01]  /*10550*/  SHFL.IDX PT, R102, R106, RZ, 0x1c1f ;  /* 0x001c1fff6a667589 */ /* 0x000e2200000e0000 */
        /* <DEDUP_REMOVED lines=107> */
[----:B------:R-:W-:Y:S02]  /*10c10*/  ISETP.GT.AND P2, PT, R102, 0x18, PT ;  /* 0x000000186600780c */ /* 0x000fe40003f44270 */
[----:B0-----:R-:W-:-:S05]  /*10c20*/  FMNMX.FTZ R47, R31, R34, !PT ;  /* 0x000000221f2f7209 */ /* 0x001fca0007810000 */
[----:B------:R-:W0:Y:S02]  /*10c30*/  SHFL.BFLY PT, R34, R47, 0x1, 0x1f ;  /* 0x0c201f002f227f89 */ /* 0x000e2400000e0000 */
[----:B0-----:R-:W-:-:S04]  /*10c40*/  FMNMX.FTZ R3, R47, R34, !PT ;  /* 0x000000222f037209 */ /* 0x001fc80007810000 */
[----:B------:R-:W-:Y:S01]  /*10c50*/  FSETP.NEU.FTZ.AND P1, PT, R3, -INF , PT ;  /* 0xff8000000300780b */ /* 0x000fe20003f3d000 */
[----:B------:R-:W-:-:S05]  /*10c60*/  FFMA.FTZ R27, R2, R3, -8 ;  /* 0xc1000000021b7423 */ /* 0x000fca0000010003 */
[----:B------:R-:W-:Y:S02]  /*10c70*/  FSEL R27, R27, RZ, P1 ;  /* 0x000000ff1b1b7208 */ /* 0x000fe40000800000 */
[----:B------:R-:W-:-:S03]  /*10c80*/  ISETP.GT.AND P1, PT, R102, RZ, PT ;  /* 0x000000ff6600720c */ /* 0x000fc60003f24270 */
[--C-:B------:R-:W-:Y:S01]  /*10c90*/  FFMA.FTZ R59, R2, R99, -R27.reuse ;  /* 0x00000063023b7223 */ /* 0x100fe2000001081b */
[----:B------:R-:W-:Y:S01]  /*10ca0*/  FSEL R47, R88, -INF , P1 ;  /* 0xff800000582f7808 */ /* 0x000fe20000800000 */
[--C-:B------:R-:W-:Y:S01]  /*10cb0*/  FFMA.FTZ R99, R2, R95, -R27.reuse ;  /* 0x0000005f02637223 */ /* 0x100fe2000001081b */
[----:B------:R-:W-:Y:S01]  /*10cc0*/  ISETP.GT.AND P1, PT, R102, 0x9, PT ;  /* 0x000000096600780c */ /* 0x000fe20003f24270 */
[C-C-:B------:R-:W-:Y:S01]  /*10cd0*/  FFMA.FTZ R39, R2.reuse, R109, -R27.reuse ;  /* 0x0000006d02277223 */ /* 0x140fe2000001081b */
[----:B------:R-:W-:Y:S01]  /*10ce0*/  FMNMX.FTZ R82, R47, R89, !PT ;  /* 0x000000592f527209 */ /* 0x000fe20007810000 */
[C-C-:B------:R-:W-:Y:S01]  /*10cf0*/  FFMA.FTZ R34, R2.reuse, R114, -R27.reuse ;  /* 0x0000007202227223 */ /* 0x140fe2000001081b */
[----:B------:R-:W-:Y:S01]  /*10d00*/  FSEL R93, R93, -INF , P1 ;  /* 0xff8000005d5d7808 */ /* 0x000fe20000800000 */
[--C-:B------:R-:W-:Y:S01]  /*10d10*/  FFMA.FTZ R31, R2, R112, -R27.reuse ;  /* 0x00000070021f7223 */ /* 0x100fe2000001081b */
[----:B------:R-:W-:Y:S01]  /*10d20*/  FMNMX.FTZ R88, R55, R82, !PT ;  /* 0x0000005237587209 */ /* 0x000fe20007810000 */
[----:B------:R-:W-:Y:S01]  /*10d30*/  MUFU.EX2 R39, R39 ;  /* 0x0000002700277308 */ /* 0x000fe20000000800 */
[----:B------:R-:W-:Y:S01]  /*10d40*/  ISETP.GT.AND P1, PT, R102, 0x11, PT ;  /* 0x000000116600780c */ /* 0x000fe20003f24270 */
[C-C-:B------:R-:W-:Y:S01]  /*10d50*/  FFMA.FTZ R20, R2.reuse, R20, -R27.reuse ;  /* 0x0000001402147223 */ /* 0x140fe2000001081b */
[----:B------:R-:W-:Y:S01]  /*10d60*/  FMNMX.FTZ R88, R93, R88, !PT ;  /* 0x000000585d587209 */ /* 0x000fe20007810000 */
[C-C-:B------:R-:W-:Y:S01]  /*10d70*/  FFMA.FTZ R12, R2.reuse, R110, -R27.reuse ;  /* 0x0000006e020c7223 */ /* 0x140fe2000001081b */
[----:B------:R-:W-:Y:S01]  /*10d80*/  FSEL R97, R97, -INF , P1 ;  /* 0xff80000061617808 */ /* 0x000fe20000800000 */
[--C-:B------:R-:W-:Y:S01]  /*10d90*/  FFMA.FTZ R51, R2, R108, -R27.reuse ;  /* 0x0000006c02337223 */ /* 0x100fe2000001081b */
[----:B------:R-:W-:Y:S01]  /*10da0*/  FMNMX.FTZ R88, R79, R88, !PT ;  /* 0x000000584f587209 */ /* 0x000fe20007810000 */
[----:B------:R0:W-:Y:S01]  /*10db0*/  MUFU.EX2 R82, R59 ;  /* 0x0000003b00527308 */ /* 0x0001e20000000800 */
[----:B------:R-:W-:Y:S01]  /*10dc0*/  ISETP.GT.AND P1, PT, R102, 0x19, PT ;  /* 0x000000196600780c */ /* 0x000fe20003f24270 */
[--C-:B------:R-:W-:Y:S01]  /*10dd0*/  FFMA.FTZ R111, R2, R98, -R27.reuse ;  /* 0x00000062026f7223 */ /* 0x100fe2000001081b */
[----:B------:R-:W-:Y:S01]  /*10de0*/  FSEL R95, R100, -INF , P2 ;  /* 0xff800000645f7808 */ /* 0x000fe20001000000 */
[C-C-:B------:R-:W-:Y:S01]  /*10df0*/  FFMA.FTZ R94, R2.reuse, R94, -R27.reuse ;  /* 0x0000005e025e7223 */ /* 0x140fe2000001081b */
[----:B------:R-:W-:Y:S01]  /*10e00*/  FMNMX.FTZ R88, R97, R88, !PT ;  /* 0x0000005861587209 */ /* 0x000fe20007810000 */
[--C-:B------:R-:W-:Y:S01]  /*10e10*/  FFMA.FTZ R87, R2, R87, -R27.reuse ;  /* 0x0000005702577223 */ /* 0x100fe2000001081b */
[----:B------:R-:W-:Y:S01]  /*10e20*/  FSEL R101, R101, -INF , P1 ;  /* 0xff80000065657808 */ /* 0x000fe20000800000 */
[----:B------:R-:W1:Y:S01]  /*10e30*/  MUFU.EX2 R34, R34 ;  /* 0x0000002200227308 */ /* 0x000e620000000800 */
[----:B------:R-:W-:Y:S01]  /*10e40*/  ISETP.GT.AND P1, PT, R102, 0x20, PT ;  /* 0x000000206600780c */ /* 0x000fe20003f24270 */
[C-C-:B0-----:R-:W-:Y:S01]  /*10e50*/  FFMA.FTZ R59, R2.reuse, R103, -R27.reuse ;  /* 0x00000067023b7223 */ /* 0x141fe2000001081b */
[----:B------:R-:W-:Y:S01]  /*10e60*/  FMNMX.FTZ R88, R95, R88, !PT ;  /* 0x000000585f587209 */ /* 0x000fe20007810000 */
[--C-:B------:R-:W-:Y:S01]  /*10e70*/  FFMA.FTZ R86, R2, R86, -R27.reuse ;  /* 0x0000005602567223 */ /* 0x100fe2000001081b */
[----:B------:R-:W-:Y:S01]  /*10e80*/  ISETP.GT.AND P2, PT, R102, 0x21, PT ;  /* 0x000000216600780c */ /* 0x000fe20003f44270 */
[--C-:B------:R-:W-:Y:S01]  /*10e90*/  FFMA.FTZ R66, R2, R66, -R27.reuse ;  /* 0x0000004202427223 */ /* 0x100fe2000001081b */
[----:B------:R-:W-:Y:S01]  /*10ea0*/  FSEL R103, R72, -INF , P1 ;  /* 0xff80000048677808 */ /* 0x000fe20000800000 */
[--C-:B------:R-:W-:Y:S01]  /*10eb0*/  FFMA.FTZ R72, R2, R105, -R27.reuse ;  /* 0x0000006902487223 */ /* 0x100fe2000001081b */
[----:B------:R-:W-:Y:S01]  /*10ec0*/  FMNMX.FTZ R88, R101, R88, !PT ;  /* 0x0000005865587209 */ /* 0x000fe20007810000 */
[----:B------:R-:W-:Y:S01]  /*10ed0*/  MUFU.EX2 R31, R31 ;  /* 0x0000001f001f7308 */ /* 0x000fe20000000800 */
[----:B------:R-:W-:Y:S01]  /*10ee0*/  ISETP.GT.AND P1, PT, R102, 0x28, PT ;  /* 0x000000286600780c */ /* 0x000fe20003f24270 */
[C-C-:B------:R-:W-:Y:S01]  /*10ef0*/  FFMA.FTZ R15, R2.reuse, R15, -R27.reuse ;  /* 0x0000000f020f7223 */ /* 0x140fe2000001081b */
[----:B------:R-:W-:Y:S01]  /*10f00*/  FSEL R73, R73, -INF , P2 ;  /* 0xff80000049497808 */ /* 0x000fe20001000000 */
[----:B------:R-:W-:Y:S01]  /*10f10*/  FFMA.FTZ R21, R2, R21, -R27 ;  /* 0x0000001502157223 */ /* 0x000fe2000001081b */
[----:B------:R-:W-:-:S02]  /*10f20*/  FMNMX.FTZ R88, R103, R88, !PT ;  /* 0x0000005867587209 */ /* 0x000fc40007810000 */
[----:B------:R-:W-:Y:S01]  /*10f30*/  ISETP.GT.AND P2, PT, R102, 0x29, PT ;  /* 0x000000296600780c */ /* 0x000fe20003f44270 */
[----:B------:R-:W0:Y:S01]  /*10f40*/  MUFU.EX2 R20, R20 ;  /* 0x0000001400147308 */ /* 0x000e220000000800 */
[----:B------:R-:W-:Y:S01]  /*10f50*/  FSEL R105, R76, -INF , P1 ;  /* 0xff8000004c697808 */ /* 0x000fe20000800000 */
[----:B------:R-:W-:Y:S01]  /*10f60*/  FFMA.FTZ R76, R2, R104, -R27 ;  /* 0x00000068024c7223 */ /* 0x000fe2000001081b */
[----:B------:R-:W-:Y:S02]  /*10f70*/  FMNMX.FTZ R88, R73, R88, !PT ;  /* 0x0000005849587209 */ /* 0x000fe40007810000 */
[----:B------:R-:W-:Y:S02]  /*10f80*/  ISETP.GT.AND P1, PT, R102, 0x30, PT ;  /* 0x000000306600780c */ /* 0x000fe40003f24270 */
        /* <DEDUP_REMOVED lines=23> */
[----:B------:R-:W-:Y:S01]  /*11100*/  FSEL R115, R57, -INF , P2 ;  /* 0xff80000039737808 */ /* 0x000fe20001000000 */
[----:B------:R-:W-:-:S01]  /*11110*/  FFMA.FTZ R57, R2, R91, -R27 ;  /* 0x0000005b02397223 */ /* 0x000fc2000001081b */
[----:B------:R-:W-:-:S02]  /*11120*/  FMNMX.FTZ R88, R113, R88, !PT ;  /* 0x0000005871587209 */ /* 0x000fc40007810000 */
[----:B------:R-:W-:Y:S01]  /*11130*/  ISETP.GT.AND P2, PT, R102, 0x49, PT ;  /* 0x000000496600780c */ /* 0x000fe20003f44270 */
[----:B------:R-:W-:Y:S01]  /*11140*/  MUFU.EX2 R76, R76 ;  /* 0x0000004c004c7308 */ /* 0x000fe20000000800 */
        /* <DEDUP_REMOVED lines=25> */
[----:B------:R-:W2:Y:S01]  /*112e0*/  MUFU.EX2 R87, R87 ;  /* 0x0000005700577308 */ /* 0x000ea20000000800 */
        /* <DEDUP_REMOVED lines=14> */
[----:B------:R-:W-:Y:S01]  /*113d0*/  FSEL R75, R48, -INF , P1 ;  /* 0xff800000304b7808 */ /* 0x000fe20000800000 */
[--C-:B------:R-:W-:Y:S01]  /*113e0*/  FFMA.FTZ R48, R2, R62, -R27.reuse ;  /* 0x0000003e02307223 */ /* 0x100fe2000001081b */
[----:B------:R-:W-:Y:S01]  /*113f0*/  FMNMX.FTZ R88, R45, R88, !PT ;  /* 0x000000582d587209 */ /* 0x000fe20007810000 */
[----:B------:R-:W-:Y:S01]  /*11400*/  MUFU.EX2 R44, R44 ;  /* 0x0000002c002c7308 */ /* 0x000fe20000000800 */
[----:B------:R-:W-:Y:S02]  /*11410*/  ISETP.GT.AND P1, PT, R102, 0x78, PT ;  /* 0x000000786600780c */ /* 0x000fe40003f24270 */
[----:B------:R-:W-:Y:S01]  /*11420*/  FSEL R125, R49, -INF , P2 ;  /* 0xff800000317d7808 */ /* 0x000fe20001000000 */
[----:B------:R-:W-:-:S01]  /*11430*/  FFMA.FTZ R49, R2, R63, -R27 ;  /* 0x0000003f02317223 */ /* 0x000fc2000001081b */
[----:B------:R-:W-:Y:S01]  /*11440*/  FMNMX.FTZ R88, R75, R88, !PT ;  /* 0x000000584b587209 */ /* 0x000fe20007810000 */
[----:B------:R-:W-:-:S01]  /*11450*/  FFMA.FTZ R63, R2, R26, -R27 ;  /* 0x0000001a023f7223 */ /* 0x000fc2000001081b */
[----:B------:R-:W-:Y:S01]  /*11460*/  ISETP.GT.AND P2, PT, R102, 0x79, PT ;  /* 0x000000796600780c */ /* 0x000fe20003f44270 */
[----:B------:R-:W-:-:S01]  /*11470*/  FFMA.FTZ R26, R2, R30, -R27 ;  /* 0x0000001e021a7223 */ /* 0x000fc2000001081b */
[----:B------:R-:W-:Y:S01]  /*11480*/  FSEL R129, R52, -INF , P1 ;  /* 0xff80000034817808 */ /* 0x000fe20000800000 */
[----:B------:R-:W-:-:S01]  /*11490*/  FFMA.FTZ R30, R2, R35, -R27 ;  /* 0x00000023021e7223 */ /* 0x000fc2000001081b */
[----:B------:R-:W-:Y:S01]  /*114a0*/  FMNMX.FTZ R88, R125, R88, !PT ;  /* 0x000000587d587209 */ /* 0x000fe20007810000 */
[----:B------:R-:W3:Y:S01]  /*114b0*/  MUFU.EX2 R49, R49 ;  /* 0x0000003100317308 */ /* 0x000ee20000000800 */
[----:B------:R-:W-:-:S02]  /*114c0*/  FSEL R127, R53, -INF , P2 ;  /* 0xff800000357f7808 */ /* 0x000fc40001000000 */
[C---:B------:R-:W-:Y:S02]  /*114d0*/  ISETP.GT.AND P1, PT, R102.reuse, 0x80, PT ;  /* 0x000000806600780c */ /* 0x040fe40003f24270 */
[----:B------:R-:W-:Y:S02]  /*114e0*/  FMNMX.FTZ R88, R129, R88, !PT ;  /* 0x0000005881587209 */ /* 0x000fe40007810000 */
[----:B------:R-:W-:Y:S01]  /*114f0*/  ISETP.GT.AND P2, PT, R102, 0x81, PT ;  /* 0x000000816600780c */ /* 0x000fe20003f44270 */
[----:B------:R-:W-:Y:S01]  /*11500*/  MUFU.EX2 R48, R48 ;  /* 0x0000003000307308 */ /* 0x000fe20000000800 */
[----:B------:R-:W-:Y:S02]  /*11510*/  FSEL R131, R24, -INF , P1 ;  /* 0xff80000018837808 */ /* 0x000fe40000800000 */
[----:B------:R-:W-:Y:S02]  /*11520*/  FMNMX.FTZ R88, R127, R88, !PT ;  /* 0x000000587f587209 */ /* 0x000fe40007810000 */
[----:B------:R-:W-:-:S02]  /*11530*/  ISETP.GT.AND P1, PT, R102, 0x88, PT ;  /* 0x000000886600780c */ /* 0x000fc40003f24270 */
[----:B------:R-:W-:Y:S01]  /*11540*/  FSEL R133, R25, -INF , P2 ;  /* 0xff80000019857808 */ /* 0x000fe20001000000 */
[----:B------:R-:W-:-:S01]  /*11550*/  FFMA.FTZ R25, R2, R67, -R27 ;  /* 0x0000004302197223 */ /* 0x000fc2000001081b */
[----:B------:R-:W-:Y:S01]  /*11560*/  FMNMX.FTZ R88, R131, R88, !PT ;  /* 0x0000005883587209 */ /* 0x000fe20007810000 */
[----:B------:R-:W-:-:S01]  /*11570*/  FFMA.FTZ R67, R2, R54, -R27 ;  /* 0x0000003602437223 */ /* 0x000fc2000001081b */
[----:B------:R-:W-:Y:S01]  /*11580*/  ISETP.GT.AND P2, PT, R102, 0x89, PT ;  /* 0x000000896600780c */ /* 0x000fe20003f44270 */
[----:B------:R-:W-:Y:S01]  /*11590*/  MUFU.EX2 R24, R66 ;  /* 0x0000004200187308 */ /* 0x000fe20000000800 */
[----:B------:R-:W-:Y:S01]  /*115a0*/  FSEL R135, R28, -INF , P1 ;  /* 0xff8000001c877808 */ /* 0x000fe20000800000 */
[----:B------:R-:W-:Y:S01]  /*115b0*/  FFMA.FTZ R28, R2, R70, -R27 ;  /* 0x00000046021c7223 */ /* 0x000fe2000001081b */
[----:B------:R-:W-:Y:S02]  /*115c0*/  FMNMX.FTZ R88, R133, R88, !PT ;  /* 0x0000005885587209 */ /* 0x000fe40007810000 */
[----:B------:R-:W-:-:S02]  /*115d0*/  ISETP.GT.AND P1, PT, R102, 0x90, PT ;  /* 0x000000906600780c */ /* 0x000fc40003f24270 */
        /* <DEDUP_REMOVED lines=10> */
[----:B------:R-:W-:Y:S01]  /*11680*/  MUFU.EX2 R28, R28 ;  /* 0x0000001c001c7308 */ /* 0x000fe20000000800 */
[----:B------:R-:W-:Y:S01]  /*11690*/  FSEL R141, R33, -INF , P2 ;  /* 0xff800000218d7808 */ /* 0x000fe20001000000 */
[C-C-:B------:R-:W-:Y:S01]  /*116a0*/  FFMA.FTZ R33, R2.reuse, R43, -R27.reuse ;  /* 0x0000002b02217223 */ /* 0x140fe2000001081b */
[----:B------:R-:W-:Y:S01]  /*116b0*/  FMNMX.FTZ R88, R139, R88, !PT ;  /* 0x000000588b587209 */ /* 0x000fe20007810000 */
[----:B------:R-:W-:Y:S01]  /*116c0*/  FFMA.FTZ R43, R2, R78, -R27 ;  /* 0x0000004e022b7223 */ /* 0x000fe2000001081b */
[----:B------:R-:W-:-:S02]  /*116d0*/  ISETP.GT.AND P2, PT, R102, 0x99, PT ;  /* 0x000000996600780c */ /* 0x000fc40003f44270 */
[----:B------:R-:W-:Y:S01]  /*116e0*/  FSEL R71, R36, -INF , P1 ;  /* 0xff80000024477808 */ /* 0x000fe20000800000 */
[----:B------:R-:W-:-:S01]  /*116f0*/  FFMA.FTZ R36, R2, R58, -R27 ;  /* 0x0000003a02247223 */ /* 0x000fc2000001081b */
[----:B------:R-:W-:Y:S01]  /*11700*/  FMNMX.FTZ R88, R141, R88, !PT ;  /* 0x000000588d587209 */ /* 0x000fe20007810000 */
[----:B------:R-:W4:Y:S01]  /*11710*/  MUFU.EX2 R29, R29 ;  /* 0x0000001d001d7308 */ /* 0x000f220000000800 */
[----:B------:R-:W-:Y:S01]  /*11720*/  FSEL R143, R37, -INF , P2 ;  /* 0xff800000258f7808 */ /* 0x000fe20001000000 */
[C-C-:B------:R-:W-:Y:S01]  /*11730*/  FFMA.FTZ R37, R2.reuse, R46, -R27.reuse ;  /* 0x0000002e02257223 */ /* 0x140fe2000001081b */
[----:B------:R-:W-:Y:S01]  /*11740*/  FMNMX.FTZ R88, R71, R88, !PT ;  /* 0x0000005847587209 */ /* 0x000fe20007810000 */
[----:B------:R-:W-:Y:S01]  /*11750*/  FFMA.FTZ R46, R2, R74, -R27 ;  /* 0x0000004a022e7223 */ /* 0x000fe2000001081b */
[----:B-1----:R-:W-:-:S01]  /*11760*/  FADD.FTZ R74, R39, R34 ;  /* 0x00000022274a7221 */ /* 0x002fc20000010000 */
[----:B0-----:R-:W-:Y:S02]  /*11770*/  F2FP.SATFINITE.E4M3.F32.PACK_AB_MERGE_C R185, R20, R31, RZ ;  /* 0x0000001f14b9723e */ /* 0x001fe400048070ff */
[----:B------:R-:W-:Y:S01]  /*11780*/  FMNMX.FTZ R88, R143, R88, !PT ;  /* 0x000000588f587209 */ /* 0x000fe20007810000 */
[----:B------:R-:W-:Y:S01]  /*11790*/  MUFU.EX2 R32, R32 ;  /* 0x0000002000207308 */ /* 0x000fe20000000800 */
[----:B------:R-:W-:-:S02]  /*117a0*/  F2FP.SATFINITE.E4M3.F32.PACK_AB_MERGE_C R185, R34, R39, R185 ;  /* 0x0000002722b9723e */ /* 0x000fc400048070b9 */
[----:B--2---:R-:W-:Y:S01]  /*117b0*/  F2FP.SATFINITE.E4M3.F32.PACK_AB_MERGE_C R183, R87, R60, RZ ;  /* 0x0000003c57b7723e */ /* 0x004fe200048070ff */
[----:B------:R-:W0:Y:S01]  /*117c0*/  SHFL.BFLY PT, R53, R88, 0x2, 0x1f ;  /* 0x0c401f0058357f89 */ /* 0x000e2200000e0000 */
[----:B------:R-:W-:Y:S02]  /*117d0*/  F2FP.SATFINITE.E4M3.F32.PACK_AB_MERGE_C R187, R99, R82, RZ ;  /* 0x0000005263bb723e */ /* 0x000fe400048070ff */
[----:B---3--:R-:W-:Y:S01]  /*117e0*/  F2FP.SATFINITE.E4M3.F32.PACK_AB_MERGE_C R177, R49, R44, RZ ;  /* 0x0000002c31b1723e */ /* 0x008fe200048070ff */
[----:B------:R-:W-:Y:S01]  /*117f0*/  MUFU.EX2 R33, R33 ;  /* 0x0000002100217308 */ /* 0x000fe20000000800 */
[----:B------:R-:W-:Y:S02]  /*11800*/  F2FP.SATFINITE.E4M3.F32.PACK_AB_MERGE_C R187, R51, R12, R187 ;  /* 0x0000000c33bb723e */ /* 0x000fe400048070bb */
[----:B----4-:R-:W-:Y:S02]  /*11810*/  F2FP.SATFINITE.E4M3.F32.PACK_AB_MERGE_C R179, R29, R28, RZ ;  /* 0x0000001c1db3723e */ /* 0x010fe400048070ff */
[----:B------:R-:W-:-:S02]  /*11820*/  F2FP.SATFINITE.E4M3.F32.PACK_AB_MERGE_C R177, R41, R40, R177 ;  /* 0x0000002829b1723e */ /* 0x000fc400048070b1 */
[----:B------:R-:W-:Y:S01]  /*11830*/  F2FP.SATFINITE.E4M3.F32.PACK_AB_MERGE_C R179, R25, R24, R179 ;  /* 0x0000001819b3723e */ /* 0x000fe200048070b3 */
[----:B------:R-:W-:Y:S01]  /*11840*/  MUFU.EX2 R36, R36 ;  /* 0x0000002400247308 */ /* 0x000fe20000000800 */
[----:B------:R-:W-:Y:S02]  /*11850*/  F2FP.SATFINITE.E4M3.F32.PACK_AB_MERGE_C R181, R111, R76, RZ ;  /* 0x0000004c6fb5723e */ /* 0x000fe400048070ff */
[----:B------:R-:W-:Y:S02]  /*11860*/  F2FP.SATFINITE.E4M3.F32.PACK_AB_MERGE_C R183, R57, R56, R183 ;  /* 0x0000003839b7723e */ /* 0x000fe400048070b7 */
[----:B------:R-:W-:-:S03]  /*11870*/  F2FP.SATFINITE.E4M3.F32.PACK_AB_MERGE_C R181, R72, R59, R181 ;  /* 0x0000003b48b5723e */ /* 0x000fc600048070b5 */
[----:B------:R-:W1:Y:S01]  /*11880*/  MUFU.EX2 R37, R37 ;  /* 0x0000002500257308 */ /* 0x000e620000000800 */
[----:B0-----:R-:W-:Y:S01]  /*11890*/  FMNMX.FTZ R50, R88, R53, !PT ;  /* 0x0000003558327209 */ /* 0x001fe20007810000 */
[C-C-:B------:R-:W-:Y:S01]  /*118a0*/  FFMA.FTZ R53, R2.reuse, R14, -R27.reuse ;  /* 0x0000000e02357223 */ /* 0x140fe2000001081b */
[----:B------:R-:W-:-:S05]  /*118b0*/  FFMA.FTZ R27, R2, R38, -R27 ;  /* 0x00000026021b7223 */ /* 0x000fca000001081b */
[----:B------:R-:W-:Y:S01]  /*118c0*/  MUFU.EX2 R42, R42 ;  /* 0x0000002a002a7308 */ /* 0x000fe20000000800 */
[----:B------:R-:W0:Y:S07]  /*118d0*/  SHFL.BFLY PT, R145, R50, 0x1, 0x1f ;  /* 0x0c201f0032917f89 */ /* 0x000e2e00000e0000 */
[----:B------:R-:W-:Y:S01]  /*118e0*/  MUFU.EX2 R43, R43 ;  /* 0x0000002b002b7308 */ /* 0x000fe20000000800 */
[----:B-1----:R-:W-:-:S04]  /*118f0*/  F2FP.SATFINITE.E4M3.F32.PACK_AB_MERGE_C R173, R37, R36, RZ ;  /* 0x0000002425ad723e */ /* 0x002fc800048070ff */
[----:B------:R-:W-:-:S03]  /*11900*/  F2FP.SATFINITE.E4M3.F32.PACK_AB_MERGE_C R173, R33, R32, R173 ;  /* 0x0000002021ad723e */ /* 0x000fc600048070ad */
[----:B------:R-:W-:Y:S08]  /*11910*/  MUFU.EX2 R46, R46 ;  /* 0x0000002e002e7308 */ /* 0x000ff00000000800 */
[----:B------:R-:W-:Y:S01]  /*11920*/  MUFU.EX2 R53, R53 ;  /* 0x0000003500357308 */ /* 0x000fe20000000800 */
[----:B0-----:R-:W-:-:S04]  /*11930*/  FMNMX.FTZ R14, R50, R145, !PT ;  /* 0x00000091320e7209 */ /* 0x001fc80007810000 */
[----:B------:R-:W-:Y:S01]  /*11940*/  FSETP.NEU.FTZ.AND P1, PT, R14, -INF , PT ;  /* 0xff8000000e00780b */ /* 0x000fe20003f3d000 */
[----:B------:R-:W-:-:S02]  /*11950*/  FFMA.FTZ R50, R2, R14, -8 ;  /* 0xc100000002327423 */ /* 0x000fc4000001000e */
[----:B------:R-:W-:Y:S03]  /*11960*/  MUFU.EX2 R63, R63 ;  /* 0x0000003f003f7308 */ /* 0x000fe60000000800 */
[----:B------:R-:W-:-:S05]  /*11970*/  FSEL R50, R50, RZ, P1 ;  /* 0x000000ff32327208 */ /* 0x000fca0000800000 */
        /* <DEDUP_REMOVED lines=10> */
[----:B------:R-:W-:Y:S01]  /*11a20*/  FADD.FTZ R93, R31, R74 ;  /* 0x0000004a1f5d7221 */ /* 0x000fe20000010000 */
[----:B------:R-:W-:-:S01]  /*11a30*/  FFMA.FTZ R180, R2, R103, -R50 ;  /* 0x0000006702b47223 */ /* 0x000fc20000010832 */
        /* <DEDUP_REMOVED lines=10> */
[----:B------:R-:W1:Y:S01]  /*11ae0*/  MUFU.EX2 R47, R47 ;  /* 0x0000002f002f7308 */ /* 0x000e620000000800 */
        /* <DEDUP_REMOVED lines=13> */
[----:B------:R-:W-:Y:S01]  /*11bc0*/  FADD.FTZ R93, R59, R80 ;  /* 0x000000503b5d7221 */ /* 0x000fe20000010000 */
[----:B------:R-:W-:Y:S01]  /*11bd0*/  IMAD.U32 R69, RZ, RZ, UR4 ;  /* 0x00000004ff457e24 */ /* 0x000fe2000f8e00ff */
[----:B------:R-:W0:Y:S01]  /*11be0*/  MUFU.EX2 R186, R186 ;  /* 0x000000ba00ba7308 */ /* 0x000e220000000800 */
[----:B-1----:R-:W-:-:S01]  /*11bf0*/  FADD.FTZ R83, R47, R78 ;  /* 0x0000004e2f537221 */ /* 0x002fc20000010000 */
[----:B------:R-:W-:Y:S01]  /*11c00*/  FADD.FTZ R93, R72, R93 ;  /* 0x0000005d485d7221 */ /* 0x000fe20000010000 */
[----:B------:R-:W-:-:S01]  /*11c10*/  FFMA.FTZ R121, R2, R121, -R50 ;  /* 0x0000007902797223 */ /* 0x000fc20000010832 */
[----:B------:R-:W-:Y:S01]  /*11c20*/  PRMT R69, R69, 0x654, R0 ;  /* 0x0000065445457816 */ /* 0x000fe20000000000 */
[----:B------:R-:W-:-:S01]  /*11c30*/  FFMA.FTZ R123, R2, R123, -R50 ;  /* 0x0000007b027b7223 */ /* 0x000fc20000010832 */
[C-C-:B------:R-:W-:Y:S01]  /*11c40*/  FFMA.FTZ R74, R2.reuse, R75, -R50.reuse ;  /* 0x0000004b024a7223 */ /* 0x140fe20000010832 */
[----:B------:R-:W-:-:S01]  /*11c50*/  FFMA.FTZ R75, R2, R125, -R50 ;  /* 0x0000007d024b7223 */ /* 0x000fc20000010832 */
[----:B------:R-:W1:Y:S01]  /*11c60*/  MUFU.EX2 R55, R55 ;  /* 0x0000003700377308 */ /* 0x000e620000000800 */
[----:B--2---:R-:W-:-:S01]  /*11c70*/  FADD.FTZ R83, R52, R83 ;  /* 0x0000005334537221 */ /* 0x004fc20000010000 */
[----:B------:R-:W-:Y:S01]  /*11c80*/  F2FP.SATFINITE.E4M3.F32.PACK_AB_MERGE_C R80, R52, R47, RZ ;  /* 0x0000002f3450723e */ /* 0x000fe200048070ff */
[----:B------:R2:W-:Y:S01]  /*11c90*/  SYNCS.ARRIVE.TRANS64.RED.A1T0 RZ, [R69+URZ], RZ ;  /* 0x000000ff45ff79a7 */ /* 0x0005e2000810043f */
[----:B------:R-:W-:-:S01]  /*11ca0*/  FFMA.FTZ R129, R2, R129, -R50 ;  /* 0x0000008102817223 */ /* 0x000fc20000010832 */
[C---:B------:R-:W-:Y:S01]  /*11cb0*/  FFMA.FTZ R127, R2.reuse, R127, -R50 ;  /* 0x0000007f027f7223 */ /* 0x040fe20000010832 */
[----:B------:R-:W-:Y:S01]  /*11cc0*/  F2FP.SATFINITE.E4M3.F32.PACK_AB_MERGE_C R184, R35, R184, R80 ;  /* 0x000000b823b8723e */ /* 0x000fe20004807050 */
[----:B------:R-:W-:Y:S01]  /*11cd0*/  FFMA.FTZ R131, R2, R131, -R50 ;  /* 0x0000008302837223 */ /* 0x000fe20000010832 */
[----:B------:R-:W3:Y:S01]  /*11ce0*/  MUFU.EX2 R54, R54 ;  /* 0x0000003600367308 */ /* 0x000ee20000000800 */
[----:B0-----:R-:W-:-:S01]  /*11cf0*/  FADD.FTZ R78, R186, R83 ;  /* 0x00000053ba4e7221 */ /* 0x001fc20000010000 */
[C-C-:B------:R-:W-:Y:S01]  /*11d00*/  FFMA.FTZ R133, R2.reuse, R133, -R50.reuse ;  /* 0x0000008502857223 */ /* 0x140fe20000010832 */
[----:B--2---:R-:W-:-:S01]  /*11d10*/  FFMA.FTZ R69, R2, R45, -R50 ;  /* 0x0000002d02457223 */ /* 0x004fc20000010832 */
[C-C-:B------:R-:W-:Y:S01]  /*11d20*/  FFMA.FTZ R135, R2.reuse, R135, -R50.reuse ;  /* 0x0000008702877223 */ /* 0x140fe20000010832 */
[----:B------:R-:W-:-:S01]  /*11d30*/  FFMA.FTZ R137, R2, R137, -R50 ;  /* 0x0000008902897223 */ /* 0x000fc20000010832 */
[----:B------:R-:W-:Y:S01]  /*11d40*/  F2FP.SATFINITE.E4M3.F32.PACK_AB_MERGE_C R175, R53, R46, RZ ;  /* 0x0000002e35af723e */ /* 0x000fe200048070ff */
[----:B------:R-:W-:-:S01]  /*11d50*/  FFMA.FTZ R139, R2, R139, -R50 ;  /* 0x0000008b028b7223 */ /* 0x000fc20000010832 */
[----:B------:R-:W0:Y:S01]  /*11d60*/  MUFU.EX2 R79, R79 ;  /* 0x0000004f004f7308 */ /* 0x000e220000000800 */
[----:B-1----:R-:W-:-:S01]  /*11d70*/  FADD.FTZ R83, R55, R78 ;  /* 0x0000004e37537221 */ /* 0x002fc20000010000 */
[C-C-:B------:R-:W-:Y:S01]  /*11d80*/  FFMA.FTZ R141, R2.reuse, R141, -R50.reuse ;  /* 0x0000008d028d7223 */ /* 0x140fe20000010832 */
[----:B------:R-:W-:-:S01]  /*11d90*/  FFMA.FTZ R71, R2, R71, -R50 ;  /* 0x0000004702477223 */ /* 0x000fc20000010832 */
[----:B------:R-:W-:Y:S01]  /*11da0*/  FFMA.FTZ R50, R2, R143, -R50 ;  /* 0x0000008f02327223 */ /* 0x000fe20000010832 */
[----:B------:R-:W-:-:S03]  /*11db0*/  F2FP.SATFINITE.E4M3.F32.PACK_AB_MERGE_C R175, R43, R42, R175 ;  /* 0x0000002a2baf723e */ /* 0x000fc600048070af */
[----:B------:R-:W1:Y:S01]  /*11dc0*/  MUFU.EX2 R180, R180 ;  /* 0x000000b400b47308 */ /* 0x000e620000000800 */
[----:B---3--:R-:W-:-:S07]  /*11dd0*/  FADD.FTZ R78, R54, R83 ;  /* 0x00000053364e7221 */ /* 0x008fce0000010000 */
[----:B------:R-:W2:Y:S01]  /*11de0*/  MUFU.EX2 R73, R73 ;  /* 0x0000004900497308 */ /* 0x000ea20000000800 */
[----:B0-----:R-:W-:-:S01]  /*11df0*/  FADD.FTZ R83, R79, R78 ;  /* 0x0000004e4f537221 */ /* 0x001fc20000010000 */
[----:B------:R-:W-:-:S04]  /*11e00*/  F2FP.SATFINITE.E4M3.F32.PACK_AB_MERGE_C R54, R79, R54, RZ ;  /* 0x000000364f36723e */ /* 0x000fc800048070ff */
[----:B------:R-:W-:Y:S02]  /*11e10*/  F2FP.SATFINITE.E4M3.F32.PACK_AB_MERGE_C R186, R55, R186, R54 ;  /* 0x000000ba37ba723e */ /* 0x000fe40004807036 */
[----:B------:R-:W-:Y:S01]  /*11e20*/  CS2R R54, SRZ ;  /* 0x0000000000367805 */ /* 0x000fe2000001ff00 */
[----:B------:R-:W0:Y:S01]  /*11e30*/  MUFU.EX2 R62, R62 ;  /* 0x0000003e003e7308 */ /* 0x000e220000000800 */
[----:B-1----:R-:W-:-:S07]  /*11e40*/  FADD.FTZ R78, R180, R83 ;  /* 0x00000053b44e7221 */ /* 0x002fce0000010000 */
[----:B------:R-:W1:Y:S01]  /*11e50*/  MUFU.EX2 R89, R89 ;  /* 0x0000005900597308 */ /* 0x000e620000000800 */
[----:B--2---:R-:W-:-:S01]  /*11e60*/  FADD.FTZ R83, R73, R78 ;  /* 0x0000004e49537221 */ /* 0x004fc20000010000 */
[----:B------:R-:W-:-:S06]  /*11e70*/  FADD.FTZ R78, R76, R93 ;  /* 0x0000005d4c4e7221 */ /* 0x000fcc0000010000 */
[----:B------:R-:W2:Y:S01]  /*11e80*/  MUFU.EX2 R58, R58 ;  /* 0x0000003a003a7308 */ /* 0x000ea20000000800 */
[----:B0-----:R-:W-:-:S01]  /*11e90*/  FADD.FTZ R20, R62, R83 ;  /* 0x000000533e147221 */ /* 0x001fc20000010000 */
[----:B------:R-:W-:-:S04]  /*11ea0*/  FADD.FTZ R83, R111, R78 ;  /* 0x0000004e6f537221 */ /* 0x000fc80000010000 */
[----:B------:R-:W-:Y:S01]  /*11eb0*/  FADD.FTZ R78, R56, R83 ;  /* 0x00000053384e7221 */ /* 0x000fe20000010000 */
[----:B------:R-:W-:Y:S01]  /*11ec0*/  CS2R R82, SRZ ;  /* 0x0000000000527805 */ /* 0x000fe2000001ff00 */
[----:B------:R-:W0:Y:S01]  /*11ed0*/  MUFU.EX2 R77, R77 ;  /* 0x0000004d004d7308 */ /* 0x000e220000000800 */
[----:B-1----:R-:W-:-:S01]  /*11ee0*/  FADD.FTZ R31, R89, R20 ;  /* 0x00000014591f7221 */ /* 0x002fc20000010000 */
[----:B------:R-:W-:Y:S01]  /*11ef0*/  FADD.FTZ R79, R57, R78 ;  /* 0x0000004e394f7221 */ /* 0x000fe20000010000 */
[----:B------:R-:W-:Y:S02]  /*11f00*/  F2FP.SATFINITE.E4M3.F32.PACK_AB_MERGE_C R62, R89, R62, RZ ;  /* 0x0000003e593e723e */ /* 0x000fe400048070ff */
[----:B------:R-:W-:Y:S02]  /*11f10*/  CS2R R56, SRZ ;  /* 0x0000000000387805 */ /* 0x000fe4000001ff00 */
[----:B------:R-:W-:Y:S01]  /*11f20*/  F2FP.SATFINITE.E4M3.F32.PACK_AB_MERGE_C R180, R73, R180, R62 ;  /* 0x000000b449b4723e */ /* 0x000fe2000480703e */
[----:B------:R-:W1:Y:S01]  /*11f30*/  MUFU.EX2 R64, R64 ;  /* 0x0000004000407308 */ /* 0x000e620000000800 */
[----:B--2---:R-:W-:-:S01]  /*11f40*/  FADD.FTZ R52, R58, R31 ;  /* 0x0000001f3a347221 */ /* 0x004fc20000010000 */
[----:B------:R-:W-:-:S06]  /*11f50*/  CS2R R72, SRZ ;  /* 0x0000000000487805 */ /* 0x000fcc000001ff00 */
[----:B------:R-:W2:Y:S01]  /*11f60*/  MUFU.EX2 R85, R85 ;  /* 0x0000005500557308 */ /* 0x000ea20000000800 */
[----:B0-----:R-:W-:-:S01]  /*11f70*/  FADD.FTZ R47, R77, R52 ;  /* 0x000000344d2f7221 */ /* 0x001fc20000010000 */
[----:B------:R-:W-:Y:S01]  /*11f80*/  FADD.FTZ R52, R60, R79 ;  /* 0x0000004f3c347221 */ /* 0x000fe20000010000 */
[----:B------:R-:W-:-:S03]  /*11f90*/  CS2R R78, SRZ ;  /* 0x00000000004e7805 */ /* 0x000fc6000001ff00 */
[----:B------:R-:W-:Y:S02]  /*11fa0*/  FADD.FTZ R87, R87, R52 ;  /* 0x0000003457577221 */ /* 0x000fe40000010000 */
[----:B------:R-:W0:Y:S01]  /*11fb0*/  MUFU.EX2 R176, R176 ;  /* 0x000000b000b07308 */ /* 0x000e220000000800 */
[----:B-1----:R-:W-:-:S01]  /*11fc0*/  FADD.FTZ R34, R64, R47 ;  /* 0x0000002f40227221 */ /* 0x002fc20000010000 */
[----:B------:R-:W-:Y:S01]  /*11fd0*/  FADD.FTZ R52, R40, R87 ;  /* 0x0000005728347221 */ /* 0x000fe20000010000 */
[----:B------:R-:W-:-:S03]  /*11fe0*/  CS2R R86, SRZ ;  /* 0x0000000000567805 */ /* 0x000fc6000001ff00 */
[----:B------:R-:W-:Y:S02]  /*11ff0*/  FADD.FTZ R39, R41, R52 ;  /* 0x0000003429277221 */ /* 0x000fe40000010000 */
[----:B------:R-:W1:Y:S01]  /*12000*/  MUFU.EX2 R81, R81 ;  /* 0x0000005100517308 */ /* 0x000e620000000800 */
[C---:B--2---:R-:W-:Y:S01]  /*12010*/  F2FP.SATFINITE.E4M3.F32.PACK_AB_MERGE_C R182, R85.reuse, R64, RZ ;  /* 0x0000004055b6723e */ /* 0x044fe200048070ff */
[----:B------:R-:W-:Y:S01]  /*12020*/  FADD.FTZ R85, R85, R34 ;  /* 0x0000002255557221 */ /* 0x000fe20000010000 */
[----:B------:R-:W-:-:S02]  /*12030*/  FADD.FTZ R52, R44, R39 ;  /* 0x000000272c347221 */ /* 0x000fc40000010000 */
[----:B------:R-:W-:Y:S02]  /*12040*/  F2FP.SATFINITE.E4M3.F32.PACK_AB_MERGE_C R182, R77, R58, R182 ;  /* 0x0000003a4db6723e */ /* 0x000fe400048070b6 */
[----:B------:R-:W-:Y:S01]  /*12050*/  CS2R R58, SRZ ;  /* 0x00000000003a7805 */ /* 0x000fe2000001ff00 */
[----:B------:R-:W-:Y:S01]  /*12060*/  FADD.FTZ R49, R49, R52 ;  /* 0x0000003431317221 */ /* 0x000fe20000010000 */
[----:B------:R-:W2:Y:S01]  /*12070*/  MUFU.EX2 R68, R68 ;  /* 0x0000004400447308 */ /* 0x000ea20000000800 */
[----:B0-----:R-:W-:-:S01]  /*12080*/  FADD.FTZ R12, R176, R85 ;  /* 0x00000055b00c7221 */ /* 0x001fc20000010000 */
[----:B------:R-:W-:Y:S01]  /*12090*/  CS2R R76, SRZ ;  /* 0x00000000004c7805 */ /* 0x000fe2000001ff00 */
[----:B------:R-:W-:-:S01]  /*120a0*/  FADD.FTZ R44, R24, R49 ;  /* 0x00000031182c7221 */ /* 0x000fc20000010000 */
[----:B------:R-:W-:-:S03]  /*120b0*/  CS2R R84, SRZ ;  /* 0x0000000000547805 */ /* 0x000fc6000001ff00 */
[----:B------:R-:W-:Y:S01]  /*120c0*/  FADD.FTZ R39, R25, R44 ;  /* 0x0000002c19277221 */ /* 0x000fe20000010000 */
[----:B------:R-:W0:Y:S01]  /*120d0*/  MUFU.EX2 R91, R91 ;  /* 0x0000005b005b7308 */ /* 0x000e220000000800 */
[----:B-1----:R-:W-:-:S02]  /*120e0*/  FADD.FTZ R35, R81, R12 ;  /* 0x0000000c51237221 */ /* 0x002fc40000010000 */
[----:B------:R-:W-:-:S04]  /*120f0*/  FADD.FTZ R52, R28, R39 ;  /* 0x000000271c347221 */ /* 0x000fc80000010000 */
[----:B------:R-:W-:Y:S01]  /*12100*/  FADD.FTZ R29, R29, R52 ;  /* 0x000000341d1d7221 */ /* 0x000fe20000010000 */
[----:B------:R-:W1:Y:S01]  /*12110*/  MUFU.EX2 R61, R61 ;  /* 0x0000003d003d7308 */ /* 0x000e620000000800 */
[----:B--2---:R-:W-:-:S02]  /*12120*/  FADD.FTZ R12, R68, R35 ;  /* 0x00000023440c7221 */ /* 0x004fc40000010000 */
[----:B------:R-:W-:Y:S02]  /*12130*/  FADD.FTZ R40, R32, R29 ;  /* 0x0000001d20287221 */ /* 0x000fe40000010000 */
[----:B------:R-:W2:Y:S02]  /*12140*/  @P4 LDC R32, c[0x0][0x450] ;  /* 0x00011400ff204b82 */ /* 0x000ea40000000800 */
[----:B------:R-:W-:-:S01]  /*12150*/  FADD.FTZ R29, R33, R40 ;  /* 0x00000028211d7221 */ /* 0x000fc20000010000 */
[----:B------:R-:W3:Y:S01]  /*12160*/  MUFU.EX2 R66, R66 ;  /* 0x0000004200427308 */ /* 0x000ee20000000800 */
[----:B0-----:R-:W-:-:S01]  /*12170*/  FADD.FTZ R12, R91, R12 ;  /* 0x0000000c5b0c7221 */ /* 0x001fc20000010000 */
[----:B------:R-:W-:Y:S01]  /*12180*/  F2FP.SATFINITE.E4M3.F32.PACK_AB_MERGE_C R68, R91, R68, RZ ;  /* 0x000000445b44723e */ /* 0x000fe200048070ff */
[----:B------:R-:W-:-:S03]  /*12190*/  FADD.FTZ R40, R36, R29 ;  /* 0x0000001d24287221 */ /* 0x000fc60000010000 */
[----:B------:R-:W-:Y:S01]  /*121a0*/  F2FP.SATFINITE.E4M3.F32.PACK_AB_MERGE_C R176, R81, R176, R68 ;  /* 0x000000b051b0723e */ /* 0x000fe20004807044 */
[----:B------:R-:W-:-:S01]  /*121b0*/  FADD.FTZ R37, R37, R40 ;  /* 0x0000002825257221 */ /* 0x000fc20000010000 */
[----:B------:R-:W0:Y:S01]  /*121c0*/  MUFU.EX2 R65, R65 ;  /* 0x0000004100417308 */ /* 0x000e220000000800 */
[----:B-1----:R-:W-:-:S01]  /*121d0*/  FADD.FTZ R35, R61, R12 ;  /* 0x0000000c3d237221 */ /* 0x002fc20000010000 */
[----:B------:R-:W-:Y:S02]  /*121e0*/  CS2R R40, SRZ ;  /* 0x0000000000287805 */ /* 0x000fe4000001ff00 */
[----:B------:R-:W-:-:S04]  /*121f0*/  CS2R R80, SRZ ;  /* 0x0000000000507805 */ /* 0x000fc8000001ff00 */
[----:B------:R-:W1:Y:S01]  /*12200*/  MUFU.EX2 R70, R70 ;  /* 0x0000004600467308 */ /* 0x000e620000000800 */
[----:B---3--:R-:W-:-:S07]  /*12210*/  FADD.FTZ R44, R66, R35 ;  /* 0x00000023422c7221 */ /* 0x008fce0000010000 */
[----:B------:R-:W3:Y:S01]  /*12220*/  MUFU.EX2 R0, R121 ;  /* 0x0000007900007308 */ /* 0x000ee20000000800 */
[----:B0-----:R-:W-:-:S02]  /*12230*/  FADD.FTZ R35, R65, R44 ;  /* 0x0000002c41237221 */ /* 0x001fc40000010000 */
[----:B------:R-:W0:Y:S05]  /*12240*/  @P4 LDC R44, c[0x0][0x44c] ;  /* 0x00011300ff2c4b82 */ /* 0x000e2a0000000800 */
[----:B------:R-:W4:Y:S01]  /*12250*/  MUFU.EX2 R45, R123 ;  /* 0x0000007b002d7308 */ /* 0x000f220000000800 */
[----:B-1----:R-:W-:-:S01]  /*12260*/  FADD.FTZ R35, R70, R35 ;  /* 0x0000002346237221 */ /* 0x002fc20000010000 */
[----:B------:R-:W-:-:S02]  /*12270*/  F2FP.SATFINITE.E4M3.F32.PACK_AB_MERGE_C R178, R70, R65, RZ ;  /* 0x0000004146b2723e */ /* 0x000fc400048070ff */
[----:B------:R-:W-:Y:S02]  /*12280*/  CS2R R64, SRZ ;  /* 0x0000000000407805 */ /* 0x000fe4000001ff00 */
[----:B------:R-:W-:Y:S02]  /*12290*/  F2FP.SATFINITE.E4M3.F32.PACK_AB_MERGE_C R178, R66, R61, R178 ;  /* 0x0000003d42b2723e */ /* 0x000fe400048070b2 */
[----:B------:R-:W-:Y:S01]  /*122a0*/  CS2R R60, SRZ ;  /* 0x00000000003c7805 */ /* 0x000fe2000001ff00 */
[----:B------:R-:W1:Y:S01]  /*122b0*/  MUFU.EX2 R38, R38 ;  /* 0x0000002600267308 */ /* 0x000e620000000800 */
[----:B---3--:R-:W-:-:S07]  /*122c0*/  FADD.FTZ R28, R0, R35 ;  /* 0x00000023001c7221 */ /* 0x008fce0000010000 */
[----:B------:R-:W3:Y:S01]  /*122d0*/  MUFU.EX2 R69, R69 ;  /* 0x0000004500457308 */ /* 0x000ee20000000800 */
[----:B----4-:R-:W-:-:S07]  /*122e0*/  FADD.FTZ R25, R45, R28 ;  /* 0x0000001c2d197221 */ /* 0x010fce0000010000 */
[----:B------:R-:W4:Y:S01]  /*122f0*/  MUFU.EX2 R74, R74 ;  /* 0x0000004a004a7308 */ /* 0x000f220000000800 */
[----:B-1----:R-:W-:-:S07]  /*12300*/  FADD.FTZ R28, R38, R25 ;  /* 0x00000019261c7221 */ /* 0x002fce0000010000 */
[----:B------:R-:W1:Y:S01]  /*12310*/  MUFU.EX2 R75, R75 ;  /* 0x0000004b004b7308 */ /* 0x000e620000000800 */
[C---:B---3--:R-:W-:Y:S01]  /*12320*/  F2FP.SATFINITE.E4M3.F32.PACK_AB_MERGE_C R172, R69.reuse, R38, RZ ;  /* 0x0000002645ac723e */ /* 0x048fe200048070ff */
[----:B------:R-:W-:Y:S01]  /*12330*/  FADD.FTZ R69, R69, R28 ;  /* 0x0000001c45457221 */ /* 0x000fe20000010000 */
[----:B------:R-:W-:-:S01]  /*12340*/  FADD.FTZ R28, R42, R37 ;  /* 0x000000252a1c7221 */ /* 0x000fc20000010000 */
[----:B------:R-:W-:Y:S02]  /*12350*/  CS2R R36, SRZ ;  /* 0x0000000000247805 */ /* 0x000fe4000001ff00 */
[----:B------:R-:W-:Y:S02]  /*12360*/  F2FP.SATFINITE.E4M3.F32.PACK_AB_MERGE_C R172, R45, R0, R172 ;  /* 0x000000002dac723e */ /* 0x000fe400048070ac */
[----:B------:R-:W-:Y:S01]  /*12370*/  CS2R R38, SRZ ;  /* 0x0000000000267805 */ /* 0x000fe2000001ff00 */
[----:B------:R-:W-:-:S01]  /*12380*/  FADD.FTZ R29, R43, R28 ;  /* 0x0000001c2b1d7221 */ /* 0x000fc20000010000 */
[----:B------:R-:W-:Y:S01]  /*12390*/  MUFU.EX2 R20, R129 ;  /* 0x0000008100147308 */ /* 0x000fe20000000800 */
[----:B----4-:R-:W-:-:S01]  /*123a0*/  FADD.FTZ R0, R74, R69 ;  /* 0x000000454a007221 */ /* 0x010fc20000010000 */
[----:B------:R-:W-:Y:S01]  /*123b0*/  CS2R R42, SRZ ;  /* 0x00000000002a7805 */ /* 0x000fe2000001ff00 */
[----:B------:R-:W-:-:S01]  /*123c0*/  FADD.FTZ R46, R46, R29 ;  /* 0x0000001d2e2e7221 */ /* 0x000fc20000010000 */
[----:B------:R-:W-:Y:S01]  /*123d0*/  IMAD.MOV.U32 R29, RZ, RZ, R197 ;  /* 0x000000ffff1d7224 */ /* 0x000fe200078e00c5 */
[----:B------:R-:W-:-:S02]  /*123e0*/  CS2R R68, SRZ ;  /* 0x0000000000447805 */ /* 0x000fc4000001ff00 */
[----:B------:R-:W-:Y:S01]  /*123f0*/  FADD.FTZ R53, R53, R46 ;  /* 0x0000002e35357221 */ /* 0x000fe20000010000 */
[----:B------:R-:W3:Y:S01]  /*12400*/  MUFU.EX2 R31, R127 ;  /* 0x0000007f001f7308 */ /* 0x000ee20000000800 */
[----:B-1----:R-:W-:-:S01]  /*12410*/  FADD.FTZ R25, R75, R0 ;  /* 0x000000004b197221 */ /* 0x002fc20000010000 */
[----:B------:R-:W-:-:S06]  /*12420*/  CS2R R46, SRZ ;  /* 0x00000000002e7805 */ /* 0x000fcc000001ff00 */
[----:B------:R-:W1:Y:S08]  /*12430*/  MUFU.EX2 R34, R131 ;  /* 0x0000008300227308 */ /* 0x000e700000000800 */
[----:B------:R-:W4:Y:S01]  /*12440*/  MUFU.EX2 R133, R133 ;  /* 0x0000008500857308 */ /* 0x000f220000000800 */
[----:B---3--:R-:W-:Y:S01]  /*12450*/  F2FP.SATFINITE.E4M3.F32.PACK_AB_MERGE_C R174, R31, R20, RZ ;  /* 0x000000141fae723e */ /* 0x008fe200048070ff */
[----:B------:R-:W-:-:S03]  /*12460*/  FADD.FTZ R20, R20, R25 ;  /* 0x0000001914147221 */ /* 0x000fc60000010000 */
[----:B------:R-:W-:Y:S01]  /*12470*/  F2FP.SATFINITE.E4M3.F32.PACK_AB_MERGE_C R174, R75, R74, R174 ;  /* 0x0000004a4bae723e */ /* 0x000fe200048070ae */
[----:B------:R-:W-:-:S01]  /*12480*/  FADD.FTZ R31, R31, R20 ;  /* 0x000000141f1f7221 */ /* 0x000fc20000010000 */
[----:B------:R-:W-:Y:S01]  /*12490*/  FADD.FTZ R20, R48, R53 ;  /* 0x0000003530147221 */ /* 0x000fe20000010000 */
[----:B------:R-:W3:Y:S01]  /*124a0*/  MUFU.EX2 R26, R26 ;  /* 0x0000001a001a7308 */ /* 0x000ee20000000800 */
[----:B------:R-:W-:Y:S01]  /*124b0*/  CS2R R52, SRZ ;  /* 0x0000000000347805 */ /* 0x000fe2000001ff00 */
[----:B-1----:R-:W-:Y:S01]  /*124c0*/  FADD.FTZ R0, R34, R31 ;  /* 0x0000001f22007221 */ /* 0x002fe20000010000 */
[----:B------:R-:W-:-:S01]  /*124d0*/  FADD.FTZ R25, R63, R20 ;  /* 0x000000143f197221 */ /* 0x000fc20000010000 */
[----:B0-----:R-:W-:Y:S01]  /*124e0*/  @P4 IMAD.HI.U32 R31, R197, R44, RZ ;  /* 0x0000002cc51f4227 */ /* 0x001fe200078e00ff */
[----:B------:R-:W-:Y:S02]  /*124f0*/  CS2R R44, SRZ ;  /* 0x00000000002c7805 */ /* 0x000fe4000001ff00 */
[----:B------:R-:W-:Y:S01]  /*12500*/  CS2R R74, SRZ ;  /* 0x00000000004a7805 */ /* 0x000fe2000001ff00 */
[----:B------:R-:W-:Y:S01]  /*12510*/  MUFU.EX2 R135, R135 ;  /* 0x0000008700877308 */ /* 0x000fe20000000800 */
[----:B----4-:R-:W-:-:S01]  /*12520*/  FADD.FTZ R20, R133, R0 ;  /* 0x0000000085147221 */ /* 0x010fc20000010000 */
[----:B--2---:R-:W-:-:S02]  /*12530*/  @P4 SHF.R.U32.HI R29, RZ, R32, R31 ;  /* 0x00000020ff1d4219 */ /* 0x004fc4000001161f */
[----:B------:R-:W-:-:S04]  /*12540*/  CS2R R32, SRZ ;  /* 0x0000000000207805 */ /* 0x000fc8000001ff00 */
[----:B------:R-:W0:Y:S01]  /*12550*/  MUFU.EX2 R12, R137 ;  /* 0x00000089000c7308 */ /* 0x000e220000000800 */
[----:B---3--:R-:W-:-:S07]  /*12560*/  FADD.FTZ R28, R26, R25 ;  /* 0x000000191a1c7221 */ /* 0x008fce0000010000 */
[----:B------:R-:W1:Y:S08]  /*12570*/  MUFU.EX2 R67, R67 ;  /* 0x0000004300437308 */ /* 0x000e700000000800 */
[----:B------:R-:W2:Y:S01]  /*12580*/  MUFU.EX2 R15, R15 ;  /* 0x0000000f000f7308 */ /* 0x000ea20000000800 */
[----:B0-----:R-:W-:Y:S01]  /*12590*/  F2FP.SATFINITE.E4M3.F32.PACK_AB_MERGE_C R168, R12, R135, RZ ;  /* 0x000000870ca8723e */ /* 0x001fe200048070ff */
[----:B------:R-:W-:Y:S01]  /*125a0*/  FADD.FTZ R135, R135, R20 ;  /* 0x0000001487877221 */ /* 0x000fe20000010000 */
[----:B------:R-:W-:-:S02]  /*125b0*/  IADD3 R20, R29, R199, -R198 ;  /* 0x000000c71d147210 */ /* 0x000fc40007ffe8c6 */
[----:B------:R-:W-:Y:S01]  /*125c0*/  F2FP.SATFINITE.E4M3.F32.PACK_AB_MERGE_C R168, R133, R34, R168 ;  /* 0x0000002285a8723e */ /* 0x000fe200048070a8 */
[----:B------:R-:W-:-:S01]  /*125d0*/  FADD.FTZ R12, R12, R135 ;  /* 0x000000870c0c7221 */ /* 0x000fc20000010000 */
[----:B------:R-:W-:Y:S01]  /*125e0*/  CS2R R34, SRZ ;  /* 0x0000000000227805 */ /* 0x000fe2000001ff00 */
[----:B------:R-:W0:Y:S01]  /*125f0*/  MUFU.EX2 R139, R139 ;  /* 0x0000008b008b7308 */ /* 0x000e220000000800 */
[----:B-1----:R-:W-:-:S01]  /*12600*/  FADD.FTZ R28, R67, R28 ;  /* 0x0000001c431c7221 */ /* 0x002fc20000010000 */
[----:B------:R-:W-:Y:S02]  /*12610*/  F2FP.SATFINITE.E4M3.F32.PACK_AB_MERGE_C R26, R67, R26, RZ ;  /* 0x0000001a431a723e */ /* 0x000fe400048070ff */
[----:B------:R-:W-:Y:S02]  /*12620*/  CS2R R66, SRZ ;  /* 0x0000000000427805 */ /* 0x000fe4000001ff00 */
[----:B------:R-:W-:Y:S02]  /*12630*/  F2FP.SATFINITE.E4M3.F32.PACK_AB_MERGE_C R169, R63, R48, R26 ;  /* 0x000000303fa9723e */ /* 0x000fe4000480701a */
[----:B------:R-:W-:Y:S01]  /*12640*/  CS2R R48, SRZ ;  /* 0x0000000000307805 */ /* 0x000fe2000001ff00 */
[----:B------:R-:W-:Y:S01]  /*12650*/  MUFU.EX2 R71, R71 ;  /* 0x0000004700477308 */ /* 0x000fe20000000800 */
[----:B--2---:R-:W-:-:S01]  /*12660*/  FADD.FTZ R29, R15, R28 ;  /* 0x0000001c0f1d7221 */ /* 0x004fc20000010000 */
[----:B------:R-:W-:-:S06]  /*12670*/  CS2R R62, SRZ ;  /* 0x00000000003e7805 */ /* 0x000fcc000001ff00 */
[----:B------:R-:W1:Y:S01]  /*12680*/  MUFU.EX2 R50, R50 ;  /* 0x0000003200327308 */ /* 0x000e620000000800 */
[----:B0-----:R-:W-:-:S07]  /*12690*/  FADD.FTZ R25, R139, R12 ;  /* 0x0000000c8b197221 */ /* 0x001fce0000010000 */
[----:B------:R-:W-:Y:S08]  /*126a0*/  MUFU.EX2 R30, R30 ;  /* 0x0000001e001e7308 */ /* 0x000ff00000000800 */
[----:B------:R-:W0:Y:S01]  /*126b0*/  MUFU.EX2 R24, R141 ;  /* 0x0000008d00187308 */ /* 0x000e220000000800 */
[----:B-1----:R-:W-:-:S07]  /*126c0*/  F2FP.SATFINITE.E4M3.F32.PACK_AB_MERGE_C R26, R50, R71, RZ ;  /* 0x00000047321a723e */ /* 0x002fce00048070ff */
[----:B------:R-:W-:Y:S08]  /*126d0*/  MUFU.EX2 R21, R21 ;  /* 0x0000001500157308 */ /* 0x000ff00000000800 */
[----:B------:R1:W2:Y:S01]  /*126e0*/  MUFU.EX2 R0, R27 ;  /* 0x0000001b00007308 */ /* 0x0002a20000000800 */
[----:B0-----:R-:W-:-:S01]  /*126f0*/  FADD.FTZ R12, R24, R25 ;  /* 0x00000019180c7221 */ /* 0x001fc20000010000 */
[----:B------:R-:W-:-:S03]  /*12700*/  F2FP.SATFINITE.E4M3.F32.PACK_AB_MERGE_C R170, R24, R139, R26 ;  /* 0x0000008b18aa723e */ /* 0x000fc6000480701a */
[----:B------:R-:W-:Y:S01]  /*12710*/  FADD.FTZ R71, R71, R12 ;  /* 0x0000000c47477221 */ /* 0x000fe20000010000 */
[----:B-1----:R-:W-:-:S04]  /*12720*/  IMAD.HI R27, R20, 0x66666667, RZ ;  /* 0x66666667141b7827 */ /* 0x002fc800078e02ff */
[----:B------:R-:W-:Y:S01]  /*12730*/  FADD.FTZ R20, R30, R29 ;  /* 0x0000001d1e147221 */ /* 0x000fe20000010000 */
[----:B------:R-:W-:-:S01]  /*12740*/  FADD.FTZ R12, R50, R71 ;  /* 0x00000047320c7221 */ /* 0x000fc20000010000 */
[----:B------:R-:W-:Y:S02]  /*12750*/  CS2R R28, SRZ ;  /* 0x00000000001c7805 */ /* 0x000fe4000001ff00 */
[----:B------:R-:W-:Y:S02]  /*12760*/  CS2R R50, SRZ ;  /* 0x0000000000327805 */ /* 0x000fe4000001ff00 */
[----:B------:R-:W-:Y:S02]  /*12770*/  CS2R R70, SRZ ;  /* 0x0000000000467805 */ /* 0x000fe4000001ff00 */
[----:B--2---:R-:W-:Y:S01]  /*12780*/  F2FP.SATFINITE.E4M3.F32.PACK_AB_MERGE_C R24, R0, R21, RZ ;  /* 0x000000150018723e */ /* 0x004fe200048070ff */
[----:B------:R-:W-:Y:S01]  /*12790*/  FADD.FTZ R21, R21, R20 ;  /* 0x0000001415157221 */ /* 0x000fe20000010000 */
[----:B------:R-:W-:-:S02]  /*127a0*/  SHF.R.U32.HI R20, RZ, 0x1f, R27 ;  /* 0x0000001fff147819 */ /* 0x000fc4000001161b */
[----:B------:R-:W-:Y:S01]  /*127b0*/  F2FP.SATFINITE.E4M3.F32.PACK_AB_MERGE_C R171, R30, R15, R24 ;  /* 0x0000000f1eab723e */ /* 0x000fe20004807018 */
[----:B------:R-:W-:-:S01]  /*127c0*/  FADD.FTZ R0, R0, R21 ;  /* 0x0000001500007221 */ /* 0x000fc20000010000 */
[----:B------:R-:W-:Y:S02]  /*127d0*/  LEA.HI.SX32 R15, R27, R20, 0x1a ;  /* 0x000000141b0f7211 */ /* 0x000fe400078fd2ff */
[----:B------:R-:W-:Y:S02]  /*127e0*/  CS2R R24, SRZ ;  /* 0x0000000000187805 */ /* 0x000fe4000001ff00 */
[----:B------:R-:W-:Y:S02]  /*127f0*/  CS2R R26, SRZ ;  /* 0x00000000001a7805 */ /* 0x000fe4000001ff00 */
[----:B------:R-:W-:Y:S02]  /*12800*/  CS2R R30, SRZ ;  /* 0x00000000001e7805 */ /* 0x000fe4000001ff00 */
[----:B------:R-:W-:-:S04]  /*12810*/  VIMNMX R214, R204, R15, !PT ;  /* 0x0000000fccd67248 */ /* 0x000fc80007fe0100 */
[----:B------:R-:W-:-:S13]  /*12820*/  ISETP.GE.AND P1, PT, R217, R214, PT ;  /* 0x000000d6d900720c */ /* 0x000fda0003f26270 */
[----:B------:R-:W-:Y:S05]  /*12830*/  @!P1 BRA `(.L_x_3205) ;  /* 0x0000003800f89947 */ /* 0x000fea0003800000 */
[----:B------:R-:W-:Y:S01]  /*12840*/  IMAD.MOV.U32 R215, RZ, RZ, R3 ;  /* 0x000000ffffd77224 */ /* 0x000fe200078e0003 */
[----:B------:R-:W-:Y:S01]  /*12850*/  CS2R R86, SRZ ;  /* 0x0000000000567805 */ /* 0x000fe2000001ff00 */
[----:B------:R-:W-:Y:S01]  /*12860*/  IMAD.MOV.U32 R216, RZ, RZ, R14 ;  /* 0x000000ffffd87224 */ /* 0x000fe200078e000e */
[----:B------:R-:W-:Y:S01]  /*12870*/  CS2R R84, SRZ ;  /* 0x0000000000547805 */ /* 0x000fe2000001ff00 */
[----:B------:R-:W-:Y:S01]  /*12880*/  IMAD.MOV.U32 R221, RZ, RZ, R194 ;  /* 0x000000ffffdd7224 */ /* 0x000fe200078e00c2 */
[----:B------:R-:W-:Y:S01]  /*12890*/  CS2R R82, SRZ ;  /* 0x0000000000527805 */ /* 0x000fe2000001ff00 */
[----:B------:R-:W-:Y:S01]  /*128a0*/  IMAD.MOV.U32 R218, RZ, RZ, R189 ;  /* 0x000000ffffda7224 */ /* 0x000fe200078e00bd */
        /* <DEDUP_REMOVED lines=29> */
.L_x_3217:
        /* <DEDUP_REMOVED lines=8> */
.L_x_3207:
[----:B------:R-:W-:Y:S01]  /*12b00*/  VIADD R3, R218, 0x1 ;  /* 0x00000001da037836 */ /* 0x000fe20000000000 */
[----:B------:R-:W-:-:S04]  /*12b10*/  SHF.L.U32 R14, R194, 0x1f, RZ ;  /* 0x0000001fc20e7819 */ /* 0x000fc800000006ff */
[----:B------:R-:W-:-:S04]  /*12b20*/  ISETP.NE.AND P2, PT, R3, 0x2, PT ;  /* 0x000000020300780c */ /* 0x000fc80003f45270 */
[----:B------:R-:W-:-:S04]  /*12b30*/  SEL R3, R3, RZ, P2 ;  /* 0x000000ff03037207 */ /* 0x000fc80001000000 */
[----:B------:R-:W-:-:S04]  /*12b40*/  LEA R3, R3, R18, 0x3 ;  /* 0x0000001203037211 */ /* 0x000fc800078e18ff */
[----:B------:R0:W1:Y:S01]  /*12b50*/  SYNCS.PHASECHK.TRANS64.TRYWAIT P2, [R3+URZ+0x22830], R14 ;  /* 0x0228300e030075a7 */ /* 0x000062000804017f */
[----:B------:R-:W-:Y:S05]  /*12b60*/  @!P0 BRA `(.L_x_3208) ;  /* 0x0000000000048947 */ /* 0x000fea0003800000 */
[----:B------:R-:W-:Y:S01]  /*12b70*/  BPT.TRAP 0x1 ;  /* 0x000000040000795c */ /* 0x000fe20000300000 */
.L_x_3208:
[----:B------:R-:W-:Y:S04]  /*12b80*/  BSSY B0, `(.L_x_3206) ;  /* 0x0000004000007945 */ /* 0x000fe80003800000 */
[----:B-1----:R-:W-:Y:S05]  /*12b90*/  @P2 BRA `(.L_x_3209) ;  /* 0x0000000000082947 */ /* 0x002fea0003800000 */
[----:B------:R-:W1:Y:S02]  /*12ba0*/  SYNCS.PHASECHK.TRANS64.TRYWAIT P2, [R3+URZ+0x22830], R14 ;  /* 0x0228300e030075a7 */ /* 0x000e64000804017f */
[----:B-1----:R-:W-:Y:S05]  /*12bb0*/  @!P2 BRA `(.L_x_3210) ;  /* 0x000001540064a947 */ /* 0x002fea0003800000 */
.L_x_3209:
[----:B------:R-:W-:Y:S05]  /*12bc0*/  BSYNC B0 ;  /* 0x0000000000007941 */ /* 0x000fea0003800000 */
.L_x_3206:
[----:B01----:R-:W0:Y:S01]  /*12bd0*/  S2R R3, SR_TID.X ;  /* 0x0000000000037919 */ /* 0x003e220000002100 */
[----:B------:R-:W-:Y:S01]  /*12be0*/  VIADD R189, R218, 0x1 ;  /* 0x00000001dabd7836 */ /* 0x000fe20000000000 */
[----:B------:R-:W-:Y:S05]  /*12bf0*/  WARPSYNC.ALL ;  /* 0x0000000000007948 */ /* 0x000fea0003800000 */
[C---:B------:R-:W-:Y:S01]  /*12c00*/  ISETP.NE.AND P2, PT, R189.reuse, 0x2, PT ;  /* 0x00000002bd00780c */ /* 0x040fe20003f45270 */
[----:B------:R-:W-:Y:S01]  /*12c10*/  IMAD.MOV.U32 R21, RZ, RZ, 0x40000040 ;  /* 0x40000040ff157424 */ /* 0x000fe200078e00ff */
[C---:B------:R-:W-:Y:S01]  /*12c20*/  R2UR UR28, R8.reuse ;  /* 0x00000000081c72ca */ /* 0x040fe200000e0000 */
        /* <DEDUP_REMOVED lines=27> */
[----:B------:R-:W-:Y:S02]  /*12de0*/  IADD3 R88, R20, 0x202, RZ ;  /* 0x0000020214587810 */ /* 0x000fe40007ffe0ff */
[----:B------:R-:W-:Y:S02]  /*12df0*/  R2UR UR51, R89 ;  /* 0x00000000593372ca */ /* 0x000fe400000e0000 */
[----:B------:R0:W-:Y:S01]  /*12e00*/  BAR.SYNC.DEFER_BLOCKING R3, 0x100 ;  /* 0x000400030000751d */ /* 0x0001e20000010000 */
[----:B------:R-:W-:Y:S01]  /*12e10*/  R2UR UR50, R88 ;  /* 0x00000000583272ca */ /* 0x000fe200000e0000 */
[----:B------:R-:W-:Y:S01]  /*12e20*/  VIADD R88, R20, 0x402 ;  /* 0x0000040214587836 */ /* 0x000fe20000000000 */
[----:B------:R-:W-:Y:S01]  /*12e30*/  R2UR UR6, R90 ;  /* 0x000000005a0672ca */ /* 0x000fe200000e0000 */
[----:B------:R-:W-:Y:S01]  /*12e40*/  VIADD R90, R20, 0x102 ;  /* 0x00000102145a7836 */ /* 0x000fe20000000000 */
[----:B------:R-:W-:-:S02]  /*12e50*/  R2UR UR7, R91 ;  /* 0x000000005b0772ca */ /* 0x000fc400000e0000 */
[----:B------:R-:W-:Y:S02]  /*12e60*/  R2UR UR48, R8 ;  /* 0x00000000083072ca */ /* 0x000fe400000e0000 */
[----:B------:R-:W-:Y:S02]  /*12e70*/  R2UR UR49, R9 ;  /* 0x00000000093172ca */ /* 0x000fe400000e0000 */
[----:B------:R-:W-:Y:S02]  /*12e80*/  R2UR UR46, R90 ;  /* 0x000000005a2e72ca */ /* 0x000fe400000e0000 */
[----:B------:R-:W-:Y:S02]  /*12e90*/  R2UR UR47, R91 ;  /* 0x000000005b2f72ca */ /* 0x000fe400000e0000 */
[----:B------:R-:W-:Y:S02]  /*12ea0*/  MOV R90, UR51 ;  /* 0x00000033005a7c02 */ /* 0x000fe40008000f00 */
[----:B------:R-:W-:Y:S01]  /*12eb0*/  MOV R91, UR50 ;  /* 0x00000032005b7c02 */ /* 0x000fe20008000f00 */
[----:B------:R-:W-:Y:S01]  /*12ec0*/  UMOV UR50, UR6 ;  /* 0x0000000600327c82 */ /* 0x000fe20008000000 */
[----:B------:R-:W-:Y:S01]  /*12ed0*/  UMOV UR51, UR7 ;  /* 0x0000000700337c82 */ /* 0x000fe20008000000 */
[----:B------:R-:W-:Y:S01]  /*12ee0*/  R2UR UR58, R88 ;  /* 0x00000000583a72ca */ /* 0x000fe200000e0000 */
[----:B------:R-:W-:Y:S01]  /*12ef0*/  VIADD R88, R20, 0x204 ;  /* 0x0000020414587836 */ /* 0x000fe20000000000 */
[C---:B------:R-:W-:Y:S01]  /*12f00*/  R2UR UR9, R89.reuse ;  /* 0x00000000590972ca */ /* 0x040fe200000e0000 */
[----:B------:R-:W-:Y:S01]  /*12f10*/  WARPGROUP.ARRIVE ;  /* 0x00000000000079c5 */ /* 0x000fe20000000000 */
[----:B------:R-:W-:-:S02]  /*12f20*/  R2UR UR59, R89 ;  /* 0x00000000593b72ca */ /* 0x000fc400000e0000 */
[----:B------:R-:W-:Y:S01]  /*12f30*/  R2UR UR14, R88 ;  /* 0x00000000580e72ca */ /* 0x000fe200000e0000 */
[----:B------:R-:W-:Y:S01]  /*12f40*/  VIADD R88, R20, 0x404 ;  /* 0x0000040414587836 */ /* 0x000fe20000000000 */
[----:B------:R-:W-:Y:S01]  /*12f50*/  R2UR UR6, R92 ;  /* 0x000000005c0672ca */ /* 0x000fe200000e0000 */
[----:B------:R-:W-:Y:S01]  /*12f60*/  QGMMA.64x32x32.F32.E4M3.E4M3 R152, gdesc[UR28], RZ, !UPT, gsb0 ;  /* 0x006000001c9879f3 */ /* 0x000fe2000c0008ff */
[C---:B------:R-:W-:Y:S01]  /*12f70*/  R2UR UR15, R89.reuse ;  /* 0x00000000590f72ca */ /* 0x040fe200000e0000 */
[----:B------:R-:W-:Y:S01]  /*12f80*/  VIADD R92, R20, 0x6 ;  /* 0x00000006145c7836 */ /* 0x000fe20000000000 */
[----:B------:R-:W-:Y:S01]  /*12f90*/  R2UR UR22, R88 ;  /* 0x00000000581672ca */ /* 0x000fe200000e0000 */
        /* <DEDUP_REMOVED lines=8> */
[----:B0-----:R-:W-:Y:S01]  /*13020*/  MOV R3, UR47 ;  /* 0x0000002f00037c02 */ /* 0x001fe20008000f00 */
[----:B------:R-:W-:Y:S01]  /*13030*/  UMOV UR47, UR9 ;  /* 0x00000009002f7c82 */ /* 0x000fe20008000000 */
[----:B------:R-:W-:Y:S01]  /*13040*/  MOV R222, UR46 ;  /* 0x0000002e00de7c02 */ /* 0x000fe20008000f00 */
[----:B------:R-:W-:Y:S01]  /*13050*/  UMOV UR46, UR8 ;  /* 0x00000008002e7c82 */ /* 0x000fe20008000000 */
[----:B------:R-:W-:Y:S01]  /*13060*/  R2UR UR4, R14 ;  /* 0x000000000e0472ca */ /* 0x000fe200000e0000 */
[----:B------:R-:W-:Y:S01]  /*13070*/  VIADD R14, R20, 0x302 ;  /* 0x00000302140e7836 */ /* 0x000fe20000000000 */
[----:B------:R-:W-:-:S02]  /*13080*/  R2UR UR5, R15 ;  /* 0x000000000f0572ca */ /* 0x000fc400000e0000 */
[----:B------:R-:W-:Y:S02]  /*13090*/  MOV R223, UR7 ;  /* 0x0000000700df7c02 */ /* 0x000fe40008000f00 */
[----:B------:R-:W-:Y:S02]  /*130a0*/  MOV R224, UR6 ;  /* 0x0000000600e07c02 */ /* 0x000fe40008000f00 */
[----:B------:R-:W-:Y:S01]  /*130b0*/  R2UR UR54, R14 ;  /* 0x000000000e3672ca */ /* 0x000fe200000e0000 */
[----:B------:R-:W-:Y:S01]  /*130c0*/  VIADD R14, R20, 0x104 ;  /* 0x00000104140e7836 */ /* 0x000fe20000000000 */
[----:B------:R-:W-:Y:S02]  /*130d0*/  R2UR UR55, R15 ;  /* 0x000000000f3772ca */ /* 0x000fe400000e0000 */
[C---:B------:R-:W-:Y:S01]  /*130e0*/  R2UR UR52, R10.reuse ;  /* 0x000000000a3472ca */ /* 0x040fe200000e0000 */
[----:B------:R-:W-:Y:S01]  /*130f0*/  UMOV UR6, UR4 ;  /* 0x0000000400067c82 */ /* 0x000fe20008000000 */
[----:B------:R-:W-:Y:S01]  /*13100*/  R2UR UR4, R10 ;  /* 0x000000000a0472ca */ /* 0x000fe200000e0000 */
[----:B------:R-:W-:Y:S01]  /*13110*/  UMOV UR7, UR5 ;  /* 0x0000000500077c82 */ /* 0x000fe20008000000 */
[----:B------:R-:W-:-:S02]  /*13120*/  R2UR UR5, R11 ;  /* 0x000000000b0572ca */ /* 0x000fc400000e0000 */
[C---:B------:R-:W-:Y:S02]  /*13130*/  R2UR UR53, R11.reuse ;  /* 0x000000000b3572ca */ /* 0x040fe400000e0000 */
[----:B------:R-:W-:Y:S02]  /*13140*/  R2UR UR56, R10 ;  /* 0x000000000a3872ca */ /* 0x000fe400000e0000 */
[----:B------:R-:W-:Y:S02]  /*13150*/  R2UR UR57, R11 ;  /* 0x000000000b3972ca */ /* 0x000fe400000e0000 */
[----:B------:R-:W-:Y:S01]  /*13160*/  R2UR UR10, R14 ;  /* 0x000000000e0a72ca */ /* 0x000fe200000e0000 */
[----:B------:R-:W-:Y:S01]  /*13170*/  VIADD R14, R20, 0x304 ;  /* 0x00000304140e7836 */ /* 0x000fe20000000000 */
[----:B------:R-:W-:Y:S02]  /*13180*/  R2UR UR11, R15 ;  /* 0x000000000f0b72ca */ /* 0x000fe400000e0000 */
[----:B------:R-:W-:-:S02]  /*13190*/  R2UR UR8, R6 ;  /* 0x00000000060872ca */ /* 0x000fc400000e0000 */
[C---:B------:R-:W-:Y:S02]  /*131a0*/  R2UR UR9, R7.reuse ;  /* 0x00000000070972ca */ /* 0x040fe400000e0000 */
[----:B------:R-:W-:Y:S02]  /*131b0*/  R2UR UR12, R6 ;  /* 0x00000000060c72ca */ /* 0x000fe400000e0000 */
[----:B------:R-:W-:Y:S02]  /*131c0*/  R2UR UR13, R7 ;  /* 0x00000000070d72ca */ /* 0x000fe400000e0000 */
[----:B------:R-:W-:Y:S01]  /*131d0*/  R2UR UR18, R14 ;  /* 0x000000000e1272ca */ /* 0x000fe200000e0000 */
[----:B------:R-:W-:Y:S01]  /*131e0*/  VIADD R14, R20, 0x106 ;  /* 0x00000106140e7836 */ /* 0x000fe20000000000 */
        /* <DEDUP_REMOVED lines=13> */
[----:B------:R-:W-:Y:S01]  /*132c0*/  VIADD R14, R20, 0x306 ;  /* 0x00000306140e7836 */ /* 0x000fe20000000000 */
[----:B------:R-:W-:Y:S01]  /*132d0*/  R2UR UR31, R15 ;  /* 0x000000000f1f72ca */ /* 0x000fe200000e0000 */
[----:B------:R-:W-:Y:S01]  /*132e0*/  IMAD.MOV.U32 R15, RZ, RZ, 0x40000040 ;  /* 0x40000040ff0f7424 */ /* 0x000fe200078e00ff */
[C---:B------:R-:W-:Y:S02]  /*132f0*/  R2UR UR28, R4.reuse ;  /* 0x00000000041c72ca */ /* 0x040fe400000e0000 */
[----:B------:R-:W-:Y:S02]  /*13300*/  R2UR UR29, R5 ;  /* 0x00000000051d72ca */ /* 0x000fe400000e0000 */
[----:B------:R-:W-:-:S02]  /*13310*/  R2UR UR32, R4 ;  /* 0x00000000042072ca */ /* 0x000fc400000e0000 */
[----:B------:R-:W-:Y:S02]  /*13320*/  R2UR UR33, R5 ;  /* 0x00000000052172ca */ /* 0x000fe400000e0000 */
[----:B------:R-:W-:Y:S02]  /*13330*/  IADD3 R20, R20, 0x406, RZ ;  /* 0x0000040614147810 */ /* 0x000fe40007ffe0ff */
[----:B------:R-:W-:Y:S02]  /*13340*/  R2UR UR43, R21 ;  /* 0x00000000152b72ca */ /* 0x000fe400000e0000 */
[----:B------:R-:W-:Y:S02]  /*13350*/  R2UR UR42, R20 ;  /* 0x00000000142a72ca */ /* 0x000fe400000e0000 */
[----:B------:R-:W-:Y:S02]  /*13360*/  R2UR UR40, R4 ;  /* 0x00000000042872ca */ /* 0x000fe400000e0000 */
[----:B------:R-:W-:Y:S01]  /*13370*/  R2UR UR41, R5 ;  /* 0x00000000052972ca */ /* 0x000fe200000e0000 */
[----:B------:R-:W-:-:S02]  /*13380*/  WARPGROUP.DEPBAR.LE gsb0, 0x0 ;  /* 0x00008000000079c5 */ /* 0x000fc40000010000 */
        /* <DEDUP_REMOVED lines=73> */
.L_x_3212:
[----:B------:R-:W-:Y:S01]  /*13820*/  SHF.L.U32 R3, R221, 0x1f, RZ ;  /* 0x0000001fdd037819 */ /* 0x000fe200000006ff */
[----:B------:R-:W-:-:S04]  /*13830*/  IMAD R14, R218, 0x8, R18 ;  /* 0x00000008da0e7824 */ /* 0x000fc800078e0212 */
[----:B------:R0:W1:Y:S01]  /*13840*/  SYNCS.PHASECHK.TRANS64.TRYWAIT P1, [R14+URZ+0x22850], R3 ;  /* 0x022850030e0075a7 */ /* 0x000062000802017f */
[----:B------:R-:W-:Y:S05]  /*13850*/  @!P0 BRA `(.L_x_3213) ;  /* 0x0000000000048947 */ /* 0x000fea0003800000 */
[----:B------:R-:W-:Y:S01]  /*13860*/  BPT.TRAP 0x1 ;  /* 0x000000040000795c */ /* 0x000fe20000300000 */
.L_x_3213:
[----:B-1----:R-:W-:Y:S05]  /*13870*/  @P1 BRA `(.L_x_3211) ;  /* 0x0000000000081947 */ /* 0x002fea0003800000 */
[----:B------:R-:W1:Y:S02]  /*13880*/  SYNCS.PHASECHK.TRANS64.TRYWAIT P1, [R14+URZ+0x22850], R3 ;  /* 0x022850030e0075a7 */ /* 0x000e64000802017f */
[----:B-1----:R-:W-:Y:S05]  /*13890*/  @!P1 BRA `(.L_x_3214) ;  /* 0x0000014800409947 */ /* 0x002fea0003800000 */
.L_x_3211:
        /* <DEDUP_REMOVED lines=11> */
[----:B------:R-:W-:-:S04]  /*13950*/  IMAD R14, R218, 0x500, R3 ;  /* 0x00000500da0e7824 */ /* 0x000fc800078e0203 */
[C---:B------:R-:W-:Y:S01]  /*13960*/  VIADD R20, R14.reuse, 0x100 ;  /* 0x000001000e147836 */ /* 0x040fe20000000000 */
[----:B------:R-:W-:-:S13]  /*13970*/  R2UR UR6, R14 ;  /* 0x000000000e0672ca */ /* 0x000fda00000e0000 */
[----:B------:R-:W-:Y:S01]  /*13980*/  QGMMA.64x128x32.F32.E4M3.E4M3 R24, R184, gdesc[UR4], R24, gsb0 ;  /* 0x01e00004b8187df3 */ /* 0x000fe20008000818 */
[----:B------:R-:W-:Y:S01]  /*13990*/  R2UR UR6, R20 ;  /* 0x00000000140672ca */ /* 0x000fe200000e0000 */
[----:B------:R-:W-:Y:S01]  /*139a0*/  VIADD R20, R14, 0x200 ;  /* 0x000002000e147836 */ /* 0x000fe20000000000 */
[----:B------:R-:W-:Y:S01]  /*139b0*/  R2UR UR7, R21 ;  /* 0x00000000150772ca */ /* 0x000fe200000e0000 */
[----:B------:R-:W-:Y:S01]  /*139c0*/  IMAD.MOV.U32 R21, RZ, RZ, -0x3ffffff0 ;  /* 0xc0000010ff157424 */ /* 0x000fe200078e00ff */
[----:B0-----:R-:W-:-:S04]  /*139d0*/  SHF.R.U32.HI R221, RZ, 0x7, R221 ;  /* 0x00000007ffdd7819 */ /* 0x001fc800000116dd */
[----:B------:R-:W-:Y:S01]  /*139e0*/  IADD3 R3, -R221, 0xb, RZ ;  /* 0x0000000bdd037810 */ /* 0x000fe20007ffe1ff */
[----:B------:R-:W-:Y:S02]  /*139f0*/  WARPGROUP.DEPBAR.LE gsb0, 0x0 ;  /* 0x00008000000079c5 */ /* 0x000fe40000010000 */
[----:B------:R-:W-:-:S06]  /*13a00*/  WARPGROUP.ARRIVE ;  /* 0x00000000000079c5 */ /* 0x000fcc0000000000 */
        /* <DEDUP_REMOVED lines=23> */
.L_x_3215:
[----:B0-----:R-:W0:Y:S01]  /*13b80*/  LDC R3, c[0x0][0x448] ;  /* 0x00011200ff037b82 */ /* 0x001e220000000800 */
[----:B------:R-:W2:Y:S04]  /*13b90*/  LDL.LU R20, [R1] ;  /* 0x0000000001147983 */ /* 0x000ea80000300800 */
[----:B------:R-:W3:Y:S01]  /*13ba0*/  LDL R169, [R1+0x4] ;  /* 0x0000040001a97983 */ /* 0x000ee20000100800 */
[----:B0-----:R-:W-:Y:S01]  /*13bb0*/  ISETP.NE.AND P1, PT, R3, 0x1, PT ;  /* 0x000000010300780c */ /* 0x001fe20003f25270 */
[----:B------:R-:W-:-:S12]  /*13bc0*/  IMAD.IADD R3, R208, 0x1, R197 ;  /* 0x00000001d0037824 */ /* 0x000fd800078e02c5 */
[----:B------:R-:W0:Y:S08]  /*13bd0*/  @P1 LDC R15, c[0x0][0x44c] ;  /* 0x00011300ff0f1b82 */ /* 0x000e300000000800 */
[----:B------:R-:W1:Y:S01]  /*13be0*/  @P1 LDC R14, c[0x0][0x450] ;  /* 0x00011400ff0e1b82 */ /* 0x000e620000000800 */
[----:B0-----:R-:W-:-:S05]  /*13bf0*/  @P1 IMAD.HI.U32 R15, R3, R15, RZ ;  /* 0x0000000f030f1227 */ /* 0x001fca00078e00ff */
[----:B-1----:R-:W-:Y:S01]  /*13c00*/  @P1 SHF.R.U32.HI R3, RZ, R14, R15 ;  /* 0x0000000eff031219 */ /* 0x002fe2000001160f */
[----:B------:R-:W-:-:S04]  /*13c10*/  IMAD R15, R217, -0xa0, RZ ;  /* 0xffffff60d90f7824 */ /* 0x000fc800078e02ff */
[----:B------:R-:W0:Y:S01]  /*13c20*/  SHFL.IDX PT, R14, R3, RZ, 0x1c1f ;  /* 0x001c1fff030e7589 */ /* 0x000e2200000e0000 */
[----:B------:R-:W-:-:S03]  /*13c30*/  IADD3 R15, -R200, 0x1, R15 ;  /* 0x00000001c80f7810 */ /* 0x000fc60007ffe10f */
[----:B------:R-:W1:Y:S01]  /*13c40*/  SHFL.IDX PT, R3, R3, 0x1, 0x1c1f ;  /* 0x003c1f0003037f89 */ /* 0x000e6200000e0000 */
[----:B------:R-:W-:-:S05]  /*13c50*/  IADD3 R15, -R198, R15, R199 ;  /* 0x0000000fc60f7210 */ /* 0x000fca0007ffe1c7 */
[C---:B0-----:R-:W-:Y:S02]  /*13c60*/  IMAD.IADD R14, R15.reuse, 0x1, R14 ;  /* 0x000000010f0e7824 */ /* 0x041fe400078e020e */
[----:B-1----:R-:W-:-:S03]  /*13c70*/  IMAD.IADD R3, R15, 0x1, R3 ;  /* 0x000000010f037824 */ /* 0x002fc600078e0203 */
[C---:B------:R-:W-:Y:S02]  /*13c80*/  ISETP.GT.AND P3, PT, R14.reuse, RZ, PT ;  /* 0x000000ff0e00720c */ /* 0x040fe40003f64270 */
[C---:B------:R-:W-:Y:S02]  /*13c90*/  ISETP.GT.AND P4, PT, R14.reuse, 0x1, PT ;  /* 0x000000010e00780c */ /* 0x040fe40003f84270 */
[C---:B------:R-:W-:Y:S02]  /*13ca0*/  ISETP.GT.AND P2, PT, R14.reuse, 0x8, PT ;  /* 0x000000080e00780c */ /* 0x040fe40003f44270 */
[----:B------:R-:W-:Y:S02]  /*13cb0*/  ISETP.GT.AND P1, PT, R14, 0x9, PT ;  /* 0x000000090e00780c */ /* 0x000fe40003f24270 */
[----:B------:R-:W-:Y:S02]  /*13cc0*/  FSEL R152, R152, -INF , P3 ;  /* 0xff80000098987808 */ /* 0x000fe40001800000 */
[----:B------:R-:W-:-:S02]  /*13cd0*/  FSEL R153, R153, -INF , P4 ;  /* 0xff80000099997808 */ /* 0x000fc40002000000 */
[----:B------:R-:W-:Y:S02]  /*13ce0*/  FSEL R156, R156, -INF , P2 ;  /* 0xff8000009c9c7808 */ /* 0x000fe40001000000 */
[----:B------:R-:W-:Y:S02]  /*13cf0*/  FSEL R157, R157, -INF , P1 ;  /* 0xff8000009d9d7808 */ /* 0x000fe40000800000 */
[C---:B------:R-:W-:Y:S02]  /*13d00*/  ISETP.GT.AND P3, PT, R14.reuse, 0x10, PT ;  /* 0x000000100e00780c */ /* 0x040fe40003f64270 */
[C---:B------:R-:W-:Y:S02]  /*13d10*/  ISETP.GT.AND P4, PT, R14.reuse, 0x11, PT ;  /* 0x000000110e00780c */ /* 0x040fe40003f84270 */
[C---:B------:R-:W-:Y:S02]  /*13d20*/  ISETP.GT.AND P2, PT, R14.reuse, 0x18, PT ;  /* 0x000000180e00780c */ /* 0x040fe40003f44270 */
[----:B------:R-:W-:-:S02]  /*13d30*/  ISETP.GT.AND P1, PT, R14, 0x19, PT ;  /* 0x000000190e00780c */ /* 0x000fc40003f24270 */
[----:B------:R-:W-:Y:S02]  /*13d40*/  FSEL R160, R160, -INF , P3 ;  /* 0xff800000a0a07808 */ /* 0x000fe40001800000 */
[----:B------:R-:W-:Y:S02]  /*13d50*/  FSEL R161, R161, -INF , P4 ;  /* 0xff800000a1a17808 */ /* 0x000fe40002000000 */
[----:B------:R-:W-:Y:S02]  /*13d60*/  FSEL R164, R164, -INF , P2 ;  /* 0xff800000a4a47808 */ /* 0x000fe40001000000 */
[----:B------:R-:W-:Y:S02]  /*13d70*/  FSEL R165, R165, -INF , P1 ;  /* 0xff800000a5a57808 */ /* 0x000fe40000800000 */
[C---:B------:R-:W-:Y:S02]  /*13d80*/  ISETP.GT.AND P3, PT, R14.reuse, 0x20, PT ;  /* 0x000000200e00780c */ /* 0x040fe40003f64270 */
[----:B------:R-:W-:-:S02]  /*13d90*/  ISETP.GT.AND P4, PT, R14, 0x21, PT ;  /* 0x000000210e00780c */ /* 0x000fc40003f84270 */
[C---:B------:R-:W-:Y:S02]  /*13da0*/  ISETP.GT.AND P2, PT, R14.reuse, 0x28, PT ;  /* 0x000000280e00780c */ /* 0x040fe40003f44270 */
[----:B------:R-:W-:Y:S02]  /*13db0*/  ISETP.GT.AND P1, PT, R14, 0x29, PT ;  /* 0x000000290e00780c */ /* 0x000fe40003f24270 */
[----:B------:R-:W-:Y:S02]  /*13dc0*/  FSEL R136, R136, -INF , P3 ;  /* 0xff80000088887808 */ /* 0x000fe40001800000 */
[----:B------:R-:W-:Y:S02]  /*13dd0*/  FSEL R137, R137, -INF , P4 ;  /* 0xff80000089897808 */ /* 0x000fe40002000000 */
[----:B------:R-:W-:Y:S02]  /*13de0*/  FSEL R140, R140, -INF , P2 ;  /* 0xff8000008c8c7808 */ /* 0x000fe40001000000 */
[----:B------:R-:W-:-:S02]  /*13df0*/  FSEL R141, R141, -INF , P1 ;  /* 0xff8000008d8d7808 */ /* 0x000fc40000800000 */
[C---:B------:R-:W-:Y:S02]  /*13e00*/  ISETP.GT.AND P3, PT, R14.reuse, 0x30, PT ;  /* 0x000000300e00780c */ /* 0x040fe40003f64270 */
        /* <DEDUP_REMOVED lines=51> */
[----:B------:R-:W-:Y:S02]  /*14140*/  FMNMX.FTZ R14, R152, R216, !PT ;  /* 0x000000d8980e7209 */ /* 0x000fe40007810000 */
[----:B------:R-:W-:-:S02]  /*14150*/  FSEL R96, R96, -INF , P3 ;  /* 0xff80000060607808 */ /* 0x000fc40001800000 */
[----:B------:R-:W-:Y:S02]  /*14160*/  FMNMX.FTZ R14, R153, R14, !PT ;  /* 0x0000000e990e7209 */ /* 0x000fe40007810000 */
[----:B------:R-:W-:Y:S02]  /*14170*/  ISETP.GT.AND P3, PT, R3, RZ, PT ;  /* 0x000000ff0300720c */ /* 0x000fe40003f64270 */
[----:B------:R-:W-:Y:S02]  /*14180*/  FMNMX.FTZ R14, R156, R14, !PT ;  /* 0x0000000e9c0e7209 */ /* 0x000fe40007810000 */
[----:B------:R-:W-:Y:S02]  /*14190*/  FSEL R154, R154, -INF , P3 ;  /* 0xff8000009a9a7808 */ /* 0x000fe40001800000 */
[----:B------:R-:W-:Y:S02]  /*141a0*/  FMNMX.FTZ R14, R157, R14, !PT ;  /* 0x0000000e9d0e7209 */ /* 0x000fe40007810000 */
[----:B------:R-:W-:-:S02]  /*141b0*/  ISETP.GT.AND P3, PT, R3, 0x1, PT ;  /* 0x000000010300780c */ /* 0x000fc40003f64270 */
[----:B------:R-:W-:Y:S02]  /*141c0*/  FMNMX.FTZ R14, R160, R14, !PT ;  /* 0x0000000ea00e7209 */ /* 0x000fe40007810000 */
[----:B------:R-:W-:Y:S02]  /*141d0*/  FSEL R155, R155, -INF , P3 ;  /* 0xff8000009b9b7808 */ /* 0x000fe40001800000 */
[----:B------:R-:W-:Y:S02]  /*141e0*/  FMNMX.FTZ R14, R161, R14, !PT ;  /* 0x0000000ea10e7209 */ /* 0x000fe40007810000 */
[----:B------:R-:W-:Y:S02]  /*141f0*/  ISETP.GT.AND P3, PT, R3, 0x8, PT ;  /* 0x000000080300780c */ /* 0x000fe40003f64270 */
[----:B------:R-:W-:Y:S02]  /*14200*/  FMNMX.FTZ R14, R164, R14, !PT ;  /* 0x0000000ea40e7209 */ /* 0x000fe40007810000 */
[----:B------:R-:W-:-:S02]  /*14210*/  FSEL R158, R158, -INF , P3 ;  /* 0xff8000009e9e7808 */ /* 0x000fc40001800000 */
[----:B------:R-:W-:Y:S02]  /*14220*/  FMNMX.FTZ R14, R165, R14, !PT ;  /* 0x0000000ea50e7209 */ /* 0x000fe40007810000 */
[----:B------:R-:W-:Y:S02]  /*14230*/  ISETP.GT.AND P3, PT, R3, 0x9, PT ;  /* 0x000000090300780c */ /* 0x000fe40003f64270 */
        /* <DEDUP_REMOVED lines=65> */
[----:B------:R-:W-:Y:S02]  /*14650*/  FSEL R126, R126, -INF , P3 ;  /* 0xff8000007e7e7808 */ /* 0x000fe40001800000 */
[----:B------:R-:W-:Y:S01]  /*14660*/  ISETP.GT.AND P3, PT, R3, 0x49, PT ;  /* 0x000000490300780c */ /* 0x000fe20003f64270 */
[----:B------:R-:W0:Y:S01]  /*14670*/  SHFL.BFLY PT, R15, R14, 0x2, 0x1f ;  /* 0x0c401f000e0f7f89 */ /* 0x000e2200000e0000 */
[----:B--2---:R-:W-:Y:S02]  /*14680*/  LOP3.LUT R20, R20, 0xfffffbff, RZ, 0xc0, !PT ;  /* 0xfffffbff14147812 */ /* 0x004fe400078ec0ff */
[----:B------:R-:W-:Y:S02]  /*14690*/  FSEL R127, R127, -INF , P3 ;  /* 0xff8000007f7f7808 */ /* 0x000fe40001800000 */
[----:B------:R-:W-:-:S02]  /*146a0*/  ISETP.GT.AND P3, PT, R3, 0x50, PT ;  /* 0x000000500300780c */ /* 0x000fc40003f64270 */
[----:B------:R-:W-:Y:S02]  /*146b0*/  @P0 LOP3.LUT R20, R20, 0x400, RZ, 0xfc, !PT ;  /* 0x0000040014140812 */ /* 0x000fe400078efcff */
[----:B------:R-:W-:Y:S02]  /*146c0*/  FSEL R130, R130, -INF , P3 ;  /* 0xff80000082827808 */ /* 0x000fe40001800000 */
[C---:B------:R-:W-:Y:S02]  /*146d0*/  ISETP.GT.AND P3, PT, R3.reuse, 0x51, PT ;  /* 0x000000510300780c */ /* 0x040fe40003f64270 */
[----:B------:R-:W-:Y:S02]  /*146e0*/  ISETP.GT.AND P0, PT, R3, 0x81, PT ;  /* 0x000000810300780c */ /* 0x000fe40003f04270 */
[----:B------:R-:W-:Y:S02]  /*146f0*/  FSEL R131, R131, -INF , P3 ;  /* 0xff80000083837808 */ /* 0x000fe40001800000 */
[----:B------:R-:W-:-:S02]  /*14700*/  ISETP.GT.AND P3, PT, R3, 0x58, PT ;  /* 0x000000580300780c */ /* 0x000fc40003f64270 */
[----:B------:R-:W-:Y:S02]  /*14710*/  LOP3.LUT R20, R20, 0xfffff7ff, RZ, 0xc0, !PT ;  /* 0xfffff7ff14147812 */ /* 0x000fe400078ec0ff */
[----:B------:R-:W-:Y:S02]  /*14720*/  FSEL R134, R134, -INF , P3 ;  /* 0xff80000086867808 */ /* 0x000fe40001800000 */
[----:B------:R-:W-:Y:S02]  /*14730*/  ISETP.GT.AND P3, PT, R3, 0x59, PT ;  /* 0x000000590300780c */ /* 0x000fe40003f64270 */
[----:B0-----:R-:W-:Y:S02]  /*14740*/  FMNMX.FTZ R14, R14, R15, !PT ;  /* 0x0000000f0e0e7209 */ /* 0x001fe40007810000 */
[----:B------:R-:W-:Y:S02]  /*14750*/  FSEL R135, R135, -INF , P3 ;  /* 0xff80000087877808 */ /* 0x000fe40001800000 */
[----:B------:R-:W-:Y:S01]  /*14760*/  ISETP.GT.AND P3, PT, R3, 0x60, PT ;  /* 0x000000600300780c */ /* 0x000fe20003f64270 */
[----:B------:R-:W0:Y:S01]  /*14770*/  SHFL.BFLY PT, R15, R14, 0x1, 0x1f ;  /* 0x0c201f000e0f7f89 */ /* 0x000e2200000e0000 */
[----:B------:R-:W-:-:S02]  /*14780*/  @P0 LOP3.LUT R20, R20, 0x800, RZ, 0xfc, !PT ;  /* 0x0000080014140812 */ /* 0x000fc400078efcff */
[----:B------:R-:W-:Y:S02]  /*14790*/  FSEL R106, R106, -INF , P3 ;  /* 0xff8000006a6a7808 */ /* 0x000fe40001800000 */
[C---:B------:R-:W-:Y:S01]  /*147a0*/  ISETP.GT.AND P3, PT, R3.reuse, 0x61, PT ;  /* 0x000000610300780c */ /* 0x040fe20003f64270 */
[----:B------:R-:W-:Y:S01]  /*147b0*/  STL [R1], R20 ;  /* 0x0000001401007387 */ /* 0x000fe20000100800 */
[----:B------:R-:W-:Y:S02]  /*147c0*/  ISETP.GT.AND P1, PT, R3, 0x89, PT ;  /* 0x000000890300780c */ /* 0x000fe40003f24270 */
[----:B------:R-:W-:Y:S02]  /*147d0*/  FSEL R107, R107, -INF , P3 ;  /* 0xff8000006b6b7808 */ /* 0x000fe40001800000 */
[C---:B------:R-:W-:Y:S02]  /*147e0*/  ISETP.GT.AND P3, PT, R3.reuse, 0x68, PT ;  /* 0x000000680300780c */ /* 0x040fe40003f64270 */
[----:B------:R-:W-:-:S02]  /*147f0*/  ISETP.GT.AND P2, PT, R3, 0x90, PT ;  /* 0x000000900300780c */ /* 0x000fc40003f44270 */
[----:B------:R-:W-:Y:S02]  /*14800*/  FSEL R110, R110, -INF , P3 ;  /* 0xff8000006e6e7808 */ /* 0x000fe40001800000 */
[C---:B------:R-:W-:Y:S02]  /*14810*/  ISETP.GT.AND P3, PT, R3.reuse, 0x69, PT ;  /* 0x000000690300780c */ /* 0x040fe40003f64270 */
[----:B------:R-:W-:Y:S02]  /*14820*/  ISETP.GT.AND P4, PT, R3, 0x98, PT ;  /* 0x000000980300780c */ /* 0x000fe40003f84270 */
[----:B------:R-:W-:Y:S02]  /*14830*/  FSEL R111, R111, -INF , P3 ;  /* 0xff8000006f6f7808 */ /* 0x000fe40001800000 */
[----:B------:R-:W-:Y:S02]  /*14840*/  ISETP.GT.AND P3, PT, R3, 0x70, PT ;  /* 0x000000700300780c */ /* 0x000fe40003f64270 */
[----:B0-----:R-:W-:-:S02]  /*14850*/  FMNMX.FTZ R14, R14, R15, !PT ;  /* 0x0000000f0e0e7209 */ /* 0x001fc40007810000 */
[----:B------:R-:W-:Y:S02]  /*14860*/  FSEL R114, R114, -INF , P3 ;  /* 0xff80000072727808 */ /* 0x000fe40001800000 */
[----:B------:R-:W-:Y:S01]  /*14870*/  ISETP.GT.AND P3, PT, R3, 0x71, PT ;  /* 0x000000710300780c */ /* 0x000fe20003f64270 */
[----:B------:R-:W-:-:S01]  /*14880*/  FFMA.FTZ R21, R2, R14, -8 ;  /* 0xc100000002157423 */ /* 0x000fc2000001000e */
[C---:B------:R-:W-:Y:S02]  /*14890*/  FSETP.NEU.FTZ.AND P6, PT, R14.reuse, -INF , PT ;  /* 0xff8000000e00780b */ /* 0x040fe40003fdd000 */
[----:B------:R-:W-:Y:S02]  /*148a0*/  FSEL R115, R115, -INF , P3 ;  /* 0xff80000073737808 */ /* 0x000fe40001800000 */
[----:B------:R-:W-:Y:S02]  /*148b0*/  ISETP.GT.AND P3, PT, R3, 0x78, PT ;  /* 0x000000780300780c */ /* 0x000fe40003f64270 */
[----:B------:R-:W-:-:S02]  /*148c0*/  FSEL R15, R14, RZ, P6 ;  /* 0x000000ff0e0f7208 */ /* 0x000fc40003000000 */
[----:B------:R-:W-:Y:S02]  /*148d0*/  FSEL R118, R118, -INF , P3 ;  /* 0xff80000076767808 */ /* 0x000fe40001800000 */
[----:B------:R-:W-:Y:S01]  /*148e0*/  ISETP.GT.AND P3, PT, R3, 0x79, PT ;  /* 0x000000790300780c */ /* 0x000fe20003f64270 */
[----:B------:R-:W-:Y:S01]  /*148f0*/  FADD.FTZ R15, -R15, R216 ;  /* 0x000000d80f0f7221 */ /* 0x000fe20000010100 */
[----:B------:R-:W-:Y:S02]  /*14900*/  FSEL R21, R21, RZ, P6 ;  /* 0x000000ff15157208 */ /* 0x000fe40003000000 */
[----:B------:R-:W-:Y:S01]  /*14910*/  FSEL R119, R119, -INF , P3 ;  /* 0xff80000077777808 */ /* 0x000fe20001800000 */
[C---:B------:R-:W-:Y:S01]  /*14920*/  FMUL.FTZ R15, R2.reuse, R15 ;  /* 0x0000000f020f7220 */ /* 0x040fe20000410000 */
[----:B------:R-:W-:Y:S01]  /*14930*/  ISETP.GT.AND P3, PT, R3, 0x91, PT ;  /* 0x000000910300780c */ /* 0x000fe20003f64270 */
[----:B------:R-:W-:-:S01]  /*14940*/  FFMA.FTZ R152, R2, R152, -R21 ;  /* 0x0000009802987223 */ /* 0x000fc20000010815 */
[----:B------:R-:W-:Y:S01]  /*14950*/  ISETP.GT.AND P5, PT, R3, 0x99, PT ;  /* 0x000000990300780c */ /* 0x000fe20003fa4270 */
[----:B------:R-:W-:-:S01]  /*14960*/  FFMA.FTZ R153, R2, R153, -R21 ;  /* 0x0000009902997223 */ /* 0x000fc20000010815 */
[----:B------:R-:W-:Y:S01]  /*14970*/  ISETP.GT.AND P0, PT, R3, 0x80, PT ;  /* 0x000000800300780c */ /* 0x000fe20003f04270 */
[----:B------:R-:W-:-:S01]  /*14980*/  FFMA.FTZ R156, R2, R156, -R21 ;  /* 0x0000009c029c7223 */ /* 0x000fc20000010815 */
[----:B------:R-:W-:Y:S01]  /*14990*/  ISETP.GT.AND P6, PT, R3, 0x88, PT ;  /* 0x000000880300780c */ /* 0x000fe20003fc4270 */
[----:B------:R-:W-:-:S01]  /*149a0*/  FFMA.FTZ R157, R2, R157, -R21 ;  /* 0x0000009d029d7223 */ /* 0x000fc20000010815 */
[----:B------:R-:W-:Y:S01]  /*149b0*/  FMNMX.FTZ R3, R154, R215, !PT ;  /* 0x000000d79a037209 */ /* 0x000fe20007810000 */
[----:B------:R-:W-:-:S01]  /*149c0*/  FFMA.FTZ R160, R2, R160, -R21 ;  /* 0x000000a002a07223 */ /* 0x000fc20000010815 */
[----:B------:R-:W-:Y:S01]  /*149d0*/  FSEL R90, R90, -INF , P0 ;  /* 0xff8000005a5a7808 */ /* 0x000fe20000000000 */
[----:B------:R-:W-:-:S01]  /*149e0*/  FFMA.FTZ R161, R2, R161, -R21 ;  /* 0x000000a102a17223 */ /* 0x000fc20000010815 */
[----:B------:R-:W-:Y:S01]  /*149f0*/  FMNMX.FTZ R3, R155, R3, !PT ;  /* 0x000000039b037209 */ /* 0x000fe20007810000 */
[----:B------:R-:W-:-:S01]  /*14a00*/  FFMA.FTZ R164, R2, R164, -R21 ;  /* 0x000000a402a47223 */ /* 0x000fc20000010815 */
[----:B------:R-:W-:Y:S01]  /*14a10*/  LOP3.LUT P0, RZ, R20, 0x800, RZ, 0xc0, !PT ;  /* 0x0000080014ff7812 */ /* 0x000fe2000780c0ff */
[----:B------:R-:W-:-:S01]  /*14a20*/  FFMA.FTZ R165, R2, R165, -R21 ;  /* 0x000000a502a57223 */ /* 0x000fc20000010815 */
[----:B------:R-:W-:Y:S01]  /*14a30*/  FMNMX.FTZ R3, R158, R3, !PT ;  /* 0x000000039e037209 */ /* 0x000fe20007810000 */
[----:B------:R-:W-:-:S01]  /*14a40*/  FFMA.FTZ R136, R2, R136, -R21 ;  /* 0x0000008802887223 */ /* 0x000fc20000010815 */
[----:B------:R-:W-:Y:S01]  /*14a50*/  FSEL R91, R91, -INF , P0 ;  /* 0xff8000005b5b7808 */ /* 0x000fe20000000000 */
        /* <DEDUP_REMOVED lines=31> */
[C-C-:B------:R-:W-:Y:S01]  /*14c50*/  FFMA.FTZ R105, R2.reuse, R105, -R21.reuse ;  /* 0x0000006902697223 */ /* 0x140fe20000010815 */
        /* <DEDUP_REMOVED lines=19> */
[----:B---3--:R-:W-:Y:S01]  /*14d90*/  R2UR UR4, R169 ;  /* 0x00000000a90472ca */ /* 0x008fe200000e0000 */
[----:B------:R-:W-:Y:S01]  /*14da0*/  MUFU.EX2 R152, R152 ;  /* 0x0000009800987308 */ /* 0x000fe20000000800 */
[----:B------:R-:W-:-:S04]  /*14db0*/  FMNMX.FTZ R3, R122, R3, !PT ;  /* 0x000000037a037209 */ /* 0x000fc80007810000 */
[----:B------:R-:W-:-:S03]  /*14dc0*/  FMNMX.FTZ R3, R123, R3, !PT ;  /* 0x000000037b037209 */ /* 0x000fc60007810000 */
[----:B------:R-:W0:Y:S01]  /*14dd0*/  MUFU.EX2 R15, R15 ;  /* 0x0000000f000f7308 */ /* 0x000e220000000800 */
[----:B------:R-:W-:-:S03]  /*14de0*/  FMNMX.FTZ R3, R126, R3, !PT ;  /* 0x000000037e037209 */ /* 0x000fc60007810000 */
[----:B------:R-:W-:Y:S01]  /*14df0*/  IMAD.U32 R168, RZ, RZ, UR4 ;  /* 0x00000004ffa87e24 */ /* 0x000fe2000f8e00ff */
[----:B------:R-:W-:-:S03]  /*14e00*/  FMNMX.FTZ R3, R127, R3, !PT ;  /* 0x000000037f037209 */ /* 0x000fc60007810000 */
[----:B------:R-:W1:Y:S01]  /*14e10*/  MUFU.EX2 R153, R153 ;  /* 0x0000009900997308 */ /* 0x000e620000000800 */
[----:B------:R-:W-:-:S04]  /*14e20*/  FMNMX.FTZ R3, R130, R3, !PT ;  /* 0x0000000382037209 */ /* 0x000fc80007810000 */
[----:B------:R-:W-:-:S03]  /*14e30*/  FMNMX.FTZ R3, R131, R3, !PT ;  /* 0x0000000383037209 */ /* 0x000fc60007810000 */
[----:B------:R-:W-:Y:S01]  /*14e40*/  MUFU.EX2 R156, R156 ;  /* 0x0000009c009c7308 */ /* 0x000fe20000000800 */
[----:B------:R-:W-:Y:S01]  /*14e50*/  FMNMX.FTZ R3, R134, R3, !PT ;  /* 0x0000000386037209 */ /* 0x000fe20007810000 */
[----:B0-----:R-:W-:-:S03]  /*14e60*/  FFMA.FTZ R12, R15, R12, R152 ;  /* 0x0000000c0f0c7223 */ /* 0x001fc60000010098 */
[----:B------:R-:W-:-:S03]  /*14e70*/  FMNMX.FTZ R3, R135, R3, !PT ;  /* 0x0000000387037209 */ /* 0x000fc60007810000 */
[----:B------:R-:W-:Y:S01]  /*14e80*/  MUFU.EX2 R157, R157 ;  /* 0x0000009d009d7308 */ /* 0x000fe20000000800 */
[----:B------:R-:W-:Y:S01]  /*14e90*/  FMNMX.FTZ R3, R106, R3, !PT ;  /* 0x000000036a037209 */ /* 0x000fe20007810000 */
[----:B-1----:R-:W-:-:S03]  /*14ea0*/  FADD.FTZ R12, R153, R12 ;  /* 0x0000000c990c7221 */ /* 0x002fc60000010000 */
        /* <DEDUP_REMOVED lines=23> */
[----:B------:R-:W0:Y:S06]  /*15020*/  SHFL.BFLY PT, R20, R3, 0x2, 0x1f ;  /* 0x0c401f0003147f89 */ /* 0x000e2c00000e0000 */
[----:B------:R-:W-:Y:S08]  /*15030*/  MUFU.EX2 R144, R144 ;  /* 0x0000009000907308 */ /* 0x000ff00000000800 */
        /* <DEDUP_REMOVED lines=10> */
[----:B------:R-:W-:-:S03]  /*150e0*/  FFMA.FTZ R101, R2, R3, -8 ;  /* 0xc100000002657423 */ /* 0x000fc60000010003 */
[----:B------:R-:W-:-:S03]  /*150f0*/  FSEL R20, R3, RZ, P1 ;  /* 0x000000ff03147208 */ /* 0x000fc60000800000 */
[----:B------:R-:W-:Y:S01]  /*15100*/  MUFU.EX2 R125, R125 ;  /* 0x0000007d007d7308 */ /* 0x000fe20000000800 */
[----:B------:R-:W-:Y:S01]  /*15110*/  FSEL R101, R101, RZ, P1 ;  /* 0x000000ff65657208 */ /* 0x000fe20000800000 */
[----:B------:R-:W-:-:S04]  /*15120*/  FADD.FTZ R20, -R20, R215 ;  /* 0x000000d714147221 */ /* 0x000fc80000010100 */
[C-C-:B------:R-:W-:Y:S01]  /*15130*/  FFMA.FTZ R154, R2.reuse, R154, -R101.reuse ;  /* 0x0000009a029a7223 */ /* 0x140fe20000010865 */
[----:B------:R-:W-:-:S01]  /*15140*/  FFMA.FTZ R155, R2, R155, -R101 ;  /* 0x0000009b029b7223 */ /* 0x000fc20000010865 */
[C---:B------:R-:W-:Y:S01]  /*15150*/  FMUL.FTZ R20, R2.reuse, R20 ;  /* 0x0000001402147220 */ /* 0x040fe20000410000 */
        /* <DEDUP_REMOVED lines=41> */
[----:B------:R-:W-:Y:S01]  /*153f0*/  IMAD R103, R189, 0x8, R18 ;  /* 0x00000008bd677824 */ /* 0x000fe200078e0212 */
[----:B------:R-:W2:Y:S01]  /*15400*/  MUFU.EX2 R158, R158 ;  /* 0x0000009e009e7308 */ /* 0x000ea20000000800 */
[----:B0-----:R-:W-:-:S02]  /*15410*/  FFMA.FTZ R0, R20, R0, R154 ;  /* 0x0000000014007223 */ /* 0x001fc4000001009a */
[----:B------:R-:W-:-:S05]  /*15420*/  VIADD R103, R103, 0x22840 ;  /* 0x0002284067677836 */ /* 0x000fca0000000000 */
[----:B------:R-:W0:Y:S01]  /*15430*/  MUFU.EX2 R159, R159 ;  /* 0x0000009f009f7308 */ /* 0x000e220000000800 */
[----:B------:R-:W-:-:S04]  /*15440*/  PRMT R103, R168, 0x654, R103 ;  /* 0x00000654a8677816 */ /* 0x000fc80000000067 */
[----:B------:R1:W-:Y:S03]  /*15450*/  SYNCS.ARRIVE.TRANS64.RED.A1T0 RZ, [R103+URZ], RZ ;  /* 0x000000ff67ff79a7 */ /* 0x0003e6000810043f */
[----:B------:R-:W3:Y:S01]  /*15460*/  MUFU.EX2 R162, R162 ;  /* 0x000000a200a27308 */ /* 0x000ee20000000800 */
[----:B-1----:R-:W-:-:S01]  /*15470*/  FADD.FTZ R103, R155, R0 ;  /* 0x000000009b677221 */ /* 0x002fc20000010000 */
[----:B------:R-:W-:-:S06]  /*15480*/  FADD.FTZ R0, R156, R12 ;  /* 0x0000000c9c007221 */ /* 0x000fcc0000010000 */
[----:B------:R-:W1:Y:S01]  /*15490*/  MUFU.EX2 R163, R163 ;  /* 0x000000a300a37308 */ /* 0x000e620000000800 */
[----:B--2---:R-:W-:-:S01]  /*154a0*/  FADD.FTZ R12, R158, R103 ;  /* 0x000000679e0c7221 */ /* 0x004fc20000010000 */
[----:B------:R-:W-:-:S03]  /*154b0*/  FADD.FTZ R0, R157, R0 ;  /* 0x000000009d007221 */ /* 0x000fc60000010000 */
[----:B0-----:R-:W-:Y:S01]  /*154c0*/  FADD.FTZ R12, R159, R12 ;  /* 0x0000000c9f0c7221 */ /* 0x001fe20000010000 */
[----:B------:R-:W-:-:S02]  /*154d0*/  FADD.FTZ R0, R160, R0 ;  /* 0x00000000a0007221 */ /* 0x000fc40000010000 */
[----:B------:R-:W0:Y:S01]  /*154e0*/  MUFU.EX2 R166, R166 ;  /* 0x000000a600a67308 */ /* 0x000e220000000800 */
[----:B---3--:R-:W-:-:S01]  /*154f0*/  FADD.FTZ R12, R162, R12 ;  /* 0x0000000ca20c7221 */ /* 0x008fc20000010000 */
        /* <DEDUP_REMOVED lines=125> */
.L_x_3216:
[----:B------:R-:W-:Y:S01]  /*15cd0*/  R2UR UR4, R169 ;  /* 0x00000000a90472ca */ /* 0x000fe200000e0000 */
[----:B------:R-:W-:Y:S01]  /*15ce0*/  IMAD R103, R218, 0x8, R18 ;  /* 0x00000008da677824 */ /* 0x000fe200078e0212 */
[----:B------:R-:W-:Y:S01]  /*15cf0*/  ISETP.GT.AND P1, PT, R217, R214, PT ;  /* 0x000000d6d900720c */ /* 0x000fe20003f24270 */
[-C--:B------:R-:W-:Y:S01]  /*15d00*/  FMUL.FTZ R24, R24, R15.reuse ;  /* 0x0000000f18187220 */ /* 0x080fe20000410000 */
[----:B------:R-:W-:Y:S01]  /*15d10*/  F2FP.SATFINITE.E4M3.F32.PACK_AB_MERGE_C R156, R157, R156, RZ ;  /* 0x0000009c9d9c723e */ /* 0x000fe200048070ff */
[----:B------:R-:W-:Y:S01]  /*15d20*/  VIADD R103, R103, 0x22860 ;  /* 0x0002286067677836 */ /* 0x000fe20000000000 */
[----:B------:R-:W-:Y:S01]  /*15d30*/  F2FP.SATFINITE.E4M3.F32.PACK_AB_MERGE_C R158, R159, R158, RZ ;  /* 0x0000009e9f9e723e */ /* 0x000fe200048070ff */
[-C--:B------:R-:W-:Y:S01]  /*15d40*/  FMUL.FTZ R25, R25, R15.reuse ;  /* 0x0000000f19197220 */ /* 0x080fe20000410000 */
[----:B------:R-:W-:Y:S01]  /*15d50*/  F2FP.SATFINITE.E4M3.F32.PACK_AB_MERGE_C R164, R165, R164, RZ ;  /* 0x000000a4a5a4723e */ /* 0x000fe200048070ff */
[-C--:B------:R-:W-:Y:S01]  /*15d60*/  FMUL.FTZ R28, R28, R15.reuse ;  /* 0x0000000f1c1c7220 */ /* 0x080fe20000410000 */
[----:B------:R-:W-:Y:S01]  /*15d70*/  F2FP.SATFINITE.E4M3.F32.PACK_AB_MERGE_C R166, R167, R166, RZ ;  /* 0x000000a6a7a6723e */ /* 0x000fe200048070ff */
[-C--:B------:R-:W-:Y:S01]  /*15d80*/  FMUL.FTZ R29, R29, R15.reuse ;  /* 0x0000000f1d1d7220 */ /* 0x080fe20000410000 */
        /* <DEDUP_REMOVED lines=99> */
[----:B------:R-:W-:Y:S01]  /*163c0*/  VIADD R217, R217, 0xffffffff ;  /* 0xffffffffd9d97836 */ /* 0x000fe20000000000 */
[----:B------:R-:W-:Y:S01]  /*163d0*/  MOV R216, R14 ;  /* 0x0000000e00d87202 */ /* 0x000fe20000000f00 */
[----:B------:R-:W-:-:S02]  /*163e0*/  IMAD.MOV.U32 R215, RZ, RZ, R3 ;  /* 0x000000ffffd77224 */ /* 0x000fc400078e0003 */
[----:B------:R-:W-:Y:S02]  /*163f0*/  IMAD.MOV.U32 R221, RZ, RZ, R194 ;  /* 0x000000ffffdd7224 */ /* 0x000fe400078e00c2 */
[----:B------:R-:W-:Y:S01]  /*16400*/  IMAD.MOV.U32 R218, RZ, RZ, R189 ;  /* 0x000000ffffda7224 */ /* 0x000fe200078e00bd */
[----:B0-----:R-:W-:Y:S06]  /*16410*/  @P1 BRA `(.L_x_3217) ;  /* 0xffffffc400981947 */ /* 0x001fec000383ffff */
.L_x_3205:
[----:B------:R-:W-:-:S13]  /*16420*/  ISETP.GE.AND P1, PT, R217, R204, PT ;  /* 0x000000ccd900720c */ /* 0x000fda0003f26270 */
[----:B------:R-:W-:Y:S05]  /*16430*/  @!P1 BRA `(.L_x_3218) ;  /* 0x0000002c00789947 */ /* 0x000fea0003800000 */
[----:B------:R-:W-:Y:S02]  /*16440*/  IMAD.MOV.U32 R198, RZ, RZ, R3 ;  /* 0x000000ffffc67224 */ /* 0x000fe400078e0003 */
[----:B------:R-:W-:Y:S02]  /*16450*/  IMAD.MOV.U32 R199, RZ, RZ, R14 ;  /* 0x000000ffffc77224 */ /* 0x000fe400078e000e */
[----:B------:R-:W-:Y:S02]  /*16460*/  IMAD.MOV.U32 R215, RZ, RZ, R194 ;  /* 0x000000ffffd77224 */ /* 0x000fe400078e00c2 */
[----:B------:R-:W-:-:S07]  /*16470*/  IMAD.MOV.U32 R214, RZ, RZ, R189 ;  /* 0x000000ffffd67224 */ /* 0x000fce00078e00bd */
.L_x_3230:
        /* <DEDUP_REMOVED lines=10> */
.L_x_3220:
[----:B------:R-:W-:Y:S01]  /*16520*/  IMAD R3, R189, 0x8, R18 ;  /* 0x00000008bd037824 */ /* 0x000fe200078e0212 */
[----:B------:R-:W-:-:S04]  /*16530*/  SHF.L.U32 R14, R194, 0x1f, RZ ;  /* 0x0000001fc20e7819 */ /* 0x000fc800000006ff */
[----:B------:R0:W1:Y:S01]  /*16540*/  SYNCS.PHASECHK.TRANS64.TRYWAIT P1, [R3+URZ+0x22830], R14 ;  /* 0x0228300e030075a7 */ /* 0x000062000802017f */
[----:B------:R-:W-:Y:S05]  /*16550*/  @!P0 BRA `(.L_x_3221) ;  /* 0x0000000000048947 */ /* 0x000fea0003800000 */
[----:B------:R-:W-:Y:S01]  /*16560*/  BPT.TRAP 0x1 ;  /* 0x000000040000795c */ /* 0x000fe20000300000 */
.L_x_3221:
[----:B------:R-:W-:Y:S04]  /*16570*/  BSSY B0, `(.L_x_3219) ;  /* 0x0000004000007945 */ /* 0x000fe80003800000 */
[----:B-1----:R-:W-:Y:S05]  /*16580*/  @P1 BRA `(.L_x_3222) ;  /* 0x0000000000081947 */ /* 0x002fea0003800000 */
[----:B------:R-:W1:Y:S02]  /*16590*/  SYNCS.PHASECHK.TRANS64.TRYWAIT P1, [R3+URZ+0x22830], R14 ;  /* 0x0228300e030075a7 */ /* 0x000e64000802017f */
[----:B-1----:R-:W-:Y:S05]  /*165a0*/  @!P1 BRA `(.L_x_3223) ;  /* 0x0000011c00109947 */ /* 0x002fea0003800000 */
.L_x_3222:
[----:B------:R-:W-:Y:S05]  /*165b0*/  BSYNC B0 ;  /* 0x0000000000007941 */ /* 0x000fea0003800000 */
.L_x_3219:
[----:B01----:R-:W0:Y:S01]  /*165c0*/  S2R R3, SR_TID.X ;  /* 0x0000000000037919 */ /* 0x003e220000002100 */
[----:B------:R-:W-:Y:S05]  /*165d0*/  WARPSYNC.ALL ;  /* 0x0000000000007948 */ /* 0x000fea0003800000 */
[----:B------:R-:W-:Y:S01]  /*165e0*/  IMAD R20, R189, 0x500, R13 ;  /* 0x00000500bd147824 */ /* 0x000fe200078e020d */
[----:B------:R-:W-:Y:S01]  /*165f0*/  R2UR UR28, R8 ;  /* 0x00000000081c72ca */ /* 0x000fe200000e0000 */
[----:B------:R-:W-:Y:S01]  /*16600*/  IMAD.MOV.U32 R21, RZ, RZ, 0x40000040 ;  /* 0x40000040ff157424 */ /* 0x000fe200078e00ff */
[----:B------:R-:W-:Y:S01]  /*16610*/  R2UR UR29, R9 ;  /* 0x00000000091d72ca */ /* 0x000fe200000e0000 */
[C---:B------:R-:W-:Y:S01]  /*16620*/  VIADD R88, R20.reuse, 0x100 ;  /* 0x0000010014587836 */ /* 0x040fe20000000000 */
[C---:B------:R-:W-:Y:S01]  /*16630*/  R2UR UR30, R20.reuse ;  /* 0x00000000141e72ca */ /* 0x040fe200000e0000 */
        /* <DEDUP_REMOVED lines=15> */
[----:B------:R-:W-:-:S02]  /*16730*/  R2UR UR36, R8 ;  /* 0x00000000082472ca */ /* 0x000fc400000e0000 */
[----:B------:R-:W-:Y:S02]  /*16740*/  R2UR UR37, R9 ;  /* 0x00000000092572ca */ /* 0x000fe400000e0000 */
[----:B------:R-:W-:Y:S01]  /*16750*/  R2UR UR8, R88 ;  /* 0x00000000580872ca */ /* 0x000fe200000e0000 */
[C---:B------:R-:W-:Y:S01]  /*16760*/  VIADD R88, R20.reuse, 0x202 ;  /* 0x0000020214587836 */ /* 0x040fe20000000000 */
[----:B0-----:R-:W-:Y:S02]  /*16770*/  SHF.R.U32.HI R3, RZ, 0x7, R3 ;  /* 0x00000007ff037819 */ /* 0x001fe40000011603 */
[----:B------:R-:W-:Y:S02]  /*16780*/  IADD3 R90, R20, 0x300, RZ ;  /* 0x00000300145a7810 */ /* 0x000fe40007ffe0ff */
[----:B------:R-:W-:Y:S01]  /*16790*/  R2UR UR50, R88 ;  /* 0x00000000583272ca */ /* 0x000fe200000e0000 */
[----:B------:R-:W-:Y:S01]  /*167a0*/  VIADD R3, R3, 0x8 ;  /* 0x0000000803037836 */ /* 0x000fe20000000000 */
[----:B------:R-:W-:Y:S01]  /*167b0*/  R2UR UR51, R89 ;  /* 0x00000000593372ca */ /* 0x000fe200000e0000 */
[----:B------:R-:W-:Y:S01]  /*167c0*/  VIADD R88, R20, 0x402 ;  /* 0x0000040214587836 */ /* 0x000fe20000000000 */
[----:B------:R-:W-:Y:S01]  /*167d0*/  R2UR UR6, R90 ;  /* 0x000000005a0672ca */ /* 0x000fe200000e0000 */
[----:B------:R-:W-:Y:S01]  /*167e0*/  VIADD R90, R20, 0x102 ;  /* 0x00000102145a7836 */ /* 0x000fe20000000000 */
[----:B------:R0:W-:Y:S01]  /*167f0*/  BAR.SYNC.DEFER_BLOCKING R3, 0x100 ;  /* 0x000400030000751d */ /* 0x0001e20000010000 */
        /* <DEDUP_REMOVED lines=11> */
[----:B------:R-:W-:-:S02]  /*168b0*/  R2UR UR9, R89 ;  /* 0x00000000590972ca */ /* 0x000fc400000e0000 */
[C---:B------:R-:W-:Y:S02]  /*168c0*/  R2UR UR59, R89.reuse ;  /* 0x00000000593b72ca */ /* 0x040fe400000e0000 */
[----:B------:R-:W-:Y:S01]  /*168d0*/  R2UR UR14, R88 ;  /* 0x00000000580e72ca */ /* 0x000fe200000e0000 */
[----:B------:R-:W-:Y:S01]  /*168e0*/  VIADD R88, R20, 0x404 ;  /* 0x0000040414587836 */ /* 0x000fe20000000000 */
[----:B------:R-:W-:Y:S01]  /*168f0*/  WARPGROUP.ARRIVE ;  /* 0x00000000000079c5 */ /* 0x000fe20000000000 */
[----:B------:R-:W-:Y:S01]  /*16900*/  R2UR UR6, R92 ;  /* 0x000000005c0672ca */ /* 0x000fe200000e0000 */
[----:B------:R-:W-:Y:S01]  /*16910*/  VIADD R92, R20, 0x6 ;  /* 0x00000006145c7836 */ /* 0x000fe20000000000 */
[C---:B------:R-:W-:Y:S02]  /*16920*/  R2UR UR15, R89.reuse ;  /* 0x00000000590f72ca */ /* 0x040fe400000e0000 */
[----:B------:R-:W-:Y:S01]  /*16930*/  R2UR UR22, R88 ;  /* 0x00000000581672ca */ /* 0x000fe200000e0000 */
[----:B------:R-:W-:Y:S01]  /*16940*/  QGMMA.64x32x32.F32.E4M3.E4M3 R152, gdesc[UR28], RZ, !UPT, gsb0 ;  /* 0x006000001c9879f3 */ /* 0x000fe2000c0008ff */
[----:B------:R-:W-:Y:S01]  /*16950*/  R2UR UR23, R89 ;  /* 0x00000000591772ca */ /* 0x000fe200000e0000 */
[----:B------:R-:W-:Y:S01]  /*16960*/  VIADD R88, R20, 0x206 ;  /* 0x0000020614587836 */ /* 0x000fe20000000000 */
[----:B------:R-:W-:Y:S01]  /*16970*/  R2UR UR44, R8 ;  /* 0x00000000082c72ca */ /* 0x000fe200000e0000 */
[----:B------:R-:W-:Y:S01]  /*16980*/  IMAD.MOV.U32 R89, RZ, RZ, 0x40000040 ;  /* 0x40000040ff597424 */ /* 0x000fe200078e00ff */
[----:B------:R-:W-:-:S02]  /*16990*/  R2UR UR45, R9 ;  /* 0x00000000092d72ca */ /* 0x000fc400000e0000 */
[----:B------:R-:W-:Y:S02]  /*169a0*/  MOV R93, 0x40000040 ;  /* 0x40000040005d7802 */ /* 0x000fe40000000f00 */
[----:B------:R-:W-:Y:S02]  /*169b0*/  R2UR UR26, R92 ;  /* 0x000000005c1a72ca */ /* 0x000fe400000e0000 */
[C---:B------:R-:W-:Y:S02]  /*169c0*/  R2UR UR7, R93.reuse ;  /* 0x000000005d0772ca */ /* 0x040fe400000e0000 */
        /* <DEDUP_REMOVED lines=30> */
[----:B------:R-:W-:Y:S02]  /*16bb0*/  R2UR UR19, R15 ;  /* 0x000000000f1372ca */ /* 0x000fe400000e0000 */
[----:B------:R-:W-:Y:S01]  /*16bc0*/  R2UR UR16, R6 ;  /* 0x00000000061072ca */ /* 0x000fe200000e0000 */
[----:B------:R-:W-:-:S02]  /*16bd0*/  WARPGROUP.DEPBAR.LE gsb0, 0x0 ;  /* 0x00008000000079c5 */ /* 0x000fc40000010000 */
[----:B------:R-:W-:Y:S01]  /*16be0*/  WARPGROUP.ARRIVE ;  /* 0x00000000000079c5 */ /* 0x000fe20000000000 */
[C---:B------:R-:W-:Y:S02]  /*16bf0*/  R2UR UR17, R7.reuse ;  /* 0x00000000071172ca */ /* 0x040fe400000e0000 */
[----:B------:R-:W-:Y:S02]  /*16c00*/  R2UR UR20, R6 ;  /* 0x00000000061472ca */ /* 0x000fe400000e0000 */
[----:B------:R-:W-:Y:S01]  /*16c10*/  R2UR UR21, R7 ;  /* 0x00000000071572ca */ /* 0x000fe200000e0000 */
[----:B------:R-:W-:Y:S01]  /*16c20*/  QGMMA.64x32x32.F32.E4M3.E4M3 R136, gdesc[UR32], RZ, !UPT, gsb0 ;  /* 0x00600000208879f3 */ /* 0x000fe2000c0008ff */
        /* <DEDUP_REMOVED lines=8> */
[----:B------:R-:W-:Y:S01]  /*16cb0*/  R2UR UR28, R4 ;  /* 0x00000000041c72ca */ /* 0x000fe200000e0000 */
[----:B------:R-:W-:Y:S01]  /*16cc0*/  VIADD R20, R20, 0x406 ;  /* 0x0000040614147836 */ /* 0x000fe20000000000 */
[----:B------:R-:W-:Y:S02]  /*16cd0*/  R2UR UR29, R5 ;  /* 0x00000000051d72ca */ /* 0x000fe400000e0000 */
[----:B------:R-:W-:-:S02]  /*16ce0*/  R2UR UR32, R4 ;  /* 0x00000000042072ca */ /* 0x000fc400000e0000 */
[----:B------:R-:W-:Y:S02]  /*16cf0*/  R2UR UR33, R5 ;  /* 0x00000000052172ca */ /* 0x000fe400000e0000 */
        /* <DEDUP_REMOVED lines=78> */
.L_x_3225:
[----:B------:R-:W-:Y:S01]  /*171e0*/  SHF.L.U32 R3, R215, 0x1f, RZ ;  /* 0x0000001fd7037819 */ /* 0x000fe200000006ff */
[----:B------:R-:W-:-:S04]  /*171f0*/  IMAD R14, R214, 0x8, R18 ;  /* 0x00000008d60e7824 */ /* 0x000fc800078e0212 */
[----:B------:R0:W1:Y:S01]  /*17200*/  SYNCS.PHASECHK.TRANS64.TRYWAIT P1, [R14+URZ+0x22850], R3 ;  /* 0x022850030e0075a7 */ /* 0x000062000802017f */
[----:B------:R-:W-:Y:S05]  /*17210*/  @!P0 BRA `(.L_x_3226) ;  /* 0x0000000000048947 */ /* 0x000fea0003800000 */
[----:B------:R-:W-:Y:S01]  /*17220*/  BPT.TRAP 0x1 ;  /* 0x000000040000795c */ /* 0x000fe20000300000 */
.L_x_3226:
[----:B-1----:R-:W-:Y:S05]  /*17230*/  @P1 BRA `(.L_x_3224) ;  /* 0x0000000000081947 */ /* 0x002fea0003800000 */
[----:B------:R-:W1:Y:S02]  /*17240*/  SYNCS.PHASECHK.TRANS64.TRYWAIT P1, [R14+URZ+0x22850], R3 ;  /* 0x022850030e0075a7 */ /* 0x000e64000802017f */
[----:B-1----:R-:W-:Y:S05]  /*17250*/  @!P1 BRA `(.L_x_3227) ;  /* 0x0000010c00f89947 */ /* 0x002fea0003800000 */
.L_x_3224:
[----:B01----:R-:W-:Y:S01]  /*17260*/  VIADD R3, R18, 0x400 ;  /* 0x0000040012037836 */ /* 0x003fe20000000000 */
[----:B------:R-:W-:Y:S01]  /*17270*/  MOV R15, 0xc0000010 ;  /* 0xc0000010000f7802 */ /* 0x000fe20000000f00 */
[----:B------:R-:W-:Y:S05]  /*17280*/  WARPSYNC.ALL ;  /* 0x0000000000007948 */ /* 0x000fea0003800000 */
[----:B------:R-:W-:Y:S01]  /*17290*/  SHF.R.U32.HI R3, RZ, 0x4, R3 ;  /* 0x00000004ff037819 */ /* 0x000fe20000011603 */
[----:B------:R-:W-:Y:S01]  /*172a0*/  WARPGROUP.ARRIVE ;  /* 0x00000000000079c5 */ /* 0x000fe20000000000 */
[----:B------:R-:W-:Y:S01]  /*172b0*/  R2UR UR7, R15 ;  /* 0x000000000f0772ca */ /* 0x000fe200000e0000 */
[----:B------:R-:W-:Y:S01]  /*172c0*/  IMAD.MOV.U32 R21, RZ, RZ, -0x3ffffff0 ;  /* 0xc0000010ff157424 */ /* 0x000fe200078e00ff */
[----:B------:R-:W-:Y:S01]  /*172d0*/  LOP3.LUT R3, R3, 0x3fff, RZ, 0xc0, !PT ;  /* 0x00003fff03037812 */ /* 0x000fe200078ec0ff */
[----:B------:R-:W-:-:S02]  /*172e0*/  IMAD.MOV.U32 R15, RZ, RZ, -0x3ffffff0 ;  /* 0xc0000010ff0f7424 */ /* 0x000fc400078e00ff */
[----:B------:R-:W0:Y:S01]  /*172f0*/  S2R R215, SR_TID.X ;  /* 0x0000000000d77919 */ /* 0x000e220000002100 */
        /* <DEDUP_REMOVED lines=17> */
[----:B------:R-:W-:Y:S02]  /*17410*/  IMAD.MOV.U32 R21, RZ, RZ, -0x3ffffff0 ;  /* 0xc0000010ff157424 */ /* 0x000fe400078e00ff */
[----:B------:R-:W-:Y:S01]  /*17420*/  VIADD R14, R14, 0x400 ;  /* 0x000004000e0e7836 */ /* 0x000fe20000000000 */
[----:B------:R-:W-:Y:S02]  /*17430*/  WARPGROUP.DEPBAR.LE gsb0, 0x0 ;  /* 0x00008000000079c5 */ /* 0x000fe40000010000 */
[----:B------:R-:W-:-:S07]  /*17440*/  WARPGROUP.ARRIVE ;  /* 0x00000000000079c5 */ /* 0x000fce0000000000 */
        /* <DEDUP_REMOVED lines=15> */
.L_x_3228:
[----:B------:R-:W2:Y:S01]  /*17540*/  LDL R168, [R1+0x4] ;  /* 0x0000040001a87983 */ /* 0x000ea20000100800 */
[----:B0-----:R-:W-:-:S04]  /*17550*/  IMAD R3, R189, 0x8, R18 ;  /* 0x00000008bd037824 */ /* 0x001fc800078e0212 */
[----:B------:R-:W-:Y:S01]  /*17560*/  VIADD R3, R3, 0x22840 ;  /* 0x0002284003037836 */ /* 0x000fe20000000000 */
[----:B--2---:R-:W-:-:S13]  /*17570*/  R2UR UR4, R168 ;  /* 0x00000000a80472ca */ /* 0x004fda00000e0000 */
[----:B------:R-:W-:-:S05]  /*17580*/  IMAD.U32 R14, RZ, RZ, UR4 ;  /* 0x00000004ff0e7e24 */ /* 0x000fca000f8e00ff */
        /* <DEDUP_REMOVED lines=47> */
[----:B------:R-:W-:Y:S01]  /*17880*/  FADD.FTZ R20, -R14, R199 ;  /* 0x000000c70e147221 */ /* 0x000fe20000010100 */
[----:B------:R-:W-:-:S03]  /*17890*/  FMNMX.FTZ R3, R155, R3, !PT ;  /* 0x000000039b037209 */ /* 0x000fc60007810000 */
[----:B------:R-:W-:Y:S01]  /*178a0*/  FMUL.FTZ R20, R2, R20 ;  /* 0x0000001402147220 */ /* 0x000fe20000410000 */
[----:B------:R-:W-:-:S04]  /*178b0*/  FMNMX.FTZ R3, R158, R3, !PT ;  /* 0x000000039e037209 */ /* 0x000fc80007810000 */
[----:B------:R-:W-:Y:S01]  /*178c0*/  FMNMX.FTZ R3, R159, R3, !PT ;  /* 0x000000039f037209 */ /* 0x000fe20007810000 */
[----:B------:R-:W-:Y:S03]  /*178d0*/  MUFU.EX2 R20, R20 ;  /* 0x0000001400147308 */ /* 0x000fe60000000800 */
        /* <DEDUP_REMOVED lines=39> */
[----:B0-----:R-:W-:Y:S01]  /*17b50*/  FMNMX.FTZ R3, R3, R15, !PT ;  /* 0x0000000f03037209 */ /* 0x001fe20007810000 */
[----:B------:R-:W-:-:S04]  /*17b60*/  FFMA.FTZ R15, R2, R14, -8 ;  /* 0xc1000000020f7423 */ /* 0x000fc8000001000e */
        /* <DEDUP_REMOVED lines=40> */
[----:B------:R-:W-:Y:S01]  /*17df0*/  FADD.FTZ R21, -R3, R198 ;  /* 0x000000c603157221 */ /* 0x000fe20000010100 */
[----:B------:R-:W-:-:S01]  /*17e00*/  FFMA.FTZ R101, R2, R3, -8 ;  /* 0xc100000002657423 */ /* 0x000fc20000010003 */
[----:B------:R-:W0:Y:S02]  /*17e10*/  MUFU.EX2 R152, R152 ;  /* 0x0000009800987308 */ /* 0x000e240000000800 */
[C---:B------:R-:W-:Y:S01]  /*17e20*/  FMUL.FTZ R21, R2.reuse, R21 ;  /* 0x0000001502157220 */ /* 0x040fe20000410000 */
[C-C-:B------:R-:W-:Y:S01]  /*17e30*/  FFMA.FTZ R154, R2.reuse, R154, -R101.reuse ;  /* 0x0000009a029a7223 */ /* 0x140fe20000010865 */
[----:B------:R-:W-:-:S01]  /*17e40*/  FFMA.FTZ R155, R2, R155, -R101 ;  /* 0x0000009b029b7223 */ /* 0x000fc20000010865 */
[C-C-:B------:R-:W-:Y:S01]  /*17e50*/  FFMA.FTZ R158, R2.reuse, R158, -R101.reuse ;  /* 0x0000009e029e7223 */ /* 0x140fe20000010865 */
[----:B------:R-:W-:-:S01]  /*17e60*/  FFMA.FTZ R159, R2, R159, -R101 ;  /* 0x0000009f029f7223 */ /* 0x000fc20000010865 */
[C-C-:B------:R-:W-:Y:S01]  /*17e70*/  FFMA.FTZ R162, R2.reuse, R162, -R101.reuse ;  /* 0x000000a202a27223 */ /* 0x140fe20000010865 */
        /* <DEDUP_REMOVED lines=41> */
[----:B------:R-:W-:-:S01]  /*18110*/  FFMA.FTZ R102, R2, R102, -R101 ;  /* 0x0000006602667223 */ /* 0x000fc20000010865 */
[----:B------:R-:W-:Y:S01]  /*18120*/  FFMA.FTZ R101, R2, R103, -R101 ;  /* 0x0000006702657223 */ /* 0x000fe20000010865 */
[----:B0-----:R-:W-:-:S01]  /*18130*/  FADD.FTZ R12, R153, R12 ;  /* 0x0000000c990c7221 */ /* 0x001fc20000010000 */
[----:B--2---:R-:W-:-:S04]  /*18140*/  FADD.FTZ R103, R155, R0 ;  /* 0x000000009b677221 */ /* 0x004fc80000010000 */
[----:B------:R-:W0:Y:S01]  /*18150*/  MUFU.EX2 R157, R157 ;  /* 0x0000009d009d7308 */ /* 0x000e220000000800 */
[----:B-1----:R-:W-:-:S07]  /*18160*/  FADD.FTZ R0, R156, R12 ;  /* 0x0000000c9c007221 */ /* 0x002fce0000010000 */
        /* <DEDUP_REMOVED lines=150> */
.L_x_3229:
[----:B------:R-:W-:Y:S01]  /*18ad0*/  R2UR UR4, R168 ;  /* 0x00000000a80472ca */ /* 0x000fe200000e0000 */
[----:B------:R-:W-:Y:S01]  /*18ae0*/  IMAD R103, R214, 0x8, R18 ;  /* 0x00000008d6677824 */ /* 0x000fe200078e0212 */
[----:B------:R-:W-:Y:S01]  /*18af0*/  ISETP.GT.AND P1, PT, R217, R204, PT ;  /* 0x000000ccd900720c */ /* 0x000fe20003f24270 */
[----:B------:R-:W-:Y:S01]  /*18b00*/  FMUL.FTZ R24, R24, R20 ;  /* 0x0000001418187220 */ /* 0x000fe20000410000 */
[----:B------:R-:W-:Y:S01]  /*18b10*/  F2FP.SATFINITE.E4M3.F32.PACK_AB_MERGE_C R156, R157, R156, RZ ;  /* 0x0000009c9d9c723e */ /* 0x000fe200048070ff */
[-C--:B------:R-:W-:Y:S01]  /*18b20*/  FMUL.FTZ R25, R25, R20.reuse ;  /* 0x0000001419197220 */ /* 0x080fe20000410000 */
[----:B------:R-:W-:Y:S01]  /*18b30*/  IADD3 R103, R103, 0x22860, RZ ;  /* 0x0002286067677810 */ /* 0x000fe20007ffe0ff */
[----:B------:R-:W-:Y:S01]  /*18b40*/  FMUL.FTZ R28, R28, R20 ;  /* 0x000000141c1c7220 */ /* 0x000fe20000410000 */
        /* <DEDUP_REMOVED lines=109> */
.L_x_3218:
[----:B------:R-:W-:Y:S05]  /*19220*/  WARPSYNC.ALL ;  /* 0x0000000000007948 */ /* 0x000fea0003800000 */
[----:B------:R-:W-:Y:S06]  /*19230*/  BAR.ARV 0x8, 0x180 ;  /* 0x0206000000007b1d */ /* 0x000fec0000002000 */
[----:B------:R-:W-:Y:S05]  /*19240*/  @!P0 BRA `(.L_x_3231) ;  /* 0x0000000000048947 */ /* 0x000fea0003800000 */
[----:B------:R-:W-:Y:S01]  /*19250*/  BPT.TRAP 0x1 ;  /* 0x000000040000795c */ /* 0x000fe20000300000 */
.L_x_3231:
[----:B------:R-:W-:Y:S01]  /*19260*/  IMAD R15, R189, 0x8, R18 ;  /* 0x00000008bd0f7824 */ /* 0x000fe200078e0212 */
[----:B------:R-:W-:-:S04]  /*19270*/  SHF.L.U32 R4, R194, 0x1f, RZ ;  /* 0x0000001fc2047819 */ /* 0x000fc800000006ff */
[----:B------:R0:W1:Y:S01]  /*19280*/  SYNCS.PHASECHK.TRANS64.TRYWAIT P1, [R15+URZ+0x22850], R4 ;  /* 0x022850040f0075a7 */ /* 0x000062000802017f */
[----:B------:R-:W-:Y:S05]  /*19290*/  @!P0 BRA `(.L_x_3232) ;  /* 0x0000000000048947 */ /* 0x000fea0003800000 */
[----:B------:R-:W-:Y:S01]  /*192a0*/  BPT.TRAP 0x1 ;  /* 0x000000040000795c */ /* 0x000fe20000300000 */
.L_x_3232:
[----:B------:R-:W-:-:S05]  /*192b0*/  VIADD R18, R18, 0x400 ;  /* 0x0000040012127836 */ /* 0x000fca0000000000 */
[----:B------:R-:W-:-:S04]  /*192c0*/  SHF.R.U32.HI R18, RZ, 0x4, R18 ;  /* 0x00000004ff127819 */ /* 0x000fc80000011612 */
[----:B------:R-:W-:-:S04]  /*192d0*/  LOP3.LUT R18, R18, 0x3fff, RZ, 0xc0, !PT ;  /* 0x00003fff12127812 */ /* 0x000fc800078ec0ff */
[----:B------:R-:W-:Y:S01]  /*192e0*/  LOP3.LUT R18, R18, 0x10000, RZ, 0xfc, !PT ;  /* 0x0001000012127812 */ /* 0x000fe200078efcff */
[----:B-1----:R-:W-:Y:S06]  /*192f0*/  @P1 BRA `(.L_x_3233) ;  /* 0x0000000000081947 */ /* 0x002fec0003800000 */
[----:B------:R-:W1:Y:S02]  /*19300*/  SYNCS.PHASECHK.TRANS64.TRYWAIT P1, [R15+URZ+0x22850], R4 ;  /* 0x022850040f0075a7 */ /* 0x000e64000802017f */
[----:B-1----:R-:W-:Y:S05]  /*19310*/  @!P1 BRA `(.L_x_3234) ;  /* 0x000000ec00dc9947 */ /* 0x002fea0003800000 */
.L_x_3233:
        /* <DEDUP_REMOVED lines=10> */
[----:B------:R-:W-:Y:S01]  /*193c0*/  IMAD.MOV.U32 R11, RZ, RZ, -0x3ffffff0 ;  /* 0xc0000010ff0b7424 */ /* 0x000fe200078e00ff */
[----:B------:R-:W-:Y:S01]  /*193d0*/  IADD3 R10, R4, 0x200, RZ ;  /* 0x00000200040a7810 */ /* 0x000fe20007ffe0ff */
[----:B------:R-:W-:Y:S01]  /*193e0*/  IMAD.MOV.U32 R13, RZ, RZ, 0x3f800000 ;  /* 0x3f800000ff0d7424 */ /* 0x000fe200078e00ff */
[----:B------:R-:W-:-:S07]  /*193f0*/  ISETP.NE.AND.EX P1, PT, RZ, UR5, PT, P1 ;  /* 0x00000005ff007c0c */ /* 0x000fce000bf25310 */
[----:B------:R-:W-:Y:S01]  /*19400*/  QGMMA.64x128x32.F32.E4M3.E4M3 R24, R184, gdesc[UR4], R24, gsb0 ;  /* 0x01e00004b8187df3 */ /* 0x000fe20008000818 */
[----:B------:R-:W-:Y:S02]  /*19410*/  R2UR UR6, R6 ;  /* 0x00000000060672ca */ /* 0x000fe400000e0000 */
[----:B------:R-:W-:-:S03]  /*19420*/  R2UR UR7, R7 ;  /* 0x00000000070772ca */ /* 0x000fc600000e0000 */
[----:B------:R-:W0:Y:S08]  /*19430*/  @P1 LDC.64 R6, c[0x0][0x9c8] ;  /* 0x00027200ff061b82 */ /* 0x000e300000000a00 */
[----:B------:R-:W1:Y:S01]  /*19440*/  @P1 LDC.64 R8, c[0x0][0x9d0] ;  /* 0x00027400ff081b82 */ /* 0x000e620000000a00 */
[----:B0-----:R-:W-:-:S04]  /*19450*/  @P1 IMAD R5, R225, R6, RZ ;  /* 0x00000006e1051224 */ /* 0x001fc800078e02ff */
[C---:B------:R-:W-:Y:S02]  /*19460*/  @P1 IMAD R5, R210.reuse, R7, R5 ;  /* 0x00000007d2051224 */ /* 0x040fe400078e0205 */
[----:B------:R-:W-:-:S04]  /*19470*/  @P1 IMAD.WIDE.U32 R6, R210, R6, RZ ;  /* 0x00000006d2061225 */ /* 0x000fc800078e00ff */
[----:B------:R-:W-:Y:S02]  /*19480*/  @P1 IMAD.IADD R7, R7, 0x1, R5 ;  /* 0x0000000107071824 */ /* 0x000fe400078e0205 */
[----:B-1----:R-:W-:-:S04]  /*19490*/  @P1 IMAD.WIDE.U32 R6, R192, R8, R6 ;  /* 0x00000008c0061225 */ /* 0x002fc800078e0006 */
        /* <DEDUP_REMOVED lines=18> */
[----:B------:R-:W1:Y:S01]  /*195c0*/  SHFL.BFLY PT, R7, R12, 0x2, 0x1f ;  /* 0x0c401f000c077f89 */ /* 0x000e6200000e0000 */
[----:B------:R-:W-:Y:S02]  /*195d0*/  WARPGROUP.DEPBAR.LE gsb0, 0x0 ;  /* 0x00008000000079c5 */ /* 0x000fe40000010000 */
[----:B------:R-:W-:-:S06]  /*195e0*/  WARPGROUP.ARRIVE ;  /* 0x00000000000079c5 */ /* 0x000fcc0000000000 */
[----:B------:R-:W-:Y:S01]  /*195f0*/  QGMMA.64x128x32.F32.E4M3.E4M3 R24, R172, gdesc[UR4], R24, gsb0 ;  /* 0x01e00004ac187df3 */ /* 0x000fe20008000818 */
[----:B------:R-:W-:Y:S02]  /*19600*/  R2UR UR6, R4 ;  /* 0x00000000040672ca */ /* 0x000fe400000e0000 */
[----:B------:R-:W-:Y:S02]  /*19610*/  R2UR UR7, R5 ;  /* 0x00000000050772ca */ /* 0x000fe400000e0000 */
[----:B------:R-:W3:Y:S01]  /*19620*/  SHFL.BFLY PT, R5, R0, 0x2, 0x1f ;  /* 0x0c401f0000057f89 */ /* 0x000ee200000e0000 */
[----:B-1----:R-:W-:-:S05]  /*19630*/  FADD.FTZ R7, R7, R12 ;  /* 0x0000000c07077221 */ /* 0x002fca0000010000 */
[----:B------:R-:W0:Y:S01]  /*19640*/  SHFL.BFLY PT, R4, R7, 0x1, 0x1f ;  /* 0x0c201f0007047f89 */ /* 0x000e2200000e0000 */
[----:B---3--:R-:W-:-:S05]  /*19650*/  FADD.FTZ R5, R5, R0 ;  /* 0x0000000005057221 */ /* 0x008fca0000010000 */
[----:B------:R-:W1:Y:S01]  /*19660*/  SHFL.BFLY PT, R6, R5, 0x1, 0x1f ;  /* 0x0c201f0005067f89 */ /* 0x000e6200000e0000 */
[----:B0-----:R-:W-:-:S05]  /*19670*/  FADD.FTZ R8, R7, R4 ;  /* 0x0000000407087221 */ /* 0x001fca0000010000 */
[C---:B------:R-:W-:Y:S01]  /*19680*/  FSETP.NE.FTZ.AND P1, PT, R8.reuse, RZ, PT ;  /* 0x000000ff0800720b */ /* 0x040fe20003f35000 */
[----:B------:R-:W-:Y:S01]  /*19690*/  FMUL.FTZ R10, R8, 0.00390625 ;  /* 0x3b800000080a7820 */ /* 0x000fe20000410000 */
[----:B------:R-:W-:-:S04]  /*196a0*/  IMAD.MOV.U32 R0, RZ, RZ, RZ ;  /* 0x000000ffff007224 */ /* 0x000fc800078e00ff */
[----:B------:R-:W-:Y:S01]  /*196b0*/  FSETP.NE.FTZ.AND P2, PT, R10, RZ, PT ;  /* 0x000000ff0a00720b */ /* 0x000fe20003f55000 */
[----:B-1----:R-:W-:-:S04]  /*196c0*/  FADD.FTZ R9, R5, R6 ;  /* 0x0000000605097221 */ /* 0x002fc80000010000 */
[----:B------:R-:W-:Y:S02]  /*196d0*/  FMUL.FTZ R11, R9, 0.00390625 ;  /* 0x3b800000090b7820 */ /* 0x000fe40000410000 */
[----:B------:R-:W-:Y:S03]  /*196e0*/  @P1 MUFU.RCP R0, R8 ;  /* 0x0000000800001308 */ /* 0x000fe60000001000 */
[----:B------:R-:W-:Y:S01]  /*196f0*/  FSETP.NE.FTZ.AND P3, PT, R11, RZ, PT ;  /* 0x000000ff0b00720b */ /* 0x000fe20003f75000 */
[----:B------:R-:W-:Y:S02]  /*19700*/  WARPGROUP.DEPBAR.LE gsb0, 0x0 ;  /* 0x00008000000079c5 */ /* 0x000fe40000010000 */
[----:B------:R-:W-:-:S06]  /*19710*/  WARPGROUP.ARRIVE ;  /* 0x00000000000079c5 */ /* 0x000fcc0000000000 */
[----:B------:R-:W-:Y:S01]  /*19720*/  QGMMA.64x128x32.F32.E4M3.E4M3 R24, R168, gdesc[UR4], R24, gsb0 ;  /* 0x01e00004a8187df3 */ /* 0x000fe20008000818 */
[----:B------:R-:W-:Y:S01]  /*19730*/  FSETP.NE.FTZ.AND P1, PT, R9, RZ, PT ;  /* 0x000000ff0900720b */ /* 0x000fe20003f35000 */
[----:B------:R-:W-:Y:S01]  /*19740*/  IMAD.MOV.U32 R6, RZ, RZ, RZ ;  /* 0x000000ffff067224 */ /* 0x000fe200078e00ff */
[----:B------:R-:W0:Y:S08]  /*19750*/  @P2 MUFU.LG2 R4, R10 ;  /* 0x0000000a00042308 */ /* 0x000e300000000c00 */
[----:B------:R-:W1:Y:S08]  /*19760*/  @P3 MUFU.LG2 R7, R11 ;  /* 0x0000000b00073308 */ /* 0x000e700000000c00 */
[----:B------:R-:W3:Y:S01]  /*19770*/  @P1 MUFU.RCP R6, R9 ;  /* 0x0000000900061308 */ /* 0x000ee20000001000 */
[C---:B------:R-:W-:Y:S01]  /*19780*/  @P2 FMUL.FTZ R5, R2.reuse, 0.69314718246459960938 ;  /* 0x3f31721802052820 */ /* 0x040fe20000410000 */
[----:B------:R-:W-:Y:S01]  /*19790*/  @P3 FMUL.FTZ R21, R2, 0.69314718246459960938 ;  /* 0x3f31721802153820 */ /* 0x000fe20000410000 */
[----:B0-----:R-:W-:Y:S01]  /*197a0*/  @P2 FMUL.FTZ R4, R4, 0.69314718246459960938 ;  /* 0x3f31721804042820 */ /* 0x001fe20000410000 */
[----:B------:R-:W-:-:S02]  /*197b0*/  IMAD.MOV.U32 R88, RZ, RZ, -0x800000 ;  /* 0xff800000ff587424 */ /* 0x000fc400078e00ff */
[----:B--2---:R-:W-:Y:S01]  /*197c0*/  FMUL.FTZ R91, R0, R13 ;  /* 0x0000000d005b7220 */ /* 0x004fe20000410000 */
[----:B------:R-:W-:Y:S02]  /*197d0*/  IMAD.MOV.U32 R89, RZ, RZ, -0x800000 ;  /* 0xff800000ff597424 */ /* 0x000fe400078e00ff */
[----:B-1----:R-:W-:Y:S01]  /*197e0*/  @P3 FMUL.FTZ R2, R7, 0.69314718246459960938 ;  /* 0x3f31721807023820 */ /* 0x002fe20000410000 */
[----:B------:R-:W-:-:S03]  /*197f0*/  @P2 FFMA.FTZ R88, R5, R14, R4 ;  /* 0x0000000e05582223 */ /* 0x000fc60000010004 */
[----:B------:R-:W-:Y:S01]  /*19800*/  @P3 FFMA.FTZ R89, R21, R3, R2 ;  /* 0x0000000315593223 */ /* 0x000fe20000010002 */
[----:B---3--:R-:W-:Y:S01]  /*19810*/  FMUL.FTZ R6, R6, R13 ;  /* 0x0000000d06067220 */ /* 0x008fe20000410000 */
[----:B------:R-:W-:Y:S02]  /*19820*/  WARPGROUP.DEPBAR.LE gsb0, 0x0 ;  /* 0x00008000000079c5 */ /* 0x000fe40000010000 */
[----:B------:R-:W-:Y:S05]  /*19830*/  @!P0 BRA `(.L_x_3235) ;  /* 0x0000000000048947 */ /* 0x000fea0003800000 */
[----:B------:R-:W-:Y:S01]  /*19840*/  BPT.TRAP 0x1 ;  /* 0x000000040000795c */ /* 0x000fe20000300000 */
.L_x_3235:
[----:B------:R-:W2:Y:S04]  /*19850*/  LDL R0, [R1+0x4] ;  /* 0x0000040001007983 */ /* 0x000ea80000100800 */
[----:B------:R-:W3:Y:S01]  /*19860*/  LDL.LU R2, [R1+0x2c] ;  /* 0x00002c0001027983 */ /* 0x000ee20000300800 */
[----:B------:R-:W-:Y:S01]  /*19870*/  IADD3 R189, R189, 0x1, RZ ;  /* 0x00000001bdbd7810 */ /* 0x000fe20007ffe0ff */
[-C--:B------:R-:W-:Y:S01]  /*19880*/  FMUL.FTZ R21, R29, R91.reuse ;  /* 0x0000005b1d157220 */ /* 0x080fe20000410000 */
[-C--:B------:R-:W-:Y:S01]  /*19890*/  FMUL.FTZ R20, R32, R91.reuse ;  /* 0x0000005b20147220 */ /* 0x080fe20000410000 */
[-C--:B------:R-:W-:Y:S01]  /*198a0*/  FMUL.FTZ R119, R48, R91.reuse ;  /* 0x0000005b30777220 */ /* 0x080fe20000410000 */
[----:B------:R-:W-:Y:S01]  /*198b0*/  ISETP.NE.AND P1, PT, R189, 0x2, PT ;  /* 0x00000002bd00780c */ /* 0x000fe20003f25270 */
        /* <DEDUP_REMOVED lines=59> */
[----:B------:R-:W-:-:S02]  /*19c70*/  SEL R189, R189, RZ, P1 ;  /* 0x000000ffbdbd7207 */ /* 0x000fc40000800000 */
[----:B--2---:R-:W-:Y:S01]  /*19c80*/  R2UR UR4, R0 ;  /* 0x00000000000472ca */ /* 0x004fe200000e0000 */
[----:B------:R-:W-:-:S12]  /*19c90*/  VIADD R0, R15, 0x22860 ;  /* 0x000228600f007836 */ /* 0x000fd80000000000 */
[----:B------:R-:W-:Y:S01]  /*19ca0*/  IMAD.U32 R3, RZ, RZ, UR4 ;  /* 0x00000004ff037e24 */ /* 0x000fe2000f8e00ff */
[----:B---3--:R-:W-:-:S04]  /*19cb0*/  R2UR UR4, R2 ;  /* 0x00000000020472ca */ /* 0x008fc800000e0000 */
[----:B------:R-:W-:Y:S01]  /*19cc0*/  PRMT R2, R3, 0x654, R0 ;  /* 0x0000065403027816 */ /* 0x000fe20000000000 */
[-C--:B------:R-:W-:Y:S01]  /*19cd0*/  FMUL.FTZ R0, R37, R91.reuse ;  /* 0x0000005b25007220 */ /* 0x080fe20000410000 */
[----:B------:R-:W-:Y:S01]  /*19ce0*/  SEL R3, RZ, 0x1, P1 ;  /* 0x00000001ff037807 */ /* 0x000fe20000800000 */
[----:B------:R-:W-:Y:S01]  /*19cf0*/  FMUL.FTZ R91, R81, R91 ;  /* 0x0000005b515b7220 */ /* 0x000fe20000410000 */
[----:B------:R0:W-:Y:S01]  /*19d00*/  SYNCS.ARRIVE.TRANS64.RED.A1T0 RZ, [R2+URZ], RZ ;  /* 0x000000ff02ff79a7 */ /* 0x0001e2000810043f */
[----:B------:R-:W-:Y:S01]  /*19d10*/  FMUL.FTZ R81, R47, R6 ;  /* 0x000000062f517220 */ /* 0x000fe20000410000 */
[----:B------:R-:W-:-:S03]  /*19d20*/  LOP3.LUT R194, R194, R3, RZ, 0x3c, !PT ;  /* 0x00000003c2c27212 */ /* 0x000fc600078e3cff */
[----:B------:R-:W-:-:S06]  /*19d30*/  UIADD3 UR4, UR4, 0x1, URZ ;  /* 0x0000000104047890 */ /* 0x000fcc000fffe03f */
[----:B0-----:R-:W-:-:S05]  /*19d40*/  IMAD.U32 R2, RZ, RZ, UR4 ;  /* 0x00000004ff027e24 */ /* 0x001fca000f8e00ff */
[----:B------:R0:W-:Y:S02]  /*19d50*/  STL [R1+0x2c], R2 ;  /* 0x00002c0201007387 */ /* 0x0001e40000100800 */
.L_x_3165:
        /* <DEDUP_REMOVED lines=9> */
[----:B------:R0:W-:Y:S02]  /*19df0*/  STL [R1+0x4], R2 ;  /* 0x0000040201007387 */ /* 0x0001e40000100800 */
[----:B------:R-:W-:-:S05]  /*19e00*/  IMAD.U32 R18, RZ, RZ, UR4 ;  /* 0x00000004ff127e24 */ /* 0x000fca000f8e00ff */
[----:B------:R0:W2:Y:S01]  /*19e10*/  LDS.128 R4, [R18+0x228d0] ;  /* 0x0228d00012047984 */ /* 0x0000a20000000c00 */
[----:B------:R-:W-:Y:S06]  /*19e20*/  BAR.ARV 0x4, 0x180 ;  /* 0x0106000000007b1d */ /* 0x000fec0000002000 */
[----:B------:R-:W-:Y:S05]  /*19e30*/  @P0 BRA `(.L_x_3237) ;  /* 0x0000003400780947 */ /* 0x000fea0003800000 */
[----:B------:R-:W3:Y:S01]  /*19e40*/  LDL R15, [R1+0x40] ;  /* 0x00004000010f7983 */ /* 0x000ee20000100800 */
[----:B------:R-:W-:Y:S01]  /*19e50*/  ULDC.64 UR4, c[0x4][0x38] ;  /* 0x01000e0000047ab9 */ /* 0x000fe20000000a00 */
[----:B-----5:R-:W0:Y:S01]  /*19e60*/  S2R R24, SR_TID.X ;  /* 0x0000000000187919 */ /* 0x020e220000002100 */
[----:B------:R-:W4:Y:S01]  /*19e70*/  S2R R13, SR_SWINHI ;  /* 0x00000000000d7919 */ /* 0x000f220000002f00 */
[----:B0-----:R-:W-:Y:S01]  /*19e80*/  IMAD.SHL.U32 R2, R24, 0x4, RZ ;  /* 0x0000000418027824 */ /* 0x001fe200078e00ff */
[----:B------:R-:W-:Y:S02]  /*19e90*/  MOV R62, R18 ;  /* 0x00000012003e7202 */ /* 0x000fe40000000f00 */
[----:B----4-:R-:W-:Y:S02]  /*19ea0*/  MOV R63, R13 ;  /* 0x0000000d003f7202 */ /* 0x010fe40000000f00 */
[----:B------:R-:W-:-:S04]  /*19eb0*/  LOP3.LUT R2, R2, 0xc, RZ, 0xc0, !PT ;  /* 0x0000000c02027812 */ /* 0x000fc800078ec0ff */
[----:B------:R-:W-:-:S05]  /*19ec0*/  IADD3 R2, P0, R2, UR4, RZ ;  /* 0x0000000402027c10 */ /* 0x000fca000ff1e0ff */
[----:B------:R-:W-:Y:S01]  /*19ed0*/  IMAD.X R3, RZ, RZ, UR5, P0 ;  /* 0x00000005ff037e24 */ /* 0x000fe200080e06ff */
[----:B--2---:R-:W-:-:S04]  /*19ee0*/  LOP3.LUT P0, R4, R24, 0x3, RZ, 0xc0, !PT ;  /* 0x0000000318047812 */ /* 0x004fc8000780c0ff */
        /* <DEDUP_REMOVED lines=11> */
[----:B------:R-:W-:Y:S02]  /*19fa0*/  LOP3.LUT R36, R37, 0x380, RZ, 0xc0, !PT ;  /* 0x0000038025247812 */ /* 0x000fe400078ec0ff */
        /* <DEDUP_REMOVED lines=34> */
[----:B------:R-:W-:-:S02]  /*1a1d0*/  MOV R106, R106 ;  /* 0x0000006a006a7202 */ /* 0x000fc40000000f00 */
[----:B------:R-:W-:Y:S02]  /*1a1e0*/  MOV R110, R38 ;  /* 0x00000026006e7202 */ /* 0x000fe40000000f00 */
[----:B------:R-:W-:Y:S02]  /*1a1f0*/  MOV R105, R36 ;  /* 0x0000002400697202 */ /* 0x000fe40000000f00 */
[----:B------:R-:W-:Y:S02]  /*1a200*/  MOV R104, R34 ;  /* 0x0000002200687202 */ /* 0x000fe40000000f00 */
[----:B------:R-:W-:Y:S02]  /*1a210*/  MOV R103, R26 ;  /* 0x0000001a00677202 */ /* 0x000fe40000000f00 */
[----:B------:R-:W-:Y:S02]  /*1a220*/  MOV R109, R14 ;  /* 0x0000000e006d7202 */ /* 0x000fe40000000f00 */
[----:B------:R-:W-:-:S02]  /*1a230*/  MOV R108, R10 ;  /* 0x0000000a006c7202 */ /* 0x000fc40000000f00 */
[----:B------:R-:W-:Y:S01]  /*1a240*/  MOV R107, R2 ;  /* 0x00000002006b7202 */ /* 0x000fe20000000f00 */
[----:B------:R-:W-:Y:S06]  /*1a250*/  BRA.DIV UR4, `(.L_x_3238) ;  /* 0x000000e204207947 */ /* 0x000fec000b800000 */
[----:B------:R-:W-:Y:S01]  /*1a260*/  SEL R84, R90, R117, P0 ;  /* 0x000000755a547207 */ /* 0x000fe20000000000 */
[----:B-----5:R-:W-:Y:S01]  /*1a270*/  SHFL.IDX PT, R100, R100, R9, 0x1c1f ;  /* 0x001c1f0964647589 */ /* 0x020fe200000e0000 */
        /* <DEDUP_REMOVED lines=48> */
[----:B------:R-:W3:Y:S01]  /*1a580*/  SHFL.IDX PT, R49, R49, R10, 0x1c1f ;  /* 0x001c1f0a31317589 */ /* 0x000ee200000e0000 */
[----:B------:R-:W-:Y:S02]  /*1a590*/  SEL R37, R28, R71, P0 ;  /* 0x000000471c257207 */ /* 0x000fe40000000000 */
[----:B------:R-:W-:Y:S01]  /*1a5a0*/  SEL R119, R116, R119, P0 ;  /* 0x0000007774777207 */ /* 0x000fe20000000000 */
[----:B------:R-:W-:Y:S01]  /*1a5b0*/  SHFL.IDX PT, R41, R41, R10, 0x1c1f ;  /* 0x001c1f0a29297589 */ /* 0x000fe200000e0000 */
[----:B------:R-:W-:-:S02]  /*1a5c0*/  SEL R111, R98, R111, P0 ;  /* 0x0000006f626f7207 */ /* 0x000fc40000000000 */
[----:B------:R-:W-:Y:S01]  /*1a5d0*/  SEL R113, R113, R94, P0 ;  /* 0x0000005e71717207 */ /* 0x000fe20000000000 */
[----:B------:R-:W4:Y:S01]  /*1a5e0*/  SHFL.IDX PT, R98, R13, R9, 0x1c1f ;  /* 0x001c1f090d627589 */ /* 0x000f2200000e0000 */
        /* <DEDUP_REMOVED lines=32> */
[----:B------:R4:W-:Y:S01]  /*1a7f0*/  SHFL.IDX PT, R65, R52, R9, 0x1c1f ;  /* 0x001c1f0934417589 */ /* 0x0009e200000e0000 */
[----:B------:R-:W-:-:S02]  /*1a800*/  SEL R25, R72, R25, P0 ;  /* 0x0000001948197207 */ /* 0x000fc40000000000 */
[----:B0-----:R-:W-:Y:S01]  /*1a810*/  SEL R79, R80, R51, P0 ;  /* 0x00000033504f7207 */ /* 0x001fe20000000000 */
[----:B------:R-:W-:Y:S01]  /*1a820*/  SHFL.IDX PT, R91, R28, R9, 0x1c1f ;  /* 0x001c1f091c5b7589 */ /* 0x000fe200000e0000 */
[----:B------:R-:W-:Y:S02]  /*1a830*/  SEL R80, R51, R80, P0 ;  /* 0x0000005033507207 */ /* 0x000fe40000000000 */
[----:B--2---:R-:W-:Y:S01]  /*1a840*/  SEL R81, R0, R47, P0 ;  /* 0x0000002f00517207 */ /* 0x004fe20000000000 */
[----:B------:R-:W-:Y:S01]  /*1a850*/  SHFL.IDX PT, R97, R26, R9, 0x1c1f ;  /* 0x001c1f091a617589 */ /* 0x000fe200000e0000 */
[----:B---3--:R-:W-:Y:S02]  /*1a860*/  SEL R102, R100, R49, P0 ;  /* 0x0000003164667207 */ /* 0x008fe40000000000 */
[----:B----4-:R-:W-:Y:S01]  /*1a870*/  SEL R52, R54, R127, P0 ;  /* 0x0000007f36347207 */ /* 0x010fe20000000000 */
[----:B------:R-:W-:Y:S01]  /*1a880*/  SHFL.IDX PT, R95, R24, R9, 0x1c1f ;  /* 0x001c1f09185f7589 */ /* 0x000fe200000e0000 */
[----:B------:R-:W-:-:S02]  /*1a890*/  SEL R99, R98, R21, P0 ;  /* 0x0000001562637207 */ /* 0x000fc40000000000 */
[----:B------:R-:W-:Y:S01]  /*1a8a0*/  SEL R77, R78, R41, P0 ;  /* 0x000000294e4d7207 */ /* 0x000fe20000000000 */
[----:B------:R-:W0:Y:S01]  /*1a8b0*/  SHFL.IDX PT, R101, R101, R10, 0x1c1f ;  /* 0x001c1f0a65657589 */ /* 0x000e2200000e0000 */
[----:B-1----:R-:W-:Y:S02]  /*1a8c0*/  SEL R2, R3, R4, P0 ;  /* 0x0000000403027207 */ /* 0x002fe40000000000 */
[----:B------:R-:W-:Y:S01]  /*1a8d0*/  SEL R0, R47, R0, P0 ;  /* 0x000000002f007207 */ /* 0x000fe20000000000 */
[----:B------:R1:W-:Y:S01]  /*1a8e0*/  SHFL.IDX PT, R68, R53, R10, 0x1c1f ;  /* 0x001c1f0a35447589 */ /* 0x0003e200000e0000 */
[----:B------:R-:W-:Y:S02]  /*1a8f0*/  SEL R51, R82, R87, P0 ;  /* 0x0000005752337207 */ /* 0x000fe40000000000 */
[----:B------:R-:W-:Y:S01]  /*1a900*/  SEL R56, R58, R61, P0 ;  /* 0x0000003d3a387207 */ /* 0x000fe20000000000 */
[----:B------:R-:W-:Y:S01]  /*1a910*/  SHFL.IDX PT, R40, R40, R9, 0x1c1f ;  /* 0x001c1f0928287589 */ /* 0x000fe200000e0000 */
[----:B------:R-:W-:-:S02]  /*1a920*/  SEL R100, R49, R100, P0 ;  /* 0x0000006431647207 */ /* 0x000fc40000000000 */
[----:B------:R-:W-:Y:S01]  /*1a930*/  SEL R98, R21, R98, P0 ;  /* 0x0000006215627207 */ /* 0x000fe20000000000 */
[----:B------:R-:W-:Y:S01]  /*1a940*/  SHFL.IDX PT, R20, R20, R9, 0x1c1f ;  /* 0x001c1f0914147589 */ /* 0x000fe200000e0000 */
[----:B------:R-:W-:Y:S02]  /*1a950*/  SEL R78, R41, R78, P0 ;  /* 0x0000004e294e7207 */ /* 0x000fe40000000000 */
[----:B-1----:R-:W-:Y:S01]  /*1a960*/  SEL R53, R127, R54, P0 ;  /* 0x000000367f357207 */ /* 0x002fe20000000000 */
[----:B------:R-:W-:Y:S01]  /*1a970*/  SHFL.IDX PT, R44, R44, R9, 0x1c1f ;  /* 0x001c1f092c2c7589 */ /* 0x000fe200000e0000 */
[----:B------:R-:W-:Y:S02]  /*1a980*/  SEL R54, R60, R129, P0 ;  /* 0x000000813c367207 */ /* 0x000fe40000000000 */
[----:B------:R-:W-:Y:S01]  /*1a990*/  SEL R3, R4, R3, P0 ;  /* 0x0000000304037207 */ /* 0x000fe20000000000 */
[----:B------:R-:W-:Y:S01]  /*1a9a0*/  SHFL.IDX PT, R46, R46, R9, 0x1c1f ;  /* 0x001c1f092e2e7589 */ /* 0x000fe200000e0000 */
[----:B------:R-:W-:-:S03]  /*1a9b0*/  SEL R82, R87, R82, P0 ;  /* 0x0000005257527207 */ /* 0x000fc60000000000 */
[----:B------:R-:W-:Y:S01]  /*1a9c0*/  SHFL.IDX PT, R50, R50, R9, 0x1c1f ;  /* 0x001c1f0932327589 */ /* 0x000fe200000e0000 */
[----:B0-----:R-:W-:Y:S02]  /*1a9d0*/  SEL R47, R48, R101, P0 ;  /* 0x00000065302f7207 */ /* 0x001fe40000000000 */
[----:B------:R-:W-:Y:S01]  /*1a9e0*/  SEL R48, R101, R48, P0 ;  /* 0x0000003065307207 */ /* 0x000fe20000000000 */
[----:B------:R-:W-:Y:S01]  /*1a9f0*/  SHFL.IDX PT, R86, R86, R9, 0x1c1f ;  /* 0x001c1f0956567589 */ /* 0x000fe200000e0000 */
[----:B------:R-:W-:-:S03]  /*1aa00*/  MOV R101, RZ ;  /* 0x000000ff00657202 */ /* 0x000fc60000000f00 */
[----:B------:R-:W0:Y:S04]  /*1aa10*/  SHFL.IDX PT, R67, R67, R10, 0x1c1f ;  /* 0x001c1f0a43437589 */ /* 0x000e2800000e0000 */
[----:B------:R-:W1:Y:S04]  /*1aa20*/  SHFL.IDX PT, R119, R119, R10, 0x1c1f ;  /* 0x001c1f0a77777589 */ /* 0x000e6800000e0000 */
[----:B------:R-:W2:Y:S04]  /*1aa30*/  SHFL.IDX PT, R121, R121, R10, 0x1c1f ;  /* 0x001c1f0a79797589 */ /* 0x000ea800000e0000 */
[----:B------:R-:W3:Y:S04]  /*1aa40*/  SHFL.IDX PT, R111, R111, R10, 0x1c1f ;  /* 0x001c1f0a6f6f7589 */ /* 0x000ee800000e0000 */
[----:B------:R-:W4:Y:S04]  /*1aa50*/  SHFL.IDX PT, R113, R113, R10, 0x1c1f ;  /* 0x001c1f0a71717589 */ /* 0x000f2800000e0000 */
[----:B------:R-:W4:Y:S04]  /*1aa60*/  SHFL.IDX PT, R115, R115, R10, 0x1c1f ;  /* 0x001c1f0a73737589 */ /* 0x000f2800000e0000 */
[----:B------:R-:W4:Y:S01]  /*1aa70*/  SHFL.IDX PT, R117, R117, R10, 0x1c1f ;  /* 0x001c1f0a75757589 */ /* 0x000f2200000e0000 */
        /* <DEDUP_REMOVED lines=15> */
[----:B------:R-:W-:Y:S02]  /*1ab70*/  SEL R49, R50, R115, P0 ;  /* 0x0000007332317207 */ /* 0x000fe40000000000 */
[----:B--2---:R-:W-:Y:S01]  /*1ab80*/  SEL R57, R61, R58, P0 ;  /* 0x0000003a3d397207 */ /* 0x004fe20000000000 */
[----:B------:R-:W2:Y:S01]  /*1ab90*/  SHFL.IDX PT, R34, R39, R10, 0x1c1f ;  /* 0x001c1f0a27227589 */ /* 0x000ea200000e0000 */
[----:B------:R-:W-:-:S02]  /*1aba0*/  SEL R61, R68, R65, P0 ;  /* 0x00000041443d7207 */ /* 0x000fc40000000000 */
[----:B------:R-:W-:Y:S01]  /*1abb0*/  SEL R83, R84, R117, P0 ;  /* 0x0000007554537207 */ /* 0x000fe20000000000 */
[----:B------:R-:W2:Y:S01]  /*1abc0*/  SHFL.IDX PT, R28, R33, R10, 0x1c1f ;  /* 0x001c1f0a211c7589 */ /* 0x000ea200000e0000 */
        /* <DEDUP_REMOVED lines=18> */
[----:B------:R-:W-:Y:S02]  /*1acf0*/  SEL R76, R91, R28, P0 ;  /* 0x0000001c5b4c7207 */ /* 0x000fe40000000000 */
        /* <DEDUP_REMOVED lines=16> */
.L_x_3537:
[----:B------:R-:W-:Y:S05]  /*1ae00*/  WARPSYNC.ALL ;  /* 0x0000000000007948 */ /* 0x000fea0003800000 */
[----:B------:R-:W-:Y:S01]  /*1ae10*/  BAR.SYNC.DEFER_BLOCKING 0x1, 0x100 ;  /* 0x0044000000007b1d */ /* 0x000fe20000010000 */
[----:B0-2---:R-:W-:Y:S02]  /*1ae20*/  SEL R64, R66, R14, P0 ;  /* 0x0000000e42407207 */ /* 0x005fe40000000000 */
[----:B---3--:R-:W-:Y:S02]  /*1ae30*/  SEL R65, R8, R27, P0 ;  /* 0x0000001b08417207 */ /* 0x008fe40000000000 */
[----:B------:R-:W-:Y:S01]  /*1ae40*/  SEL R67, R27, R8, P0 ;  /* 0x000000081b437207 */ /* 0x000fe20000000000 */
[----:B------:R-:W-:Y:S01]  /*1ae50*/  ULDC.64 UR4, c[0x0][0xc00] ;  /* 0x0003000000047ab9 */ /* 0x000fe20000000a00 */
[----:B------:R-:W-:Y:S01]  /*1ae60*/  SEL R66, R14, R66, P0 ;  /* 0x000000420e427207 */ /* 0x000fe20000000000 */
[----:B------:R-:W-:Y:S01]  /*1ae70*/  ULDC.64 UR6, c[0x0][0xc08] ;  /* 0x0003020000067ab9 */ /* 0x000fe20000000a00 */
[----:B------:R-:W-:-:S02]  /*1ae80*/  F2FP.BF16.F32.PACK_AB R8, R99, R102 ;  /* 0x000000666308723e */ /* 0x000fc400000010ff */
[----:B------:R-:W-:Y:S02]  /*1ae90*/  F2FP.BF16.F32.PACK_AB R9, R87, R52 ;  /* 0x000000345709723e */ /* 0x000fe400000010ff */
[----:B------:R-:W-:Y:S02]  /*1aea0*/  F2FP.BF16.F32.PACK_AB R10, R98, R100 ;  /* 0x00000064620a723e */ /* 0x000fe400000010ff */
[----:B------:R-:W-:Y:S02]  /*1aeb0*/  F2FP.BF16.F32.PACK_AB R11, R90, R53 ;  /* 0x000000355a0b723e */ /* 0x000fe400000010ff */
[----:B------:R-:W-:Y:S02]  /*1aec0*/  F2FP.BF16.F32.PACK_AB R12, R77, R79 ;  /* 0x0000004f4d0c723e */ /* 0x000fe400000010ff */
[----:B------:R-:W-:Y:S02]  /*1aed0*/  F2FP.BF16.F32.PACK_AB R13, R54, R56 ;  /* 0x00000038360d723e */ /* 0x000fe400000010ff */
[----:B------:R-:W-:-:S02]  /*1aee0*/  F2FP.BF16.F32.PACK_AB R14, R78, R80 ;  /* 0x000000504e0e723e */ /* 0x000fc400000010ff */
[----:B------:R-:W-:Y:S01]  /*1aef0*/  F2FP.BF16.F32.PACK_AB R15, R55, R57 ;  /* 0x00000039370f723e */ /* 0x000fe200000010ff */
[----:B------:R0:W-:Y:S01]  /*1af00*/  STSM.16.M88.4 [R110], R8 ;  /* 0x000000086e007844 */ /* 0x0001e20000000200 */
        /* <DEDUP_REMOVED lines=18> */
[----:B------:R-:W-:Y:S02]  /*1b030*/  F2FP.BF16.F32.PACK_AB R38, R46, R48 ;  /* 0x000000302e26723e */ /* 0x000fe400000010ff */
[----:B------:R-:W-:Y:S02]  /*1b040*/  F2FP.BF16.F32.PACK_AB R39, R91, R93 ;  /* 0x0000005d5b27723e */ /* 0x000fe400000010ff */
[----:B0-----:R-:W-:-:S02]  /*1b050*/  F2FP.BF16.F32.PACK_AB R8, R49, R51 ;  /* 0x000000333108723e */ /* 0x001fc400000010ff */
[----:B------:R-:W-:Y:S01]  /*1b060*/  F2FP.BF16.F32.PACK_AB R9, R94, R96 ;  /* 0x000000605e09723e */ /* 0x000fe200000010ff */
[----:B------:R0:W-:Y:S01]  /*1b070*/  STSM.16.M88.4 [R104], R36 ;  /* 0x0000002468007844 */ /* 0x0001e20000000200 */
[----:B------:R-:W-:Y:S02]  /*1b080*/  F2FP.BF16.F32.PACK_AB R10, R50, R82 ;  /* 0x00000052320a723e */ /* 0x000fe400000010ff */
[----:B------:R-:W-:Y:S02]  /*1b090*/  F2FP.BF16.F32.PACK_AB R11, R95, R97 ;  /* 0x000000615f0b723e */ /* 0x000fe400000010ff */
[----:B-1----:R-:W-:Y:S02]  /*1b0a0*/  F2FP.BF16.F32.PACK_AB R12, R83, R85 ;  /* 0x00000055530c723e */ /* 0x002fe400000010ff */
[----:B------:R-:W-:Y:S01]  /*1b0b0*/  F2FP.BF16.F32.PACK_AB R14, R84, R86 ;  /* 0x00000056540e723e */ /* 0x000fe200000010ff */
[----:B------:R-:W-:Y:S01]  /*1b0c0*/  STSM.16.M88.4 [R105], R8 ;  /* 0x0000000869007844 */ /* 0x000fe20000000200 */
[----:B------:R-:W-:-:S02]  /*1b0d0*/  F2FP.BF16.F32.PACK_AB R13, R65, R64 ;  /* 0x00000040410d723e */ /* 0x000fc400000010ff */
[----:B------:R-:W-:Y:S02]  /*1b0e0*/  F2FP.BF16.F32.PACK_AB R15, R67, R66 ;  /* 0x00000042430f723e */ /* 0x000fe400000010ff */
[----:B------:R-:W-:Y:S02]  /*1b0f0*/  ISETP.NE.U32.AND P0, PT, RZ, UR4, PT ;  /* 0x00000004ff007c0c */ /* 0x000fe4000bf05070 */
[----:B--2---:R-:W-:Y:S01]  /*1b100*/  IADD3 R24, P1, R219, UR4, RZ ;  /* 0x00000004db187c10 */ /* 0x004fe2000ff3e0ff */
[----:B------:R1:W-:Y:S01]  /*1b110*/  STSM.16.M88.4 [R106], R12 ;  /* 0x0000000c6a007844 */ /* 0x0003e20000000200 */
[----:B------:R-:W-:Y:S01]  /*1b120*/  BAR.SYNC.DEFER_BLOCKING 0x1, 0x100 ;  /* 0x0044000000007b1d */ /* 0x000fe20000010000 */
[----:B------:R-:W-:Y:S02]  /*1b130*/  ISETP.NE.AND.EX P0, PT, RZ, UR5, PT, P0 ;  /* 0x00000005ff007c0c */ /* 0x000fe4000bf05300 */
[----:B------:R-:W-:Y:S02]  /*1b140*/  IADD3.X R25, R220, UR5, RZ, P1, !PT ;  /* 0x00000005dc197c10 */ /* 0x000fe40008ffe4ff */
[----:B------:R-:W-:-:S03]  /*1b150*/  ISETP.NE.U32.AND P3, PT, RZ, UR6, PT ;  /* 0x00000006ff007c0c */ /* 0x000fc6000bf65070 */
[----:B0-----:R-:W0:Y:S06]  /*1b160*/  LDC R104, c[0x0][0xbe8] ;  /* 0x0002fa00ff687b82 */ /* 0x001e2c0000000800 */
[----:B------:R-:W5:Y:S01]  /*1b170*/  @P0 LDG.E R101, desc[UR60][R24.64] ;  /* 0x0000003c18650981 */ /* 0x000f62000c1e1900 */
        /* <DEDUP_REMOVED lines=18> */
.L_x_3239:
[----:B------:R-:W4:Y:S01]  /*1b2a0*/  LDL R30, [R1+0x3c] ;  /* 0x00003c00011e7983 */ /* 0x000f220000100800 */
[----:B-1----:R-:W1:Y:S01]  /*1b2b0*/  LDC.64 R14, c[0x0][R14+0x210] ;  /* 0x000084000e0e7b82 */ /* 0x002e620000000a00 */
[----:B------:R-:W-:Y:S01]  /*1b2c0*/  ISETP.NE.U32.AND P0, PT, RZ, UR4, PT ;  /* 0x00000004ff007c0c */ /* 0x000fe2000bf05070 */
[-C--:B--2---:R-:W-:Y:S01]  /*1b2d0*/  IMAD R29, R11, R192.reuse, RZ ;  /* 0x000000c00b1d7224 */ /* 0x084fe200078e02ff */
[----:B------:R-:W2:Y:S01]  /*1b2e0*/  S2R R28, SR_TID.X ;  /* 0x00000000001c7919 */ /* 0x000ea20000002100 */
[----:B------:R-:W-:Y:S01]  /*1b2f0*/  IMAD.WIDE.U32 R10, R10, R192, RZ ;  /* 0x000000c00a0a7225 */ /* 0x000fe200078e00ff */
[----:B------:R-:W-:Y:S02]  /*1b300*/  ISETP.NE.AND.EX P0, PT, RZ, UR5, PT, P0 ;  /* 0x00000005ff007c0c */ /* 0x000fe4000bf05300 */
[----:B------:R-:W-:Y:S01]  /*1b310*/  SEL R27, R226, RZ, P2 ;  /* 0x000000ffe21b7207 */ /* 0x000fe20001000000 */
[----:B------:R-:W2:Y:S01]  /*1b320*/  @P1 LDC R26, c[0x0][0xbec] ;  /* 0x0002fb00ff1a1b82 */ /* 0x000ea20000000800 */
[----:B------:R-:W-:Y:S01]  /*1b330*/  SEL R105, R210, RZ, !P0 ;  /* 0x000000ffd2697207 */ /* 0x000fe20004000000 */
[----:B------:R-:W-:Y:S01]  /*1b340*/  IMAD.IADD R33, R208, 0x1, R197 ;  /* 0x00000001d0217824 */ /* 0x000fe200078e02c5 */
[----:B------:R-:W-:Y:S01]  /*1b350*/  SEL R225, R225, RZ, !P0 ;  /* 0x000000ffe1e17207 */ /* 0x000fe20004000000 */
[----:B------:R-:W-:Y:S01]  /*1b360*/  IMAD.IADD R11, R11, 0x1, R29 ;  /* 0x000000010b0b7824 */ /* 0x000fe200078e021d */
[----:B-----5:R-:W-:Y:S01]  /*1b370*/  SHF.R.S32.HI R106, RZ, 0x1f, R101 ;  /* 0x0000001fff6a7819 */ /* 0x020fe20000011465 */
[----:B---3--:R-:W-:-:S02]  /*1b380*/  IMAD R9, R9, R105, RZ ;  /* 0x0000006909097224 */ /* 0x008fc400078e02ff */
[----:B------:R-:W3:Y:S01]  /*1b390*/  @P1 LDC R31, c[0x0][0xbf0] ;  /* 0x0002fc00ff1f1b82 */ /* 0x000ee20000000800 */
[----:B0-----:R-:W-:Y:S02]  /*1b3a0*/  IMAD R29, R13, R27, RZ ;  /* 0x0000001b0d1d7224 */ /* 0x001fe400078e02ff */
[C---:B------:R-:W-:Y:S02]  /*1b3b0*/  IMAD R225, R8.reuse, R225, R9 ;  /* 0x000000e108e17224 */ /* 0x040fe400078e0209 */
[----:B------:R-:W-:-:S03]  /*1b3c0*/  IMAD.WIDE.U32 R8, R8, R105, RZ ;  /* 0x0000006908087225 */ /* 0x000fc600078e00ff */
[----:B------:R-:W0:Y:S01]  /*1b3d0*/  LDC.64 R24, c[0x0][0xba8] ;  /* 0x0002ea00ff187b82 */ /* 0x000e220000000a00 */
[----:B------:R-:W-:Y:S01]  /*1b3e0*/  IMAD.IADD R225, R9, 0x1, R225 ;  /* 0x0000000109e17824 */ /* 0x000fe200078e02e1 */
[----:B------:R-:W-:Y:S01]  /*1b3f0*/  IADD3 R10, P0, P3, R8, R10, R101 ;  /* 0x0000000a080a7210 */ /* 0x000fe20007b1e065 */
[----:B------:R-:W-:Y:S02]  /*1b400*/  IMAD.MOV.U32 R9, RZ, RZ, R33 ;  /* 0x000000ffff097224 */ /* 0x000fe400078e0021 */
[----:B------:R-:W-:Y:S01]  /*1b410*/  IMAD.WIDE.U32 R12, R12, R27, RZ ;  /* 0x0000001b0c0c7225 */ /* 0x000fe200078e00ff */
[----:B------:R-:W-:-:S03]  /*1b420*/  IADD3.X R11, R225, R11, R106, P0, P3 ;  /* 0x0000000be10b7210 */ /* 0x000fc600007e646a */
[----:B--2---:R-:W-:-:S04]  /*1b430*/  @P1 IMAD.HI.U32 R8, R33, R26, RZ ;  /* 0x0000001a21081227 */ /* 0x004fc800078e00ff */
[----:B------:R-:W-:Y:S02]  /*1b440*/  IMAD.IADD R29, R13, 0x1, R29 ;  /* 0x000000010d1d7824 */ /* 0x000fe400078e021d */
[----:B------:R-:W-:Y:S01]  /*1b450*/  VIADD R32, R28, 0xffffff80 ;  /* 0xffffff801c207836 */ /* 0x000fe20000000000 */
[----:B---3--:R-:W-:Y:S01]  /*1b460*/  @P1 SHF.R.U32.HI R9, RZ, R31, R8 ;  /* 0x0000001fff091219 */ /* 0x008fe20000011608 */
[----:B------:R-:W-:-:S03]  /*1b470*/  IMAD R103, R103, R104, RZ ;  /* 0x0000006867677224 */ /* 0x000fc600078e02ff */
[----:B------:R-:W-:Y:S01]  /*1b480*/  IADD3 R12, P0, P3, R9, R10, R12 ;  /* 0x0000000a090c7210 */ /* 0x000fe20007b1e00c */
[--C-:B------:R-:W-:Y:S01]  /*1b490*/  IMAD.MOV R27, RZ, RZ, -R9.reuse ;  /* 0x000000ffff1b7224 */ /* 0x100fe200078e0a09 */
[----:B------:R-:W-:Y:S01]  /*1b4a0*/  SHF.R.S32.HI R8, RZ, 0x1f, R9 ;  /* 0x0000001fff087819 */ /* 0x000fe20000011409 */
[----:B0-----:R-:W0:Y:S02]  /*1b4b0*/  @!P2 LDC R24, c[0x0][0xb50] ;  /* 0x0002d400ff18ab82 */ /* 0x001e240000000800 */
[----:B------:R-:W-:Y:S01]  /*1b4c0*/  IMAD R9, R104, R27, R33 ;  /* 0x0000001b68097224 */ /* 0x000fe200078e0221 */
[----:B------:R-:W-:Y:S02]  /*1b4d0*/  IADD3.X R13, R8, R11, R29, P0, P3 ;  /* 0x0000000b080d7210 */ /* 0x000fe400007e641d */
[----:B------:R-:W-:Y:S01]  /*1b4e0*/  SHF.R.S32.HI R28, RZ, 0x1f, R32 ;  /* 0x0000001fff1c7819 */ /* 0x000fe20000011420 */
[-C--:B-1----:R-:W-:Y:S01]  /*1b4f0*/  IMAD R8, R15, R9.reuse, RZ ;  /* 0x000000090f087224 */ /* 0x082fe200078e02ff */
[----:B------:R-:W-:Y:S01]  /*1b500*/  SHF.R.S32.HI R11, RZ, 0x1f, R9 ;  /* 0x0000001fff0b7819 */ /* 0x000fe20000011409 */
[----:B------:R-:W-:Y:S01]  /*1b510*/  IMAD.WIDE.U32 R12, R14, R9, R12 ;  /* 0x000000090e0c7225 */ /* 0x000fe200078e000c */
[----:B------:R-:W1:Y:S01]  /*1b520*/  @!P2 LDC R25, c[0x0][0xb54] ;  /* 0x0002d500ff19ab82 */ /* 0x000e620000000800 */
[----:B------:R-:W-:-:S02]  /*1b530*/  LEA.HI R28, R28, R32, RZ, 0x7 ;  /* 0x000000201c1c7211 */ /* 0x000fc400078f38ff */
[----:B------:R-:W-:Y:S02]  /*1b540*/  IMAD R11, R14, R11, R8 ;  /* 0x0000000b0e0b7224 */ /* 0x000fe400078e0208 */
[----:B------:R-:W-:Y:S02]  /*1b550*/  LOP3.LUT R28, R28, 0xffffff80, RZ, 0xc0, !PT ;  /* 0xffffff801c1c7812 */ /* 0x000fe400078ec0ff */
[----:B------:R-:W-:-:S03]  /*1b560*/  IMAD.IADD R8, R13, 0x1, R11 ;  /* 0x000000010d087824 */ /* 0x000fc600078e020b */
[----:B------:R-:W-:Y:S01]  /*1b570*/  IMAD.IADD R28, R32, 0x1, -R28 ;  /* 0x00000001201c7824 */ /* 0x000fe200078e0a1c */
[----:B0-----:R-:W-:-:S05]  /*1b580*/  LEA R24, P0, R12, R24, 0x2 ;  /* 0x000000180c187211 */ /* 0x001fca00078010ff */
[----:B------:R-:W-:Y:S01]  /*1b590*/  SHFL.IDX PT, R10, R24, 0x1, 0x1c1f ;  /* 0x003c1f00180a7f89 */ /* 0x000fe200000e0000 */
[----:B-1----:R-:W-:-:S03]  /*1b5a0*/  LEA.HI.X R25, R12, R25, R8, 0x2, P0 ;  /* 0x000000190c197211 */ /* 0x002fc600000f1408 */
[----:B------:R-:W-:Y:S01]  /*1b5b0*/  SHFL.IDX PT, R8, R24, RZ, 0x1c1f ;  /* 0x001c1fff18087589 */ /* 0x000fe200000e0000 */
[----:B------:R-:W-:-:S03]  /*1b5c0*/  LOP3.LUT P0, RZ, R28, 0x3, RZ, 0xc0, !PT ;  /* 0x000000031cff7812 */ /* 0x000fc6000780c0ff */
[----:B------:R-:W0:Y:S04]  /*1b5d0*/  SHFL.IDX PT, R9, R25, RZ, 0x1c1f ;  /* 0x001c1fff19097589 */ /* 0x000e2800000e0000 */
[----:B------:R-:W1:Y:S01]  /*1b5e0*/  SHFL.IDX PT, R11, R25, 0x1, 0x1c1f ;  /* 0x003c1f00190b7f89 */ /* 0x000e6200000e0000 */
[----:B----4-:R-:W-:-:S04]  /*1b5f0*/  IADD3 R26, R30, R197, RZ ;  /* 0x000000c51e1a7210 */ /* 0x010fc80007ffe0ff */
[C---:B------:R-:W-:Y:S01]  /*1b600*/  ISETP.GE.OR P3, PT, R26.reuse, R103, P0 ;  /* 0x000000671a00720c */ /* 0x040fe20000766670 */
[----:B------:R-:W-:-:S05]  /*1b610*/  VIADD R30, R26, 0x8 ;  /* 0x000000081a1e7836 */ /* 0x000fca0000000000 */
[----:B------:R-:W-:-:S07]  /*1b620*/  ISETP.GE.OR P0, PT, R30, R103, P0 ;  /* 0x000000671e00720c */ /* 0x000fce0000706670 */
[----:B0-----:R0:W-:Y:S06]  /*1b630*/  @!P3 ST.E desc[UR60][R8.64], R88 ;  /* 0x000000580800b985 */ /* 0x0011ec000c10193c */
[----:B-1----:R0:W-:Y:S01]  /*1b640*/  @!P0 ST.E desc[UR60][R10.64], R89 ;  /* 0x000000590a008985 */ /* 0x0021e2000c10193c */
[----:B------:R-:W-:Y:S05]  /*1b650*/  @P2 BRA `(.L_x_3240) ;  /* 0x0000000800d02947 */ /* 0x000fea0003800000 */
[----:B------:R-:W1:Y:S01]  /*1b660*/  S2R R28, SR_TID.X ;  /* 0x00000000001c7919 */ /* 0x000e620000002100 */
[----:B0-----:R-:W0:Y:S01]  /*1b670*/  @P1 LDC R11, c[0x0][0xbec] ;  /* 0x0002fb00ff0b1b82 */ /* 0x001e220000000800 */
[----:B------:R-:W-:-:S07]  /*1b680*/  ULDC.64 UR4, c[0x0][0xaa0] ;  /* 0x0002a80000047ab9 */ /* 0x000fce0000000a00 */
[----:B------:R-:W2:Y:S01]  /*1b690*/  @P1 LDC R13, c[0x0][0xbf0] ;  /* 0x0002fc00ff0d1b82 */ /* 0x000ea20000000800 */
[----:B-1----:R-:W-:-:S05]  /*1b6a0*/  VIADD R28, R28, 0xffffff80 ;  /* 0xffffff801c1c7836 */ /* 0x002fca0000000000 */
[----:B------:R-:W-:-:S04]  /*1b6b0*/  SHF.R.S32.HI R107, RZ, 0x1f, R28 ;  /* 0x0000001fff6b7819 */ /* 0x000fc8000001141c */
[----:B------:R-:W-:-:S04]  /*1b6c0*/  LEA.HI R107, R107, R28, RZ, 0x3 ;  /* 0x0000001c6b6b7211 */ /* 0x000fc800078f18ff */
[----:B------:R-:W-:-:S05]  /*1b6d0*/  SHF.R.S32.HI R107, RZ, 0x3, R107 ;  /* 0x00000003ff6b7819 */ /* 0x000fca000001146b */
[----:B------:R-:W-:-:S04]  /*1b6e0*/  IMAD R3, R107, 0x40, R203 ;  /* 0x000000406b037824 */ /* 0x000fc800078e02cb */
        /* <DEDUP_REMOVED lines=10> */
[--C-:B------:R-:W-:Y:S01]  /*1b790*/  IMAD.X R29, RZ, RZ, R63.reuse, P5 ;  /* 0x000000ffff1d7224 */ /* 0x100fe200028e063f */
[C---:B------:R-:W-:Y:S02]  /*1b7a0*/  IADD3 R3, P0, R62.reuse, 0x7000, RZ ;  /* 0x000070003e037810 */ /* 0x040fe40007f1e0ff */
[----:B------:R-:W-:Y:S01]  /*1b7b0*/  IADD3 R37, P2, R62, 0x3000, RZ ;  /* 0x000030003e257810 */ /* 0x000fe20007f5e0ff */
[----:B------:R-:W-:Y:S01]  /*1b7c0*/  IMAD R106, R106, UR4, RZ ;  /* 0x000000046a6a7c24 */ /* 0x000fe2000f8e02ff */
[C---:B------:R-:W-:Y:S01]  /*1b7d0*/  IADD3 R41, P3, R62.reuse, 0x4000, RZ ;  /* 0x000040003e297810 */ /* 0x040fe20007f7e0ff */
[----:B------:R-:W-:Y:S01]  /*1b7e0*/  IMAD.X R53, RZ, RZ, R63, P0 ;  /* 0x000000ffff357224 */ /* 0x000fe200000e063f */
[C---:B------:R-:W-:Y:S01]  /*1b7f0*/  IADD3 R45, P4, R62.reuse, 0x5000, RZ ;  /* 0x000050003e2d7810 */ /* 0x040fe20007f9e0ff */
[----:B------:R-:W5:Y:S01]  /*1b800*/  LD.E.128 R28, desc[UR60][R28.64] ;  /* 0x0000003c1c1c7980 */ /* 0x000f62000c101d00 */
[----:B------:R-:W-:-:S02]  /*1b810*/  IADD3 R49, P5, R62, 0x6000, RZ ;  /* 0x000060003e317810 */ /* 0x000fc40007fbe0ff */
[----:B------:R-:W-:Y:S01]  /*1b820*/  LOP3.LUT R9, R62, 0x380, RZ, 0xc0, !PT ;  /* 0x000003803e097812 */ /* 0x000fe200078ec0ff */
[----:B------:R-:W5:Y:S01]  /*1b830*/  LD.E.128 R32, desc[UR60][R32.64] ;  /* 0x0000003c20207980 */ /* 0x000f62000c101d00 */
[----:B------:R-:W-:Y:S02]  /*1b840*/  LOP3.LUT R0, R3, 0x380, RZ, 0xc0, !PT ;  /* 0x0000038003007812 */ /* 0x000fe400078ec0ff */
[----:B------:R-:W-:Y:S02]  /*1b850*/  LOP3.LUT R36, R37, 0x380, RZ, 0xc0, !PT ;  /* 0x0000038025247812 */ /* 0x000fe400078ec0ff */
[----:B------:R-:W-:Y:S02]  /*1b860*/  LOP3.LUT R40, R41, 0x380, RZ, 0xc0, !PT ;  /* 0x0000038029287812 */ /* 0x000fe400078ec0ff */
[----:B------:R-:W-:Y:S02]  /*1b870*/  LOP3.LUT R44, R45, 0x380, RZ, 0xc0, !PT ;  /* 0x000003802d2c7812 */ /* 0x000fe400078ec0ff */
[----:B------:R-:W-:-:S02]  /*1b880*/  LOP3.LUT R48, R49, 0x380, RZ, 0xc0, !PT ;  /* 0x0000038031307812 */ /* 0x000fc400078ec0ff */
[----:B------:R-:W-:Y:S02]  /*1b890*/  SHF.R.U64 R9, R9, 0x3, RZ ;  /* 0x0000000309097819 */ /* 0x000fe400000012ff */
[----:B------:R-:W-:Y:S02]  /*1b8a0*/  SHF.R.U64 R0, R0, 0x3, RZ ;  /* 0x0000000300007819 */ /* 0x000fe400000012ff */
[----:B------:R-:W-:Y:S02]  /*1b8b0*/  SHF.R.U64 R36, R36, 0x3, RZ ;  /* 0x0000000324247819 */ /* 0x000fe400000012ff */
[----:B------:R-:W-:Y:S02]  /*1b8c0*/  SHF.R.U64 R40, R40, 0x3, RZ ;  /* 0x0000000328287819 */ /* 0x000fe400000012ff */
[----:B------:R-:W-:Y:S02]  /*1b8d0*/  SHF.R.U64 R44, R44, 0x3, RZ ;  /* 0x000000032c2c7819 */ /* 0x000fe400000012ff */
[----:B------:R-:W-:-:S02]  /*1b8e0*/  SHF.R.U64 R48, R48, 0x3, RZ ;  /* 0x0000000330307819 */ /* 0x000fc400000012ff */
[----:B------:R-:W-:Y:S01]  /*1b8f0*/  LOP3.LUT R62, R9, R62, RZ, 0x3c, !PT ;  /* 0x0000003e093e7212 */ /* 0x000fe200078e3cff */
[C---:B------:R-:W-:Y:S01]  /*1b900*/  IMAD R9, R101.reuse, UR5, R106 ;  /* 0x0000000565097c24 */ /* 0x040fe2000f8e026a */
[----:B------:R-:W-:Y:S01]  /*1b910*/  LOP3.LUT R52, R0, R3, RZ, 0x3c, !PT ;  /* 0x0000000300347212 */ /* 0x000fe200078e3cff */
        /* <DEDUP_REMOVED lines=8> */
[--C-:B------:R-:W-:Y:S01]  /*1b9a0*/  IMAD.X R45, RZ, RZ, R63.reuse, P4 ;  /* 0x000000ffff2d7224 */ /* 0x100fe200020e063f */
[----:B------:R1:W5:Y:S01]  /*1b9b0*/  LD.E.128 R24, desc[UR60][R62.64] ;  /* 0x0000003c3e187980 */ /* 0x000362000c101d00 */
[----:B------:R-:W-:-:S02]  /*1b9c0*/  IMAD.X R49, RZ, RZ, R63, P5 ;  /* 0x000000ffff317224 */ /* 0x000fc400028e063f */
[----:B------:R-:W-:Y:S01]  /*1b9d0*/  IMAD.IADD R3, R3, 0x1, R9 ;  /* 0x0000000103037824 */ /* 0x000fe200078e0209 */
[----:B------:R-:W5:Y:S01]  /*1b9e0*/  LD.E.128 R36, desc[UR60][R36.64] ;  /* 0x0000003c24247980 */ /* 0x000f62000c101d00 */
[----:B------:R-:W-:Y:S02]  /*1b9f0*/  IMAD R0, R212, 0x20, R107 ;  /* 0x00000020d4007824 */ /* 0x000fe400078e026b */
[----:B------:R-:W-:Y:S01]  /*1ba00*/  IMAD.WIDE.U32 R2, R192, UR4, R2 ;  /* 0x00000004c0027c25 */ /* 0x000fe2000f8e0002 */
[----:B------:R-:W5:Y:S01]  /*1ba10*/  LD.E.128 R40, desc[UR60][R40.64] ;  /* 0x0000003c28287980 */ /* 0x000f62000c101d00 */
[----:B------:R-:W-:-:S03]  /*1ba20*/  SHF.R.S32.HI R4, RZ, 0x1f, R105 ;  /* 0x0000001fff047819 */ /* 0x000fc60000011469 */
[----:B------:R-:W5:Y:S01]  /*1ba30*/  LD.E.128 R44, desc[UR60][R44.64] ;  /* 0x0000003c2c2c7980 */ /* 0x000f62000c101d00 */
[----:B------:R-:W-:-:S03]  /*1ba40*/  IADD3 R8, R197, R0, RZ ;  /* 0x00000000c5087210 */ /* 0x000fc60007ffe0ff */
[----:B------:R-:W5:Y:S04]  /*1ba50*/  LD.E.128 R48, desc[UR60][R48.64] ;  /* 0x0000003c30307980 */ /* 0x000f68000c101d00 */
[----:B------:R-:W5:Y:S01]  /*1ba60*/  LD.E.128 R52, desc[UR60][R52.64] ;  /* 0x0000003c34347980 */ /* 0x000f62000c101d00 */
[----:B------:R-:W-:Y:S01]  /*1ba70*/  @!PT LDS RZ, [RZ] ;  /* 0x00000000fffff984 */ /* 0x000fe20000000800 */
[----:B------:R-:W-:Y:S01]  /*1ba80*/  @!PT LDS RZ, [RZ] ;  /* 0x00000000fffff984 */ /* 0x000fe20000000800 */
[----:B------:R-:W-:Y:S01]  /*1ba90*/  @!PT LDS RZ, [RZ] ;  /* 0x00000000fffff984 */ /* 0x000fe20000000800 */
[----:B------:R-:W-:Y:S01]  /*1baa0*/  @!PT LDS RZ, [RZ] ;  /* 0x00000000fffff984 */ /* 0x000fe20000000800 */
[----:B------:R3:W-:Y:S06]  /*1bab0*/  MEMBAR.ALL.CTA ;  /* 0x0000000000007992 */ /* 0x0007ec0000008000 */
[----:B---3--:R-:W3:Y:S01]  /*1bac0*/  FENCE.VIEW.ASYNC.S ;  /* 0x00000000000073c6 */ /* 0x008ee20000000000 */
[----:B------:R-:W-:Y:S01]  /*1bad0*/  IMAD R3, R192, UR5, R3 ;  /* 0x00000005c0037c24 */ /* 0x000fe2000f8e0203 */
[----:B------:R-:W-:Y:S01]  /*1bae0*/  ULDC.64 UR4, c[0x0][0xaf0] ;  /* 0x0002bc0000047ab9 */ /* 0x000fe20000000a00 */
[----:B0-----:R-:W-:-:S04]  /*1baf0*/  @P1 IMAD.HI.U32 R0, R8, R11, RZ ;  /* 0x0000000b08001227 */ /* 0x001fc800078e00ff */
[----:B------:R-:W-:Y:S02]  /*1bb00*/  IMAD R4, R4, UR4, RZ ;  /* 0x0000000404047c24 */ /* 0x000fe4000f8e02ff */
[----:B------:R-:W-:Y:S01]  /*1bb10*/  IMAD.MOV.U32 R9, RZ, RZ, R8 ;  /* 0x000000ffff097224 */ /* 0x000fe200078e0008 */
[----:B--2---:R-:W-:Y:S01]  /*1bb20*/  @P1 SHF.R.U32.HI R9, RZ, R13, R0 ;  /* 0x0000000dff091219 */ /* 0x004fe20000011600 */
[C---:B------:R-:W-:Y:S02]  /*1bb30*/  IMAD R11, R105.reuse, UR5, R4 ;  /* 0x00000005690b7c24 */ /* 0x040fe4000f8e0204 */
[----:B------:R-:W-:Y:S01]  /*1bb40*/  IMAD.WIDE.U32 R2, R105, UR4, R2 ;  /* 0x0000000469027c25 */ /* 0x000fe2000f8e0002 */
[----:B------:R-:W-:Y:S01]  /*1bb50*/  SHF.R.S32.HI R4, RZ, 0x1f, R9 ;  /* 0x0000001fff047819 */ /* 0x000fe20000011409 */
[----:B------:R-:W-:Y:S02]  /*1bb60*/  ULDC.64 UR4, c[0x0][0xae0] ;  /* 0x0002b80000047ab9 */ /* 0x000fe40000000a00 */
[----:B------:R-:W-:-:S02]  /*1bb70*/  IMAD.IADD R3, R3, 0x1, R11 ;  /* 0x0000000103037824 */ /* 0x000fc400078e020b */
[----:B------:R-:W-:Y:S02]  /*1bb80*/  VIADD R0, R18, 0x22820 ;  /* 0x0002282012007836 */ /* 0x000fe40000000000 */
[----:B------:R-:W-:Y:S02]  /*1bb90*/  IMAD.MOV R11, RZ, RZ, -R9 ;  /* 0x000000ffff0b7224 */ /* 0x000fe400078e0a09 */
[----:B------:R-:W-:Y:S01]  /*1bba0*/  IMAD R4, R4, UR4, RZ ;  /* 0x0000000404047c24 */ /* 0x000fe2000f8e02ff */
[----:B------:R-:W-:Y:S01]  /*1bbb0*/  PRMT R0, RZ, 0x654, R0 ;  /* 0x00000654ff007816 */ /* 0x000fe20000000000 */
[----:B------:R-:W-:Y:S02]  /*1bbc0*/  IMAD R11, R104, R11, R8 ;  /* 0x0000000b680b7224 */ /* 0x000fe400078e0208 */
[C---:B------:R-:W-:Y:S01]  /*1bbd0*/  IMAD R13, R9.reuse, UR5, R4 ;  /* 0x00000005090d7c24 */ /* 0x040fe2000f8e0204 */
[----:B---3--:R0:W-:Y:S01]  /*1bbe0*/  SYNCS.ARRIVE.TRANS64.RED.A1T0 RZ, [R0+URZ], RZ ;  /* 0x000000ff00ff79a7 */ /* 0x0081e2000810043f */
[----:B------:R-:W-:Y:S01]  /*1bbf0*/  IMAD.WIDE.U32 R2, R9, UR4, R2 ;  /* 0x0000000409027c25 */ /* 0x000fe2000f8e0002 */
[----:B------:R-:W-:Y:S01]  /*1bc00*/  ULDC.64 UR4, c[0x0][0xad8] ;  /* 0x0002b60000047ab9 */ /* 0x000fe20000000a00 */
[----:B0-----:R-:W-:-:S02]  /*1bc10*/  SHF.R.S32.HI R0, RZ, 0x1f, R11 ;  /* 0x0000001fff007819 */ /* 0x001fc4000001140b */
        /* <DEDUP_REMOVED lines=9> */
[----:B-1----:R-:W-:Y:S06]  /*1bcb0*/  BRA.DIV UR4, `(.L_x_3241) ;  /* 0x000000e204f47947 */ /* 0x002fec000b800000 */
[----:B------:R0:W1:Y:S04]  /*1bcc0*/  SHFL.IDX PT, R0, R3, RZ, 0x181f ;  /* 0x00181fff03007589 */ /* 0x00006800000e0000 */
[----:B------:R0:W2:Y:S02]  /*1bcd0*/  SHFL.IDX PT, R14, R2, RZ, 0x181f ;  /* 0x00181fff020e7589 */ /* 0x0000a400000e0000 */
.L_x_3540:
[----:B------:R-:W-:Y:S01]  /*1bce0*/  IMAD.IADD R10, R107, 0x1, R197 ;  /* 0x000000016b0a7824 */ /* 0x000fe200078e02c5 */
        /* <DEDUP_REMOVED lines=14> */
.L_x_3243:
[----:B------:R-:W-:Y:S05]  /*1bdd0*/  BSYNC B1 ;  /* 0x0000000000017941 */ /* 0x000fea0003800000 */
.L_x_3242:
[----:B------:R-:W-:-:S03]  /*1bde0*/  UMOV UR4, 0xffffffff ;  /* 0xffffffff00047882 */ /* 0x000fc60000000000 */
[----:B------:R-:W-:Y:S05]  /*1bdf0*/  BRA.DIV UR4, `(.L_x_3244) ;  /* 0x000000e204d87947 */ /* 0x000fea000b800000 */
[----:B-1----:R1:W4:Y:S04]  /*1be00*/  SHFL.IDX PT, R0, R3, 0x1, 0x181f ;  /* 0x00381f0003007f89 */ /* 0x00232800000e0000 */
[----:B--23--:R1:W2:Y:S02]  /*1be10*/  SHFL.IDX PT, R14, R2, 0x1, 0x181f ;  /* 0x00381f00020e7f89 */ /* 0x00c2a400000e0000 */
.L_x_3544:
        /* <DEDUP_REMOVED lines=13> */
[----:B-----5:R3:W-:Y:S04]  /*1bef0*/  @!P2 ST.E.128 desc[UR60][R8.64], R28 ;  /* 0x0000001c0800a985 */ /* 0x0207e8000c101d3c */
[----:B------:R3:W-:Y:S02]  /*1bf00*/  @!P3 ST.E.128 desc[UR60][R14.64], R44 ;  /* 0x0000002c0e00b985 */ /* 0x0007e4000c101d3c */
.L_x_3246:
[----:B------:R-:W-:Y:S05]  /*1bf10*/  BSYNC B1 ;  /* 0x0000000000017941 */ /* 0x000fea0003800000 */
.L_x_3245:
[----:B------:R-:W-:-:S03]  /*1bf20*/  UMOV UR4, 0xffffffff ;  /* 0xffffffff00047882 */ /* 0x000fc60000000000 */
[----:B------:R-:W-:Y:S05]  /*1bf30*/  BRA.DIV UR4, `(.L_x_3247) ;  /* 0x000000e204d07947 */ /* 0x000fea000b800000 */
[----:B----4-:R4:W0:Y:S04]  /*1bf40*/  SHFL.IDX PT, R0, R3, 0x2, 0x181f ;  /* 0x00581f0003007f89 */ /* 0x01082800000e0000 */
[----:B--23--:R4:W2:Y:S02]  /*1bf50*/  SHFL.IDX PT, R14, R2, 0x2, 0x181f ;  /* 0x00581f00020e7f89 */ /* 0x00c8a400000e0000 */
.L_x_3548:
        /* <DEDUP_REMOVED lines=13> */
[----:B-----5:R3:W-:Y:S04]  /*1c030*/  @!P2 ST.E.128 desc[UR60][R8.64], R32 ;  /* 0x000000200800a985 */ /* 0x0207e8000c101d3c */
[----:B------:R3:W-:Y:S02]  /*1c040*/  @!P3 ST.E.128 desc[UR60][R14.64], R48 ;  /* 0x000000300e00b985 */ /* 0x0007e4000c101d3c */
.L_x_3249:
[----:B------:R-:W-:Y:S05]  /*1c050*/  BSYNC B1 ;  /* 0x0000000000017941 */ /* 0x000fea0003800000 */
.L_x_3248:
[----:B------:R-:W-:-:S03]  /*1c060*/  UMOV UR4, 0xffffffff ;  /* 0xffffffff00047882 */ /* 0x000fc60000000000 */
[----:B------:R-:W-:Y:S05]  /*1c070*/  BRA.DIV UR4, `(.L_x_3250) ;  /* 0x000000e204c87947 */ /* 0x000fea000b800000 */
[----:B0-----:R0:W0:Y:S04]  /*1c080*/  SHFL.IDX PT, R0, R3, 0x3, 0x181f ;  /* 0x00781f0003007f89 */ /* 0x00102800000e0000 */
[----:B--23--:R2:W3:Y:S02]  /*1c090*/  SHFL.IDX PT, R14, R2, 0x3, 0x181f ;  /* 0x00781f00020e7f89 */ /* 0x00c4e400000e0000 */
.L_x_3552:
[----:B-12-4-:R-:W-:-:S05]  /*1c0a0*/  VIADD R2, R10, 0x60 ;  /* 0x000000600a027836 */ /* 0x016fca0000000000 */
[----:B------:R-:W-:-:S13]  /*1c0b0*/  ISETP.GE.AND P0, PT, R2, R103, PT ;  /* 0x000000670200720c */ /* 0x000fda0003f06270 */
[----:B------:R-:W-:Y:S05]  /*1c0c0*/  @P0 BRA `(.L_x_3251) ;  /* 0x0000001c00f40947 */ /* 0x000fea0003800000 */
[----:B------:R-:W-:Y:S01]  /*1c0d0*/  ULDC UR4, c[0x0][0xac8] ;  /* 0x0002b20000047ab9 */ /* 0x000fe20000000800 */
[----:B------:R-:W-:Y:S02]  /*1c0e0*/  SHF.R.S32.HI R4, RZ, 0x1f, R203 ;  /* 0x0000001fff047819 */ /* 0x000fe400000114cb */
[----:B------:R-:W-:-:S13]  /*1c0f0*/  ISETP.GE.AND P1, PT, R203, UR4, PT ;  /* 0x00000004cb007c0c */ /* 0x000fda000bf26270 */
[----:B---3--:R-:W-:-:S04]  /*1c100*/  @!P1 LEA R2, P0, R203, R14, 0x1 ;  /* 0x0000000ecb029211 */ /* 0x008fc800078008ff */
[----:B0-----:R-:W-:Y:S02]  /*1c110*/  @!P1 LEA.HI.X R3, R203, R0, R4, 0x1, P0 ;  /* 0x00000000cb039211 */ /* 0x001fe400000f0c04 */
[----:B------:R-:W-:-:S03]  /*1c120*/  ISETP.GE.AND P0, PT, R211, UR4, PT ;  /* 0x00000004d3007c0c */ /* 0x000fc6000bf06270 */
[----:B-----5:R1:W-:Y:S10]  /*1c130*/  @!P1 ST.E.128 desc[UR60][R2.64], R36 ;  /* 0x0000002402009985 */ /* 0x0203f4000c101d3c */
[----:B------:R-:W-:Y:S05]  /*1c140*/  @P0 BRA `(.L_x_3251) ;  /* 0x0000001c00d40947 */ /* 0x000fea0003800000 */
[----:B------:R-:W-:Y:S02]  /*1c150*/  SHF.R.S32.HI R4, RZ, 0x1f, R211 ;  /* 0x0000001fff047819 */ /* 0x000fe400000114d3 */
[----:B------:R-:W-:-:S04]  /*1c160*/  LEA R14, P0, R211, R14, 0x1 ;  /* 0x0000000ed30e7211 */ /* 0x000fc800078008ff */
[----:B------:R-:W-:-:S05]  /*1c170*/  LEA.HI.X R15, R211, R0, R4, 0x1, P0 ;  /* 0x00000000d30f7211 */ /* 0x000fca00000f0c04 */
[----:B------:R2:W-:Y:S01]  /*1c180*/  ST.E.128 desc[UR60][R14.64], R52 ;  /* 0x000000340e007985 */ /* 0x0005e2000c101d3c */
[----:B------:R-:W-:Y:S05]  /*1c190*/  BRA `(.L_x_3251) ;  /* 0x0000001c00c07947 */ /* 0x000fea0003800000 */
.L_x_3240:
[----:B------:R-:W1:Y:S01]  /*1c1a0*/  @P1 LDC R12, c[0x0][0xbec] ;  /* 0x0002fb00ff0c1b82 */ /* 0x000e620000000800 */
[----:B------:R-:W-:Y:S01]  /*1c1b0*/  ULDC.64 UR4, c[0x0][0xb08] ;  /* 0x0002c20000047ab9 */ /* 0x000fe20000000a00 */
[----:B0-----:R-:W-:Y:S01]  /*1c1c0*/  SHF.R.S32.HI R10, RZ, 0x1f, R105 ;  /* 0x0000001fff0a7819 */ /* 0x001fe20000011469 */
[----:B------:R-:W-:Y:S01]  /*1c1d0*/  IMAD R106, R106, UR4, RZ ;  /* 0x000000046a6a7c24 */ /* 0x000fe2000f8e02ff */
[----:B------:R-:W-:Y:S01]  /*1c1e0*/  ULDC.64 UR6, c[0x0][0xb30] ;  /* 0x0002cc0000067ab9 */ /* 0x000fe20000000a00 */
[----:B------:R-:W-:-:S03]  /*1c1f0*/  IMAD.WIDE.U32 R8, R101, UR4, RZ ;  /* 0x0000000465087c25 */ /* 0x000fc6000f8e00ff */
[----:B------:R-:W0:Y:S01]  /*1c200*/  @P1 LDC R15, c[0x0][0xbf0] ;  /* 0x0002fc00ff0f1b82 */ /* 0x000e220000000800 */
        /* <DEDUP_REMOVED lines=11> */
[----:B-1----:R-:W-:Y:S01]  /*1c2c0*/  @P1 IMAD.HI.U32 R12, R33, R12, RZ ;  /* 0x0000000c210c1227 */ /* 0x002fe200078e00ff */
[----:B------:R-:W-:-:S03]  /*1c2d0*/  SHF.R.S32.HI R37, RZ, 0x1f, R38 ;  /* 0x0000001fff257819 */ /* 0x000fc60000011426 */
[C---:B------:R-:W-:Y:S01]  /*1c2e0*/  IMAD R13, R105.reuse, UR5, R10 ;  /* 0x00000005690d7c24 */ /* 0x040fe2000f8e020a */
[----:B0-----:R-:W-:Y:S01]  /*1c2f0*/  @P1 SHF.R.U32.HI R11, RZ, R15, R12 ;  /* 0x0000000fff0b1219 */ /* 0x001fe2000001160c */
[----:B------:R-:W-:Y:S01]  /*1c300*/  IMAD.WIDE.U32 R8, R105, UR4, R8 ;  /* 0x0000000469087c25 */ /* 0x000fe2000f8e0008 */
[----:B------:R-:W-:Y:S02]  /*1c310*/  ULDC.64 UR4, c[0x0][0xb48] ;  /* 0x0002d20000047ab9 */ /* 0x000fe40000000a00 */
[--C-:B------:R-:W-:Y:S01]  /*1c320*/  SHF.R.S32.HI R10, RZ, 0x1f, R11.reuse ;  /* 0x0000001fff0a7819 */ /* 0x100fe2000001140b */
[----:B------:R-:W-:Y:S01]  /*1c330*/  VIADD R36, R200, 0x18 ;  /* 0x00000018c8247836 */ /* 0x000fe20000000000 */
[----:B------:R-:W-:Y:S01]  /*1c340*/  IADD3 R9, R9, R13, RZ ;  /* 0x0000000d09097210 */ /* 0x000fe20007ffe0ff */
[----:B------:R-:W-:Y:S02]  /*1c350*/  IMAD.MOV R13, RZ, RZ, -R11 ;  /* 0x000000ffff0d7224 */ /* 0x000fe400078e0a0b */
[----:B------:R-:W-:-:S02]  /*1c360*/  IMAD R10, R10, UR6, RZ ;  /* 0x000000060a0a7c24 */ /* 0x000fc4000f8e02ff */
[----:B------:R-:W-:-:S04]  /*1c370*/  IMAD.WIDE.U32 R8, R226, UR4, R8 ;  /* 0x00000004e2087c25 */ /* 0x000fc8000f8e0008 */
[----:B------:R-:W-:Y:S01]  /*1c380*/  IMAD R13, R104, R13, R33 ;  /* 0x0000000d680d7224 */ /* 0x000fe200078e0221 */
[----:B------:R-:W-:Y:S01]  /*1c390*/  SHF.R.S32.HI R33, RZ, 0x1f, R36 ;  /* 0x0000001fff217819 */ /* 0x000fe20000011424 */
        /* <DEDUP_REMOVED lines=13> */
[----:B------:R-:W-:Y:S01]  /*1c470*/  LEA R28, P0, R8, UR4, 0x2 ;  /* 0x00000004081c7c11 */ /* 0x000fe2000f8010ff */
[C---:B------:R-:W-:Y:S01]  /*1c480*/  VIADD R34, R200.reuse, 0x20 ;  /* 0x00000020c8227836 */ /* 0x040fe20000000000 */
[----:B------:R-:W-:Y:S01]  /*1c490*/  UMOV UR4, 0xffffffff ;  /* 0xffffffff00047882 */ /* 0x000fe20000000000 */
[----:B------:R-:W-:Y:S01]  /*1c4a0*/  VIADD R35, R200, 0x28 ;  /* 0x00000028c8237836 */ /* 0x000fe20000000000 */
[----:B------:R0:W-:Y:S01]  /*1c4b0*/  SYNCS.ARRIVE.TRANS64.RED.A1T0 RZ, [R11+URZ], RZ ;  /* 0x000000ff0bff79a7 */ /* 0x0001e2000810043f */
[----:B------:R-:W-:Y:S02]  /*1c4c0*/  LEA.HI.X R29, R8, UR5, R29, 0x2, P0 ;  /* 0x00000005081d7c11 */ /* 0x000fe400080f141d */
[----:B------:R-:W-:Y:S02]  /*1c4d0*/  SHF.R.S32.HI R31, RZ, 0x1f, R34 ;  /* 0x0000001fff1f7819 */ /* 0x000fe40000011422 */
[----:B------:R-:W-:Y:S01]  /*1c4e0*/  SHF.R.S32.HI R32, RZ, 0x1f, R35 ;  /* 0x0000001fff207819 */ /* 0x000fe20000011423 */
[----:B------:R-:W-:Y:S06]  /*1c4f0*/  BRA.DIV UR4, `(.L_x_3252) ;  /* 0x000000de04f07947 */ /* 0x000fec000b800000 */
[----:B------:R1:W2:Y:S04]  /*1c500*/  SHFL.IDX PT, R24, R29, RZ, 0x1c1f ;  /* 0x001c1fff1d187589 */ /* 0x0002a800000e0000 */
[----:B------:R1:W3:Y:S02]  /*1c510*/  SHFL.IDX PT, R25, R28, RZ, 0x1c1f ;  /* 0x001c1fff1c197589 */ /* 0x0002e400000e0000 */
.L_x_3555:
[----:B------:R-:W-:Y:S01]  /*1c520*/  ISETP.GE.AND P0, PT, R26, R103, PT ;  /* 0x000000671a00720c */ /* 0x000fe20003f06270 */
[----:B------:R-:W-:-:S12]  /*1c530*/  BSSY B1, `(.L_x_3253) ;  /* 0x0000078000017945 */ /* 0x000fd80003800000 */
[----:B------:R-:W-:Y:S05]  /*1c540*/  @P0 BRA `(.L_x_3254) ;  /* 0x0000000400d80947 */ /* 0x000fea0003800000 */
[----:B------:R-:W-:Y:S01]  /*1c550*/  ULDC UR4, c[0x0][0xac8] ;  /* 0x0002b20000047ab9 */ /* 0x000fe20000000800 */
[C---:B------:R-:W-:Y:S01]  /*1c560*/  VIADD R63, R200.reuse, 0x30 ;  /* 0x00000030c83f7836 */ /* 0x040fe20000000000 */
[C---:B------:R-:W-:Y:S01]  /*1c570*/  ISETP.GE.AND P0, PT, R200.reuse, UR4, PT ;  /* 0x00000004c8007c0c */ /* 0x040fe2000bf06270 */
[C---:B------:R-:W-:Y:S01]  /*1c580*/  VIADD R14, R200.reuse, 0x38 ;  /* 0x00000038c80e7836 */ /* 0x040fe20000000000 */
[----:B------:R-:W-:Y:S01]  /*1c590*/  ISETP.GE.AND P3, PT, R39, UR4, PT ;  /* 0x0000000427007c0c */ /* 0x000fe2000bf66270 */
[----:B------:R-:W-:Y:S01]  /*1c5a0*/  VIADD R101, R200, 0x48 ;  /* 0x00000048c8657836 */ /* 0x000fe20000000000 */
[----:B------:R-:W-:Y:S01]  /*1c5b0*/  ISETP.GE.AND P2, PT, R38, UR4, PT ;  /* 0x0000000426007c0c */ /* 0x000fe2000bf46270 */
[----:B------:R-:W-:Y:S01]  /*1c5c0*/  VIADD R27, R200, 0x40 ;  /* 0x00000040c81b7836 */ /* 0x000fe20000000000 */
[----:B------:R-:W-:Y:S01]  /*1c5d0*/  ISETP.GE.AND P1, PT, R36, UR4, PT ;  /* 0x0000000424007c0c */ /* 0x000fe2000bf26270 */
[C---:B------:R-:W-:Y:S02]  /*1c5e0*/  VIADD R89, R200.reuse, 0x30 ;  /* 0x00000030c8597836 */ /* 0x040fe40000000000 */
[----:B------:R-:W-:-:S02]  /*1c5f0*/  VIADD R15, R200, 0x38 ;  /* 0x00000038c80f7836 */ /* 0x000fc40000000000 */
[C---:B------:R-:W-:Y:S01]  /*1c600*/  VIADD R88, R200.reuse, 0x50 ;  /* 0x00000050c8587836 */ /* 0x040fe20000000000 */
[----:B------:R-:W-:Y:S01]  /*1c610*/  SHF.R.S32.HI R89, RZ, 0x1f, R89 ;  /* 0x0000001fff597819 */ /* 0x000fe20000011459 */
[----:B---3--:R-:W-:Y:S01]  /*1c620*/  @!P0 IMAD.MOV.U32 R10, RZ, RZ, R25 ;  /* 0x000000ffff0a8224 */ /* 0x008fe200078e0019 */
[----:B------:R-:W-:Y:S01]  /*1c630*/  @!P0 MOV R13, R99 ;  /* 0x00000063000d8202 */ /* 0x000fe20000000f00 */
[----:B0-2---:R-:W-:Y:S01]  /*1c640*/  @!P0 IMAD.MOV.U32 R11, RZ, RZ, R24 ;  /* 0x000000ffff0b8224 */ /* 0x005fe200078e0018 */
[C---:B------:R-:W-:Y:S01]  /*1c650*/  @!P3 LEA R8, P4, R39.reuse, R25, 0x2 ;  /* 0x000000192708b211 */ /* 0x040fe200078810ff */
[----:B------:R-:W-:Y:S01]  /*1c660*/  @!P0 IMAD.MOV.U32 R12, RZ, RZ, R102 ;  /* 0x000000ffff0c8224 */ /* 0x000fe200078e0066 */
[----:B------:R-:W-:Y:S01]  /*1c670*/  SHF.R.S32.HI R15, RZ, 0x1f, R15 ;  /* 0x0000001fff0f7819 */ /* 0x000fe2000001140f */
[----:B------:R-:W-:Y:S01]  /*1c680*/  @!P0 IMAD.WIDE R10, R200, 0x4, R10 ;  /* 0x00000004c80a8825 */ /* 0x000fe200078e020a */
[----:B------:R-:W-:-:S03]  /*1c690*/  @!P3 LEA.HI.X R9, R39, R24, R62, 0x2, P4 ;  /* 0x000000182709b211 */ /* 0x000fc600020f143e */
[----:B------:R-:W-:Y:S01]  /*1c6a0*/  VIADD R104, R200, 0x48 ;  /* 0x00000048c8687836 */ /* 0x000fe20000000000 */
[----:B------:R0:W-:Y:S01]  /*1c6b0*/  @!P0 ST.E.64 desc[UR60][R10.64], R12 ;  /* 0x0000000c0a008985 */ /* 0x0001e2000c101b3c */
[----:B------:R-:W-:-:S03]  /*1c6c0*/  ISETP.GE.AND P0, PT, R34, UR4, PT ;  /* 0x0000000422007c0c */ /* 0x000fc6000bf06270 */
[----:B------:R-:W-:Y:S01]  /*1c6d0*/  SHF.R.S32.HI R104, RZ, 0x1f, R104 ;  /* 0x0000001fff687819 */ /* 0x000fe20000011468 */
[----:B0-----:R-:W-:Y:S01]  /*1c6e0*/  @!P3 IMAD.MOV.U32 R10, RZ, RZ, R100 ;  /* 0x000000ffff0ab224 */ /* 0x001fe200078e0064 */
[----:B------:R-:W-:Y:S01]  /*1c6f0*/  @!P2 LEA R12, P4, R38, R25, 0x2 ;  /* 0x00000019260ca211 */ /* 0x000fe200078810ff */
[----:B------:R-:W-:-:S03]  /*1c700*/  @!P3 IMAD.MOV.U32 R11, RZ, RZ, R98 ;  /* 0x000000ffff0bb224 */ /* 0x000fc600078e0062 */
[-C--:B------:R-:W-:Y:S02]  /*1c710*/  @!P2 LEA.HI.X R13, R38, R24.reuse, R37, 0x2, P4 ;  /* 0x00000018260da211 */ /* 0x080fe400020f1425 */
[----:B------:R0:W-:Y:S01]  /*1c720*/  @!P3 ST.E.64 desc[UR60][R8.64], R10 ;  /* 0x0000000a0800b985 */ /* 0x0001e2000c101b3c */
[----:B------:R-:W-:Y:S02]  /*1c730*/  ISETP.GE.AND P3, PT, R35, UR4, PT ;  /* 0x0000000423007c0c */ /* 0x000fe4000bf66270 */
[C---:B0-----:R-:W-:Y:S01]  /*1c740*/  @!P1 LEA R8, P5, R36.reuse, R25, 0x2 ;  /* 0x0000001924089211 */ /* 0x041fe200078a10ff */
        /* <DEDUP_REMOVED lines=9> */
[CC--:B0-----:R-:W-:Y:S01]  /*1c7e0*/  @!P0 LEA R10, P4, R34.reuse, R25.reuse, 0x2 ;  /* 0x00000019220a8211 */ /* 0x0c1fe200078810ff */
[----:B------:R-:W-:Y:S02]  /*1c7f0*/  @!P0 IMAD.MOV.U32 R12, RZ, RZ, R2 ;  /* 0x000000ffff0c8224 */ /* 0x000fe400078e0002 */
[----:B------:R-:W-:Y:S01]  /*1c800*/  @!P0 IMAD.MOV.U32 R13, RZ, RZ, R81 ;  /* 0x000000ffff0d8224 */ /* 0x000fe200078e0051 */
[C---:B--2---:R-:W-:Y:S01]  /*1c810*/  @!P3 LEA R8, P5, R35.reuse, R25, 0x2 ;  /* 0x000000192308b211 */ /* 0x044fe200078a10ff */
[----:B------:R-:W-:Y:S01]  /*1c820*/  @!P3 IMAD.MOV.U32 R2, RZ, RZ, R3 ;  /* 0x000000ffff02b224 */ /* 0x000fe200078e0003 */
[-C--:B------:R-:W-:Y:S02]  /*1c830*/  @!P0 LEA.HI.X R11, R34, R24.reuse, R31, 0x2, P4 ;  /* 0x00000018220b8211 */ /* 0x080fe400020f141f */
[----:B------:R-:W-:-:S02]  /*1c840*/  @!P3 LEA.HI.X R9, R35, R24, R32, 0x2, P5 ;  /* 0x000000182309b211 */ /* 0x000fc400028f1420 */
[----:B------:R-:W-:Y:S01]  /*1c850*/  @!P3 MOV R3, R0 ;  /* 0x000000000003b202 */ /* 0x000fe20000000f00 */
[----:B------:R0:W-:Y:S01]  /*1c860*/  @!P0 ST.E.64 desc[UR60][R10.64], R12 ;  /* 0x0000000c0a008985 */ /* 0x0001e2000c101b3c */
[----:B------:R-:W-:Y:S02]  /*1c870*/  ISETP.GE.AND P0, PT, R27, UR4, PT ;  /* 0x000000041b007c0c */ /* 0x000fe4000bf06270 */
[----:B------:R-:W-:Y:S01]  /*1c880*/  SHF.R.S32.HI R0, RZ, 0x1f, R227 ;  /* 0x0000001fff007819 */ /* 0x000fe200000114e3 */
[----:B------:R2:W-:Y:S01]  /*1c890*/  @!P3 ST.E.64 desc[UR60][R8.64], R2 ;  /* 0x000000020800b985 */ /* 0x0005e2000c101b3c */
[----:B------:R-:W-:Y:S02]  /*1c8a0*/  ISETP.GE.AND P3, PT, R101, UR4, PT ;  /* 0x0000000465007c0c */ /* 0x000fe4000bf66270 */
[CC--:B0-----:R-:W-:Y:S02]  /*1c8b0*/  @!P2 LEA R10, P5, R63.reuse, R25.reuse, 0x2 ;  /* 0x000000193f0aa211 */ /* 0x0c1fe400078a10ff */
[----:B--2---:R-:W-:Y:S01]  /*1c8c0*/  @!P1 LEA R2, P4, R14, R25, 0x2 ;  /* 0x000000190e029211 */ /* 0x004fe200078810ff */
[----:B------:R-:W-:Y:S01]  /*1c8d0*/  @!P2 IMAD.MOV.U32 R8, RZ, RZ, R21 ;  /* 0x000000ffff08a224 */ /* 0x000fe200078e0015 */
[-C--:B------:R-:W-:Y:S01]  /*1c8e0*/  @!P2 LEA.HI.X R11, R63, R24.reuse, R89, 0x2, P5 ;  /* 0x000000183f0ba211 */ /* 0x080fe200028f1459 */
[----:B------:R-:W-:Y:S01]  /*1c8f0*/  @!P2 IMAD.MOV.U32 R9, RZ, RZ, R4 ;  /* 0x000000ffff09a224 */ /* 0x000fe200078e0004 */
[----:B------:R-:W-:Y:S01]  /*1c900*/  ISETP.GE.AND P5, PT, R88, UR4, PT ;  /* 0x0000000458007c0c */ /* 0x000fe2000bfa6270 */
[----:B------:R-:W-:Y:S01]  /*1c910*/  VIADD R63, R200, 0x40 ;  /* 0x00000040c83f7836 */ /* 0x000fe20000000000 */
[----:B------:R-:W-:Y:S01]  /*1c920*/  @!P1 LEA.HI.X R3, R14, R24, R15, 0x2, P4 ;  /* 0x000000180e039211 */ /* 0x000fe200020f140f */
[----:B------:R-:W-:-:S02]  /*1c930*/  @!P1 IMAD.MOV.U32 R21, RZ, RZ, R20 ;  /* 0x000000ffff159224 */ /* 0x000fc400078e0014 */
[-C--:B------:R-:W-:Y:S01]  /*1c940*/  @!P3 LEA R14, P4, R101, R25.reuse, 0x2 ;  /* 0x00000019650eb211 */ /* 0x080fe200078810ff */
[----:B------:R-:W-:Y:S01]  /*1c950*/  @!P2 ST.E.64 desc[UR60][R10.64], R8 ;  /* 0x000000080a00a985 */ /* 0x000fe2000c101b3c */
[----:B------:R-:W-:Y:S01]  /*1c960*/  @!P1 IMAD.MOV.U32 R20, RZ, RZ, R40 ;  /* 0x000000ffff149224 */ /* 0x000fe200078e0028 */
[-C--:B------:R-:W-:Y:S01]  /*1c970*/  @!P0 LEA R12, P2, R27, R25.reuse, 0x2 ;  /* 0x000000191b0c8211 */ /* 0x080fe200078410ff */
[C---:B------:R-:W-:Y:S01]  /*1c980*/  VIADD R89, R200.reuse, 0x58 ;  /* 0x00000058c8597836 */ /* 0x040fe20000000000 */
[----:B------:R-:W-:Y:S01]  /*1c990*/  SHF.R.S32.HI R63, RZ, 0x1f, R63 ;  /* 0x0000001fff3f7819 */ /* 0x000fe2000001143f */
[----:B------:R-:W-:Y:S01]  /*1c9a0*/  @!P0 IMAD.MOV.U32 R40, RZ, RZ, R43 ;  /* 0x000000ffff288224 */ /* 0x000fe200078e002b */
[-C--:B------:R-:W-:Y:S01]  /*1c9b0*/  @!P3 LEA.HI.X R15, R101, R24.reuse, R104, 0x2, P4 ;  /* 0x00000018650fb211 */ /* 0x080fe200020f1468 */
[C---:B------:R-:W-:Y:S01]  /*1c9c0*/  VIADD R101, R200.reuse, 0x50 ;  /* 0x00000050c8657836 */ /* 0x040fe20000000000 */
[----:B------:R0:W-:Y:S01]  /*1c9d0*/  @!P1 ST.E.64 desc[UR60][R2.64], R20 ;  /* 0x0000001402009985 */ /* 0x0001e2000c101b3c */
[----:B------:R-:W-:Y:S01]  /*1c9e0*/  @!P0 LEA.HI.X R13, R27, R24, R63, 0x2, P2 ;  /* 0x000000181b0d8211 */ /* 0x000fe200010f143f */
[----:B------:R-:W-:Y:S01]  /*1c9f0*/  @!P3 IMAD.MOV.U32 R43, RZ, RZ, R42 ;  /* 0x000000ffff2bb224 */ /* 0x000fe200078e002a */
[----:B------:R-:W-:Y:S01]  /*1ca00*/  ISETP.GE.AND P1, PT, R89, UR4, PT ;  /* 0x0000000459007c0c */ /* 0x000fe2000bf26270 */
[----:B------:R-:W-:Y:S01]  /*1ca10*/  @!P3 IMAD.MOV.U32 R42, RZ, RZ, R44 ;  /* 0x000000ffff2ab224 */ /* 0x000fe200078e002c */
[----:B------:R-:W-:Y:S01]  /*1ca20*/  IADD3 R63, R200, 0x60, RZ ;  /* 0x00000060c83f7810 */ /* 0x000fe20007ffe0ff */
[----:B------:R2:W-:Y:S01]  /*1ca30*/  @!P0 ST.E.64 desc[UR60][R12.64], R40 ;  /* 0x000000280c008985 */ /* 0x0005e2000c101b3c */
[----:B------:R-:W-:Y:S01]  /*1ca40*/  @!P5 LEA R26, P2, R88, R25, 0x2 ;  /* 0x00000019581ad211 */ /* 0x000fe200078410ff */
[----:B------:R-:W-:Y:S01]  /*1ca50*/  @!P5 IMAD.MOV.U32 R44, RZ, RZ, R47 ;  /* 0x000000ffff2cd224 */ /* 0x000fe200078e002f */
[----:B------:R-:W-:Y:S01]  /*1ca60*/  SHF.R.S32.HI R101, RZ, 0x1f, R101 ;  /* 0x0000001fff657819 */ /* 0x000fe20000011465 */
[----:B------:R3:W-:Y:S01]  /*1ca70*/  @!P3 ST.E.64 desc[UR60][R14.64], R42 ;  /* 0x0000002a0e00b985 */ /* 0x0007e2000c101b3c */
[----:B------:R-:W-:-:S02]  /*1ca80*/  ISETP.GE.AND P0, PT, R63, UR4, PT ;  /* 0x000000043f007c0c */ /* 0x000fc4000bf06270 */
[-C--:B------:R-:W-:Y:S01]  /*1ca90*/  @!P5 LEA.HI.X R27, R88, R24.reuse, R101, 0x2, P2 ;  /* 0x00000018581bd211 */ /* 0x080fe200010f1465 */
[C---:B------:R-:W-:Y:S01]  /*1caa0*/  VIADD R101, R200.reuse, 0x58 ;  /* 0x00000058c8657836 */ /* 0x040fe20000000000 */
[----:B------:R-:W-:Y:S01]  /*1cab0*/  ISETP.GE.AND P3, PT, R229, UR4, PT ;  /* 0x00000004e5007c0c */ /* 0x000fe2000bf66270 */
[----:B------:R-:W-:Y:S01]  /*1cac0*/  VIADD R88, R200, 0x60 ;  /* 0x00000060c8587836 */ /* 0x000fe20000000000 */
[----:B0-----:R-:W-:Y:S01]  /*1cad0*/  @!P1 LEA R2, P2, R89, R25, 0x2 ;  /* 0x0000001959029211 */ /* 0x001fe200078410ff */
[----:B------:R4:W-:Y:S01]  /*1cae0*/  @!P5 ST.E.64 desc[UR60][R26.64], R44 ;  /* 0x0000002c1a00d985 */ /* 0x0009e2000c101b3c */
[----:B------:R-:W-:Y:S01]  /*1caf0*/  SHF.R.S32.HI R101, RZ, 0x1f, R101 ;  /* 0x0000001fff657819 */ /* 0x000fe20000011465 */
[----:B------:R-:W-:Y:S01]  /*1cb00*/  @!P1 IMAD.MOV.U32 R47, RZ, RZ, R46 ;  /* 0x000000ffff2f9224 */ /* 0x000fe200078e002e */
[----:B------:R-:W-:Y:S01]  /*1cb10*/  ISETP.GE.AND P5, PT, R228, UR4, PT ;  /* 0x00000004e4007c0c */ /* 0x000fe2000bfa6270 */
[----:B------:R-:W-:Y:S01]  /*1cb20*/  @!P1 IMAD.MOV.U32 R46, RZ, RZ, R48 ;  /* 0x000000ffff2e9224 */ /* 0x000fe200078e0030 */
[----:B------:R-:W-:Y:S01]  /*1cb30*/  ISETP.GE.AND P4, PT, R227, UR4, PT ;  /* 0x00000004e3007c0c */ /* 0x000fe2000bf86270 */
[----:B------:R-:W-:Y:S01]  /*1cb40*/  @!P0 IMAD.MOV.U32 R48, RZ, RZ, R51 ;  /* 0x000000ffff308224 */ /* 0x000fe200078e0033 */
[----:B------:R-:W-:-:S02]  /*1cb50*/  @!P1 LEA.HI.X R3, R89, R24, R101, 0x2, P2 ;  /* 0x0000001859039211 */ /* 0x000fc400010f1465 */
[----:B------:R-:W-:Y:S01]  /*1cb60*/  SHF.R.S32.HI R88, RZ, 0x1f, R88 ;  /* 0x0000001fff587819 */ /* 0x000fe20000011458 */
[----:B------:R-:W-:Y:S01]  /*1cb70*/  @!P3 IMAD.MOV.U32 R51, RZ, RZ, R50 ;  /* 0x000000ffff33b224 */ /* 0x000fe200078e0032 */
[-C--:B------:R-:W-:Y:S01]  /*1cb80*/  @!P0 LEA R8, P2, R63, R25.reuse, 0x2 ;  /* 0x000000193f088211 */ /* 0x080fe200078410ff */
[----:B------:R4:W-:Y:S01]  /*1cb90*/  @!P1 ST.E.64 desc[UR60][R2.64], R46 ;  /* 0x0000002e02009985 */ /* 0x0009e2000c101b3c */
[-C--:B------:R-:W-:Y:S01]  /*1cba0*/  @!P3 LEA R10, P1, R229, R25.reuse, 0x2 ;  /* 0x00000019e50ab211 */ /* 0x080fe200078210ff */
[----:B------:R-:W-:Y:S01]  /*1cbb0*/  @!P3 IMAD.MOV.U32 R50, RZ, RZ, R82 ;  /* 0x000000ffff32b224 */ /* 0x000fe200078e0052 */
[----:B------:R-:W-:Y:S01]  /*1cbc0*/  @!P0 LEA.HI.X R9, R63, R24, R88, 0x2, P2 ;  /* 0x000000183f098211 */ /* 0x000fe200010f1458 */
[----:B------:R-:W-:Y:S01]  /*1cbd0*/  @!P5 IMAD.MOV.U32 R82, RZ, RZ, R85 ;  /* 0x000000ffff52d224 */ /* 0x000fe200078e0055 */
[----:B------:R-:W-:Y:S02]  /*1cbe0*/  SHF.R.S32.HI R63, RZ, 0x1f, R229 ;  /* 0x0000001fff3f7819 */ /* 0x000fe400000114e5 */
[----:B------:R-:W-:Y:S01]  /*1cbf0*/  SHF.R.S32.HI R4, RZ, 0x1f, R228 ;  /* 0x0000001fff047819 */ /* 0x000fe200000114e4 */
[----:B------:R4:W-:Y:S01]  /*1cc00*/  @!P0 ST.E.64 desc[UR60][R8.64], R48 ;  /* 0x0000003008008985 */ /* 0x0009e2000c101b3c */
[----:B--2---:R-:W-:-:S02]  /*1cc10*/  @!P5 LEA R12, P0, R228, R25, 0x2 ;  /* 0x00000019e40cd211 */ /* 0x004fc400078010ff */
[----:B---3--:R-:W-:Y:S02]  /*1cc20*/  @!P4 LEA R14, P2, R227, R25, 0x2 ;  /* 0x00000019e30ec211 */ /* 0x008fe400078410ff */
        /* <DEDUP_REMOVED lines=8> */
.L_x_3254:
[----:B------:R-:W-:Y:S05]  /*1ccb0*/  BSYNC B1 ;  /* 0x0000000000017941 */ /* 0x000fea0003800000 */
.L_x_3253:
[----:B------:R-:W-:-:S03]  /*1ccc0*/  UMOV UR4, 0xffffffff ;  /* 0xffffffff00047882 */ /* 0x000fc60000000000 */
[----:B------:R-:W-:Y:S05]  /*1ccd0*/  BRA.DIV UR4, `(.L_x_3255) ;  /* 0x000000da04307947 */ /* 0x000fea000b800000 */
[----:B------:R0:W0:Y:S04]  /*1cce0*/  SHFL.IDX PT, R0, R29, 0x1, 0x1c1f ;  /* 0x003c1f001d007f89 */ /* 0x00002800000e0000 */
[----:B----4-:R4:W0:Y:S02]  /*1ccf0*/  SHFL.IDX PT, R14, R28, 0x1, 0x1c1f ;  /* 0x003c1f001c0e7f89 */ /* 0x01082400000e0000 */
.L_x_3559:
[----:B------:R-:W-:-:S13]  /*1cd00*/  ISETP.GE.AND P0, PT, R30, R103, PT ;  /* 0x000000671e00720c */ /* 0x000fda0003f06270 */
[----:B------:R-:W-:Y:S05]  /*1cd10*/  @P0 BRA `(.L_x_3251) ;  /* 0x0000001000e00947 */ /* 0x000fea0003800000 */
[----:B------:R-:W-:Y:S01]  /*1cd20*/  ULDC UR4, c[0x0][0xac8] ;  /* 0x0002b20000047ab9 */ /* 0x000fe20000000800 */
[C---:B-1--4-:R-:W-:Y:S01]  /*1cd30*/  VIADD R28, R200.reuse, 0x30 ;  /* 0x00000030c81c7836 */ /* 0x052fe20000000000 */
[C---:B------:R-:W-:Y:S01]  /*1cd40*/  ISETP.GE.AND P0, PT, R200.reuse, UR4, PT ;  /* 0x00000004c8007c0c */ /* 0x040fe2000bf06270 */
[C---:B------:R-:W-:Y:S01]  /*1cd50*/  VIADD R4, R200.reuse, 0x38 ;  /* 0x00000038c8047836 */ /* 0x040fe20000000000 */
[----:B------:R-:W-:Y:S01]  /*1cd60*/  ISETP.GE.AND P5, PT, R39, UR4, PT ;  /* 0x0000000427007c0c */ /* 0x000fe2000bfa6270 */
[----:B0-----:R-:W-:Y:S01]  /*1cd70*/  VIADD R29, R200, 0x30 ;  /* 0x00000030c81d7836 */ /* 0x001fe20000000000 */
[----:B------:R-:W-:Y:S01]  /*1cd80*/  ISETP.GE.AND P4, PT, R38, UR4, PT ;  /* 0x0000000426007c0c */ /* 0x000fe2000bf86270 */
[----:B------:R-:W-:Y:S01]  /*1cd90*/  VIADD R27, R200, 0x40 ;  /* 0x00000040c81b7836 */ /* 0x000fe20000000000 */
[----:B------:R-:W-:Y:S01]  /*1cda0*/  ISETP.GE.AND P2, PT, R34, UR4, PT ;  /* 0x0000000422007c0c */ /* 0x000fe2000bf46270 */
[----:B------:R-:W-:Y:S01]  /*1cdb0*/  VIADD R26, R200, 0x48 ;  /* 0x00000048c81a7836 */ /* 0x000fe20000000000 */
[----:B------:R-:W-:-:S02]  /*1cdc0*/  ISETP.GE.AND P3, PT, R36, UR4, PT ;  /* 0x0000000424007c0c */ /* 0x000fc4000bf66270 */
[----:B------:R-:W-:-:S03]  /*1cdd0*/  SHF.R.S32.HI R29, RZ, 0x1f, R29 ;  /* 0x0000001fff1d7819 */ /* 0x000fc6000001141d */
[----:B------:R-:W-:Y:S02]  /*1cde0*/  @!P0 IMAD.MOV.U32 R15, RZ, RZ, R0 ;  /* 0x000000ffff0f8224 */ /* 0x000fe400078e0000 */
[C---:B------:R-:W-:Y:S01]  /*1cdf0*/  @!P5 LEA R8, P1, R39.reuse, R14, 0x2 ;  /* 0x0000000e2708d211 */ /* 0x040fe200078210ff */
[----:B------:R-:W-:Y:S02]  /*1ce00*/  @!P0 IMAD.MOV.U32 R86, RZ, RZ, R52 ;  /* 0x000000ffff568224 */ /* 0x000fe400078e0034 */
[----:B------:R-:W-:Y:S01]  /*1ce10*/  @!P0 IMAD.WIDE R2, R200, 0x4, R14 ;  /* 0x00000004c8028825 */ /* 0x000fe200078e020e */
[----:B------:R-:W-:Y:S02]  /*1ce20*/  @!P5 LEA.HI.X R9, R39, R0, R62, 0x2, P1 ;  /* 0x000000002709d211 */ /* 0x000fe400008f143e */
[----:B------:R-:W-:Y:S02]  /*1ce30*/  @!P4 LEA R10, P1, R38, R14, 0x2 ;  /* 0x0000000e260ac211 */ /* 0x000fe400078210ff */
[----:B------:R0:W-:Y:S01]  /*1ce40*/  @!P0 ST.E.64 desc[UR60][R2.64], R86 ;  /* 0x0000005602008985 */ /* 0x0001e2000c101b3c */
[----:B------:R-:W-:-:S02]  /*1ce50*/  ISETP.GE.AND P0, PT, R35, UR4, PT ;  /* 0x0000000423007c0c */ /* 0x000fc4000bf06270 */
[----:B------:R-:W-:Y:S02]  /*1ce60*/  @!P4 LEA.HI.X R11, R38, R0, R37, 0x2, P1 ;  /* 0x00000000260bc211 */ /* 0x000fe400008f1425 */
[----:B------:R-:W-:-:S04]  /*1ce70*/  @!P2 LEA R20, P1, R34, R14, 0x2 ;  /* 0x0000000e2214a211 */ /* 0x000fc800078210ff */
[----:B------:R-:W-:Y:S02]  /*1ce80*/  @!P2 LEA.HI.X R21, R34, R0, R31, 0x2, P1 ;  /* 0x000000002215a211 */ /* 0x000fe400008f141f */
[----:B------:R-:W-:Y:S01]  /*1ce90*/  ISETP.GE.AND P1, PT, R28, UR4, PT ;  /* 0x000000041c007c0c */ /* 0x000fe2000bf26270 */
[----:B0-----:R-:W-:Y:S02]  /*1cea0*/  @!P5 IMAD.MOV.U32 R2, RZ, RZ, R53 ;  /* 0x000000ffff02d224 */ /* 0x001fe400078e0035 */
[----:B------:R-:W-:-:S05]  /*1ceb0*/  @!P5 IMAD.MOV.U32 R3, RZ, RZ, R90 ;  /* 0x000000ffff03d224 */ /* 0x000fca00078e005a */
[----:B------:R0:W-:Y:S01]  /*1cec0*/  @!P5 ST.E.64 desc[UR60][R8.64], R2 ;  /* 0x000000020800d985 */ /* 0x0001e2000c101b3c */
[----:B------:R-:W-:-:S04]  /*1ced0*/  @!P3 LEA R12, P5, R36, R14, 0x2 ;  /* 0x0000000e240cb211 */ /* 0x000fc800078a10ff */
[----:B------:R-:W-:Y:S02]  /*1cee0*/  @!P3 LEA.HI.X R13, R36, R0, R33, 0x2, P5 ;  /* 0x00000000240db211 */ /* 0x000fe400028f1421 */
[----:B--2---:R-:W-:-:S04]  /*1cef0*/  @!P0 LEA R24, P5, R35, R14, 0x2 ;  /* 0x0000000e23188211 */ /* 0x004fc800078a10ff */
[----:B---3--:R-:W-:Y:S01]  /*1cf00*/  @!P0 LEA.HI.X R25, R35, R0, R32, 0x2, P5 ;  /* 0x0000000023198211 */ /* 0x008fe200028f1420 */
[----:B0-----:R-:W-:Y:S01]  /*1cf10*/  @!P4 IMAD.MOV.U32 R2, RZ, RZ, R56 ;  /* 0x000000ffff02c224 */ /* 0x001fe200078e0038 */
[C---:B------:R-:W-:Y:S01]  /*1cf20*/  @!P1 LEA R8, P5, R28.reuse, R14, 0x2 ;  /* 0x0000000e1c089211 */ /* 0x040fe200078a10ff */
[----:B------:R-:W-:Y:S02]  /*1cf30*/  @!P4 IMAD.MOV.U32 R3, RZ, RZ, R54 ;  /* 0x000000ffff03c224 */ /* 0x000fe400078e0036 */
[----:B------:R-:W-:Y:S01]  /*1cf40*/  @!P3 IMAD.MOV.U32 R54, RZ, RZ, R57 ;  /* 0x000000ffff36b224 */ /* 0x000fe200078e0039 */
[----:B------:R-:W-:Y:S01]  /*1cf50*/  @!P1 LEA.HI.X R9, R28, R0, R29, 0x2, P5 ;  /* 0x000000001c099211 */ /* 0x000fe200028f141d */
[----:B------:R-:W-:Y:S01]  /*1cf60*/  VIADD R29, R200, 0x38 ;  /* 0x00000038c81d7836 */ /* 0x000fe20000000000 */
[----:B------:R0:W-:Y:S01]  /*1cf70*/  @!P4 ST.E.64 desc[UR60][R10.64], R2 ;  /* 0x000000020a00c985 */ /* 0x0001e2000c101b3c */
[----:B------:R-:W-:Y:S01]  /*1cf80*/  ISETP.GE.AND P4, PT, R4, UR4, PT ;  /* 0x0000000404007c0c */ /* 0x000fe2000bf86270 */
[----:B------:R-:W-:-:S02]  /*1cf90*/  VIADD R28, R200, 0x50 ;  /* 0x00000050c81c7836 */ /* 0x000fc40000000000 */
[----:B------:R-:W-:Y:S01]  /*1cfa0*/  @!P3 ST.E.64 desc[UR60][R12.64], R54 ;  /* 0x000000360c00b985 */ /* 0x000fe2000c101b3c */
[----:B------:R-:W-:Y:S02]  /*1cfb0*/  ISETP.GE.AND P3, PT, R27, UR4, PT ;  /* 0x000000041b007c0c */ /* 0x000fe4000bf66270 */
[----:B------:R-:W-:Y:S02]  /*1cfc0*/  SHF.R.S32.HI R29, RZ, 0x1f, R29 ;  /* 0x0000001fff1d7819 */ /* 0x000fe4000001141d */
[----:B0-----:R-:W-:Y:S01]  /*1cfd0*/  @!P2 MOV R2, R60 ;  /* 0x0000003c0002a202 */ /* 0x001fe20000000f00 */
[----:B------:R-:W-:Y:S02]  /*1cfe0*/  @!P2 IMAD.MOV.U32 R3, RZ, RZ, R58 ;  /* 0x000000ffff03a224 */ /* 0x000fe400078e003a */
[----:B------:R-:W-:-:S03]  /*1cff0*/  @!P0 IMAD.MOV.U32 R58, RZ, RZ, R61 ;  /* 0x000000ffff3a8224 */ /* 0x000fc600078e003d */
[----:B------:R0:W-:Y:S01]  /*1d000*/  @!P2 ST.E.64 desc[UR60][R20.64], R2 ;  /* 0x000000021400a985 */ /* 0x0001e2000c101b3c */
[----:B------:R-:W-:-:S03]  /*1d010*/  ISETP.GE.AND P2, PT, R26, UR4, PT ;  /* 0x000000041a007c0c */ /* 0x000fc6000bf46270 */
[----:B------:R-:W-:Y:S01]  /*1d020*/  @!P0 ST.E.64 desc[UR60][R24.64], R58 ;  /* 0x0000003a18008985 */ /* 0x000fe2000c101b3c */
[----:B------:R-:W-:-:S04]  /*1d030*/  @!P4 LEA R10, P0, R4, R14, 0x2 ;  /* 0x0000000e040ac211 */ /* 0x000fc800078010ff */
[----:B------:R-:W-:Y:S01]  /*1d040*/  @!P4 LEA.HI.X R11, R4, R0, R29, 0x2, P0 ;  /* 0x00000000040bc211 */ /* 0x000fe200000f141d */
[----:B------:R-:W-:Y:S01]  /*1d050*/  VIADD R29, R200, 0x40 ;  /* 0x00000040c81d7836 */ /* 0x000fe20000000000 */
[----:B------:R-:W-:Y:S01]  /*1d060*/  ISETP.GE.AND P0, PT, R28, UR4, PT ;  /* 0x000000041c007c0c */ /* 0x000fe2000bf06270 */
[----:B------:R-:W-:Y:S02]  /*1d070*/  VIADD R4, R200, 0x58 ;  /* 0x00000058c8047836 */ /* 0x000fe40000000000 */
[----:B0-----:R-:W-:Y:S01]  /*1d080*/  @!P1 IMAD.MOV.U32 R2, RZ, RZ, R70 ;  /* 0x000000ffff029224 */ /* 0x001fe200078e0046 */
[----:B------:R-:W-:Y:S01]  /*1d090*/  SHF.R.S32.HI R29, RZ, 0x1f, R29 ;  /* 0x0000001fff1d7819 */ /* 0x000fe2000001141d */
[----:B------:R-:W-:Y:S01]  /*1d0a0*/  @!P1 IMAD.MOV.U32 R3, RZ, RZ, R68 ;  /* 0x000000ffff039224 */ /* 0x000fe200078e0044 */
[----:B------:R-:W-:Y:S01]  /*1d0b0*/  @!P2 LEA R20, P5, R26, R14, 0x2 ;  /* 0x0000000e1a14a211 */ /* 0x000fe200078a10ff */
[----:B------:R-:W-:-:S03]  /*1d0c0*/  @!P4 IMAD.MOV.U32 R68, RZ, RZ, R71 ;  /* 0x000000ffff44c224 */ /* 0x000fc600078e0047 */
[----:B------:R0:W-:Y:S01]  /*1d0d0*/  @!P1 ST.E.64 desc[UR60][R8.64], R2 ;  /* 0x0000000208009985 */ /* 0x0001e2000c101b3c */
[C---:B------:R-:W-:Y:S02]  /*1d0e0*/  @!P3 LEA R12, P1, R27.reuse, R14, 0x2 ;  /* 0x0000000e1b0cb211 */ /* 0x040fe400078210ff */
[----:B------:R-:W-:Y:S01]  /*1d0f0*/  @!P0 IMAD.MOV.U32 R77, RZ, RZ, R76 ;  /* 0x000000ffff4d8224 */ /* 0x000fe200078e004c */
[----:B------:R1:W-:Y:S01]  /*1d100*/  @!P4 ST.E.64 desc[UR60][R10.64], R68 ;  /* 0x000000440a00c985 */ /* 0x0003e2000c101b3c */
[----:B------:R-:W-:Y:S01]  /*1d110*/  @!P3 LEA.HI.X R13, R27, R0, R29, 0x2, P1 ;  /* 0x000000001b0db211 */ /* 0x000fe200008f141d */
[----:B------:R-:W-:Y:S01]  /*1d120*/  VIADD R29, R200, 0x48 ;  /* 0x00000048c81d7836 */ /* 0x000fe20000000000 */
[----:B------:R-:W-:Y:S01]  /*1d130*/  ISETP.GE.AND P1, PT, R4, UR4, PT ;  /* 0x0000000404007c0c */ /* 0x000fe2000bf26270 */
[----:B------:R-:W-:Y:S02]  /*1d140*/  VIADD R27, R200, 0x60 ;  /* 0x00000060c81b7836 */ /* 0x000fe40000000000 */
[----:B------:R-:W-:Y:S01]  /*1d150*/  @!P0 IMAD.MOV.U32 R76, RZ, RZ, R92 ;  /* 0x000000ffff4c8224 */ /* 0x000fe200078e005c */
[----:B------:R-:W-:-:S02]  /*1d160*/  SHF.R.S32.HI R29, RZ, 0x1f, R29 ;  /* 0x0000001fff1d7819 */ /* 0x000fc4000001141d */
[----:B------:R-:W-:Y:S01]  /*1d170*/  ISETP.GE.AND P4, PT, R27, UR4, PT ;  /* 0x000000041b007c0c */ /* 0x000fe2000bf86270 */
[----:B0-----:R-:W-:Y:S01]  /*1d180*/  @!P3 IMAD.MOV.U32 R3, RZ, RZ, R72 ;  /* 0x000000ffff03b224 */ /* 0x001fe200078e0048 */
[----:B------:R-:W-:Y:S01]  /*1d190*/  @!P3 MOV R2, R74 ;  /* 0x0000004a0002b202 */ /* 0x000fe20000000f00 */
[----:B------:R-:W-:Y:S01]  /*1d1a0*/  @!P2 IMAD.MOV.U32 R72, RZ, RZ, R75 ;  /* 0x000000ffff48a224 */ /* 0x000fe200078e004b */
[----:B------:R-:W-:Y:S01]  /*1d1b0*/  @!P2 LEA.HI.X R21, R26, R0, R29, 0x2, P5 ;  /* 0x000000001a15a211 */ /* 0x000fe200028f141d */
[----:B------:R-:W-:Y:S01]  /*1d1c0*/  VIADD R29, R200, 0x50 ;  /* 0x00000050c81d7836 */ /* 0x000fe20000000000 */
[----:B------:R-:W-:Y:S01]  /*1d1d0*/  ISETP.GE.AND P5, PT, R229, UR4, PT ;  /* 0x00000004e5007c0c */ /* 0x000fe2000bfa6270 */
[----:B------:R0:W-:Y:S01]  /*1d1e0*/  @!P3 ST.E.64 desc[UR60][R12.64], R2 ;  /* 0x000000020c00b985 */ /* 0x0001e2000c101b3c */
[----:B------:R-:W-:Y:S01]  /*1d1f0*/  @!P0 LEA R8, P3, R28, R14, 0x2 ;  /* 0x0000000e1c088211 */ /* 0x000fe200078610ff */
[----:B------:R-:W-:Y:S01]  /*1d200*/  VIADD R26, R200, 0x58 ;  /* 0x00000058c81a7836 */ /* 0x000fe20000000000 */
[----:B------:R-:W-:Y:S01]  /*1d210*/  SHF.R.S32.HI R29, RZ, 0x1f, R29 ;  /* 0x0000001fff1d7819 */ /* 0x000fe2000001141d */
[----:B------:R2:W-:Y:S01]  /*1d220*/  @!P2 ST.E.64 desc[UR60][R20.64], R72 ;  /* 0x000000481400a985 */ /* 0x0005e2000c101b3c */
[----:B------:R-:W-:Y:S01]  /*1d230*/  ISETP.GE.AND P2, PT, R228, UR4, PT ;  /* 0x00000004e4007c0c */ /* 0x000fe2000bf46270 */
[----:B------:R-:W-:Y:S01]  /*1d240*/  @!P1 IMAD.MOV.U32 R90, RZ, RZ, R93 ;  /* 0x000000ffff5a9224 */ /* 0x000fe200078e005d */
[----:B------:R-:W-:Y:S01]  /*1d250*/  @!P0 LEA.HI.X R9, R28, R0, R29, 0x2, P3 ;  /* 0x000000001c098211 */ /* 0x000fe200018f141d */
[----:B------:R-:W-:Y:S01]  /*1d260*/  VIADD R28, R200, 0x60 ;  /* 0x00000060c81c7836 */ /* 0x000fe20000000000 */
[----:B------:R-:W-:-:S02]  /*1d270*/  SHF.R.S32.HI R26, RZ, 0x1f, R26 ;  /* 0x0000001fff1a7819 */ /* 0x000fc4000001141a */
[C---:B-1----:R-:W-:Y:S01]  /*1d280*/  @!P1 LEA R10, P3, R4.reuse, R14, 0x2 ;  /* 0x0000000e040a9211 */ /* 0x042fe200078610ff */
[----:B------:R1:W-:Y:S01]  /*1d290*/  @!P0 ST.E.64 desc[UR60][R8.64], R76 ;  /* 0x0000004c08008985 */ /* 0x0003e2000c101b3c */
[----:B------:R-:W-:Y:S01]  /*1d2a0*/  SHF.R.S32.HI R28, RZ, 0x1f, R28 ;  /* 0x0000001fff1c7819 */ /* 0x000fe2000001141c */
[----:B0-----:R-:W-:Y:S01]  /*1d2b0*/  @!P4 IMAD.MOV.U32 R2, RZ, RZ, R96 ;  /* 0x000000ffff02c224 */ /* 0x001fe200078e0060 */
[----:B------:R-:W-:Y:S01]  /*1d2c0*/  @!P1 LEA.HI.X R11, R4, R0, R26, 0x2, P3 ;  /* 0x00000000040b9211 */ /* 0x000fe200018f141a */
[----:B------:R-:W-:Y:S01]  /*1d2d0*/  @!P4 IMAD.MOV.U32 R3, RZ, RZ, R94 ;  /* 0x000000ffff03c224 */ /* 0x000fe200078e005e */
[-C--:B------:R-:W-:Y:S01]  /*1d2e0*/  @!P4 LEA R12, P0, R27, R14.reuse, 0x2 ;  /* 0x0000000e1b0cc211 */ /* 0x080fe200078010ff */
[----:B------:R-:W-:Y:S01]  /*1d2f0*/  @!P5 IMAD.MOV.U32 R94, RZ, RZ, R97 ;  /* 0x000000ffff5ed224 */ /* 0x000fe200078e0061 */
[----:B------:R-:W-:Y:S01]  /*1d300*/  SHF.R.S32.HI R26, RZ, 0x1f, R229 ;  /* 0x0000001fff1a7819 */ /* 0x000fe200000114e5 */
[----:B------:R1:W-:Y:S01]  /*1d310*/  @!P1 ST.E.64 desc[UR60][R10.64], R90 ;  /* 0x0000005a0a009985 */ /* 0x0003e2000c101b3c */
[----:B--2---:R-:W-:-:S02]  /*1d320*/  @!P5 LEA R20, P1, R229, R14, 0x2 ;  /* 0x0000000ee514d211 */ /* 0x004fc400078210ff */
[C---:B------:R-:W-:Y:S02]  /*1d330*/  @!P2 LEA R24, P3, R228.reuse, R14, 0x2 ;  /* 0x0000000ee418a211 */ /* 0x040fe400078610ff */
[----:B------:R-:W-:Y:S02]  /*1d340*/  SHF.R.S32.HI R4, RZ, 0x1f, R228 ;  /* 0x0000001fff047819 */ /* 0x000fe400000114e4 */
        /* <DEDUP_REMOVED lines=8> */
[----:B------:R-:W-:Y:S02]  /*1d3d0*/  SHF.R.S32.HI R4, RZ, 0x1f, R227 ;  /* 0x0000001fff047819 */ /* 0x000fe400000114e3 */
[----:B------:R-:W-:-:S04]  /*1d3e0*/  LEA R14, P0, R227, R14, 0x2 ;  /* 0x0000000ee30e7211 */ /* 0x000fc800078010ff */
[----:B------:R-:W-:-:S05]  /*1d3f0*/  LEA.HI.X R15, R227, R0, R4, 0x2, P0 ;  /* 0x00000000e30f7211 */ /* 0x000fca00000f1404 */
[----:B------:R0:W-:Y:S01]  /*1d400*/  ST.E.64 desc[UR60][R14.64], R66 ;  /* 0x000000420e007985 */ /* 0x0001e2000c101b3c */
[----:B------:R-:W-:Y:S05]  /*1d410*/  BRA `(.L_x_3251) ;  /* 0x0000000c00207947 */ /* 0x000fea0003800000 */
.L_x_3237:
[----:B------:R-:W-:Y:S01]  /*1d420*/  ULDC.64 UR6, c[0x0][0xc08] ;  /* 0x0003020000067ab9 */ /* 0x000fe20000000a00 */
[----:B------:R-:W-:Y:S01]  /*1d430*/  ULDC.64 UR4, c[0x0][0xc00] ;  /* 0x0003000000047ab9 */ /* 0x000fe20000000a00 */
[----:B------:R-:W-:Y:S01]  /*1d440*/  ISETP.NE.U32.AND P1, PT, RZ, UR6, PT ;  /* 0x00000006ff007c0c */ /* 0x000fe2000bf25070 */
[----:B------:R-:W-:Y:S01]  /*1d450*/  IMAD.MOV.U32 R21, RZ, RZ, RZ ;  /* 0x000000ffff157224 */ /* 0x000fe200078e00ff */
[----:B------:R-:W-:Y:S01]  /*1d460*/  ISETP.NE.U32.AND P0, PT, RZ, UR4, PT ;  /* 0x00000004ff007c0c */ /* 0x000fe2000bf05070 */
[----:B------:R-:W3:Y:S01]  /*1d470*/  S2R R10, SR_TID.X ;  /* 0x00000000000a7919 */ /* 0x000ee20000002100 */
[----:B------:R-:W-:Y:S02]  /*1d480*/  ISETP.NE.AND.EX P1, PT, RZ, UR7, PT, P1 ;  /* 0x00000007ff007c0c */ /* 0x000fe4000bf25310 */
[----:B0-----:R-:W-:Y:S02]  /*1d490*/  IADD3 R2, P2, R219, UR4, RZ ;  /* 0x00000004db027c10 */ /* 0x001fe4000ff5e0ff */
[----:B------:R-:W-:-:S02]  /*1d4a0*/  ISETP.NE.AND.EX P0, PT, RZ, UR5, PT, P0 ;  /* 0x00000005ff007c0c */ /* 0x000fc4000bf05300 */
[----:B------:R-:W-:Y:S01]  /*1d4b0*/  IADD3.X R3, R220, UR5, RZ, P2, !PT ;  /* 0x00000005dc037c10 */ /* 0x000fe200097fe4ff */
[----:B------:R-:W-:Y:S02]  /*1d4c0*/  ULDC UR4, c[0x0][0xa88] ;  /* 0x0002a20000047ab9 */ /* 0x000fe40000000800 */
[----:B--2---:R-:W-:-:S04]  /*1d4d0*/  IMAD.U32 R4, RZ, RZ, UR4 ;  /* 0x00000004ff047e24 */ /* 0x004fc8000f8e00ff */
[----:B------:R-:W-:-:S04]  /*1d4e0*/  @P1 IADD3 R8, P2, R219, UR6, RZ ;  /* 0x00000006db081c10 */ /* 0x000fc8000ff5e0ff */
[----:B------:R-:W-:Y:S01]  /*1d4f0*/  @P1 IADD3.X R9, R220, UR7, RZ, P2, !PT ;  /* 0x00000007dc091c10 */ /* 0x000fe200097fe4ff */
[----:B------:R0:W5:Y:S04]  /*1d500*/  @P0 LDG.E R21, desc[UR60][R2.64] ;  /* 0x0000003c02150981 */ /* 0x000168000c1e1900 */
[----:B------:R0:W5:Y:S01]  /*1d510*/  @P1 LDG.E R4, desc[UR60][R8.64] ;  /* 0x0000003c08041981 */ /* 0x000162000c1e1900 */
[----:B-1----:R-:W-:Y:S02]  /*1d520*/  ISETP.GT.AND P2, PT, R213, 0x1, PT ;  /* 0x00000001d500780c */ /* 0x002fe40003f44270 */
[----:B---3--:R-:W-:-:S04]  /*1d530*/  IADD3 R26, R10, -0x80, RZ ;  /* 0xffffff800a1a7810 */ /* 0x008fc80007ffe0ff */
[----:B------:R-:W-:Y:S01]  /*1d540*/  ISETP.GT.AND P3, PT, R26, 0x7f, PT ;  /* 0x0000007f1a00780c */ /* 0x000fe20003f64270 */
[----:B0-----:R-:W-:-:S12]  /*1d550*/  @P1 BRA `(.L_x_3256) ;  /* 0x0000000000101947 */ /* 0x001fd80003800000 */
[----:B------:R-:W-:Y:S05]  /*1d560*/  @!P0 BRA `(.L_x_3256) ;  /* 0x00000000000c8947 */ /* 0x000fea0003800000 */
[----:B------:R-:W2:Y:S04]  /*1d570*/  LDG.E R9, desc[UR60][R2.64] ;  /* 0x0000003c02097981 */ /* 0x000ea8000c1e1900 */
[----:B-----5:R-:W2:Y:S02]  /*1d580*/  LDG.E R4, desc[UR60][R2.64+0x4] ;  /* 0x0000043c02047981 */ /* 0x020ea4000c1e1900 */
[----:B--2---:R-:W-:-:S07]  /*1d590*/  IMAD.IADD R4, R4, 0x1, -R9 ;  /* 0x0000000104047824 */ /* 0x004fce00078e0a09 */
.L_x_3256:
[----:B------:R-:W-:Y:S01]  /*1d5a0*/  BSSY B1, `(.L_x_3257) ;  /* 0x0000035000017945 */ /* 0x000fe20003800000 */
[----:B------:R-:W-:Y:S02]  /*1d5b0*/  SEL R27, R210, RZ, !P0 ;  /* 0x000000ffd21b7207 */ /* 0x000fe40004000000 */
[----:B------:R-:W-:Y:S02]  /*1d5c0*/  SEL R225, R225, RZ, !P0 ;  /* 0x000000ffe1e17207 */ /* 0x000fe40004000000 */
[----:B-----5:R-:W-:Y:S01]  /*1d5d0*/  SHF.R.S32.HI R20, RZ, 0x1f, R21 ;  /* 0x0000001fff147819 */ /* 0x020fe20000011415 */
[----:B------:R-:W-:Y:S06]  /*1d5e0*/  @P3 BRA `(.L_x_3258) ;  /* 0x0000000000c03947 */ /* 0x000fec0003800000 */
[----:B------:R-:W0:Y:S01]  /*1d5f0*/  LDC R31, c[0x0][0xbe8] ;  /* 0x0002fa00ff1f7b82 */ /* 0x000e220000000800 */
[----:B------:R-:W-:Y:S01]  /*1d600*/  IADD3 R29, R197, -0x80, R10 ;  /* 0xffffff80c51d7810 */ /* 0x000fe20007ffe00a */
[----:B0-----:R-:W-:-:S05]  /*1d610*/  IMAD R0, R4, R31, RZ ;  /* 0x0000001f04007224 */ /* 0x001fca00078e02ff */
        /* <DEDUP_REMOVED lines=9> */
[----:B------:R-:W2:Y:S08]  /*1d6b0*/  LDC.64 R2, c[0x0][R24+0x218] ;  /* 0x0000860018027b82 */ /* 0x000eb00000000a00 */
[----:B------:R-:W3:Y:S08]  /*1d6c0*/  LDC.64 R12, c[0x0][R24+0x228] ;  /* 0x00008a00180c7b82 */ /* 0x000ef00000000a00 */
[----:B------:R-:W4:Y:S08]  /*1d6d0*/  LDC.64 R8, c[0x0][R24+0x210] ;  /* 0x0000840018087b82 */ /* 0x000f300000000a00 */
[----:B------:R-:W5:Y:S08]  /*1d6e0*/  @P0 LDC R0, c[0x0][0xbec] ;  /* 0x0002fb00ff000b82 */ /* 0x000f700000000800 */
[----:B------:R-:W3:Y:S01]  /*1d6f0*/  @P0 LDC R37, c[0x0][0xbf0] ;  /* 0x0002fc00ff250b82 */ /* 0x000ee20000000800 */
[----:B-1----:R-:W-:-:S07]  /*1d700*/  IMAD R11, R11, R27, RZ ;  /* 0x0000001b0b0b7224 */ /* 0x002fce00078e02ff */
[----:B0-----:R-:W0:Y:S01]  /*1d710*/  @!P3 LDC R32, c[0x0][0xb50] ;  /* 0x0002d400ff20bb82 */ /* 0x001e220000000800 */
[----:B------:R-:W-:Y:S02]  /*1d720*/  IMAD R11, R10, R225, R11 ;  /* 0x000000e10a0b7224 */ /* 0x000fe400078e020b */
[----:B-----5:R-:W-:-:S05]  /*1d730*/  @P0 IMAD.HI.U32 R0, R29, R0, RZ ;  /* 0x000000001d000227 */ /* 0x020fca00078e00ff */
[----:B------:R-:W1:Y:S01]  /*1d740*/  @!P3 LDC R33, c[0x0][0xb54] ;  /* 0x0002d500ff21bb82 */ /* 0x000e620000000800 */
[-C--:B--2---:R-:W-:Y:S02]  /*1d750*/  IMAD R35, R3, R192.reuse, RZ ;  /* 0x000000c003237224 */ /* 0x084fe400078e02ff */
[----:B------:R-:W-:Y:S01]  /*1d760*/  IMAD.WIDE.U32 R14, R2, R192, RZ ;  /* 0x000000c0020e7225 */ /* 0x000fe200078e00ff */
[----:B---3--:R-:W-:-:S03]  /*1d770*/  @P0 SHF.R.U32.HI R25, RZ, R37, R0 ;  /* 0x00000025ff190219 */ /* 0x008fc60000011600 */
        /* <DEDUP_REMOVED lines=15> */
[----:B----4-:R-:W-:-:S04]  /*1d870*/  IMAD R0, R9, R11, RZ ;  /* 0x0000000b09007224 */ /* 0x010fc800078e02ff */
[C---:B------:R-:W-:Y:S02]  /*1d880*/  IMAD R13, R8.reuse, R13, R0 ;  /* 0x0000000d080d7224 */ /* 0x040fe400078e0200 */
[----:B------:R-:W-:-:S04]  /*1d890*/  IMAD.WIDE.U32 R2, R8, R11, R2 ;  /* 0x0000000b08027225 */ /* 0x000fc800078e0002 */
[----:B------:R-:W-:Y:S01]  /*1d8a0*/  IMAD.IADD R0, R3, 0x1, R13 ;  /* 0x0000000103007824 */ /* 0x000fe200078e020d */
[----:B0-----:R-:W-:Y:S01]  /*1d8b0*/  LEA R8, P0, R2, R32, 0x2 ;  /* 0x0000002002087211 */ /* 0x001fe200078010ff */
[----:B------:R-:W-:-:S03]  /*1d8c0*/  IMAD.MOV.U32 R3, RZ, RZ, -0x800000 ;  /* 0xff800000ff037424 */ /* 0x000fc600078e00ff */
[----:B-1----:R-:W-:-:S05]  /*1d8d0*/  LEA.HI.X R9, R2, R33, R0, 0x2, P0 ;  /* 0x0000002102097211 */ /* 0x002fca00000f1400 */
[----:B------:R0:W-:Y:S04]  /*1d8e0*/  STG.E desc[UR60][R8.64], R3 ;  /* 0x0000000308007986 */ /* 0x0001e8000c10193c */
.L_x_3258:
[----:B------:R-:W-:Y:S05]  /*1d8f0*/  BSYNC B1 ;  /* 0x0000000000017941 */ /* 0x000fea0003800000 */
.L_x_3257:
[----:B------:R-:W-:Y:S05]  /*1d900*/  @P2 BRA `(.L_x_3251) ;  /* 0x0000000400e42947 */ /* 0x000fea0003800000 */
[----:B------:R-:W1:Y:S01]  /*1d910*/  LDC R25, c[0x0][0xbe8] ;  /* 0x0002fa00ff197b82 */ /* 0x000e620000000800 */
[----:B------:R-:W-:Y:S01]  /*1d920*/  SHF.R.S32.HI R10, RZ, 0x1f, R26 ;  /* 0x0000001fff0a7819 */ /* 0x000fe2000001141a */
[----:B------:R-:W-:Y:S01]  /*1d930*/  ULDC.64 UR4, c[0x0][0xaa0] ;  /* 0x0002a80000047ab9 */ /* 0x000fe20000000a00 */
[----:B------:R-:W-:Y:S01]  /*1d940*/  ULDC.64 UR6, c[0x0][0xaf0] ;  /* 0x0002bc0000067ab9 */ /* 0x000fe20000000a00 */
[----:B------:R-:W-:Y:S01]  /*1d950*/  IMAD R0, R20, UR4, RZ ;  /* 0x0000000414007c24 */ /* 0x000fe2000f8e02ff */
[----:B------:R-:W-:Y:S01]  /*1d960*/  LEA.HI R10, R10, R26, RZ, 0x3 ;  /* 0x0000001a0a0a7211 */ /* 0x000fe200078f18ff */
[----:B0-----:R-:W-:-:S03]  /*1d970*/  IMAD.WIDE.U32 R2, R21, UR4, RZ ;  /* 0x0000000415027c25 */ /* 0x001fc6000f8e00ff */
[----:B------:R-:W-:Y:S01]  /*1d980*/  SHF.R.S32.HI R10, RZ, 0x3, R10 ;  /* 0x00000003ff0a7819 */ /* 0x000fe2000001140a */
[----:B------:R-:W-:Y:S01]  /*1d990*/  IMAD R9, R21, UR5, R0 ;  /* 0x0000000515097c24 */ /* 0x000fe2000f8e0200 */
[----:B------:R-:W-:-:S03]  /*1d9a0*/  ULDC.64 UR4, c[0x0][0xae8] ;  /* 0x0002ba0000047ab9 */ /* 0x000fc60000000a00 */
[----:B------:R-:W-:Y:S02]  /*1d9b0*/  IMAD R0, R212, 0x20, R10 ;  /* 0x00000020d4007824 */ /* 0x000fe400078e020a */
[----:B------:R-:W-:-:S03]  /*1d9c0*/  IMAD.IADD R3, R3, 0x1, R9 ;  /* 0x0000000103037824 */ /* 0x000fc600078e0209 */
[----:B------:R-:W-:Y:S01]  /*1d9d0*/  IADD3 R13, R197, R0, RZ ;  /* 0x00000000c50d7210 */ /* 0x000fe20007ffe0ff */
[----:B------:R-:W-:Y:S01]  /*1d9e0*/  IMAD.WIDE.U32 R2, R192, UR4, R2 ;  /* 0x00000004c0027c25 */ /* 0x000fe2000f8e0002 */
[----:B-1----:R-:W-:-:S03]  /*1d9f0*/  ISETP.NE.AND P0, PT, R25, 0x1, PT ;  /* 0x000000011900780c */ /* 0x002fc60003f05270 */
[----:B------:R-:W-:Y:S02]  /*1da00*/  IMAD.MOV.U32 R9, RZ, RZ, R13 ;  /* 0x000000ffff097224 */ /* 0x000fe400078e000d */
[----:B------:R-:W-:Y:S01]  /*1da10*/  IMAD R3, R192, UR5, R3 ;  /* 0x00000005c0037c24 */ /* 0x000fe2000f8e0203 */
[----:B------:R-:W-:Y:S01]  /*1da20*/  ULDC.64 UR4, c[0x0][0xae0] ;  /* 0x0002b80000047ab9 */ /* 0x000fe20000000a00 */
[----:B------:R-:W-:-:S06]  /*1da30*/  IMAD.WIDE.U32 R2, R27, UR6, R2 ;  /* 0x000000061b027c25 */ /* 0x000fcc000f8e0002 */
        /* <DEDUP_REMOVED lines=25> */
[----:B------:R0:W1:Y:S04]  /*1dbd0*/  SHFL.IDX PT, R0, R3, RZ, 0x181f ;  /* 0x00181fff03007589 */ /* 0x00006800000e0000 */
[----:B------:R0:W2:Y:S02]  /*1dbe0*/  SHFL.IDX PT, R14, R2, RZ, 0x181f ;  /* 0x00181fff020e7589 */ /* 0x0000a400000e0000 */
.L_x_3562:
[----:B------:R-:W-:Y:S01]  /*1dbf0*/  IMAD R25, R4, R25, RZ ;  /* 0x0000001904197224 */ /* 0x000fe200078e02ff */
[----:B------:R-:W-:Y:S01]  /*1dc00*/  BSSY B1, `(.L_x_3260) ;  /* 0x000000f000017945 */ /* 0x000fe20003800000 */
[----:B------:R-:W-:-:S05]  /*1dc10*/  IMAD.IADD R8, R10, 0x1, R197 ;  /* 0x000000010a087824 */ /* 0x000fca00078e02c5 */
        /* <DEDUP_REMOVED lines=11> */
[----:B------:R3:W-:Y:S04]  /*1dcd0*/  @!P2 ST.E.128 desc[UR60][R10.64], RZ ;  /* 0x000000ff0a00a985 */ /* 0x0007e8000c101d3c */
[----:B------:R3:W-:Y:S02]  /*1dce0*/  @!P3 ST.E.128 desc[UR60][R14.64], RZ ;  /* 0x000000ff0e00b985 */ /* 0x0007e4000c101d3c */
.L_x_3261:
[----:B------:R-:W-:Y:S05]  /*1dcf0*/  BSYNC B1 ;  /* 0x0000000000017941 */ /* 0x000fea0003800000 */
.L_x_3260:
[----:B------:R-:W-:-:S03]  /*1dd00*/  UMOV UR4, 0xffffffff ;  /* 0xffffffff00047882 */ /* 0x000fc60000000000 */
[----:B------:R-:W-:Y:S05]  /*1dd10*/  BRA.DIV UR4, `(.L_x_3262) ;  /* 0x000000ca049c7947 */ /* 0x000fea000b800000 */
[----:B-1----:R1:W4:Y:S04]  /*1dd20*/  SHFL.IDX PT, R0, R3, 0x1, 0x181f ;  /* 0x00381f0003007f89 */ /* 0x00232800000e0000 */
[----:B--23--:R1:W2:Y:S02]  /*1dd30*/  SHFL.IDX PT, R14, R2, 0x1, 0x181f ;  /* 0x00381f00020e7f89 */ /* 0x00c2a400000e0000 */
.L_x_3566:
        /* <DEDUP_REMOVED lines=13> */
[----:B------:R3:W-:Y:S04]  /*1de10*/  @!P2 ST.E.128 desc[UR60][R10.64], RZ ;  /* 0x000000ff0a00a985 */ /* 0x0007e8000c101d3c */
[----:B------:R3:W-:Y:S02]  /*1de20*/  @!P3 ST.E.128 desc[UR60][R14.64], RZ ;  /* 0x000000ff0e00b985 */ /* 0x0007e4000c101d3c */
.L_x_3264:
[----:B------:R-:W-:Y:S05]  /*1de30*/  BSYNC B1 ;  /* 0x0000000000017941 */ /* 0x000fea0003800000 */
.L_x_3263:
[----:B------:R-:W-:-:S03]  /*1de40*/  UMOV UR4, 0xffffffff ;  /* 0xffffffff00047882 */ /* 0x000fc60000000000 */
[----:B------:R-:W-:Y:S05]  /*1de50*/  BRA.DIV UR4, `(.L_x_3265) ;  /* 0x000000ca04947947 */ /* 0x000fea000b800000 */
[----:B----4-:R4:W0:Y:S04]  /*1de60*/  SHFL.IDX PT, R0, R3, 0x2, 0x181f ;  /* 0x00581f0003007f89 */ /* 0x01082800000e0000 */
[----:B--23--:R4:W2:Y:S02]  /*1de70*/  SHFL.IDX PT, R14, R2, 0x2, 0x181f ;  /* 0x00581f00020e7f89 */ /* 0x00c8a400000e0000 */
.L_x_3570:
        /* <DEDUP_REMOVED lines=13> */
[----:B------:R3:W-:Y:S04]  /*1df50*/  @!P2 ST.E.128 desc[UR60][R10.64], RZ ;  /* 0x000000ff0a00a985 */ /* 0x0007e8000c101d3c */
[----:B------:R3:W-:Y:S02]  /*1df60*/  @!P3 ST.E.128 desc[UR60][R14.64], RZ ;  /* 0x000000ff0e00b985 */ /* 0x0007e4000c101d3c */
.L_x_3267:
[----:B------:R-:W-:Y:S05]  /*1df70*/  BSYNC B1 ;  /* 0x0000000000017941 */ /* 0x000fea0003800000 */
.L_x_3266:
[----:B------:R-:W-:-:S03]  /*1df80*/  UMOV UR4, 0xffffffff ;  /* 0xffffffff00047882 */ /* 0x000fc60000000000 */
[----:B------:R-:W-:Y:S05]  /*1df90*/  BRA.DIV UR4, `(.L_x_3268) ;  /* 0x000000ca048c7947 */ /* 0x000fea000b800000 */
[----:B0-----:R0:W0:Y:S04]  /*1dfa0*/  SHFL.IDX PT, R0, R3, 0x3, 0x181f ;  /* 0x00781f0003007f89 */ /* 0x00102800000e0000 */
[----:B--23--:R2:W3:Y:S02]  /*1dfb0*/  SHFL.IDX PT, R14, R2, 0x3, 0x181f ;  /* 0x00781f00020e7f89 */ /* 0x00c4e400000e0000 */
.L_x_3574:
[----:B-12-4-:R-:W-:-:S05]  /*1dfc0*/  VIADD R2, R8, 0x60 ;  /* 0x0000006008027836 */ /* 0x016fca0000000000 */
[----:B------:R-:W-:-:S13]  /*1dfd0*/  ISETP.GE.AND P0, PT, R2, R25, PT ;  /* 0x000000190200720c */ /* 0x000fda0003f06270 */
[----:B------:R-:W-:Y:S05]  /*1dfe0*/  @P0 BRA `(.L_x_3251) ;  /* 0x00000000002c0947 */ /* 0x000fea0003800000 */
[----:B------:R-:W-:Y:S01]  /*1dff0*/  ULDC UR4, c[0x0][0xac8] ;  /* 0x0002b20000047ab9 */ /* 0x000fe20000000800 */
[----:B------:R-:W-:Y:S02]  /*1e000*/  SHF.R.S32.HI R9, RZ, 0x1f, R203 ;  /* 0x0000001fff097819 */ /* 0x000fe400000114cb */
[----:B------:R-:W-:Y:S02]  /*1e010*/  ISETP.GE.AND P2, PT, R203, UR4, PT ;  /* 0x00000004cb007c0c */ /* 0x000fe4000bf46270 */
[----:B------:R-:W-:Y:S02]  /*1e020*/  ISETP.GE.AND P3, PT, R211, UR4, PT ;  /* 0x00000004d3007c0c */ /* 0x000fe4000bf66270 */
[----:B------:R-:W-:-:S09]  /*1e030*/  SHF.R.S32.HI R4, RZ, 0x1f, R211 ;  /* 0x0000001fff047819 */ /* 0x000fd200000114d3 */
[-C--:B---3--:R-:W-:Y:S02]  /*1e040*/  @!P2 LEA R2, P0, R203, R14.reuse, 0x1 ;  /* 0x0000000ecb02a211 */ /* 0x088fe400078008ff */
[----:B------:R-:W-:Y:S02]  /*1e050*/  @!P3 LEA R14, P1, R211, R14, 0x1 ;  /* 0x0000000ed30eb211 */ /* 0x000fe400078208ff */
[-C--:B0-----:R-:W-:Y:S02]  /*1e060*/  @!P2 LEA.HI.X R3, R203, R0.reuse, R9, 0x1, P0 ;  /* 0x00000000cb03a211 */ /* 0x081fe400000f0c09 */
[----:B------:R-:W-:-:S03]  /*1e070*/  @!P3 LEA.HI.X R15, R211, R0, R4, 0x1, P1 ;  /* 0x00000000d30fb211 */ /* 0x000fc600008f0c04 */
[----:B------:R0:W-:Y:S04]  /*1e080*/  @!P2 ST.E.128 desc[UR60][R2.64], RZ ;  /* 0x000000ff0200a985 */ /* 0x0001e8000c101d3c */
[----:B------:R0:W-:Y:S02]  /*1e090*/  @!P3 ST.E.128 desc[UR60][R14.64], RZ ;  /* 0x000000ff0e00b985 */ /* 0x0001e4000c101d3c */
.L_x_3251:
[----:B------:R-:W-:Y:S05]  /*1e0a0*/  BSYNC B0 ;  /* 0x0000000000007941 */ /* 0x000fea0003800000 */
.L_x_3236:
[----:B------:R-:W-:Y:S02]  /*1e0b0*/  ULDC UR4, c[0x0][0xc3c] ;  /* 0x00030f0000047ab9 */ /* 0x000fe40000000800 */
[----:B------:R-:W-:-:S13]  /*1e0c0*/  ISETP.GE.AND P0, PT, R7, UR4, PT ;  /* 0x0000000407007c0c */ /* 0x000fda000bf06270 */
[----:B------:R-:W-:Y:S05]  /*1e0d0*/  @!P0 BRA `(.L_x_3269) ;  /* 0xfffffe3000688947 */ /* 0x000fea000383ffff */
[----:B------:R-:W-:Y:S05]  /*1e0e0*/  BRA `(.L_x_3076) ;  /* 0x0000008800b07947 */ /* 0x000fea0003800000 */
.L_x_3074:
[----:B------:R-:W-:-:S08]  /*1e0f0*/  NOP ;  /* 0x0000000000007918 */ /* 0x000fd00000000000 */
[----:B0-----:R-:W0:-:S00]  /*1e100*/  USETMAXREG.DEALLOC.CTAPOOL 0x28 ;  /* 0x00000028000079c8 */ /* 0x001e0000080e0500 */
[----:B0-----:R-:W2:Y:S01]  /*1e110*/  LDL.LU R3, [R1] ;  /* 0x0000000001037983 */ /* 0x001ea20000300800 */
[----:B------:R-:W-:-:S06]  /*1e120*/  LOP3.LUT R0, R0, 0x3, RZ, 0xc0, !PT ;  /* 0x0000000300007812 */ /* 0x000fcc00078ec0ff */
[----:B------:R-:W0:Y:S02]  /*1e130*/  SHFL.IDX PT, R0, R0, RZ, 0x1f ;  /* 0x00001fff00007589 */ /* 0x000e2400000e0000 */
[----:B0-----:R-:W-:-:S13]  /*1e140*/  ISETP.NE.AND P0, PT, R0, RZ, PT ;  /* 0x000000ff0000720c */ /* 0x001fda0003f05270 */
[----:B------:R-:W-:Y:S01]  /*1e150*/  @P0 BAR.SYNC.DEFER_BLOCKING 0x5, 0x180 ;  /* 0x0146000000000b1d */ /* 0x000fe20000010000 */
[----:B--2---:R-:W-:-:S04]  /*1e160*/  LOP3.LUT R3, R3, 0xfffffdff, RZ, 0xc0, !PT ;  /* 0xfffffdff03037812 */ /* 0x004fc800078ec0ff */
[----:B------:R-:W-:-:S05]  /*1e170*/  @P0 LOP3.LUT R3, R3, 0x200, RZ, 0xfc, !PT ;  /* 0x0000020003030812 */ /* 0x000fca00078efcff */
[----:B------:R0:W-:Y:S02]  /*1e180*/  STL [R1], R3 ;  /* 0x0000000301007387 */ /* 0x0001e40000100800 */
[----:B0-----:R-:W-:-:S04]  /*1e190*/  @P0 MOV R3, 0x400 ;  /* 0x0000040000030802 */ /* 0x001fc80000000f00 */
        /* <DEDUP_REMOVED lines=48> */
.L_x_3273:
        /* <DEDUP_REMOVED lines=36> */
.L_x_3271:
[----:B------:R-:W-:Y:S01]  /*1e6e0*/  IMAD.IADD R3, R8, 0x1, -R3 ;  /* 0x0000000108037824 */ /* 0x000fe200078e0a03 */
[----:B-1----:R-:W-:-:S03]  /*1e6f0*/  MOV R16, RZ ;  /* 0x000000ff00107202 */ /* 0x002fc60000000f00 */
        /* <DEDUP_REMOVED lines=11> */
.L_x_3274:
        /* <DEDUP_REMOVED lines=33> */
[----:B0-----:R-:W-:-:S03]  /*1e9c0*/  IMAD.MOV R9, RZ, RZ, -R3 ;  /* 0x000000ffff097224 */ /* 0x001fc600078e0a03 */
[----:B------:R-:W-:Y:S01]  /*1e9d0*/  @!P2 IADD3 R12, -R12, RZ, RZ ;  /* 0x000000ff0c0ca210 */ /* 0x000fe20007ffe1ff */
[----:B------:R-:W-:Y:S01]  /*1e9e0*/  IMAD.MOV R10, RZ, RZ, -R2 ;  /* 0x000000ffff0a7224 */ /* 0x000fe200078e0a02 */
[----:B------:R-:W-:Y:S01]  /*1e9f0*/  @!P1 LOP3.LUT R12, RZ, R6, RZ, 0x33, !PT ;  /* 0x00000006ff0c9212 */ /* 0x000fe200078e33ff */
[----:B------:R-:W-:Y:S02]  /*1ea00*/  IMAD R9, R9, R4, RZ ;  /* 0x0000000409097224 */ /* 0x000fe400078e02ff */
[----:B------:R-:W-:Y:S01]  /*1ea10*/  IMAD.MOV.U32 R2, RZ, RZ, RZ ;  /* 0x000000ffff027224 */ /* 0x000fe200078e00ff */
[----:B------:R-:W-:-:S03]  /*1ea20*/  IABS R8, R12 ;  /* 0x0000000c00087213 */ /* 0x000fc60000000000 */
        /* <DEDUP_REMOVED lines=22> */
.L_x_3275:
        /* <DEDUP_REMOVED lines=10> */
[----:B0-----:R-:W-:-:S06]  /*1ec30*/  IADD3 R8, R7, 0xffffffe, RZ ;  /* 0x0ffffffe07087810 */ /* 0x001fcc0007ffe0ff */
        /* <DEDUP_REMOVED lines=20> */
[----:B------:R-:W-:Y:S01]  /*1ed80*/  IMAD R4, R4, R2, R5 ;  /* 0x0000000204047224 */ /* 0x000fe200078e0205 */
[----:B------:R-:W-:Y:S02]  /*1ed90*/  MOV R2, RZ ;  /* 0x000000ff00027202 */ /* 0x000fe40000000f00 */
        /* <DEDUP_REMOVED lines=28> */
.L_x_3276:
[----:B------:R-:W-:-:S05]  /*1ef60*/  LOP3.LUT R17, RZ, R2, RZ, 0x33, !PT ;  /* 0x00000002ff117212 */ /* 0x000fca00078e33ff */
[----:B------:R-:W-:Y:S01]  /*1ef70*/  IMAD.IADD R17, R6, 0x1, R17 ;  /* 0x0000000106117824 */ /* 0x000fe200078e0211 */
[----:B------:R-:W-:Y:S06]  /*1ef80*/  BRA `(.L_x_3277) ;  /* 0x00000000000c7947 */ /* 0x000fec0003800000 */
.L_x_3272:
[----:B------:R-:W-:Y:S02]  /*1ef90*/  IMAD.MOV.U32 R17, RZ, RZ, RZ ;  /* 0x000000ffff117224 */ /* 0x000fe400078e00ff */
[----:B------:R-:W-:Y:S02]  /*1efa0*/  IMAD.U32 R16, RZ, RZ, UR6 ;  /* 0x00000006ff107e24 */ /* 0x000fe4000f8e00ff */
[----:B------:R-:W-:-:S07]  /*1efb0*/  IMAD.MOV.U32 R18, RZ, RZ, RZ ;  /* 0x000000ffff127224 */ /* 0x000fce00078e00ff */
.L_x_3277:
[----:B------:R-:W-:-:S13]  /*1efc0*/  ISETP.NE.AND P0, PT, R0, RZ, PT ;  /* 0x000000ff0000720c */ /* 0x000fda0003f05270 */
[----:B------:R-:W0:Y:S01]  /*1efd0*/  @!P0 S2R R3, SR_CgaCtaId ;  /* 0x0000000000038919 */ /* 0x000e220000008800 */
[----:B------:R-:W-:-:S04]  /*1efe0*/  @!P0 MOV R0, 0x400 ;  /* 0x0000040000008802 */ /* 0x000fc80000000f00 */
[----:B0-----:R-:W-:-:S05]  /*1eff0*/  @!P0 LEA R0, R3, R0, 0x18 ;  /* 0x0000000003008211 */ /* 0x001fca00078ec0ff */
[----:B------:R2:W-:Y:S01]  /*1f000*/  @!P0 STS.128 [R0+0x228d0], R16 ;  /* 0x0228d01000008388 */ /* 0x0005e20000000c00 */
[----:B------:R-:W-:Y:S06]  /*1f010*/  BAR.ARV 0x5, 0x180 ;  /* 0x0146000000007b1d */ /* 0x000fec0000002000 */
.L_x_3270:
        /* <DEDUP_REMOVED lines=18> */
[C---:B0-----:R-:W-:Y:S01]  /*1f140*/  IMAD.SHL.U32 R2, R14.reuse, 0x80, RZ ;  /* 0x000000800e027824 */ /* 0x041fe200078e00ff */
[C---:B------:R-:W-:Y:S01]  /*1f150*/  SHF.L.U32 R5, R14.reuse, 0x5, RZ ;  /* 0x000000050e057819 */ /* 0x040fe200000006ff */
        /* <DEDUP_REMOVED lines=15> */
[----:B-1----:R-:W-:-:S05]  /*1f250*/  IMAD.U32 R4, RZ, RZ, UR4 ;  /* 0x00000004ff047e24 */ /* 0x002fca000f8e00ff */
        /* <DEDUP_REMOVED lines=23> */
.L_x_3390:
[----:B--2---:R-:W0:Y:S02]  /*1f3d0*/  LDC.64 R2, c[0x0][0xc88] ;  /* 0x00032200ff027b82 */ /* 0x004e240000000a00 */
[----:B0-----:R-:W-:-:S05]  /*1f3e0*/  IMAD.WIDE R2, R19, 0x4, R2 ;  /* 0x0000000413027825 */ /* 0x001fca00078e0202 */
[----:B-1----:R-:W1:Y:S01]  /*1f3f0*/  LDG.E R23, desc[UR60][R2.64] ;  /* 0x0000003c02177981 */ /* 0x002e62000c1e1900 */
[----:B------:R-:W-:Y:S05]  /*1f400*/  YIELD ;  /* 0x0000000000007946 */ /* 0x000fea0003800000 */
[----:B------:R-:W-:Y:S01]  /*1f410*/  ULDC.64 UR4, c[0x0][0xa28] ;  /* 0x00028a0000047ab9 */ /* 0x000fe20000000a00 */
[----:B------:R-:W-:Y:S01]  /*1f420*/  MOV R37, RZ ;  /* 0x000000ff00257202 */ /* 0x000fe20000000f00 */
[----:B------:R-:W-:Y:S01]  /*1f430*/  ULDC.64 UR6, c[0x0][0xa10] ;  /* 0x0002840000067ab9 */ /* 0x000fe20000000a00 */
[----:B------:R-:W-:Y:S01]  /*1f440*/  ISETP.NE.U32.AND P0, PT, RZ, UR4, PT ;  /* 0x00000004ff007c0c */ /* 0x000fe2000bf05070 */
[----:B------:R-:W-:Y:S01]  /*1f450*/  IMAD.MOV.U32 R28, RZ, RZ, RZ ;  /* 0x000000ffff1c7224 */ /* 0x000fe200078e00ff */
[----:B------:R-:W-:-:S02]  /*1f460*/  ULDC.64 UR8, c[0x0][0xa18] ;  /* 0x0002860000087ab9 */ /* 0x000fc40000000a00 */
[----:B------:R-:W-:Y:S02]  /*1f470*/  ISETP.NE.AND.EX P0, PT, RZ, UR5, PT, P0 ;  /* 0x00000005ff007c0c */ /* 0x000fe4000bf05300 */
[----:B-1----:R-:W-:-:S11]  /*1f480*/  SHF.R.S32.HI R0, RZ, 0x1f, R23 ;  /* 0x0000001fff007819 */ /* 0x002fd60000011417 */
[C---:B------:R-:W-:Y:S01]  /*1f490*/  @P0 LEA R2, P1, R23.reuse, UR4, 0x2 ;  /* 0x0000000417020c11 */ /* 0x040fe2000f8210ff */
[C---:B------:R-:W-:Y:S01]  /*1f4a0*/  IMAD.SHL.U32 R24, R23.reuse, 0x4, RZ ;  /* 0x0000000417187824 */ /* 0x040fe200078e00ff */
[C-C-:B------:R-:W-:Y:S01]  /*1f4b0*/  SHF.L.U64.HI R25, R23.reuse, 0x2, R0.reuse ;  /* 0x0000000217197819 */ /* 0x140fe20000010200 */
[----:B------:R0:W-:Y:S01]  /*1f4c0*/  STL [R1+0x30], R0 ;  /* 0x0000300001007387 */ /* 0x0001e20000100800 */
[----:B------:R-:W-:Y:S01]  /*1f4d0*/  @P0 LEA.HI.X R3, R23, UR5, R0, 0x2, P1 ;  /* 0x0000000517030c11 */ /* 0x000fe200088f1400 */
[----:B------:R-:W-:Y:S01]  /*1f4e0*/  ULDC.64 UR4, c[0x0][0xa00] ;  /* 0x0002800000047ab9 */ /* 0x000fe20000000a00 */
[----:B------:R-:W-:-:S03]  /*1f4f0*/  ISETP.NE.U32.AND P1, PT, RZ, UR6, PT ;  /* 0x00000006ff007c0c */ /* 0x000fc6000bf25070 */
[----:B------:R1:W5:Y:S01]  /*1f500*/  @P0 LDG.E R37, desc[UR60][R2.64] ;  /* 0x0000003c02250981 */ /* 0x000362000c1e1900 */
[----:B------:R-:W-:Y:S02]  /*1f510*/  ISETP.NE.U32.AND P0, PT, RZ, UR4, PT ;  /* 0x00000004ff007c0c */ /* 0x000fe4000bf05070 */
[----:B------:R-:W-:Y:S01]  /*1f520*/  ISETP.NE.AND.EX P1, PT, RZ, UR7, PT, P1 ;  /* 0x00000007ff007c0c */ /* 0x000fe2000bf25310 */
[----:B0-----:R-:W-:Y:S01]  /*1f530*/  IMAD.MOV.U32 R0, RZ, RZ, RZ ;  /* 0x000000ffff007224 */ /* 0x001fe200078e00ff */
[----:B------:R-:W-:Y:S02]  /*1f540*/  ISETP.NE.AND.EX P0, PT, RZ, UR5, PT, P0 ;  /* 0x00000005ff007c0c */ /* 0x000fe4000bf05300 */
[C---:B------:R-:W-:Y:S02]  /*1f550*/  IADD3 R4, P4, R24.reuse, UR6, RZ ;  /* 0x0000000618047c10 */ /* 0x040fe4000ff9e0ff */
[----:B------:R-:W-:Y:S02]  /*1f560*/  ISETP.NE.U32.AND P2, PT, RZ, UR8, PT ;  /* 0x00000008ff007c0c */ /* 0x000fe4000bf45070 */
[----:B-1----:R-:W-:-:S02]  /*1f570*/  IADD3 R2, P3, R24, UR4, RZ ;  /* 0x0000000418027c10 */ /* 0x002fc4000ff7e0ff */
[C---:B------:R-:W-:Y:S02]  /*1f580*/  IADD3.X R5, R25.reuse, UR7, RZ, P4, !PT ;  /* 0x0000000719057c10 */ /* 0x040fe4000a7fe4ff */
[----:B------:R-:W-:Y:S02]  /*1f590*/  IADD3.X R3, R25, UR5, RZ, P3, !PT ;  /* 0x0000000519037c10 */ /* 0x000fe40009ffe4ff */
[----:B------:R-:W-:Y:S01]  /*1f5a0*/  ISETP.NE.AND.EX P2, PT, RZ, UR9, PT, P2 ;  /* 0x00000009ff007c0c */ /* 0x000fe2000bf45320 */
[----:B------:R-:W5:Y:S04]  /*1f5b0*/  @P1 LDG.E R0, desc[UR60][R4.64] ;  /* 0x0000003c04001981 */ /* 0x000f68000c1e1900 */
[----:B------:R-:W5:Y:S01]  /*1f5c0*/  @P0 LDG.E R28, desc[UR60][R2.64] ;  /* 0x0000003c021c0981 */ /* 0x000f62000c1e1900 */
[----:B------:R-:W-:-:S02]  /*1f5d0*/  ULDC UR4, c[0x0][0x288] ;  /* 0x0000a20000047ab9 */ /* 0x000fc40000000800 */
[----:B------:R-:W-:Y:S01]  /*1f5e0*/  IMAD.U32 R31, RZ, RZ, UR4 ;  /* 0x00000004ff1f7e24 */ /* 0x000fe2000f8e00ff */
[----:B------:R-:W-:Y:S02]  /*1f5f0*/  ULDC.64 UR4, c[0x0][0x418] ;  /* 0x0001060000047ab9 */ /* 0x000fe40000000a00 */
[----:B------:R-:W-:-:S03]  /*1f600*/  UISETP.NE.U32.AND UP0, UPT, UR4, URZ, UPT ;  /* 0x0000003f0400728c */ /* 0x000fc6000bf05070 */
[----:B------:R-:W-:Y:S01]  /*1f610*/  ULDC UR4, c[0x0][0x424] ;  /* 0x0001090000047ab9 */ /* 0x000fe20000000800 */
[----:B------:R-:W-:Y:S01]  /*1f620*/  UISETP.NE.AND.EX UP0, UPT, UR5, URZ, UPT, UP0 ;  /* 0x0000003f0500728c */ /* 0x000fe2000bf05300 */
[----:B------:R-:W-:Y:S02]  /*1f630*/  @P2 IADD3 R6, P3, R24, UR8, RZ ;  /* 0x0000000818062c10 */ /* 0x000fe4000ff7e0ff */
[----:B------:R-:W-:Y:S01]  /*1f640*/  ULDC UR5, c[0x0][0x2f0] ;  /* 0x0000bc0000057ab9 */ /* 0x000fe20000000800 */
[----:B------:R-:W-:Y:S01]  /*1f650*/  USEL UR4, UR4, 0x1, UP0 ;  /* 0x0000000104047887 */ /* 0x000fe20008000000 */
[----:B------:R-:W-:-:S03]  /*1f660*/  @P2 IADD3.X R7, R25, UR9, RZ, P3, !PT ;  /* 0x0000000919072c10 */ /* 0x000fc60009ffe4ff */
[----:B------:R-:W-:Y:S02]  /*1f670*/  UIMAD UR4, UR4, UR5, URZ ;  /* 0x00000005040472a4 */ /* 0x000fe4000f8e023f */
[----:B------:R0:W5:Y:S01]  /*1f680*/  @P2 LDG.E R31, desc[UR60][R6.64] ;  /* 0x0000003c061f2981 */ /* 0x000162000c1e1900 */
[----:B------:R-:W-:-:S03]  /*1f690*/  ULDC UR5, c[0x0][0x348] ;  /* 0x0000d20000057ab9 */ /* 0x000fc60000000800 */
[----:B------:R-:W-:Y:S02]  /*1f6a0*/  IMAD.U32 R10, RZ, RZ, UR4 ;  /* 0x00000004ff0a7e24 */ /* 0x000fe4000f8e00ff */
[----:B0-----:R-:W-:Y:S01]  /*1f6b0*/  IMAD.U32 R6, RZ, RZ, UR5 ;  /* 0x00000005ff067e24 */ /* 0x001fe2000f8e00ff */
[----:B------:R-:W-:Y:S06]  /*1f6c0*/  @P2 BRA `(.L_x_3279) ;  /* 0x0000000000102947 */ /* 0x000fec0003800000 */
[----:B------:R-:W-:Y:S05]  /*1f6d0*/  @!P0 BRA `(.L_x_3279) ;  /* 0x00000000000c8947 */ /* 0x000fea0003800000 */
[----:B-----5:R-:W2:Y:S04]  /*1f6e0*/  LDG.E R31, desc[UR60][R2.64] ;  /* 0x0000003c021f7981 */ /* 0x020ea8000c1e1900 */
[----:B------:R-:W2:Y:S02]  /*1f6f0*/  LDG.E R2, desc[UR60][R2.64+0x4] ;  /* 0x0000043c02027981 */ /* 0x000ea4000c1e1900 */
[----:B--2---:R-:W-:-:S07]  /*1f700*/  IMAD.IADD R31, R2, 0x1, -R31 ;  /* 0x00000001021f7824 */ /* 0x004fce00078e0a1f */
.L_x_3279:
[----:B------:R-:W-:Y:S01]  /*1f710*/  ULDC.64 UR4, c[0x0][0xa20] ;  /* 0x0002880000047ab9 */ /* 0x000fe20000000a00 */
[C---:B------:R-:W-:Y:S01]  /*1f720*/  LOP3.LUT R9, R18.reuse, 0xff000000, RZ, 0xc0, !PT ;  /* 0xff00000012097812 */ /* 0x040fe200078ec0ff */
[----:B------:R-:W-:Y:S01]  /*1f730*/  IMAD.MOV.U32 R34, RZ, RZ, R23 ;  /* 0x000000ffff227224 */ /* 0x000fe200078e0017 */
[----:B------:R-:W-:Y:S02]  /*1f740*/  ISETP.NE.U32.AND P0, PT, RZ, UR4, PT ;  /* 0x00000004ff007c0c */ /* 0x000fe4000bf05070 */
[----:B------:R-:W-:Y:S02]  /*1f750*/  SHF.R.U32.HI R9, RZ, 0x8, R9 ;  /* 0x00000008ff097819 */ /* 0x000fe40000011609 */
[----:B------:R-:W-:Y:S02]  /*1f760*/  ISETP.NE.AND.EX P0, PT, RZ, UR5, PT, P0 ;  /* 0x00000005ff007c0c */ /* 0x000fe4000bf05300 */
[C---:B------:R-:W-:Y:S02]  /*1f770*/  LOP3.LUT R2, R18.reuse, 0xff0000, RZ, 0xc0, !PT ;  /* 0x00ff000012027812 */ /* 0x040fe400078ec0ff */
[----:B------:R-:W-:-:S02]  /*1f780*/  LOP3.LUT R18, R18, 0xffff, RZ, 0xc0, !PT ;  /* 0x0000ffff12127812 */ /* 0x000fc400078ec0ff */
[----:B------:R-:W-:-:S07]  /*1f790*/  LEA.HI R9, R2, R9, RZ, 0x10 ;  /* 0x0000000902097211 */ /* 0x000fce00078f80ff */
[----:B------:R-:W-:Y:S05]  /*1f7a0*/  @!P0 BRA `(.L_x_3280) ;  /* 0x0000000000108947 */ /* 0x000fea0003800000 */
[----:B------:R-:W-:-:S04]  /*1f7b0*/  IADD3 R2, P0, R24, UR4, RZ ;  /* 0x0000000418027c10 */ /* 0x000fc8000ff1e0ff */
[----:B------:R-:W-:-:S05]  /*1f7c0*/  IADD3.X R3, R25, UR5, RZ, P0, !PT ;  /* 0x0000000519037c10 */ /* 0x000fca00087fe4ff */
[----:B------:R0:W5:Y:S01]  /*1f7d0*/  LDG.E R10, desc[UR60][R2.64] ;  /* 0x0000003c020a7981 */ /* 0x000162000c1e1900 */
[----:B------:R-:W-:Y:S05]  /*1f7e0*/  BRA `(.L_x_3281) ;  /* 0x0000000000247947 */ /* 0x000fea0003800000 */
.L_x_3280:
        /* <DEDUP_REMOVED lines=9> */
.L_x_3281:
[----:B0-----:R-:W2:Y:S01]  /*1f880*/  @P1 LDG.E R2, desc[UR60][R4.64] ;  /* 0x0000003c04021981 */ /* 0x001ea2000c1e1900 */
[----:B------:R-:W0:Y:S03]  /*1f890*/  LDC R3, c[0x0][0x448] ;  /* 0x00011200ff037b82 */ /* 0x000e260000000800 */
[----:B------:R1:W2:Y:S01]  /*1f8a0*/  @P1 LDG.E R5, desc[UR60][R4.64+0x4] ;  /* 0x0000043c04051981 */ /* 0x0002a2000c1e1900 */
[----:B-----5:R-:W-:Y:S01]  /*1f8b0*/  IADD3 R10, -R37, R10, RZ ;  /* 0x0000000a250a7210 */ /* 0x020fe20007ffe1ff */
[----:B------:R-:W-:Y:S01]  /*1f8c0*/  BSSY B0, `(.L_x_3282) ;  /* 0x0000036000007945 */ /* 0x000fe20003800000 */
[----:B0-----:R-:W-:-:S13]  /*1f8d0*/  ISETP.NE.AND P0, PT, R3, 0x1, PT ;  /* 0x000000010300780c */ /* 0x001fda0003f05270 */
[----:B-1----:R-:W0:Y:S08]  /*1f8e0*/  @P0 LDC R4, c[0x0][0x44c] ;  /* 0x00011300ff040b82 */ /* 0x002e300000000800 */
[----:B------:R-:W1:Y:S01]  /*1f8f0*/  @P0 LDC R3, c[0x0][0x450] ;  /* 0x00011400ff030b82 */ /* 0x000e620000000800 */
[----:B--2---:R-:W-:Y:S01]  /*1f900*/  @P1 IMAD.IADD R6, R5, 0x1, -R2 ;  /* 0x0000000105061824 */ /* 0x004fe200078e0a02 */
[----:B------:R-:W-:Y:S01]  /*1f910*/  SHF.R.U32.HI R5, RZ, 0x10, R9 ;  /* 0x00000010ff057819 */ /* 0x000fe20000011609 */
[----:B------:R-:W-:-:S02]  /*1f920*/  IMAD.SHL.U32 R2, R17, 0x80, RZ ;  /* 0x0000008011027824 */ /* 0x000fc400078e00ff */
[----:B------:R-:W-:Y:S02]  /*1f930*/  IMAD.IADD R26, R10, 0x1, R6 ;  /* 0x000000010a1a7824 */ /* 0x000fe400078e0206 */
[----:B------:R-:W-:Y:S02]  /*1f940*/  VIADD R2, R2, 0x7f ;  /* 0x0000007f02027836 */ /* 0x000fe40000000000 */
[C---:B------:R-:W-:Y:S01]  /*1f950*/  VIADD R7, R26.reuse, 0x9f ;  /* 0x0000009f1a077836 */ /* 0x040fe20000000000 */
[----:B------:R-:W-:Y:S01]  /*1f960*/  IADD3 R8, R26, 0xa0, -R31 ;  /* 0x000000a01a087810 */ /* 0x000fe20007ffe81f */
[----:B0-----:R-:W-:-:S04]  /*1f970*/  @P0 IMAD.HI.U32 R4, R2, R4, RZ ;  /* 0x0000000402040227 */ /* 0x001fc800078e00ff */
[----:B------:R-:W-:Y:S01]  /*1f980*/  IMAD.HI R7, R7, 0x66666667, RZ ;  /* 0x6666666707077827 */ /* 0x000fe200078e02ff */
[----:B-1----:R-:W-:Y:S02]  /*1f990*/  @P0 SHF.R.U32.HI R2, RZ, R3, R4 ;  /* 0x00000003ff020219 */ /* 0x002fe40000011604 */
[----:B------:R-:W-:Y:S02]  /*1f9a0*/  LOP3.LUT R4, R9, 0xff, RZ, 0xc0, !PT ;  /* 0x000000ff09047812 */ /* 0x000fe400078ec0ff */
[----:B------:R-:W-:Y:S01]  /*1f9b0*/  SHF.R.U32.HI R3, RZ, 0x1f, R7 ;  /* 0x0000001fff037819 */ /* 0x000fe20000011607 */
[----:B------:R-:W-:-:S03]  /*1f9c0*/  IMAD.IADD R2, R8, 0x1, R2 ;  /* 0x0000000108027824 */ /* 0x000fc600078e0202 */
[----:B------:R-:W-:Y:S01]  /*1f9d0*/  LEA.HI.SX32 R7, R7, R3, 0x1a ;  /* 0x0000000307077211 */ /* 0x000fe200078fd2ff */
[----:B------:R-:W-:-:S05]  /*1f9e0*/  IMAD.HI R2, R2, 0x66666667, RZ ;  /* 0x6666666702027827 */ /* 0x000fca00078e02ff */
[----:B------:R-:W-:-:S04]  /*1f9f0*/  SHF.R.U32.HI R3, RZ, 0x1f, R2 ;  /* 0x0000001fff037819 */ /* 0x000fc80000011602 */
[----:B------:R-:W-:Y:S01]  /*1fa00*/  LEA.HI.SX32 R3, R2, R3, 0x1a ;  /* 0x0000000302037211 */ /* 0x000fe200078fd2ff */
[----:B------:R-:W-:-:S03]  /*1fa10*/  IMAD.MOV.U32 R2, RZ, RZ, RZ ;  /* 0x000000ffff027224 */ /* 0x000fc600078e00ff */
[----:B------:R-:W-:-:S04]  /*1fa20*/  VIMNMX R11, R7, R3, PT ;  /* 0x00000003070b7248 */ /* 0x000fc80003fe0100 */
[----:B------:R-:W-:-:S13]  /*1fa30*/  ISETP.GE.AND P0, PT, R11, 0x1, PT ;  /* 0x000000010b00780c */ /* 0x000fda0003f06270 */
[----:B------:R-:W-:Y:S05]  /*1fa40*/  @!P0 BRA `(.L_x_3283) ;  /* 0x0000000000748947 */ /* 0x000fea0003800000 */
        /* <DEDUP_REMOVED lines=17> */
[----:B------:R-:W-:-:S04]  /*1fb60*/  IMAD.MOV R2, RZ, RZ, -R2 ;  /* 0x000000ffff027224 */ /* 0x000fc800078e0a02 */
        /* <DEDUP_REMOVED lines=8> */
[----:B------:R-:W-:-:S05]  /*1fbf0*/  @P0 VIADD R2, R2, 0x1 ;  /* 0x0000000102020836 */ /* 0x000fca0000000000 */
[----:B------:R-:W-:Y:S02]  /*1fc00*/  @!P3 IADD3 R2, -R2, RZ, RZ ;  /* 0x000000ff0202b210 */ /* 0x000fe40007ffe1ff */
[----:B------:R-:W-:-:S07]  /*1fc10*/  @!P2 LOP3.LUT R2, RZ, R9, RZ, 0x33, !PT ;  /* 0x00000009ff02a212 */ /* 0x000fce00078e33ff */
.L_x_3283:
[----:B------:R-:W-:Y:S05]  /*1fc20*/  BSYNC B0 ;  /* 0x0000000000007941 */ /* 0x000fea0003800000 */
.L_x_3282:
        /* <DEDUP_REMOVED lines=25> */
.L_x_3577:
[----:B-1----:R-:W-:Y:S02]  /*1fdc0*/  ISETP.NE.AND P0, PT, R14, RZ, PT ;  /* 0x000000ff0e00720c */ /* 0x002fe40003f05270 */
[----:B------:R-:W-:-:S11]  /*1fdd0*/  PLOP3.LUT P6, PT, PT, PT, PT, 0x8, 0x0 ;  /* 0x000000000000781c */ /* 0x000fd60003fce170 */
[----:B------:R-:W-:Y:S05]  /*1fde0*/  @P0 BRA `(.L_x_3287) ;  /* 0x00000000000c0947 */ /* 0x000fea0003800000 */
[----:B------:R-:W-:-:S03]  /*1fdf0*/  UMOV UR4, 0xffffffff ;  /* 0xffffffff00047882 */ /* 0x000fc60000000000 */
[----:B------:R-:W-:Y:S05]  /*1fe00*/  BRA.DIV UR4, `(.L_x_3288) ;  /* 0x000000ae046c7947 */ /* 0x000fea000b800000 */
[----:B------:R-:W-:-:S13]  /*1fe10*/  ELECT P6, URZ, PT ;  /* 0x00000000003f782f */ /* 0x000fda00038c0000 */
.L_x_3287:
        /* <DEDUP_REMOVED lines=9> */
.L_x_3580:
[----:B------:R-:W-:Y:S05]  /*1feb0*/  BSYNC B1 ;  /* 0x0000000000017941 */ /* 0x000fea0003800000 */
.L_x_3289:
        /* <DEDUP_REMOVED lines=10> */
.L_x_3581:
[----:B------:R-:W-:Y:S05]  /*1ff60*/  BSYNC B2 ;  /* 0x0000000000027941 */ /* 0x000fea0003800000 */
.L_x_3293:
        /* <DEDUP_REMOVED lines=9> */
.L_x_3296:
[----:B------:R-:W-:Y:S05]  /*20000*/  BSYNC B2 ;  /* 0x0000000000027941 */ /* 0x000fea0003800000 */
.L_x_3295:
        /* <DEDUP_REMOVED lines=12> */
.L_x_3297:
        /* <DEDUP_REMOVED lines=13> */
.L_x_3582:
[----:B------:R-:W-:Y:S05]  /*201a0*/  BSYNC B2 ;  /* 0x0000000000027941 */ /* 0x000fea0003800000 */
.L_x_3298:
[----:B------:R-:W-:Y:S01]  /*201b0*/  BSSY B2, `(.L_x_3300) ;  /* 0x000000b000027945 */ /* 0x000fe20003800000 */
[----:B------:R-:W-:Y:S02]  /*201c0*/  IMAD.MOV.U32 R20, RZ, RZ, 0x0 ;  /* 0x00000000ff147424 */ /* 0x000fe400078e00ff */
[----:B------:R-:W-:Y:S01]  /*201d0*/  IMAD.MOV.U32 R21, RZ, RZ, 0x12f00000 ;  /* 0x12f00000ff157424 */ /* 0x000fe200078e00ff */
[----:B------:R-:W-:Y:S06]  /*201e0*/  @P1 BRA `(.L_x_3301) ;  /* 0x00000000001c1947 */ /* 0x000fec0003800000 */
[----:B------:R-:W2:Y:S01]  /*201f0*/  S2R R13, SR_TID.X ;  /* 0x00000000000d7919 */ /* 0x000ea20000002100 */
[----:B01----:R-:W-:-:S04]  /*20200*/  MOV R10, 0x5000 ;  /* 0x00005000000a7802 */ /* 0x003fc80000000f00 */
[----:B------:R3:W-:Y:S01]  /*20210*/  SYNCS.ARRIVE.TRANS64 RZ, [R9+URZ+0x228b0], R10 ;  /* 0x0228b00a09ff79a7 */ /* 0x0007e2000800003f */
[----:B--2---:R-:W-:-:S04]  /*20220*/  LOP3.LUT R13, R13, 0x1f, RZ, 0xc0, !PT ;  /* 0x0000001f0d0d7812 */ /* 0x004fc800078ec0ff */
[----:B------:R-:W-:-:S13]  /*20230*/  ISETP.NE.AND P0, PT, R13, RZ, PT ;  /* 0x000000ff0d00720c */ /* 0x000fda0003f05270 */
[----:B---3--:R-:W-:Y:S05]  /*20240*/  @!P0 BRA `(.L_x_3301) ;  /* 0x0000000000048947 */ /* 0x008fea0003800000 */
[----:B------:R-:W-:Y:S01]  /*20250*/  BPT.TRAP 0x1 ;  /* 0x000000040000795c */ /* 0x000fe20000300000 */
.L_x_3301:
[----:B------:R-:W-:Y:S05]  /*20260*/  BSYNC B2 ;  /* 0x0000000000027941 */ /* 0x000fea0003800000 */
.L_x_3300:
        /* <DEDUP_REMOVED lines=8> */
.L_x_3302:
        /* <DEDUP_REMOVED lines=10> */
.L_x_3292:
[----:B------:R-:W-:Y:S05]  /*20390*/  BSYNC B1 ;  /* 0x0000000000017941 */ /* 0x000fea0003800000 */
.L_x_3291:
        /* <DEDUP_REMOVED lines=9> */
.L_x_3315:
        /* <DEDUP_REMOVED lines=11> */
.L_x_3583:
[----:B------:R-:W-:Y:S05]  /*204e0*/  BSYNC B2 ;  /* 0x0000000000027941 */ /* 0x000fea0003800000 */
.L_x_3305:
        /* <DEDUP_REMOVED lines=9> */
.L_x_3308:
[----:B------:R-:W-:Y:S05]  /*20580*/  BSYNC B2 ;  /* 0x0000000000027941 */ /* 0x000fea0003800000 */
.L_x_3307:
        /* <DEDUP_REMOVED lines=11> */
.L_x_3309:
        /* <DEDUP_REMOVED lines=13> */
.L_x_3584:
[----:B------:R-:W-:Y:S05]  /*20710*/  BSYNC B2 ;  /* 0x0000000000027941 */ /* 0x000fea0003800000 */
.L_x_3310:
        /* <DEDUP_REMOVED lines=11> */
.L_x_3313:
[----:B------:R-:W-:Y:S05]  /*207d0*/  BSYNC B2 ;  /* 0x0000000000027941 */ /* 0x000fea0003800000 */
.L_x_3312:
[----:B------:R-:W-:Y:S01]  /*207e0*/  R2UR UR10, R15 ;  /* 0x000000000f0a72ca */ /* 0x000fe200000e0000 */
[----:B------:R-:W-:Y:S01]  /*207f0*/  UIADD3 UR4, UP0, UR38, 0x670, URZ ;  /* 0x0000067026047890 */ /* 0x000fe2000ff1e03f */
[----:B------:R-:W-:Y:S01]  /*20800*/  R2UR UR6, R20 ;  /* 0x00000000140672ca */ /* 0x000fe200000e0000 */
[----:B01----:R-:W-:Y:S01]  /*20810*/  VIADD R9, R9, 0x228b0 ;  /* 0x000228b009097836 */ /* 0x003fe20000000000 */
[----:B------:R-:W-:Y:S01]  /*20820*/  R2UR UR7, R21 ;  /* 0x00000000150772ca */ /* 0x000fe200000e0000 */
[----:B------:R-:W-:Y:S01]  /*20830*/  UIADD3.X UR5, URZ, UR39, URZ, UP0, !UPT ;  /* 0x000000273f057290 */ /* 0x000fe200087fe43f */
[----:B------:R-:W-:Y:S02]  /*20840*/  PLOP3.LUT P1, PT, PT, PT, PT, 0x80, 0x0 ;  /* 0x000000000000781c */ /* 0x000fe40003f2f070 */
[----:B------:R-:W-:-:S11]  /*20850*/  IADD3 R11, R11, 0xa400, RZ ;  /* 0x0000a4000b0b7810 */ /* 0x000fd60007ffe0ff */
.L_x_3314:
        /* <DEDUP_REMOVED lines=10> */
.L_x_3304:
[----:B------:R-:W-:Y:S05]  /*20900*/  BSYNC B1 ;  /* 0x0000000000017941 */ /* 0x000fea0003800000 */
.L_x_3303:
[----:B------:R-:W-:Y:S01]  /*20910*/  ISETP.GT.AND P2, PT, R3, R6, PT ;  /* 0x000000060300720c */ /* 0x000fe20003f44270 */
[----:B------:R-:W-:Y:S02]  /*20920*/  VIADD R33, R33, 0x1 ;  /* 0x0000000121217836 */ /* 0x000fe40000000000 */
[----:B------:R-:W-:-:S03]  /*20930*/  VIADD R3, R3, 0xffffffff ;  /* 0xffffffff03037836 */ /* 0x000fc60000000000 */
[----:B------:R-:W-:-:S04]  /*20940*/  ISETP.NE.AND P1, PT, R33, 0x2, PT ;  /* 0x000000022100780c */ /* 0x000fc80003f25270 */
[----:B------:R-:W-:Y:S02]  /*20950*/  SEL R9, RZ, 0x1, P1 ;  /* 0x00000001ff097807 */ /* 0x000fe40000800000 */
[----:B------:R-:W-:Y:S02]  /*20960*/  SEL R33, R33, RZ, P1 ;  /* 0x000000ff21217207 */ /* 0x000fe40000800000 */
[----:B------:R-:W-:Y:S01]  /*20970*/  LOP3.LUT R36, R36, R9, RZ, 0x3c, !PT ;  /* 0x0000000924247212 */ /* 0x000fe200078e3cff */
[----:B------:R-:W-:Y:S06]  /*20980*/  @P2 BRA `(.L_x_3315) ;  /* 0xfffffff800a82947 */ /* 0x000fec000383ffff */
.L_x_3285:
[----:B------:R-:W-:Y:S05]  /*20990*/  BSYNC B0 ;  /* 0x0000000000007941 */ /* 0x000fea0003800000 */
.L_x_3284:
[----:B------:R-:W0:Y:S01]  /*209a0*/  LDC R0, c[0x0][0x448] ;  /* 0x00011200ff007b82 */ /* 0x000e220000000800 */
[----:B------:R-:W-:Y:S01]  /*209b0*/  LEA R2, R17, 0x7f, 0x7 ;  /* 0x0000007f11027811 */ /* 0x000fe200078e38ff */
[----:B------:R-:W-:Y:S06]  /*209c0*/  @!P0 WARPSYNC.ALL ;  /* 0x0000000000008948 */ /* 0x000fec0003800000 */
[----:B------:R-:W-:Y:S01]  /*209d0*/  @!P0 BAR.SYNC.DEFER_BLOCKING 0xc, 0x180 ;  /* 0x0306000000008b1d */ /* 0x000fe20000010000 */
[----:B------:R-:W-:Y:S01]  /*209e0*/  ISETP.NE.AND P2, PT, R5, RZ, PT ;  /* 0x000000ff0500720c */ /* 0x000fe20003f45270 */
[----:B------:R-:W-:-:S04]  /*209f0*/  IMAD.MOV.U32 R27, RZ, RZ, RZ ;  /* 0x000000ffff1b7224 */ /* 0x000fc800078e00ff */
[----:B------:R-:W-:Y:S08]  /*20a00*/  BSSY B0, `(.L_x_3316) ;  /* 0x0000028000007945 */ /* 0x000ff00003800000 */
[----:B------:R-:W1:Y:S01]  /*20a10*/  @!P2 LDC R5, c[0x0][0x9f0] ;  /* 0x00027c00ff05ab82 */ /* 0x000e620000000800 */
[----:B0-----:R-:W-:-:S13]  /*20a20*/  ISETP.NE.AND P1, PT, R0, 0x1, PT ;  /* 0x000000010000780c */ /* 0x001fda0003f25270 */
[----:B------:R-:W0:Y:S08]  /*20a30*/  @P1 LDC R3, c[0x0][0x44c] ;  /* 0x00011300ff031b82 */ /* 0x000e300000000800 */
[----:B------:R-:W2:Y:S01]  /*20a40*/  @P1 LDC R0, c[0x0][0x450] ;  /* 0x00011400ff001b82 */ /* 0x000ea20000000800 */
[----:B0-----:R-:W-:-:S05]  /*20a50*/  @P1 IMAD.HI.U32 R3, R2, R3, RZ ;  /* 0x0000000302031227 */ /* 0x001fca00078e00ff */
[----:B--2---:R-:W-:-:S05]  /*20a60*/  @P1 SHF.R.U32.HI R2, RZ, R0, R3 ;  /* 0x00000000ff021219 */ /* 0x004fca0000011603 */
[----:B------:R-:W-:-:S04]  /*20a70*/  IMAD.IADD R0, R8, 0x1, R2 ;  /* 0x0000000108007824 */ /* 0x000fc800078e0202 */
[----:B------:R-:W-:-:S05]  /*20a80*/  IMAD.HI R0, R0, 0x66666667, RZ ;  /* 0x6666666700007827 */ /* 0x000fca00078e02ff */
[----:B------:R-:W-:-:S04]  /*20a90*/  SHF.R.U32.HI R2, RZ, 0x1f, R0 ;  /* 0x0000001fff027819 */ /* 0x000fc80000011600 */
[----:B------:R-:W-:-:S04]  /*20aa0*/  LEA.HI.SX32 R2, R0, R2, 0x1a ;  /* 0x0000000200027211 */ /* 0x000fc800078fd2ff */
[----:B------:R-:W-:-:S04]  /*20ab0*/  VIMNMX R7, R7, R2, PT ;  /* 0x0000000207077248 */ /* 0x000fc80003fe0100 */
[----:B------:R-:W-:-:S13]  /*20ac0*/  ISETP.GE.AND P1, PT, R7, 0x1, PT ;  /* 0x000000010700780c */ /* 0x000fda0003f26270 */
[----:B-1----:R-:W-:Y:S05]  /*20ad0*/  @!P1 BRA `(.L_x_3317) ;  /* 0x0000000000689947 */ /* 0x002fea0003800000 */
[-C--:B------:R-:W-:Y:S02]  /*20ae0*/  IABS R0, R5.reuse ;  /* 0x0000000500007213 */ /* 0x080fe40000000000 */
[----:B------:R-:W-:Y:S02]  /*20af0*/  IABS R8, R5 ;  /* 0x0000000500087213 */ /* 0x000fe40000000000 */
        /* <DEDUP_REMOVED lines=22> */
[----:B------:R-:W-:-:S05]  /*20c60*/  @!P1 LOP3.LUT R6, RZ, R5, RZ, 0x33, !PT ;  /* 0x00000005ff069212 */ /* 0x000fca00078e33ff */
[----:B------:R-:W-:-:S07]  /*20c70*/  IMAD.MOV.U32 R27, RZ, RZ, R6 ;  /* 0x000000ffff1b7224 */ /* 0x000fce00078e0006 */
.L_x_3317:
[----:B------:R-:W-:Y:S05]  /*20c80*/  BSYNC B0 ;  /* 0x0000000000007941 */ /* 0x000fea0003800000 */
.L_x_3316:
        /* <DEDUP_REMOVED lines=22> */
.L_x_3318:
        /* <DEDUP_REMOVED lines=20> */
.L_x_3321:
[----:B------:R-:W-:Y:S05]  /*20f30*/  BSYNC B6 ;  /* 0x0000000000067941 */ /* 0x000fea0003800000 */
.L_x_3320:
[----:B------:R-:W2:Y:S01]  /*20f40*/  LDL.LU R32, [R1] ;  /* 0x0000000001207983 */ /* 0x000ea20000300800 */
[----:B------:R-:W-:Y:S01]  /*20f50*/  VIADD R0, R22, 0xa400 ;  /* 0x0000a40016007836 */ /* 0x000fe20000000000 */
[----:B------:R-:W-:Y:S04]  /*20f60*/  BSSY B6, `(.L_x_3322) ;  /* 0x0000016000067945 */ /* 0x000fe80003800000 */
[----:B------:R-:W-:Y:S02]  /*20f70*/  LOP3.LUT P0, RZ, R0, 0x3ff, RZ, 0xc0, !PT ;  /* 0x000003ff00ff7812 */ /* 0x000fe4000780c0ff */
[----:B--2---:R-:W-:-:S11]  /*20f80*/  LOP3.LUT R32, R32, 0xfffffffe, RZ, 0xc0, !PT ;  /* 0xfffffffe20207812 */ /* 0x004fd600078ec0ff */
[----:B------:R-:W-:-:S05]  /*20f90*/  @P0 LOP3.LUT R32, R32, 0x1, RZ, 0xfc, !PT ;  /* 0x0000000120200812 */ /* 0x000fca00078efcff */
[----:B------:R0:W-:Y:S01]  /*20fa0*/  STL [R1], R32 ;  /* 0x0000002001007387 */ /* 0x0001e20000100800 */
[----:B------:R-:W-:Y:S05]  /*20fb0*/  @!P0 BRA `(.L_x_3323) ;  /* 0x0000000000408947 */ /* 0x000fea0003800000 */
[----:B------:R-:W-:Y:S01]  /*20fc0*/  MOV R2, 0x0 ;  /* 0x0000000000027802 */ /* 0x000fe20000000f00 */
[----:B------:R-:W-:Y:S01]  /*20fd0*/  ULDC.64 UR6, c[0x4][0x98] ;  /* 0x0100260000067ab9 */ /* 0x000fe20000000a00 */
[----:B------:R-:W-:Y:S01]  /*20fe0*/  ULDC.64 UR8, c[0x4][0xa0] ;  /* 0x0100280000087ab9 */ /* 0x000fe20000000a00 */
[----:B------:R-:W-:Y:S01]  /*20ff0*/  ULDC.64 UR4, c[0x4][0x10] ;  /* 0x0100040000047ab9 */ /* 0x000fe20000000a00 */
[----:B------:R-:W-:Y:S01]  /*21000*/  MOV R4, UR6 ;  /* 0x0000000600047c02 */ /* 0x000fe20008000f00 */
[----:B------:R-:W-:Y:S01]  /*21010*/  IMAD.U32 R5, RZ, RZ, UR7 ;  /* 0x00000007ff057e24 */ /* 0x000fe2000f8e00ff */
[----:B------:R-:W1:Y:S01]  /*21020*/  LDC.64 R2, c[0x4][R2] ;  /* 0x0100000002027b82 */ /* 0x000e620000000a00 */
        /* <DEDUP_REMOVED lines=8> */
[----:B01----:R-:W-:Y:S05]  /*210b0*/  CALL.ABS.NOINC R2 ;  /* 0x0000000002007343 */ /* 0x003fea0003c00000 */
.L_x_3323:
[----:B------:R-:W-:Y:S05]  /*210c0*/  BSYNC B6 ;  /* 0x0000000000067941 */ /* 0x000fea0003800000 */
.L_x_3322:
        /* <DEDUP_REMOVED lines=20> */
.L_x_3325:
[----:B------:R-:W-:Y:S05]  /*21210*/  BSYNC B6 ;  /* 0x0000000000067941 */ /* 0x000fea0003800000 */
.L_x_3324:
        /* <DEDUP_REMOVED lines=8> */
[----:B------:R-:W-:Y:S01]  /*212a0*/  MOV R12, 0x1 ;  /* 0x00000001000c7802 */ /* 0x000fe20000000f00 */
[----:B------:R-:W1:Y:S01]  /*212b0*/  LDC.64 R2, c[0x4][R2] ;  /* 0x0100000002027b82 */ /* 0x000e620000000a00 */
        /* <DEDUP_REMOVED lines=8> */
[----:B01----:R-:W-:Y:S05]  /*21340*/  CALL.ABS.NOINC R2 ;  /* 0x0000000002007343 */ /* 0x003fea0003c00000 */
.L_x_3327:
[----:B------:R-:W-:Y:S05]  /*21350*/  BSYNC B6 ;  /* 0x0000000000067941 */ /* 0x000fea0003800000 */
.L_x_3326:
[----:B------:R-:W-:Y:S01]  /*21360*/  ULDC.64 UR4, c[0x0][0x9f8] ;  /* 0x00027e0000047ab9 */ /* 0x000fe20000000a00 */
[----:B------:R-:W1:Y:S01]  /*21370*/  S2R R2, SR_TID.X ;  /* 0x0000000000027919 */ /* 0x000e620000002100 */
[----:B------:R-:W-:Y:S01]  /*21380*/  ISETP.NE.U32.AND P0, PT, RZ, UR4, PT ;  /* 0x00000004ff007c0c */ /* 0x000fe2000bf05070 */
[----:B------:R-:W2:Y:S03]  /*21390*/  LDC R9, c[0x0][0x430] ;  /* 0x00010c00ff097b82 */ /* 0x000ea60000000800 */
[----:B------:R-:W-:-:S13]  /*213a0*/  ISETP.NE.AND.EX P0, PT, RZ, UR5, PT, P0 ;  /* 0x00000005ff007c0c */ /* 0x000fda000bf05300 */
[----:B------:R-:W-:-:S04]  /*213b0*/  @P0 IADD3 R24, P1, R24, UR4, RZ ;  /* 0x0000000418180c10 */ /* 0x000fc8000ff3e0ff */
[----:B------:R-:W-:-:S05]  /*213c0*/  @P0 IADD3.X R25, R25, UR5, RZ, P1, !PT ;  /* 0x0000000519190c10 */ /* 0x000fca0008ffe4ff */
[----:B------:R-:W3:Y:S01]  /*213d0*/  @P0 LDG.E R34, desc[UR60][R24.64] ;  /* 0x0000003c18220981 */ /* 0x000ee2000c1e1900 */
[C---:B-1----:R-:W-:Y:S01]  /*213e0*/  LOP3.LUT R20, R2.reuse, 0x7f, RZ, 0xc0, !PT ;  /* 0x0000007f02147812 */ /* 0x042fe200078ec0ff */
[----:B------:R-:W-:Y:S02]  /*213f0*/  IMAD.SHL.U32 R2, R2, 0x10, RZ ;  /* 0x0000001002027824 */ /* 0x000fe400078e00ff */
[----:B------:R-:W-:Y:S01]  /*21400*/  IMAD.MOV.U32 R0, RZ, RZ, 0xa0 ;  /* 0x000000a0ff007424 */ /* 0x000fe200078e00ff */
[----:B------:R-:W-:Y:S02]  /*21410*/  SHF.R.U32.HI R20, RZ, 0x3, R20 ;  /* 0x00000003ff147819 */ /* 0x000fe40000011614 */
[----:B--2---:R-:W-:Y:S01]  /*21420*/  ISETP.NE.AND P2, PT, R9, 0x1, PT ;  /* 0x000000010900780c */ /* 0x004fe20003f45270 */
[----:B------:R-:W-:Y:S01]  /*21430*/  IMAD R0, R27, R0, -0xa0 ;  /* 0xffffff601b007424 */ /* 0x000fe200078e0200 */
[----:B------:R-:W-:-:S05]  /*21440*/  LOP3.LUT R2, R20, 0x70, R2, 0xf8, !PT ;  /* 0x0000007014027812 */ /* 0x000fca00078ef802 */
[----:B------:R-:W-:-:S05]  /*21450*/  IMAD.IADD R7, R2, 0x1, R0 ;  /* 0x0000000102077824 */ /* 0x000fca00078e0200 */
[C---:B------:R-:W-:Y:S01]  /*21460*/  ISETP.GE.AND P0, PT, R7.reuse, R26, PT ;  /* 0x0000001a0700720c */ /* 0x040fe20003f06270 */
[----:B------:R-:W1:Y:S08]  /*21470*/  @P2 LDC R5, c[0x0][0x434] ;  /* 0x00010d00ff052b82 */ /* 0x000e700000000800 */
[----:B------:R-:W2:Y:S08]  /*21480*/  @P2 LDC R4, c[0x0][0x438] ;  /* 0x00010e00ff042b82 */ /* 0x000eb00000000800 */
[----:B------:R-:W4:Y:S01]  /*21490*/  @!P0 LDC.64 R2, c[0x0][0x428] ;  /* 0x00010a00ff028b82 */ /* 0x000f220000000a00 */
[----:B------:R-:W-:Y:S01]  /*214a0*/  IMAD.IADD R7, R7, 0x1, R37 ;  /* 0x0000000107077824 */ /* 0x000fe200078e0225 */
[----:B------:R-:W0:Y:S03]  /*214b0*/  S2R R20, SR_TID.X ;  /* 0x0000000000147919 */ /* 0x000e260000002100 */
[----:B-1----:R-:W-:-:S04]  /*214c0*/  @P2 IMAD.HI.U32 R5, R7, R5, RZ ;  /* 0x0000000507052227 */ /* 0x002fc800078e00ff */
[----:B------:R-:W-:Y:S01]  /*214d0*/  IMAD.MOV.U32 R8, RZ, RZ, R7 ;  /* 0x000000ffff087224 */ /* 0x000fe200078e0007 */
[----:B--2---:R-:W-:-:S04]  /*214e0*/  @P2 SHF.R.U32.HI R8, RZ, R4, R5 ;  /* 0x00000004ff082219 */ /* 0x004fc80000011605 */
[--C-:B------:R-:W-:Y:S01]  /*214f0*/  @!P0 SHF.R.S32.HI R5, RZ, 0x1f, R8.reuse ;  /* 0x0000001fff058819 */ /* 0x100fe20000011408 */
[----:B------:R-:W-:Y:S01]  /*21500*/  @!P0 IMAD.MOV.U32 R4, RZ, RZ, R8 ;  /* 0x000000ffff048224 */ /* 0x000fe200078e0008 */
[C---:B0-----:R-:W-:Y:S01]  /*21510*/  LOP3.LUT R21, R20.reuse, 0x7f, RZ, 0xc0, !PT ;  /* 0x0000007f14157812 */ /* 0x041fe200078ec0ff */
[----:B------:R-:W-:-:S03]  /*21520*/  IMAD.SHL.U32 R20, R20, 0x10, RZ ;  /* 0x0000001014147824 */ /* 0x000fc600078e00ff */
[----:B------:R-:W-:-:S04]  /*21530*/  SHF.R.U32.HI R21, RZ, 0x3, R21 ;  /* 0x00000003ff157819 */ /* 0x000fc80000011615 */
[----:B------:R-:W-:-:S04]  /*21540*/  LOP3.LUT R20, R21, 0x70, R20, 0xf8, !PT ;  /* 0x0000007015147812 */ /* 0x000fc800078ef814 */
[----:B------:R-:W-:Y:S02]  /*21550*/  LOP3.LUT R20, R20, 0x80, RZ, 0xfc, !PT ;  /* 0x0000008014147812 */ /* 0x000fe400078efcff */
[----:B------:R-:W-:-:S04]  /*21560*/  LOP3.LUT R32, R32, 0xfffffffb, RZ, 0xc0, !PT ;  /* 0xfffffffb20207812 */ /* 0x000fc800078ec0ff */
[----:B------:R-:W-:Y:S01]  /*21570*/  LOP3.LUT R32, R32, 0xfffffffd, RZ, 0xc0, !PT ;  /* 0xfffffffd20207812 */ /* 0x000fe200078ec0ff */
[----:B------:R-:W-:Y:S01]  /*21580*/  UMOV UR4, 0xffffffff ;  /* 0xffffffff00047882 */ /* 0x000fe20000000000 */
[----:B---3--:R-:W-:Y:S01]  /*21590*/  SHF.R.S32.HI R12, RZ, 0x1f, R34 ;  /* 0x0000001fff0c7819 */ /* 0x008fe20000011422 */
[----:B----4-:R-:W-:-:S04]  /*215a0*/  @!P0 IMAD.WIDE.U32 R4, R34, R2, R4 ;  /* 0x0000000222048225 */ /* 0x010fc800078e0004 */
[----:B------:R-:W-:-:S04]  /*215b0*/  @!P0 IMAD R6, R12, R2, RZ ;  /* 0x000000020c068224 */ /* 0x000fc800078e02ff */
[----:B------:R-:W-:Y:S02]  /*215c0*/  @!P0 IMAD R6, R34, R3, R6 ;  /* 0x0000000322068224 */ /* 0x000fe400078e0206 */
[----:B------:R-:W0:Y:S02]  /*215d0*/  @!P0 LDC.64 R2, c[0x0][0x418] ;  /* 0x00010600ff028b82 */ /* 0x000e240000000a00 */
[----:B------:R-:W-:-:S06]  /*215e0*/  @!P0 IMAD.IADD R6, R5, 0x1, R6 ;  /* 0x0000000105068824 */ /* 0x000fcc00078e0206 */
[----:B------:R-:W1:Y:S01]  /*215f0*/  @P2 LDC R5, c[0x0][0x434] ;  /* 0x00010d00ff052b82 */ /* 0x000e620000000800 */
[----:B0-----:R-:W-:-:S04]  /*21600*/  @!P0 LEA R2, P1, R4, R2, 0x2 ;  /* 0x0000000204028211 */ /* 0x001fc800078210ff */
[----:B------:R-:W-:Y:S01]  /*21610*/  @!P0 LEA.HI.X R3, R4, R3, R6, 0x2, P1 ;  /* 0x0000000304038211 */ /* 0x000fe200008f1406 */
[----:B------:R-:W-:Y:S02]  /*21620*/  IMAD.MOV.U32 R6, RZ, RZ, RZ ;  /* 0x000000ffff067224 */ /* 0x000fe400078e00ff */
[----:B------:R-:W0:Y:S04]  /*21630*/  @P2 LDC R4, c[0x0][0x438] ;  /* 0x00010e00ff042b82 */ /* 0x000e280000000800 */
[----:B------:R2:W5:Y:S02]  /*21640*/  @!P0 LDG.E R6, desc[UR60][R2.64] ;  /* 0x0000003c02068981 */ /* 0x000564000c1e1900 */
[----:B--2---:R-:W-:-:S05]  /*21650*/  IMAD.IADD R2, R20, 0x1, R0 ;  /* 0x0000000114027824 */ /* 0x004fca00078e0200 */
[----:B------:R-:W-:-:S04]  /*21660*/  ISETP.GE.AND P0, PT, R2, R26, PT ;  /* 0x0000001a0200720c */ /* 0x000fc80003f06270 */
[----:B------:R-:W-:Y:S01]  /*21670*/  ISETP.GT.U32.OR P0, PT, R20, 0x9f, P0 ;  /* 0x0000009f1400780c */ /* 0x000fe20000704470 */
[----:B------:R-:W-:Y:S02]  /*21680*/  IMAD.IADD R0, R2, 0x1, R37 ;  /* 0x0000000102007824 */ /* 0x000fe400078e0225 */
[----:B------:R-:W-:-:S04]  /*21690*/  IMAD.MOV R2, RZ, RZ, -R8 ;  /* 0x000000ffff027224 */ /* 0x000fc800078e0a08 */
[----:B------:R-:W-:Y:S02]  /*216a0*/  IMAD R7, R9, R2, R7 ;  /* 0x0000000209077224 */ /* 0x000fe400078e0207 */
[----:B-1----:R-:W-:-:S04]  /*216b0*/  @P2 IMAD.HI.U32 R5, R0, R5, RZ ;  /* 0x0000000500052227 */ /* 0x002fc800078e00ff */
[----:B------:R-:W1:Y:S01]  /*216c0*/  @!P0 LDC.64 R2, c[0x0][0x428] ;  /* 0x00010a00ff028b82 */ /* 0x000e620000000a00 */
[----:B------:R-:W-:Y:S02]  /*216d0*/  MOV R10, R0 ;  /* 0x00000000000a7202 */ /* 0x000fe40000000f00 */
[----:B0-----:R-:W-:-:S05]  /*216e0*/  @P2 SHF.R.U32.HI R10, RZ, R4, R5 ;  /* 0x00000004ff0a2219 */ /* 0x001fca0000011605 */
[----:B------:R-:W0:Y:S01]  /*216f0*/  @!P0 LDC.64 R4, c[0x0][0x418] ;  /* 0x00010600ff048b82 */ /* 0x000e220000000a00 */
[--C-:B------:R-:W-:Y:S01]  /*21700*/  @!P0 SHF.R.S32.HI R11, RZ, 0x1f, R10.reuse ;  /* 0x0000001fff0b8819 */ /* 0x100fe2000001140a */
[--C-:B------:R-:W-:Y:S02]  /*21710*/  IMAD.MOV R8, RZ, RZ, -R10.reuse ;  /* 0x000000ffff087224 */ /* 0x100fe400078e0a0a */
[----:B-1----:R-:W-:-:S04]  /*21720*/  @!P0 IMAD.WIDE.U32 R10, R34, R2, R10 ;  /* 0x00000002220a8225 */ /* 0x002fc800078e000a */
[----:B------:R-:W-:-:S04]  /*21730*/  @!P0 IMAD R2, R12, R2, RZ ;  /* 0x000000020c028224 */ /* 0x000fc800078e02ff */
[----:B------:R-:W-:Y:S01]  /*21740*/  @!P0 IMAD R3, R34, R3, R2 ;  /* 0x0000000322038224 */ /* 0x000fe200078e0202 */
[----:B0-----:R-:W-:-:S03]  /*21750*/  @!P0 LEA R2, P1, R10, R4, 0x2 ;  /* 0x000000040a028211 */ /* 0x001fc600078210ff */
[----:B------:R-:W-:-:S05]  /*21760*/  @!P0 IMAD.IADD R3, R3, 0x1, R11 ;  /* 0x0000000103038824 */ /* 0x000fca00078e020b */
[----:B------:R-:W-:Y:S01]  /*21770*/  @!P0 LEA.HI.X R3, R10, R5, R3, 0x2, P1 ;  /* 0x000000050a038211 */ /* 0x000fe200008f1403 */
[----:B------:R-:W-:Y:S02]  /*21780*/  IMAD.MOV.U32 R5, RZ, RZ, RZ ;  /* 0x000000ffff057224 */ /* 0x000fe400078e00ff */
[----:B------:R-:W-:Y:S02]  /*21790*/  IMAD R8, R9, R8, R0 ;  /* 0x0000000809087224 */ /* 0x000fe400078e0200 */
[----:B------:R-:W-:Y:S02]  /*217a0*/  IMAD.U32 R0, RZ, RZ, UR40 ;  /* 0x00000028ff007e24 */ /* 0x000fe4000f8e00ff */
[----:B------:R0:W5:Y:S01]  /*217b0*/  @!P0 LDG.E R5, desc[UR60][R2.64] ;  /* 0x0000003c02058981 */ /* 0x000162000c1e1900 */
[----:B------:R-:W-:Y:S02]  /*217c0*/  ISETP.GT.U32.AND P0, PT, R20, 0x9f, PT ;  /* 0x0000009f1400780c */ /* 0x000fe40003f04070 */
[----:B------:R-:W-:Y:S01]  /*217d0*/  ISETP.NE.AND P3, PT, R0, 0x3, PT ;  /* 0x000000030000780c */ /* 0x000fe20003f65270 */
[----:B------:R0:W-:Y:S10]  /*217e0*/  STL [R1+0x4], R12 ;  /* 0x0000040c01007387 */ /* 0x0001f40000100800 */
[----:B------:R-:W-:-:S04]  /*217f0*/  @P0 LOP3.LUT R32, R32, 0x2, RZ, 0xfc, !PT ;  /* 0x0000000220200812 */ /* 0x000fc800078efcff */
[----:B------:R-:W-:-:S05]  /*21800*/  @P3 LOP3.LUT R32, R32, 0x4, RZ, 0xfc, !PT ;  /* 0x0000000420203812 */ /* 0x000fca00078efcff */
[----:B------:R0:W-:Y:S01]  /*21810*/  STL [R1], R32 ;  /* 0x0000002001007387 */ /* 0x0001e20000100800 */
[----:B------:R-:W-:Y:S05]  /*21820*/  BRA.DIV UR4, `(.L_x_3328) ;  /* 0x0000009604687947 */ /* 0x000fea000b800000 */
.L_x_3587:
[----:B------:R-:W-:Y:S01]  /*21830*/  VIADD R9, R27, 0xffffffff ;  /* 0xffffffff1b097836 */ /* 0x000fe20000000000 */
[----:B------:R-:W-:Y:S06]  /*21840*/  @!P3 BRA `(.L_x_3329) ;  /* 0x000000000004b947 */ /* 0x000fec0003800000 */
[----:B------:R-:W-:Y:S01]  /*21850*/  BPT.TRAP 0x1 ;  /* 0x000000040000795c */ /* 0x000fe20000300000 */
.L_x_3329:
[----:B------:R-:W-:Y:S01]  /*21860*/  IMAD R4, R30, 0x8, R22 ;  /* 0x000000081e047824 */ /* 0x000fe200078e0216 */
[----:B------:R-:W-:Y:S01]  /*21870*/  SHF.L.U32 R0, R35, 0x1f, RZ ;  /* 0x0000001f23007819 */ /* 0x000fe200000006ff */
[----:B------:R-:W-:Y:S01]  /*21880*/  BSSY B0, `(.L_x_3330) ;  /* 0x0000005000007945 */ /* 0x000fe20003800000 */
[----:B0-----:R-:W-:Y:S02]  /*21890*/  SHF.R.S32.HI R32, RZ, 0x1f, R7 ;  /* 0x0000001fff207819 */ /* 0x001fe40000011407 */
[----:B------:R-:W0:Y:S01]  /*218a0*/  SYNCS.PHASECHK.TRANS64.TRYWAIT P0, [R4+URZ+0x22880], R0 ;  /* 0x02288000040075a7 */ /* 0x000e22000800017f */
[----:B------:R1:W-:Y:S02]  /*218b0*/  STL [R1+0x28], R0 ;  /* 0x0000280001007387 */ /* 0x0003e40000100800 */
[----:B01----:R-:W-:Y:S05]  /*218c0*/  @!P0 BRA `(.L_x_3331) ;  /* 0x0000009400748947 */ /* 0x003fea0003800000 */
.L_x_3588:
[----:B------:R-:W-:Y:S05]  /*218d0*/  BSYNC B0 ;  /* 0x0000000000007941 */ /* 0x000fea0003800000 */
.L_x_3330:
[----:B------:R-:W2:Y:S01]  /*218e0*/  LDL.LU R15, [R1] ;  /* 0x00000000010f7983 */ /* 0x000ea20000300800 */
[----:B-----5:R-:W-:Y:S01]  /*218f0*/  SHF.R.S32.HI R11, RZ, 0x1f, R6 ;  /* 0x0000001fff0b7819 */ /* 0x020fe20000011406 */
[----:B------:R-:W1:Y:S01]  /*21900*/  LDC R12, c[0x0][0x2f4] ;  /* 0x0000bd00ff0c7b82 */ /* 0x000e620000000800 */
[----:B------:R-:W-:Y:S01]  /*21910*/  ULDC.64 UR4, c[0x0][0x328] ;  /* 0x0000ca0000047ab9 */ /* 0x000fe20000000a00 */
[----:B------:R-:W-:Y:S01]  /*21920*/  ULDC.64 UR6, c[0x0][0x338] ;  /* 0x0000ce0000067ab9 */ /* 0x000fe20000000a00 */
[----:B0-----:R-:W-:Y:S01]  /*21930*/  IMAD R0, R32, UR4, RZ ;  /* 0x0000000420007c24 */ /* 0x001fe2000f8e02ff */
[----:B------:R0:W-:Y:S01]  /*21940*/  STL [R1+0x20], R11 ;  /* 0x0000200b01007387 */ /* 0x0001e20000100800 */
[----:B------:R-:W-:-:S03]  /*21950*/  IMAD.WIDE.U32 R2, R7, UR4, RZ ;  /* 0x0000000407027c25 */ /* 0x000fc6000f8e00ff */
[----:B------:R-:W3:Y:S01]  /*21960*/  LDL R14, [R1+0x10] ;  /* 0x00001000010e7983 */ /* 0x000ee20000100800 */
[----:B------:R-:W-:Y:S02]  /*21970*/  IMAD R0, R7, UR5, R0 ;  /* 0x0000000507007c24 */ /* 0x000fe4000f8e0200 */
[----:B------:R-:W-:Y:S02]  /*21980*/  IMAD R20, R9, -0xa0, R26 ;  /* 0xffffff6009147824 */ /* 0x000fe400078e021a */
[----:B------:R-:W-:Y:S02]  /*21990*/  IMAD.IADD R3, R3, 0x1, R0 ;  /* 0x0000000103037824 */ /* 0x000fe400078e0200 */
[----:B------:R-:W-:Y:S01]  /*219a0*/  IMAD R0, R11, UR6, RZ ;  /* 0x000000060b007c24 */ /* 0x000fe2000f8e02ff */
[CC--:B-1----:R-:W-:Y:S02]  /*219b0*/  ISETP.GE.AND P1, PT, R29.reuse, R12.reuse, PT ;  /* 0x0000000c1d00720c */ /* 0x0c2fe40003f26270 */
[----:B------:R-:W-:-:S02]  /*219c0*/  ISETP.GE.AND P0, PT, R29, R12, PT ;  /* 0x0000000c1d00720c */ /* 0x000fc40003f06270 */
[----:B------:R-:W1:Y:S01]  /*219d0*/  S2R R12, SR_TID.X ;  /* 0x00000000000c7919 */ /* 0x000e620000002100 */
[C---:B------:R-:W-:Y:S01]  /*219e0*/  IMAD R0, R6.reuse, UR7, R0 ;  /* 0x0000000706007c24 */ /* 0x040fe2000f8e0200 */
[----:B------:R-:W-:Y:S01]  /*219f0*/  SHF.R.S32.HI R26, RZ, 0x1f, R8 ;  /* 0x0000001fff1a7819 */ /* 0x000fe20000011408 */
[----:B------:R-:W-:-:S04]  /*21a00*/  IMAD.WIDE.U32 R2, R6, UR6, R2 ;  /* 0x0000000606027c25 */ /* 0x000fc8000f8e0002 */
[----:B0-----:R-:W-:Y:S02]  /*21a10*/  IMAD.IADD R11, R3, 0x1, R0 ;  /* 0x00000001030b7824 */ /* 0x001fe400078e0200 */
[----:B------:R-:W-:Y:S01]  /*21a20*/  IMAD R0, R26, UR4, RZ ;  /* 0x000000041a007c24 */ /* 0x000fe2000f8e02ff */
[----:B------:R-:W-:Y:S01]  /*21a30*/  SHF.R.S32.HI R9, RZ, 0x1f, R5 ;  /* 0x0000001fff097819 */ /* 0x000fe20000011405 */
[----:B------:R-:W-:Y:S01]  /*21a40*/  IMAD.MOV.U32 R10, RZ, RZ, R2 ;  /* 0x000000ffff0a7224 */ /* 0x000fe200078e0002 */
[----:B-1----:R-:W-:-:S04]  /*21a50*/  LOP3.LUT R12, R12, 0x7f, RZ, 0xc0, !PT ;  /* 0x0000007f0c0c7812 */ /* 0x002fc800078ec0ff */
[----:B------:R-:W-:-:S04]  /*21a60*/  SHF.R.U32.HI R21, RZ, 0x3, R12 ;  /* 0x00000003ff157819 */ /* 0x000fc8000001160c */
[----:B------:R-:W-:-:S04]  /*21a70*/  IADD3 R20, -R21, R20, RZ ;  /* 0x0000001415147210 */ /* 0x000fc80007ffe1ff */
[----:B------:R-:W-:Y:S01]  /*21a80*/  ISETP.GE.AND P2, PT, R20, 0x1, PT ;  /* 0x000000011400780c */ /* 0x000fe20003f46270 */
[C---:B------:R-:W-:Y:S02]  /*21a90*/  IMAD R0, R8.reuse, UR5, R0 ;  /* 0x0000000508007c24 */ /* 0x040fe4000f8e0200 */
[----:B------:R-:W-:Y:S01]  /*21aa0*/  IMAD.WIDE.U32 R2, R8, UR4, RZ ;  /* 0x0000000408027c25 */ /* 0x000fe2000f8e00ff */
[----:B------:R0:W-:Y:S01]  /*21ab0*/  STL [R1+0x24], R9 ;  /* 0x0000240901007387 */ /* 0x0001e20000100800 */
[----:B------:R-:W-:Y:S02]  /*21ac0*/  ULDC.64 UR4, c[0x0][0x330] ;  /* 0x0000cc0000047ab9 */ /* 0x000fe40000000a00 */
[----:B------:R-:W-:Y:S02]  /*21ad0*/  IMAD.IADD R3, R3, 0x1, R0 ;  /* 0x0000000103037824 */ /* 0x000fe400078e0200 */
[----:B------:R-:W-:Y:S02]  /*21ae0*/  IMAD R0, R9, UR6, RZ ;  /* 0x0000000609007c24 */ /* 0x000fe4000f8e02ff */
[----:B------:R-:W-:-:S04]  /*21af0*/  IMAD.WIDE.U32 R2, R5, UR6, R2 ;  /* 0x0000000605027c25 */ /* 0x000fc8000f8e0002 */
[----:B------:R-:W-:Y:S01]  /*21b00*/  IMAD R0, R5, UR7, R0 ;  /* 0x0000000705007c24 */ /* 0x000fe2000f8e0200 */
[----:B------:R-:W-:Y:S01]  /*21b10*/  ULDC.64 UR6, c[0x0][0x318] ;  /* 0x0000c60000067ab9 */ /* 0x000fe20000000a00 */
[----:B------:R-:W-:-:S04]  /*21b20*/  IMAD.WIDE.U32 R10, R18, UR4, R10 ;  /* 0x00000004120a7c25 */ /* 0x000fc8000f8e000a */
[----:B------:R-:W-:Y:S02]  /*21b30*/  IMAD.IADD R3, R3, 0x1, R0 ;  /* 0x0000000103037824 */ /* 0x000fe400078e0200 */
[C---:B------:R-:W-:Y:S02]  /*21b40*/  IMAD R0, R18.reuse, UR5, RZ ;  /* 0x0000000512007c24 */ /* 0x040fe4000f8e02ff */
[----:B------:R-:W-:Y:S01]  /*21b50*/  IMAD.WIDE.U32 R12, R18, UR4, R2 ;  /* 0x00000004120c7c25 */ /* 0x000fe2000f8e0002 */
[----:B------:R-:W-:Y:S01]  /*21b60*/  UMOV UR4, 0xffffffff ;  /* 0xffffffff00047882 */ /* 0x000fe20000000000 */
[----:B--2---:R-:W-:-:S04]  /*21b70*/  LOP3.LUT R15, R15, 0xfffffffe, RZ, 0xc0, !PT ;  /* 0xfffffffe0f0f7812 */ /* 0x004fc800078ec0ff */
[----:B------:R-:W-:-:S04]  /*21b80*/  @P1 LOP3.LUT R15, R15, 0x1, RZ, 0xfc, !PT ;  /* 0x000000010f0f1812 */ /* 0x000fc800078efcff */
[----:B------:R-:W-:-:S04]  /*21b90*/  LOP3.LUT R15, R15, 0xffffffbf, RZ, 0xc0, !PT ;  /* 0xffffffbf0f0f7812 */ /* 0x000fc800078ec0ff */
[----:B------:R-:W-:-:S05]  /*21ba0*/  @P2 LOP3.LUT R15, R15, 0x40, RZ, 0xfc, !PT ;  /* 0x000000400f0f2812 */ /* 0x000fca00078efcff */
[----:B------:R1:W-:Y:S01]  /*21bb0*/  STL [R1], R15 ;  /* 0x0000000f01007387 */ /* 0x0003e20000100800 */
[----:B------:R-:W-:-:S04]  /*21bc0*/  IADD3 R10, P1, R10, UR6, RZ ;  /* 0x000000060a0a7c10 */ /* 0x000fc8000ff3e0ff */
[----:B0-----:R-:W-:Y:S02]  /*21bd0*/  IADD3.X R9, R11, UR7, R0, P1, !PT ;  /* 0x000000070b097c10 */ /* 0x001fe40008ffe400 */
[----:B------:R-:W-:Y:S01]  /*21be0*/  IADD3 R3, P1, R12, UR6, RZ ;  /* 0x000000060c037c10 */ /* 0x000fe2000ff3e0ff */
[----:B---3--:R-:W-:-:S03]  /*21bf0*/  IMAD R21, R30, 0x5000, R14 ;  /* 0x000050001e157824 */ /* 0x008fc600078e020e */
[----:B------:R-:W-:Y:S01]  /*21c00*/  IADD3.X R2, R0, UR7, R13, P1, !PT ;  /* 0x0000000700027c10 */ /* 0x000fe20008ffe40d */
[----:B-1----:R-:W-:Y:S08]  /*21c10*/  BRA.DIV UR4, `(.L_x_3332) ;  /* 0x0000009204b87947 */ /* 0x002ff0000b800000 */
[----:B------:R-:W0:Y:S04]  /*21c20*/  SHFL.IDX PT, R12, R10, RZ, 0x181f ;  /* 0x00181fff0a0c7589 */ /* 0x000e2800000e0000 */
[----:B------:R-:W1:Y:S04]  /*21c30*/  SHFL.IDX PT, R0, R9, RZ, 0x181f ;  /* 0x00181fff09007589 */ /* 0x000e6800000e0000 */
[----:B------:R-:W2:Y:S01]  /*21c40*/  LDL.LU R14, [R1] ;  /* 0x00000000010e7983 */ /* 0x000ea20000300800 */
[C---:B------:R-:W-:Y:S02]  /*21c50*/  ISETP.GE.AND P2, PT, R20.reuse, 0x21, PT ;  /* 0x000000211400780c */ /* 0x040fe40003f46270 */
[----:B------:R-:W-:-:S02]  /*21c60*/  ISETP.GE.AND P3, PT, R20, 0x91, PT ;  /* 0x000000911400780c */ /* 0x000fc40003f66270 */
        /* <DEDUP_REMOVED lines=36> */
[----:B------:R-:W-:Y:S01]  /*21eb0*/  SHFL.IDX PT, R21, R9, 0x6, 0x181f ;  /* 0x00d81f0009157f89 */ /* 0x000fe200000e0000 */
[----:B--2---:R-:W-:-:S03]  /*21ec0*/  LOP3.LUT R14, R14, 0xffffffef, RZ, 0xc0, !PT ;  /* 0xffffffef0e0e7812 */ /* 0x004fc600078ec0ff */
        /* <DEDUP_REMOVED lines=18> */
[----:B------:R2:W3:-:S12]  /*21ff0*/  SHFL.IDX PT, R9, R2, 0x1, 0x181f ;  /* 0x00381f0002097f89 */ /* 0x0004d800000e0000 */
        /* <DEDUP_REMOVED lines=14> */
[----:B------:R-:W-:-:S05]  /*220e0*/  @P3 LOP3.LUT R14, R14, 0x100, RZ, 0xfc, !PT ;  /* 0x000001000e0e3812 */ /* 0x000fca00078efcff */
[----:B-1-3--:R2:W-:Y:S02]  /*220f0*/  STL [R1], R14 ;  /* 0x0000000e01007387 */ /* 0x00a5e40000100800 */
.L_x_3610:
[----:B------:R-:W-:Y:S02]  /*22100*/  ISETP.LT.OR P0, PT, R20, 0x91, P0 ;  /* 0x000000911400780c */ /* 0x000fe40000701670 */
[----:B--2---:R-:W-:-:S05]  /*22110*/  IADD3 R2, P3, R29, R3, RZ ;  /* 0x000000031d027210 */ /* 0x004fca0007f7e0ff */
[----:B------:R-:W-:-:S06]  /*22120*/  IMAD.X R3, RZ, RZ, R9, P3 ;  /* 0x000000ffff037224 */ /* 0x000fcc00018e0609 */
[----:B------:R-:W-:Y:S01]  /*22130*/  @!PT LDS RZ, [RZ] ;  /* 0x00000000fffff984 */ /* 0x000fe20000000800 */
[----:B------:R-:W-:Y:S01]  /*22140*/  @!PT LDS RZ, [RZ] ;  /* 0x00000000fffff984 */ /* 0x000fe20000000800 */
[----:B------:R-:W-:Y:S01]  /*22150*/  @!PT LDS RZ, [RZ] ;  /* 0x00000000fffff984 */ /* 0x000fe20000000800 */
[----:B------:R1:W-:Y:S01]  /*22160*/  LDGSTS.E.BYPASS.LTC128B.128 [R0+0xec00], desc[UR60][R2.64], !P0 ;  /* 0x0ec0000002007fae */ /* 0x0003e2000c101d7c */
[----:B------:R-:W-:Y:S01]  /*22170*/  PLOP3.LUT P0, PT, PT, PT, PT, 0x80, 0x0 ;  /* 0x000000000000781c */ /* 0x000fe20003f0f070 */
[----:B------:R-:W-:-:S12]  /*22180*/  NOP ;  /* 0x0000000000007918 */ /* 0x000fd80000000000 */
.L_x_3333:
[----:B------:R-:W-:Y:S02]  /*22190*/  PLOP3.LUT P3, PT, P3, P0, PT, 0xa2, 0x0 ;  /* 0x000000000000781c */ /* 0x000fe40001f61472 */
[----:B------:R-:W-:-:S08]  /*221a0*/  @P0 R2UR P3, UR4, R4 ;  /* 0x00000000040402ca */ /* 0x000fd00000060000 */
[----:B------:R-:W-:-:S05]  /*221b0*/  @P0 PLOP3.LUT P0, PT, P3, PT, PT, 0x80, 0x0 ;  /* 0x000000000000081c */ /* 0x000fca0001f0f070 */
[----:B------:R-:W-:Y:S01]  /*221c0*/  @!P3 SYNCS.ARRIVE.TRANS64.RED.A0T1 RZ, [UR4+0x22870], RZ ;  /* 0x022870ffffffb9a7 */ /* 0x000fe20008200404 */
[----:B------:R-:W-:Y:S07]  /*221d0*/  @!P3 ARRIVES.LDGSTSBAR.64.TRANSCNT [UR4+0x22870] ;  /* 0x02287000ff00b9b0 */ /* 0x000fee0008000a84 */
[----:B------:R-:W-:Y:S05]  /*221e0*/  @P0 BRA.U.ANY `(.L_x_3333) ;  /* 0xfffffffd00e80947 */ /* 0x000fea000393ffff */
[----:B------:R-:W-:Y:S01]  /*221f0*/  NOP ;  /* 0x0000000000007918 */ /* 0x000fe20000000000 */
[----:B-1----:R-:W2:Y:S02]  /*22200*/  LDL R2, [R1] ;  /* 0x0000000001027983 */ /* 0x002ea40000100800 */
[----:B--2---:R-:W-:-:S13]  /*22210*/  LOP3.LUT P6, RZ, R2, 0x4, RZ, 0xc0, !PT ;  /* 0x0000000402ff7812 */ /* 0x004fda00078cc0ff */
[----:B------:R-:W-:Y:S05]  /*22220*/  @!P6 BRA `(.L_x_3334) ;  /* 0x000000000004e947 */ /* 0x000fea0003800000 */
[----:B------:R-:W-:Y:S01]  /*22230*/  BPT.TRAP 0x1 ;  /* 0x000000040000795c */ /* 0x000fe20000300000 */
.L_x_3334:
[----:B------:R1:W-:Y:S01]  /*22240*/  SYNCS.ARRIVE.TRANS64.A1T0 RZ, [R4+URZ+0x22870], RZ ;  /* 0x022870ff04ff79a7 */ /* 0x0003e2000810003f */
[----:B------:R-:W-:Y:S05]  /*22250*/  @!P6 BRA `(.L_x_3335) ;  /* 0x000000000004e947 */ /* 0x000fea0003800000 */
[----:B------:R-:W-:Y:S01]  /*22260*/  BPT.TRAP 0x1 ;  /* 0x000000040000795c */ /* 0x000fe20000300000 */
.L_x_3335:
[----:B------:R-:W2:Y:S01]  /*22270*/  LDL R2, [R1+0x28] ;  /* 0x0000280001027983 */ /* 0x000ea20000100800 */
[----:B------:R-:W-:Y:S01]  /*22280*/  BSSY B0, `(.L_x_3336) ;  /* 0x0000003000007945 */ /* 0x000fe20003800000 */
[----:B--2---:R-:W2:Y:S03]  /*22290*/  SYNCS.PHASECHK.TRANS64.TRYWAIT P0, [R4+URZ+0x22840], R2 ;  /* 0x02284002040075a7 */ /* 0x004ea6000800017f */
[----:B--2---:R-:W-:Y:S05]  /*222a0*/  @!P0 BRA `(.L_x_3337) ;  /* 0x0000009800408947 */ /* 0x004fea0003800000 */
.L_x_3611:
[----:B------:R-:W-:Y:S05]  /*222b0*/  BSYNC B0 ;  /* 0x0000000000007941 */ /* 0x000fea0003800000 */
.L_x_3336:
[----:B------:R-:W3:Y:S01]  /*222c0*/  LDL.LU R11, [R1+0x20] ;  /* 0x00002000010b7983 */ /* 0x000ee20000300800 */
[----:B------:R-:W-:Y:S01]  /*222d0*/  ULDC.64 UR4, c[0x0][0x300] ;  /* 0x0000c00000047ab9 */ /* 0x000fe20000000a00 */
[----:B------:R-:W-:Y:S02]  /*222e0*/  ULDC.64 UR6, c[0x0][0x310] ;  /* 0x0000c40000067ab9 */ /* 0x000fe40000000a00 */
[----:B------:R-:W4:Y:S01]  /*222f0*/  LDL.LU R10, [R1+0x24] ;  /* 0x00002400010a7983 */ /* 0x000f220000300800 */
[----:B------:R-:W-:Y:S02]  /*22300*/  IMAD R9, R32, UR4, RZ ;  /* 0x0000000420097c24 */ /* 0x000fe4000f8e02ff */
[C---:B--2---:R-:W-:Y:S01]  /*22310*/  IMAD.WIDE.U32 R2, R7.reuse, UR4, RZ ;  /* 0x0000000407027c25 */ /* 0x044fe2000f8e00ff */
[----:B------:R2:W5:Y:S03]  /*22320*/  LDL R20, [R1] ;  /* 0x0000000001147983 */ /* 0x0005660000100800 */
[----:B------:R-:W-:-:S04]  /*22330*/  IMAD R9, R7, UR5, R9 ;  /* 0x0000000507097c24 */ /* 0x000fc8000f8e0209 */
[----:B------:R-:W-:Y:S02]  /*22340*/  IMAD.IADD R3, R3, 0x1, R9 ;  /* 0x0000000103037824 */ /* 0x000fe400078e0209 */
[----:B------:R-:W-:Y:S02]  /*22350*/  IMAD R9, R26, UR4, RZ ;  /* 0x000000041a097c24 */ /* 0x000fe4000f8e02ff */
[----:B------:R-:W-:-:S04]  /*22360*/  IMAD.WIDE.U32 R2, R6, UR6, R2 ;  /* 0x0000000606027c25 */ /* 0x000fc8000f8e0002 */
[----:B------:R-:W-:Y:S02]  /*22370*/  IMAD R9, R8, UR5, R9 ;  /* 0x0000000508097c24 */ /* 0x000fe4000f8e0209 */
[----:B---3--:R-:W-:Y:S02]  /*22380*/  IMAD R7, R11, UR6, RZ ;  /* 0x000000060b077c24 */ /* 0x008fe4000f8e02ff */
[----:B------:R-:W3:Y:S02]  /*22390*/  LDC R11, c[0x0][0x2f4] ;  /* 0x0000bd00ff0b7b82 */ /* 0x000ee40000000800 */
[----:B------:R-:W-:Y:S02]  /*223a0*/  IMAD R7, R6, UR7, R7 ;  /* 0x0000000706077c24 */ /* 0x000fe4000f8e0207 */
[----:B------:R-:W-:Y:S02]  /*223b0*/  IMAD.MOV.U32 R6, RZ, RZ, R2 ;  /* 0x000000ffff067224 */ /* 0x000fe400078e0002 */
[----:B----4-:R-:W-:Y:S01]  /*223c0*/  IMAD R10, R10, UR6, RZ ;  /* 0x000000060a0a7c24 */ /* 0x010fe2000f8e02ff */
[----:B------:R-:W-:Y:S01]  /*223d0*/  IADD3 R7, R3, R7, RZ ;  /* 0x0000000703077210 */ /* 0x000fe20007ffe0ff */
[----:B------:R-:W-:Y:S01]  /*223e0*/  IMAD.WIDE.U32 R2, R8, UR4, RZ ;  /* 0x0000000408027c25 */ /* 0x000fe2000f8e00ff */
[----:B------:R-:W-:-:S03]  /*223f0*/  ULDC.64 UR4, c[0x0][0x308] ;  /* 0x0000c20000047ab9 */ /* 0x000fc60000000a00 */
        /* <DEDUP_REMOVED lines=8> */
[----:B------:R-:W-:-:S03]  /*22480*/  IMAD.WIDE.U32 R2, R18, UR4, R2 ;  /* 0x0000000412027c25 */ /* 0x000fc6000f8e0002 */
[----:B------:R-:W-:Y:S02]  /*22490*/  IADD3.X R7, R7, UR7, R9, P0, !PT ;  /* 0x0000000707077c10 */ /* 0x000fe400087fe409 */
[----:B------:R-:W-:Y:S01]  /*224a0*/  IADD3 R5, P0, R2, UR6, RZ ;  /* 0x0000000602057c10 */ /* 0x000fe2000ff1e0ff */
[----:B------:R-:W-:-:S03]  /*224b0*/  UMOV UR4, 0xffffffff ;  /* 0xffffffff00047882 */ /* 0x000fc60000000000 */
[----:B------:R-:W-:Y:S02]  /*224c0*/  IADD3.X R6, R9, UR7, R3, P0, !PT ;  /* 0x0000000709067c10 */ /* 0x000fe400087fe403 */
[----:B---3--:R-:W-:Y:S01]  /*224d0*/  ISETP.GE.AND P3, PT, R29, R11, PT ;  /* 0x0000000b1d00720c */ /* 0x008fe20003f66270 */
[----:B--2---:R-:W-:-:S12]  /*224e0*/  BRA.DIV UR4, `(.L_x_3338) ;  /* 0x0000009604c87947 */ /* 0x004fd8000b800000 */
[----:B------:R-:W2:Y:S01]  /*224f0*/  SHFL.IDX PT, R3, R8, RZ, 0x181f ;  /* 0x00181fff08037589 */ /* 0x000ea200000e0000 */
[----:B-----5:R-:W-:-:S03]  /*22500*/  LOP3.LUT R20, R20, 0xffffefff, RZ, 0xc0, !PT ;  /* 0xffffefff14147812 */ /* 0x020fc600078ec0ff */
[----:B------:R-:W3:Y:S01]  /*22510*/  SHFL.IDX PT, R2, R7, RZ, 0x181f ;  /* 0x00181fff07027589 */ /* 0x000ee200000e0000 */
[----:B------:R-:W-:-:S04]  /*22520*/  @P4 LOP3.LUT R20, R20, 0x1000, RZ, 0xfc, !PT ;  /* 0x0000100014144812 */ /* 0x000fc800078efcff */
[C---:B------:R-:W-:Y:S02]  /*22530*/  LOP3.LUT P4, RZ, R20.reuse, 0x40, RZ, 0xc0, !PT ;  /* 0x0000004014ff7812 */ /* 0x040fe4000788c0ff */
[----:B------:R-:W-:-:S04]  /*22540*/  LOP3.LUT R20, R20, 0xfffff7ff, RZ, 0xc0, !PT ;  /* 0xfffff7ff14147812 */ /* 0x000fc800078ec0ff */
[----:B------:R-:W-:-:S04]  /*22550*/  @P1 LOP3.LUT R20, R20, 0x800, RZ, 0xfc, !PT ;  /* 0x0000080014141812 */ /* 0x000fc800078efcff */
[C---:B------:R-:W-:Y:S02]  /*22560*/  LOP3.LUT P1, RZ, R20.reuse, 0x10, RZ, 0xc0, !PT ;  /* 0x0000001014ff7812 */ /* 0x040fe4000782c0ff */
[----:B------:R-:W-:Y:S02]  /*22570*/  LOP3.LUT R20, R20, 0xfffffbff, RZ, 0xc0, !PT ;  /* 0xfffffbff14147812 */ /* 0x000fe400078ec0ff */
[----:B--2---:R-:W-:Y:S02]  /*22580*/  @P4 IADD3 R3, P0, R29, R3, RZ ;  /* 0x000000031d034210 */ /* 0x004fe40007f1e0ff */
[----:B------:R-:W-:-:S03]  /*22590*/  @P2 LOP3.LUT R20, R20, 0x400, RZ, 0xfc, !PT ;  /* 0x0000040014142812 */ /* 0x000fc600078efcff */
[----:B---3--:R-:W-:Y:S01]  /*225a0*/  @P4 IMAD.X R2, RZ, RZ, R2, P0 ;  /* 0x000000ffff024224 */ /* 0x008fe200000e0602 */
[C---:B------:R-:W-:Y:S01]  /*225b0*/  LOP3.LUT P2, RZ, R20.reuse, 0x8, RZ, 0xc0, !PT ;  /* 0x0000000814ff7812 */ /* 0x040fe2000784c0ff */
[----:B------:R-:W-:Y:S01]  /*225c0*/  STL [R1], R20 ;  /* 0x0000001401007387 */ /* 0x000fe20000100800 */
[----:B------:R-:W-:Y:S02]  /*225d0*/  LOP3.LUT P6, RZ, R20, 0x80, RZ, 0xc0, !PT ;  /* 0x0000008014ff7812 */ /* 0x000fe400078cc0ff */
[----:B------:R-:W-:-:S04]  /*225e0*/  @P4 LOP3.LUT R3, R3, R2, RZ, 0x3c, !PT ;  /* 0x0000000203034212 */ /* 0x000fc800078e3cff */
[----:B------:R-:W-:-:S04]  /*225f0*/  @P4 LOP3.LUT R2, R3, R2, RZ, 0x3c, !PT ;  /* 0x0000000203024212 */ /* 0x000fc800078e3cff */
[----:B------:R-:W-:-:S05]  /*22600*/  @P4 LOP3.LUT R3, R3, R2, RZ, 0x3c, !PT ;  /* 0x0000000203034212 */ /* 0x000fca00078e3cff */
[----:B------:R-:W-:Y:S01]  /*22610*/  @!PT LDS RZ, [RZ] ;  /* 0x00000000fffff984 */ /* 0x000fe20000000800 */
[----:B------:R2:W-:Y:S01]  /*22620*/  @P4 LDGSTS.E.BYPASS.LTC128B.128 [R0+0x18400], desc[UR60][R2.64], !P3 ;  /* 0x1840000002004fae */ /* 0x0005e2000d901d7c */
[----:B------:R-:W-:-:S03]  /*22630*/  LOP3.LUT P4, RZ, R20, 0x1000, RZ, 0xc0, !PT ;  /* 0x0000100014ff7812 */ /* 0x000fc6000788c0ff */
[----:B--2---:R-:W2:Y:S04]  /*22640*/  SHFL.IDX PT, R3, R8, 0x1, 0x181f ;  /* 0x00381f0008037f89 */ /* 0x004ea800000e0000 */
[----:B------:R-:W3:Y:S01]  /*22650*/  SHFL.IDX PT, R2, R7, 0x1, 0x181f ;  /* 0x00381f0007027f89 */ /* 0x000ee200000e0000 */
[----:B--2---:R-:W-:-:S05]  /*22660*/  @P1 IADD3 R3, P0, R29, R3, RZ ;  /* 0x000000031d031210 */ /* 0x004fca0007f1e0ff */
[----:B---3--:R-:W-:-:S05]  /*22670*/  @P1 IMAD.X R2, RZ, RZ, R2, P0 ;  /* 0x000000ffff021224 */ /* 0x008fca00000e0602 */
[----:B------:R-:W-:-:S04]  /*22680*/  @P1 LOP3.LUT R3, R3, R2, RZ, 0x3c, !PT ;  /* 0x0000000203031212 */ /* 0x000fc800078e3cff */
[----:B------:R-:W-:-:S04]  /*22690*/  @P1 LOP3.LUT R2, R3, R2, RZ, 0x3c, !PT ;  /* 0x0000000203021212 */ /* 0x000fc800078e3cff */
[----:B------:R-:W-:-:S05]  /*226a0*/  @P1 LOP3.LUT R3, R3, R2, RZ, 0x3c, !PT ;  /* 0x0000000203031212 */ /* 0x000fca00078e3cff */
        /* <DEDUP_REMOVED lines=21> */
[----:B------:R-:W3:Y:S06]  /*22800*/  SHFL.IDX PT, R2, R7, 0x4, 0x181f ;  /* 0x00981f0007027f89 */ /* 0x000eec00000e0000 */
[----:B--2---:R-:W-:-:S05]  /*22810*/  @P5 IADD3 R3, P0, R29, R3, RZ ;  /* 0x000000031d035210 */ /* 0x004fca0007f1e0ff */
[----:B---3--:R-:W-:-:S05]  /*22820*/  @P5 IMAD.X R2, RZ, RZ, R2, P0 ;  /* 0x000000ffff025224 */ /* 0x008fca00000e0602 */
[----:B------:R-:W-:-:S04]  /*22830*/  @P5 LOP3.LUT R3, R3, R2, RZ, 0x3c, !PT ;  /* 0x0000000203035212 */ /* 0x000fc800078e3cff */
[----:B------:R-:W-:-:S04]  /*22840*/  @P5 LOP3.LUT R2, R3, R2, RZ, 0x3c, !PT ;  /* 0x0000000203025212 */ /* 0x000fc800078e3cff */
[----:B------:R-:W-:-:S05]  /*22850*/  @P5 LOP3.LUT R3, R3, R2, RZ, 0x3c, !PT ;  /* 0x0000000203035212 */ /* 0x000fca00078e3cff */
[----:B------:R2:W-:Y:S04]  /*22860*/  @P5 LDGSTS.E.BYPASS.LTC128B.128 [R0+0x1a400], desc[UR60][R2.64], !P3 ;  /* 0x1a40000002005fae */ /* 0x0005e8000d901d7c */
[----:B--2---:R-:W2:Y:S04]  /*22870*/  SHFL.IDX PT, R3, R8, 0x5, 0x181f ;  /* 0x00b81f0008037f89 */ /* 0x004ea800000e0000 */
[----:B------:R-:W3:Y:S01]  /*22880*/  SHFL.IDX PT, R2, R7, 0x5, 0x181f ;  /* 0x00b81f0007027f89 */ /* 0x000ee200000e0000 */
[----:B--2---:R-:W-:-:S05]  /*22890*/  @P6 IADD3 R3, P0, R29, R3, RZ ;  /* 0x000000031d036210 */ /* 0x004fca0007f1e0ff */
[----:B---3--:R-:W-:-:S05]  /*228a0*/  @P6 IMAD.X R2, RZ, RZ, R2, P0 ;  /* 0x000000ffff026224 */ /* 0x008fca00000e0602 */
[----:B------:R-:W-:-:S04]  /*228b0*/  @P6 LOP3.LUT R3, R3, R2, RZ, 0x3c, !PT ;  /* 0x0000000203036212 */ /* 0x000fc800078e3cff */
[----:B------:R-:W-:-:S04]  /*228c0*/  @P6 LOP3.LUT R2, R3, R2, RZ, 0x3c, !PT ;  /* 0x0000000203026212 */ /* 0x000fc800078e3cff */
[----:B------:R-:W-:-:S05]  /*228d0*/  @P6 LOP3.LUT R3, R3, R2, RZ, 0x3c, !PT ;  /* 0x0000000203036212 */ /* 0x000fca00078e3cff */
[----:B------:R2:W-:Y:S04]  /*228e0*/  @P6 LDGSTS.E.BYPASS.LTC128B.128 [R0+0x1ac00], desc[UR60][R2.64], !P3 ;  /* 0x1ac0000002006fae */ /* 0x0005e8000d901d7c */
[----:B--2---:R-:W2:Y:S04]  /*228f0*/  SHFL.IDX PT, R3, R8, 0x6, 0x181f ;  /* 0x00d81f0008037f89 */ /* 0x004ea800000e0000 */
[----:B------:R-:W3:Y:S04]  /*22900*/  SHFL.IDX PT, R2, R7, 0x6, 0x181f ;  /* 0x00d81f0007027f89 */ /* 0x000ee800000e0000 */
[----:B------:R-:W-:Y:S01]  /*22910*/  SHFL.IDX PT, R7, R7, 0x7, 0x181f ;  /* 0x00f81f0007077f89 */ /* 0x000fe200000e0000 */
[----:B--2---:R-:W-:-:S05]  /*22920*/  @P4 IADD3 R3, P0, R29, R3, RZ ;  /* 0x000000031d034210 */ /* 0x004fca0007f1e0ff */
[----:B---3--:R-:W-:-:S05]  /*22930*/  @P4 IMAD.X R2, RZ, RZ, R2, P0 ;  /* 0x000000ffff024224 */ /* 0x008fca00000e0602 */
[----:B------:R-:W-:-:S04]  /*22940*/  @P4 LOP3.LUT R3, R3, R2, RZ, 0x3c, !PT ;  /* 0x0000000203034212 */ /* 0x000fc800078e3cff */
[----:B------:R-:W-:-:S04]  /*22950*/  @P4 LOP3.LUT R2, R3, R2, RZ, 0x3c, !PT ;  /* 0x0000000203024212 */ /* 0x000fc800078e3cff */
[----:B------:R-:W-:-:S05]  /*22960*/  @P4 LOP3.LUT R3, R3, R2, RZ, 0x3c, !PT ;  /* 0x0000000203034212 */ /* 0x000fca00078e3cff */
[----:B------:R2:W-:Y:S04]  /*22970*/  @P4 LDGSTS.E.BYPASS.LTC128B.128 [R0+0x1b400], desc[UR60][R2.64], !P3 ;  /* 0x1b40000002004fae */ /* 0x0005e8000d901d7c */
[----:B--2---:R-:W2:Y:S04]  /*22980*/  SHFL.IDX PT, R2, R8, 0x7, 0x181f ;  /* 0x00f81f0008027f89 */ /* 0x004ea800000e0000 */
[----:B------:R-:W3:Y:S04]  /*22990*/  SHFL.IDX PT, R8, R5, RZ, 0x181f ;  /* 0x00181fff05087589 */ /* 0x000ee800000e0000 */
[----:B------:R-:W-:Y:S01]  /*229a0*/  SHFL.IDX PT, R5, R5, 0x1, 0x181f ;  /* 0x00381f0005057f89 */ /* 0x000fe200000e0000 */
[----:B--2---:R-:W-:-:S05]  /*229b0*/  @P1 IADD3 R2, P0, R29, R2, RZ ;  /* 0x000000021d021210 */ /* 0x004fca0007f1e0ff */
[----:B------:R-:W-:Y:S02]  /*229c0*/  @P1 IMAD.X R3, RZ, RZ, R7, P0 ;  /* 0x000000ffff031224 */ /* 0x000fe400000e0607 */
[----:B------:R-:W2:Y:S04]  /*229d0*/  SHFL.IDX PT, R7, R6, RZ, 0x181f ;  /* 0x00181fff06077589 */ /* 0x000ea800000e0000 */
[----:B------:R3:W-:Y:S04]  /*229e0*/  @P1 LDGSTS.E.BYPASS.LTC128B.128 [R0+0x1bc00], desc[UR60][R2.64], !P3 ;  /* 0x1bc0000002001fae */ /* 0x0007e8000d901d7c */
[----:B------:R-:W4:Y:S01]  /*229f0*/  SHFL.IDX PT, R6, R6, 0x1, 0x181f ;  /* 0x00381f0006067f89 */ /* 0x000f2200000e0000 */
[----:B---3--:R-:W-:-:S05]  /*22a00*/  @P2 IADD3 R2, P0, R29, R8, RZ ;  /* 0x000000081d022210 */ /* 0x008fca0007f1e0ff */
[----:B--2---:R-:W-:-:S05]  /*22a10*/  @P2 IMAD.X R3, RZ, RZ, R7, P0 ;  /* 0x000000ffff032224 */ /* 0x004fca00000e0607 */
[----:B------:R2:W-:Y:S03]  /*22a20*/  @P2 LDGSTS.E.BYPASS.LTC128B.128 [R0+0x1c400], desc[UR60][R2.64], !P3 ;  /* 0x1c40000002002fae */ /* 0x0005e6000d901d7c */
.L_x_3633:
[----:B------:R-:W-:-:S13]  /*22a30*/  LOP3.LUT P1, RZ, R20, 0x100, RZ, 0xc0, !PT ;  /* 0x0000010014ff7812 */ /* 0x000fda000782c0ff */
[----:B--2---:R-:W-:-:S04]  /*22a40*/  @P1 IADD3 R2, P0, R29, R5, RZ ;  /* 0x000000051d021210 */ /* 0x004fc80007f1e0ff */
[----:B----4-:R-:W-:Y:S02]  /*22a50*/  @P1 IADD3.X R3, RZ, R6, RZ, P0, !PT ;  /* 0x00000006ff031210 */ /* 0x010fe400007fe4ff */
[----:B------:R-:W-:-:S03]  /*22a60*/  PLOP3.LUT P0, PT, PT, PT, PT, 0x80, 0x0 ;  /* 0x000000000000781c */ /* 0x000fc60003f0f070 */
[----:B------:R-:W-:Y:S01]  /*22a70*/  @!PT LDS RZ, [RZ] ;  /* 0x00000000fffff984 */ /* 0x000fe20000000800 */
[----:B------:R-:W-:Y:S01]  /*22a80*/  @!PT LDS RZ, [RZ] ;  /* 0x00000000fffff984 */ /* 0x000fe20000000800 */
[----:B------:R-:W-:Y:S01]  /*22a90*/  @!PT LDS RZ, [RZ] ;  /* 0x00000000fffff984 */ /* 0x000fe20000000800 */
[----:B------:R2:W-:Y:S01]  /*22aa0*/  @P1 LDGSTS.E.BYPASS.LTC128B.128 [R0+0x1cc00], desc[UR60][R2.64], !P3 ;  /* 0x1cc0000002001fae */ /* 0x0005e2000d901d7c */
[----:B------:R-:W-:-:S09]  /*22ab0*/  NOP ;  /* 0x0000000000007918 */ /* 0x000fd20000000000 */
.L_x_3339:
[----:B------:R-:W-:Y:S02]  /*22ac0*/  PLOP3.LUT P1, PT, P1, P0, PT, 0xa2, 0x0 ;  /* 0x000000000000781c */ /* 0x000fe40000f21472 */
[----:B------:R-:W-:-:S08]  /*22ad0*/  @P0 R2UR P1, UR4, R4 ;  /* 0x00000000040402ca */ /* 0x000fd00000020000 */
[----:B------:R-:W-:-:S05]  /*22ae0*/  @P0 PLOP3.LUT P0, PT, P1, PT, PT, 0x80, 0x0 ;  /* 0x000000000000081c */ /* 0x000fca0000f0f070 */
[----:B------:R-:W-:Y:S01]  /*22af0*/  @!P1 SYNCS.ARRIVE.TRANS64.RED.A0T1 RZ, [UR4+0x22830], RZ ;  /* 0x022830ffffff99a7 */ /* 0x000fe20008200404 */
[----:B------:R-:W-:Y:S07]  /*22b00*/  @!P1 ARRIVES.LDGSTSBAR.64.TRANSCNT [UR4+0x22830] ;  /* 0x02283000ff0099b0 */ /* 0x000fee0008000a84 */
[----:B------:R-:W-:Y:S05]  /*22b10*/  @P0 BRA.U.ANY `(.L_x_3339) ;  /* 0xfffffffd00e80947 */ /* 0x000fea000393ffff */
[----:B------:R-:W-:Y:S01]  /*22b20*/  NOP ;  /* 0x0000000000007918 */ /* 0x000fe20000000000 */
[----:B--2---:R-:W2:Y:S02]  /*22b30*/  LDL R0, [R1] ;  /* 0x0000000001007983 */ /* 0x004ea40000100800 */
[----:B--2---:R-:W-:-:S13]  /*22b40*/  LOP3.LUT P2, RZ, R0, 0x4, RZ, 0xc0, !PT ;  /* 0x0000000400ff7812 */ /* 0x004fda000784c0ff */
[----:B------:R-:W-:Y:S05]  /*22b50*/  @!P2 BRA `(.L_x_3340) ;  /* 0x000000000004a947 */ /* 0x000fea0003800000 */
[----:B------:R-:W-:Y:S01]  /*22b60*/  BPT.TRAP 0x1 ;  /* 0x000000040000795c */ /* 0x000fe20000300000 */
.L_x_3340:
[----:B------:R2:W5:Y:S01]  /*22b70*/  LDL.LU R5, [R1+0x30] ;  /* 0x0000300001057983 */ /* 0x0005620000300800 */
        /* <DEDUP_REMOVED lines=22> */
[----:B-12---:R-:W-:Y:S02]  /*22ce0*/  IMAD.U32 R4, RZ, RZ, UR4 ;  /* 0x00000004ff047e24 */ /* 0x006fe4000f8e00ff */
[----:B------:R-:W1:Y:S01]  /*22cf0*/  LDC.64 R2, c[0x4][R2] ;  /* 0x0100000002027b82 */ /* 0x000e620000000a00 */
        /* <DEDUP_REMOVED lines=8> */
[----:B0-----:R-:W-:-:S07]  /*22d80*/  LEPC R20, `(.L_x_3342) ;  /* 0x000000001014794e */ /* 0x001fce0000000000 */
[----:B-1----:R-:W-:Y:S05]  /*22d90*/  CALL.ABS.NOINC R2 ;  /* 0x0000000002007343 */ /* 0x002fea0003c00000 */
.L_x_3342:
[----:B------:R-:W-:Y:S05]  /*22da0*/  BSYNC B6 ;  /* 0x0000000000067941 */ /* 0x000fea0003800000 */
.L_x_3341:
[----:B------:R3:W5:Y:S01]  /*22db0*/  LDL R8, [R1+0x2c] ;  /* 0x00002c0001087983 */ /* 0x0007620000100800 */
[----:B------:R-:W4:Y:S01]  /*22dc0*/  LDC R6, c[0x0][0x448] ;  /* 0x00011200ff067b82 */ /* 0x000f220000000800 */
[----:B------:R-:W-:Y:S01]  /*22dd0*/  MOV R3, R26 ;  /* 0x0000001a00037202 */ /* 0x000fe20000000f00 */
[----:B------:R-:W-:Y:S01]  /*22de0*/  IMAD.MOV.U32 R2, RZ, RZ, R24 ;  /* 0x000000ffff027224 */ /* 0x000fe200078e0018 */
[----:B------:R-:W0:Y:S01]  /*22df0*/  S2R R20, SR_TID.X ;  /* 0x0000000000147919 */ /* 0x000e220000002100 */
[----:B------:R-:W-:Y:S01]  /*22e00*/  ULDC.64 UR4, c[0x0][0x2d8] ;  /* 0x0000b60000047ab9 */ /* 0x000fe20000000a00 */
[----:B------:R-:W-:Y:S01]  /*22e10*/  ULDC.64 UR6, c[0x0][0x280] ;  /* 0x0000a00000067ab9 */ /* 0x000fe20000000a00 */
[----:B------:R-:W-:-:S04]  /*22e20*/  IMAD.WIDE.U32 R2, R18, UR4, R2 ;  /* 0x0000000412027c25 */ /* 0x000fc8000f8e0002 */
[----:B------:R-:W-:Y:S01]  /*22e30*/  IMAD R3, R18, UR5, R3 ;  /* 0x0000000512037c24 */ /* 0x000fe2000f8e0203 */
[----:B------:R-:W-:Y:S02]  /*22e40*/  ULDC.64 UR4, c[0x0][0x2e0] ;  /* 0x0000b80000047ab9 */ /* 0x000fe40000000a00 */
[----:B------:R-:W-:Y:S02]  /*22e50*/  IMAD R0, R28, UR4, RZ ;  /* 0x000000041c007c24 */ /* 0x000fe4000f8e02ff */
[----:B------:R-:W-:-:S04]  /*22e60*/  IMAD.WIDE.U32 R2, R23, UR4, R2 ;  /* 0x0000000417027c25 */ /* 0x000fc8000f8e0002 */
[----:B------:R-:W-:Y:S01]  /*22e70*/  IMAD R0, R23, UR5, R0 ;  /* 0x0000000517007c24 */ /* 0x000fe2000f8e0200 */
[----:B------:R-:W-:-:S03]  /*22e80*/  ULDC.64 UR4, c[0x0][0x2d0] ;  /* 0x0000b40000047ab9 */ /* 0x000fc60000000a00 */
[----:B------:R-:W-:Y:S01]  /*22e90*/  IMAD.IADD R3, R3, 0x1, R0 ;  /* 0x0000000103037824 */ /* 0x000fe200078e0200 */
[----:B----4-:R-:W-:Y:S02]  /*22ea0*/  ISETP.NE.AND P0, PT, R6, 0x1, PT ;  /* 0x000000010600780c */ /* 0x010fe40003f05270 */
[C---:B0-----:R-:W-:Y:S01]  /*22eb0*/  LOP3.LUT R21, R20.reuse, 0x7f, RZ, 0xc0, !PT ;  /* 0x0000007f14157812 */ /* 0x041fe200078ec0ff */
[----:B------:R-:W-:-:S10]  /*22ec0*/  IMAD.SHL.U32 R20, R20, 0x10, RZ ;  /* 0x0000001014147824 */ /* 0x000fd400078e00ff */
[----:B------:R-:W0:Y:S01]  /*22ed0*/  @P0 LDC R7, c[0x0][0x44c] ;  /* 0x00011300ff070b82 */ /* 0x000e220000000800 */
[----:B------:R-:W-:-:S04]  /*22ee0*/  SHF.R.U32.HI R21, RZ, 0x3, R21 ;  /* 0x00000003ff157819 */ /* 0x000fc80000011615 */
[----:B------:R-:W-:-:S03]  /*22ef0*/  LOP3.LUT R20, R21, 0x70, R20, 0xf8, !PT ;  /* 0x0000007015147812 */ /* 0x000fc600078ef814 */
[----:B------:R-:W4:Y:S02]  /*22f00*/  @P0 LDC R0, c[0x0][0x450] ;  /* 0x00011400ff000b82 */ /* 0x000f240000000800 */
[----:B------:R-:W-:-:S04]  /*22f10*/  IMAD R5, R17, 0x80, R20 ;  /* 0x0000008011057824 */ /* 0x000fc800078e0214 */
[----:B-12---:R-:W-:Y:S01]  /*22f20*/  IMAD.MOV.U32 R4, RZ, RZ, R5 ;  /* 0x000000ffff047224 */ /* 0x006fe200078e0005 */
[----:B------:R-:W1:Y:S01]  /*22f30*/  S2R R20, SR_TID.X ;  /* 0x0000000000147919 */ /* 0x000e620000002100 */
[----:B0-----:R-:W-:-:S05]  /*22f40*/  @P0 IMAD.HI.U32 R7, R5, R7, RZ ;  /* 0x0000000705070227 */ /* 0x001fca00078e00ff */
        /* <DEDUP_REMOVED lines=17> */
[----:B-1----:R-:W-:Y:S02]  /*23060*/  LOP3.LUT R20, R20, 0x7f, RZ, 0xc0, !PT ;  /* 0x0000007f14147812 */ /* 0x002fe400078ec0ff */
[----:B------:R-:W-:Y:S02]  /*23070*/  IADD3.X R4, R3, UR7, R5, P1, !PT ;  /* 0x0000000703047c10 */ /* 0x000fe40008ffe405 */
[----:B------:R-:W-:Y:S01]  /*23080*/  SHF.R.U32.HI R9, RZ, 0x3, R20 ;  /* 0x00000003ff097819 */ /* 0x000fe20000011614 */
[----:B---3--:R-:W-:Y:S06]  /*23090*/  BRA.DIV UR4, `(.L_x_3343) ;  /* 0x0000009604f47947 */ /* 0x008fec000b800000 */
[----:B------:R-:W0:Y:S01]  /*230a0*/  SHFL.IDX PT, R14, R0, RZ, 0x181f ;  /* 0x00181fff000e7589 */ /* 0x000e2200000e0000 */
[----:B------:R-:W-:Y:S02]  /*230b0*/  IMAD R31, R31, R6, RZ ;  /* 0x000000061f1f7224 */ /* 0x000fe400078e02ff */
[----:B------:R-:W-:Y:S01]  /*230c0*/  IMAD R17, R17, 0x80, R9 ;  /* 0x0000008011117824 */ /* 0x000fe200078e0209 */
        /* <DEDUP_REMOVED lines=10> */
[----:B0-----:R-:W-:Y:S02]  /*23170*/  @!P3 IMAD.X R6, RZ, RZ, R2, P1 ;  /* 0x000000ffff06b224 */ /* 0x001fe400008e0602 */
[----:B------:R-:W-:Y:S02]  /*23180*/  @!P2 IMAD.MOV.U32 R2, RZ, RZ, R3 ;  /* 0x000000ffff02a224 */ /* 0x000fe400078e0003 */
[----:B------:R-:W-:-:S05]  /*23190*/  @!P2 IMAD.MOV.U32 R3, RZ, RZ, R7 ;  /* 0x000000ffff03a224 */ /* 0x000fca00078e0007 */
[----:B-----5:R0:W-:Y:S02]  /*231a0*/  @!P2 LDGSTS.E.BYPASS.LTC128B.128 [R8+0x14400], desc[UR60][R2.64], !P0 ;  /* 0x144000000208afae */ /* 0x0201e4000c101d7c */
[----:B0-----:R-:W-:Y:S01]  /*231b0*/  @!P3 MOV R2, R5 ;  /* 0x000000050002b202 */ /* 0x001fe20000000f00 */
[----:B------:R-:W-:Y:S02]  /*231c0*/  @!P3 IMAD.MOV.U32 R3, RZ, RZ, R6 ;  /* 0x000000ffff03b224 */ /* 0x000fe400078e0006 */
[----:B------:R-:W-:-:S03]  /*231d0*/  VIADD R6, R17, 0x20 ;  /* 0x0000002011067836 */ /* 0x000fc60000000000 */
[----:B------:R0:W-:Y:S02]  /*231e0*/  @!P3 LDGSTS.E.BYPASS.LTC128B.128 [R8+0x14c00], desc[UR60][R2.64], !P0 ;  /* 0x14c000000208bfae */ /* 0x0001e4000c101d7c */
[----:B------:R-:W-:Y:S01]  /*231f0*/  ISETP.GE.AND P1, PT, R6, R31, PT ;  /* 0x0000001f0600720c */ /* 0x000fe20003f26270 */
[----:B------:R-:W-:Y:S01]  /*23200*/  VIADD R6, R17, 0x30 ;  /* 0x0000003011067836 */ /* 0x000fe20000000000 */
[----:B0-----:R-:W0:Y:S11]  /*23210*/  SHFL.IDX PT, R2, R4, 0x2, 0x181f ;  /* 0x00581f0004027f89 */ /* 0x001e3600000e0000 */
[----:B------:R-:W-:-:S05]  /*23220*/  @!P1 IADD3 R14, P2, R29, R14, RZ ;  /* 0x0000000e1d0e9210 */ /* 0x000fca0007f5e0ff */
[----:B0-----:R-:W-:Y:S02]  /*23230*/  @!P1 IMAD.X R5, RZ, RZ, R2, P2 ;  /* 0x000000ffff059224 */ /* 0x001fe400010e0602 */
[----:B------:R-:W-:Y:S02]  /*23240*/  @!P1 IMAD.MOV.U32 R2, RZ, RZ, R14 ;  /* 0x000000ffff029224 */ /* 0x000fe400078e000e */
[----:B------:R-:W-:Y:S01]  /*23250*/  @!P1 IMAD.MOV.U32 R3, RZ, RZ, R5 ;  /* 0x000000ffff039224 */ /* 0x000fe200078e0005 */
[----:B------:R-:W0:Y:S04]  /*23260*/  SHFL.IDX PT, R14, R0, 0x3, 0x181f ;  /* 0x00781f00000e7f89 */ /* 0x000e2800000e0000 */
[----:B------:R1:W-:Y:S01]  /*23270*/  @!P1 LDGSTS.E.BYPASS.LTC128B.128 [R8+0x15400], desc[UR60][R2.64], !P0 ;  /* 0x1540000002089fae */ /* 0x0003e2000c101d7c */
[----:B------:R-:W-:Y:S01]  /*23280*/  ISETP.GE.AND P1, PT, R6, R31, PT ;  /* 0x0000001f0600720c */ /* 0x000fe20003f26270 */
[----:B------:R-:W-:-:S02]  /*23290*/  VIADD R6, R17, 0x40 ;  /* 0x0000004011067836 */ /* 0x000fc40000000000 */
        /* <DEDUP_REMOVED lines=19> */
[----:B------:R-:W-:Y:S01]  /*233d0*/  @!P1 IMAD.MOV.U32 R2, RZ, RZ, R14 ;  /* 0x000000ffff029224 */ /* 0x000fe200078e000e */
[----:B------:R-:W-:Y:S01]  /*233e0*/  ISETP.GE.AND P2, PT, R6, R31, PT ;  /* 0x0000001f0600720c */ /* 0x000fe20003f46270 */
[----:B------:R-:W0:Y:S04]  /*233f0*/  SHFL.IDX PT, R14, R0, 0x6, 0x181f ;  /* 0x00d81f00000e7f89 */ /* 0x000e2800000e0000 */
[----:B------:R1:W-:Y:S04]  /*23400*/  @!P1 LDGSTS.E.BYPASS.LTC128B.128 [R8+0x16c00], desc[UR60][R2.64], !P0 ;  /* 0x16c0000002089fae */ /* 0x0003e8000c101d7c */
[----:B-1----:R-:W1:Y:S04]  /*23410*/  SHFL.IDX PT, R2, R4, 0x6, 0x181f ;  /* 0x00d81f0004027f89 */ /* 0x002e6800000e0000 */
[----:B------:R-:W2:Y:S01]  /*23420*/  SHFL.IDX PT, R4, R4, 0x7, 0x181f ;  /* 0x00f81f0004047f89 */ /* 0x000ea200000e0000 */
[----:B0-----:R-:W-:-:S05]  /*23430*/  @!P2 IADD3 R14, P1, R29, R14, RZ ;  /* 0x0000000e1d0ea210 */ /* 0x001fca0007f3e0ff */
[----:B-1----:R-:W-:Y:S02]  /*23440*/  @!P2 IMAD.X R3, RZ, RZ, R2, P1 ;  /* 0x000000ffff03a224 */ /* 0x002fe400008e0602 */
[----:B------:R-:W-:Y:S02]  /*23450*/  @!P2 IMAD.MOV.U32 R2, RZ, RZ, R14 ;  /* 0x000000ffff02a224 */ /* 0x000fe400078e000e */
[----:B------:R0:W1:Y:S04]  /*23460*/  SHFL.IDX PT, R14, R0, 0x7, 0x181f ;  /* 0x00f81f00000e7f89 */ /* 0x00006800000e0000 */
[----:B--2---:R0:W-:Y:S02]  /*23470*/  @!P2 LDGSTS.E.BYPASS.LTC128B.128 [R8+0x17400], desc[UR60][R2.64], !P0 ;  /* 0x174000000208afae */ /* 0x0041e4000c101d7c */
.L_x_3650:
        /* <DEDUP_REMOVED lines=10> */
.L_x_3344:
        /* <DEDUP_REMOVED lines=21> */
.L_x_3651:
[----:B------:R-:W-:Y:S05]  /*23670*/  BSYNC B0 ;  /* 0x0000000000007941 */ /* 0x000fea0003800000 */
.L_x_3345:
[----:B------:R-:W-:Y:S05]  /*23680*/  @!P1 BRA `(.L_x_3347) ;  /* 0x0000001800209947 */ /* 0x000fea0003800000 */
[----:B------:R-:W-:Y:S02]  /*23690*/  IMAD.MOV.U32 R21, RZ, RZ, R30 ;  /* 0x000000ffff157224 */ /* 0x000fe400078e001e */
[----:B------:R-:W-:-:S07]  /*236a0*/  IMAD.MOV.U32 R23, RZ, RZ, R35 ;  /* 0x000000ffff177224 */ /* 0x000fce00078e0023 */
.L_x_3367:
[----:B------:R-:W2:Y:S01]  /*236b0*/  LDL R2, [R1] ;  /* 0x0000000001027983 */ /* 0x000ea20000100800 */
[----:B-1----:R-:W1:Y:S03]  /*236c0*/  LDC R7, c[0x0][0x430] ;  /* 0x00010c00ff077b82 */ /* 0x002e660000000800 */
[----:B0-----:R-:W3:Y:S01]  /*236d0*/  LDL R11, [R1+0x4] ;  /* 0x00000400010b7983 */ /* 0x001ee20000100800 */
[----:B------:R-:W4:Y:S01]  /*236e0*/  S2R R0, SR_TID.X ;  /* 0x0000000000007919 */ /* 0x000f220000002100 */
[----:B------:R-:W4:Y:S02]  /*236f0*/  S2R R8, SR_TID.X ;  /* 0x0000000000087919 */ /* 0x000f240000002100 */
[----:B------:R-:W3:Y:S01]  /*23700*/  LDL R12, [R1+0x8] ;  /* 0x00000800010c7983 */ /* 0x000ee20000100800 */
[----:B-1----:R-:W-:-:S13]  /*23710*/  ISETP.NE.AND P0, PT, R7, 0x1, PT ;  /* 0x000000010700780c */ /* 0x002fda0003f05270 */
[----:B0-----:R-:W0:Y:S01]  /*23720*/  @P0 LDC R3, c[0x0][0x434] ;  /* 0x00010d00ff030b82 */ /* 0x001e220000000800 */
[----:B----4-:R-:W-:-:S07]  /*23730*/  LOP3.LUT R0, R0, 0x7f, RZ, 0xc0, !PT ;  /* 0x0000007f00007812 */ /* 0x010fce00078ec0ff */
[----:B------:R-:W1:Y:S01]  /*23740*/  @P0 LDC R4, c[0x0][0x438] ;  /* 0x00010e00ff040b82 */ /* 0x000e620000000800 */
[----:B------:R-:W-:Y:S01]  /*23750*/  SHF.R.U32.HI R0, RZ, 0x3, R0 ;  /* 0x00000003ff007819 */ /* 0x000fe20000011600 */
[----:B------:R-:W-:Y:S01]  /*23760*/  IMAD.SHL.U32 R10, R8, 0x10, RZ ;  /* 0x00000010080a7824 */ /* 0x000fe200078e00ff */
[----:B------:R-:W-:Y:S05]  /*23770*/  YIELD ;  /* 0x0000000000007946 */ /* 0x000fea0003800000 */
[----:B------:R-:W-:Y:S01]  /*23780*/  ULDC.64 UR4, c[0x0][0x428] ;  /* 0x00010a0000047ab9 */ /* 0x000fe20000000a00 */
[----:B------:R-:W-:Y:S01]  /*23790*/  ULDC.64 UR6, c[0x0][0x418] ;  /* 0x0001060000067ab9 */ /* 0x000fe20000000a00 */
[----:B--2---:R-:W-:-:S02]  /*237a0*/  LOP3.LUT P2, RZ, R2, 0x4, RZ, 0xc0, !PT ;  /* 0x0000000402ff7812 */ /* 0x004fc4000784c0ff */
[----:B------:R-:W2:Y:S02]  /*237b0*/  S2R R2, SR_TID.X ;  /* 0x0000000000027919 */ /* 0x000ea40000002100 */
[C---:B--2---:R-:W-:Y:S01]  /*237c0*/  IMAD.SHL.U32 R5, R2.reuse, 0x10, RZ ;  /* 0x0000001002057824 */ /* 0x044fe200078e00ff */
[----:B------:R-:W-:-:S04]  /*237d0*/  LOP3.LUT R2, R2, 0x7f, RZ, 0xc0, !PT ;  /* 0x0000007f02027812 */ /* 0x000fc800078ec0ff */
[----:B------:R-:W-:Y:S01]  /*237e0*/  LOP3.LUT R5, R0, 0x70, R5, 0xf8, !PT ;  /* 0x0000007000057812 */ /* 0x000fe200078ef805 */
[----:B------:R-:W-:-:S05]  /*237f0*/  IMAD R0, R31, 0xa0, R37 ;  /* 0x000000a01f007824 */ /* 0x000fca00078e0225 */
[----:B------:R-:W-:Y:S02]  /*23800*/  IADD3 R6, R5, R0, RZ ;  /* 0x0000000005067210 */ /* 0x000fe40007ffe0ff */
        /* <DEDUP_REMOVED lines=14> */
[----:B------:R-:W-:Y:S02]  /*238f0*/  IMAD.MOV R3, RZ, RZ, -R4 ;  /* 0x000000ffff037224 */ /* 0x000fe400078e0a04 */
[----:B---3--:R-:W-:Y:S02]  /*23900*/  IMAD R5, R11, UR4, RZ ;  /* 0x000000040b057c24 */ /* 0x008fe4000f8e02ff */
[----:B------:R-:W-:Y:S01]  /*23910*/  IMAD R7, R7, R3, R0 ;  /* 0x0000000307077224 */ /* 0x000fe200078e0200 */
[--C-:B------:R-:W-:Y:S01]  /*23920*/  SHF.R.S32.HI R3, RZ, 0x1f, R2.reuse ;  /* 0x0000001fff037819 */ /* 0x100fe20000011402 */
[C---:B------:R-:W-:Y:S02]  /*23930*/  IMAD R0, R34.reuse, UR5, R5 ;  /* 0x0000000522007c24 */ /* 0x040fe4000f8e0205 */
[----:B------:R-:W-:Y:S01]  /*23940*/  IMAD.WIDE.U32 R2, R34, UR4, R2 ;  /* 0x0000000422027c25 */ /* 0x000fe2000f8e0002 */
[----:B------:R-:W-:-:S03]  /*23950*/  ISETP.GT.U32.AND P1, PT, R10, 0x9f, PT ;  /* 0x0000009f0a00780c */ /* 0x000fc60003f24070 */
[----:B------:R-:W-:Y:S01]  /*23960*/  IMAD.IADD R3, R0, 0x1, R3 ;  /* 0x0000000100037824 */ /* 0x000fe200078e0203 */
[----:B------:R-:W-:-:S04]  /*23970*/  LEA R10, P0, R2, UR6, 0x2 ;  /* 0x00000006020a7c11 */ /* 0x000fc8000f8010ff */
[----:B------:R-:W-:-:S05]  /*23980*/  LEA.HI.X R11, R2, UR7, R3, 0x2, P0 ;  /* 0x00000007020b7c11 */ /* 0x000fca00080f1403 */
[----:B------:R-:W2:Y:S01]  /*23990*/  LDG.E R10, desc[UR60][R10.64] ;  /* 0x0000003c0a0a7981 */ /* 0x000ea2000c1e1900 */
[--C-:B------:R-:W-:Y:S01]  /*239a0*/  @!P1 SHF.R.S32.HI R3, RZ, 0x1f, R4.reuse ;  /* 0x0000001fff039819 */ /* 0x100fe20000011404 */
[----:B------:R-:W-:-:S04]  /*239b0*/  @!P1 IMAD.MOV.U32 R2, RZ, RZ, R4 ;  /* 0x000000ffff029224 */ /* 0x000fc800078e0004 */
        /* <DEDUP_REMOVED lines=16> */
.L_x_3348:
[----:B------:R-:W-:Y:S01]  /*23ac0*/  LEA R0, R30, R22, 0x3 ;  /* 0x000000161e007211 */ /* 0x000fe200078e18ff */
[----:B------:R-:W-:Y:S01]  /*23ad0*/  BSSY B0, `(.L_x_3349) ;  /* 0x0000005000007945 */ /* 0x000fe20003800000 */
[----:B------:R-:W-:Y:S02]  /*23ae0*/  SHF.L.U32 R28, R35, 0x1f, RZ ;  /* 0x0000001f231c7819 */ /* 0x000fe400000006ff */
[----:B------:R-:W-:Y:S02]  /*23af0*/  SHF.R.S32.HI R24, RZ, 0x1f, R9 ;  /* 0x0000001fff187819 */ /* 0x000fe40000011409 */
[----:B------:R-:W0:Y:S02]  /*23b00*/  SYNCS.PHASECHK.TRANS64.TRYWAIT P0, [R0+URZ+0x22880], R28 ;  /* 0x0228801c000075a7 */ /* 0x000e24000800017f */
[----:B0-----:R-:W-:Y:S05]  /*23b10*/  @!P0 BRA `(.L_x_3350) ;  /* 0x0000009400c48947 */ /* 0x001fea0003800000 */
.L_x_3652:
[----:B------:R-:W-:Y:S05]  /*23b20*/  BSYNC B0 ;  /* 0x0000000000007941 */ /* 0x000fea0003800000 */
.L_x_3349:
        /* <DEDUP_REMOVED lines=84> */
.L_x_3674:
        /* <DEDUP_REMOVED lines=8> */
.L_x_3352:
        /* <DEDUP_REMOVED lines=11> */
.L_x_3353:
[----:B------:R2:W-:Y:S01]  /*241a0*/  SYNCS.ARRIVE.TRANS64.A1T0 RZ, [R0+URZ+0x22870], RZ ;  /* 0x022870ff00ff79a7 */ /* 0x0005e2000810003f */
[----:B------:R-:W-:Y:S05]  /*241b0*/  @!P3 BRA `(.L_x_3354) ;  /* 0x000000000004b947 */ /* 0x000fea0003800000 */
[----:B------:R-:W-:Y:S01]  /*241c0*/  BPT.TRAP 0x1 ;  /* 0x000000040000795c */ /* 0x000fe20000300000 */
.L_x_3354:
[----:B------:R-:W3:Y:S01]  /*241d0*/  SYNCS.PHASECHK.TRANS64.TRYWAIT P0, [R0+URZ+0x22840], R28 ;  /* 0x0228401c000075a7 */ /* 0x000ee2000800017f */
[----:B------:R-:W-:Y:S04]  /*241e0*/  BSSY B0, `(.L_x_3355) ;  /* 0x0000002000007945 */ /* 0x000fe80003800000 */
[----:B---3--:R-:W-:Y:S05]  /*241f0*/  @!P0 BRA `(.L_x_3356) ;  /* 0x0000009800dc8947 */ /* 0x008fea0003800000 */
.L_x_3675:
[----:B------:R-:W-:Y:S05]  /*24200*/  BSYNC B0 ;  /* 0x0000000000007941 */ /* 0x000fea0003800000 */
.L_x_3355:
[----:B------:R-:W-:Y:S01]  /*24210*/  ULDC.64 UR4, c[0x0][0x300] ;  /* 0x0000c00000047ab9 */ /* 0x000fe20000000a00 */
[----:B------:R-:W-:Y:S01]  /*24220*/  ULDC.64 UR6, c[0x0][0x310] ;  /* 0x0000c40000067ab9 */ /* 0x000fe20000000a00 */
[----:B------:R-:W-:Y:S01]  /*24230*/  IMAD R4, R24, UR4, RZ ;  /* 0x0000000418047c24 */ /* 0x000fe2000f8e02ff */
[----:B------:R-:W4:Y:S01]  /*24240*/  LDC R11, c[0x0][0x2f4] ;  /* 0x0000bd00ff0b7b82 */ /* 0x000f220000000800 */
        /* <DEDUP_REMOVED lines=10> */
[----:B----4-:R-:W-:Y:S01]  /*242f0*/  ISETP.GE.AND P2, PT, R29, R11, PT ;  /* 0x0000000b1d00720c */ /* 0x010fe20003f46270 */
        /* <DEDUP_REMOVED lines=17> */
[----:B------:R-:W4:Y:S04]  /*24410*/  SHFL.IDX PT, R2, R4, RZ, 0x181f ;  /* 0x00181fff04027589 */ /* 0x000f2800000e0000 */
[----:B------:R-:W5:Y:S04]  /*24420*/  SHFL.IDX PT, R3, R5, RZ, 0x181f ;  /* 0x00181fff05037589 */ /* 0x000f6800000e0000 */
[----:B------:R-:W0:Y:S04]  /*24430*/  SHFL.IDX PT, R10, R4, 0x1, 0x181f ;  /* 0x00381f00040a7f89 */ /* 0x000e2800000e0000 */
[----:B------:R-:W1:Y:S04]  /*24440*/  SHFL.IDX PT, R9, R5, 0x1, 0x181f ;  /* 0x00381f0005097f89 */ /* 0x000e6800000e0000 */
[----:B------:R-:W-:Y:S01]  /*24450*/  SHFL.IDX PT, R14, R7, 0x1, 0x181f ;  /* 0x00381f00070e7f89 */ /* 0x000fe200000e0000 */
[----:B----4-:R-:W-:-:S05]  /*24460*/  IADD3 R2, P0, R29, R2, RZ ;  /* 0x000000021d027210 */ /* 0x010fca0007f1e0ff */
        /* <DEDUP_REMOVED lines=41> */
.L_x_3697:
        /* <DEDUP_REMOVED lines=8> */
.L_x_3358:
[----:B------:R-:W-:Y:S02]  /*24780*/  PLOP3.LUT P2, PT, P2, P0, PT, 0xa2, 0x0 ;  /* 0x000000000000781c */ /* 0x000fe40001741472 */
[----:B------:R-:W-:-:S08]  /*24790*/  @P0 R2UR P2, UR4, R0 ;  /* 0x00000000000402ca */ /* 0x000fd00000040000 */
[----:B------:R-:W-:-:S05]  /*247a0*/  @P0 PLOP3.LUT P0, PT, P2, PT, PT, 0x80, 0x0 ;  /* 0x000000000000081c */ /* 0x000fca000170f070 */
[----:B------:R-:W-:Y:S01]  /*247b0*/  @!P2 SYNCS.ARRIVE.TRANS64.RED.A0T1 RZ, [UR4+0x22830], RZ ;  /* 0x022830ffffffa9a7 */ /* 0x000fe20008200404 */
[----:B------:R-:W-:Y:S07]  /*247c0*/  @!P2 ARRIVES.LDGSTSBAR.64.TRANSCNT [UR4+0x22830] ;  /* 0x02283000ff00a9b0 */ /* 0x000fee0008000a84 */
[----:B------:R-:W-:Y:S05]  /*247d0*/  @P0 BRA.U.ANY `(.L_x_3358) ;  /* 0xfffffffd00e80947 */ /* 0x000fea000393ffff */
[----:B------:R-:W-:Y:S01]  /*247e0*/  NOP ;  /* 0x0000000000007918 */ /* 0x000fe20000000000 */
[----:B0-----:R-:W4:Y:S02]  /*247f0*/  LDL R2, [R1] ;  /* 0x0000000001027983 */ /* 0x001f240000100800 */
[----:B----4-:R-:W-:-:S13]  /*24800*/  LOP3.LUT P3, RZ, R2, 0x4, RZ, 0xc0, !PT ;  /* 0x0000000402ff7812 */ /* 0x010fda000786c0ff */
[----:B------:R-:W-:Y:S05]  /*24810*/  @!P3 BRA `(.L_x_3359) ;  /* 0x000000000004b947 */ /* 0x000fea0003800000 */
[----:B------:R-:W-:Y:S01]  /*24820*/  BPT.TRAP 0x1 ;  /* 0x000000040000795c */ /* 0x000fe20000300000 */
.L_x_3359:
[----:B------:R2:W-:Y:S02]  /*24830*/  SYNCS.ARRIVE.TRANS64.A1T0 RZ, [R0+URZ+0x22830], RZ ;  /* 0x022830ff00ff79a7 */ /* 0x0005e4000810003f */
[----:B--23--:R-:W-:-:S05]  /*24840*/  IMAD.U32 R0, RZ, RZ, UR36 ;  /* 0x00000024ff007e24 */ /* 0x00cfca000f8e00ff */
[----:B------:R-:W-:-:S13]  /*24850*/  ISETP.NE.AND P0, PT, R0, 0x3, PT ;  /* 0x000000030000780c */ /* 0x000fda0003f05270 */
[----:B------:R-:W-:Y:S05]  /*24860*/  @!P0 BRA `(.L_x_3360) ;  /* 0x0000000000048947 */ /* 0x000fea0003800000 */
[----:B------:R-:W-:Y:S01]  /*24870*/  BPT.TRAP 0x1 ;  /* 0x000000040000795c */ /* 0x000fe20000300000 */
.L_x_3360:
[----:B------:R-:W-:Y:S01]  /*24880*/  LOP3.LUT R0, R23, 0x1, RZ, 0x3c, !PT ;  /* 0x0000000117007812 */ /* 0x000fe200078e3cff */
[----:B------:R-:W-:Y:S01]  /*24890*/  IMAD R3, R21, 0x8, R22 ;  /* 0x0000000815037824 */ /* 0x000fe200078e0216 */
[----:B------:R-:W-:Y:S02]  /*248a0*/  BSSY B0, `(.L_x_3361) ;  /* 0x0000004000007945 */ /* 0x000fe40003800000 */
[----:B------:R-:W-:-:S04]  /*248b0*/  SHF.L.U32 R0, R0, 0x1f, RZ ;  /* 0x0000001f00007819 */ /* 0x000fc800000006ff */
[----:B------:R-:W0:Y:S02]  /*248c0*/  SYNCS.PHASECHK.TRANS64.TRYWAIT P2, [R3+URZ+0x22870], R0 ;  /* 0x02287000030075a7 */ /* 0x000e24000804017f */
[----:B0-----:R-:W-:Y:S05]  /*248d0*/  @!P2 BRA `(.L_x_3362) ;  /* 0x0000009c00e4a947 */ /* 0x001fea0003800000 */
.L_x_3698:
[----:B------:R-:W-:Y:S05]  /*248e0*/  BSYNC B0 ;  /* 0x0000000000007941 */ /* 0x000fea0003800000 */
.L_x_3361:
[----:B------:R-:W2:Y:S02]  /*248f0*/  LDL R2, [R1] ;  /* 0x0000000001027983 */ /* 0x000ea40000100800 */
[----:B--2---:R-:W-:-:S13]  /*24900*/  LOP3.LUT P2, RZ, R2, 0x4, RZ, 0xc0, !PT ;  /* 0x0000000402ff7812 */ /* 0x004fda000784c0ff */
[----:B------:R-:W-:Y:S05]  /*24910*/  @!P2 BRA `(.L_x_3363) ;  /* 0x000000000004a947 */ /* 0x000fea0003800000 */
[----:B------:R-:W-:Y:S01]  /*24920*/  BPT.TRAP 0x1 ;  /* 0x000000040000795c */ /* 0x000fe20000300000 */
.L_x_3363:
[----:B0-----:R-:W-:Y:S01]  /*24930*/  SHF.L.U32 R0, R23, 0x1f, RZ ;  /* 0x0000001f17007819 */ /* 0x001fe200000006ff */
[----:B------:R-:W-:-:S03]  /*24940*/  IMAD R12, R21, 0x5000, RZ ;  /* 0x00005000150c7824 */ /* 0x000fc600078e02ff */
[----:B------:R-:W0:Y:S02]  /*24950*/  SYNCS.PHASECHK.TRANS64.TRYWAIT P2, [R3+URZ+0x22860], R0 ;  /* 0x02286000030075a7 */ /* 0x000e24000804017f */
[----:B0-----:R-:W-:Y:S05]  /*24960*/  @!P2 BRA `(.L_x_3364) ;  /* 0x0000009c00d4a947 */ /* 0x001fea0003800000 */
.L_x_3699:
[----:B------:R-:W2:Y:S04]  /*24970*/  LDL R5, [R1] ;  /* 0x0000000001057983 */ /* 0x000ea80000100800 */
[----:B------:R-:W3:Y:S04]  /*24980*/  LDL R4, [R1+0x18] ;  /* 0x0000180001047983 */ /* 0x000ee80000100800 */
[----:B------:R-:W4:Y:S04]  /*24990*/  LDL R2, [R1+0x1c] ;  /* 0x00001c0001027983 */ /* 0x000f280000100800 */
[----:B------:R-:W5:Y:S01]  /*249a0*/  LDL R13, [R1+0x14] ;  /* 0x00001400010d7983 */ /* 0x000f620000100800 */
[----:B------:R-:W-:Y:S05]  /*249b0*/  WARPSYNC.ALL ;  /* 0x0000000000007948 */ /* 0x000fea0003800000 */
[----:B--2---:R-:W-:-:S02]  /*249c0*/  LOP3.LUT P2, RZ, R5, 0x4, RZ, 0xc0, !PT ;  /* 0x0000000405ff7812 */ /* 0x004fc4000784c0ff */
[----:B---3--:R-:W-:-:S05]  /*249d0*/  LOP3.LUT R5, R12, R4, RZ, 0xfc, !PT ;  /* 0x000000040c057212 */ /* 0x008fca00078efcff */
[----:B0-----:R-:W-:Y:S01]  /*249e0*/  IMAD.IADD R0, R22, 0x1, R5 ;  /* 0x0000000116007824 */ /* 0x001fe200078e0205 */
[----:B-----5:R-:W-:-:S03]  /*249f0*/  LOP3.LUT R17, R12, R13, RZ, 0xfc, !PT ;  /* 0x0000000d0c117212 */ /* 0x020fc600078efcff */
[----:B----4-:R-:W-:Y:S01]  /*24a00*/  IMAD.IADD R2, R2, 0x1, R0 ;  /* 0x0000000102027824 */ /* 0x010fe200078e0200 */
        /* <DEDUP_REMOVED lines=69> */
.L_x_3365:
[----:B-1----:R1:W-:Y:S01]  /*24e60*/  SYNCS.ARRIVE.TRANS64.A1T0 RZ, [R3+URZ+0x22850], RZ ;  /* 0x022850ff03ff79a7 */ /* 0x0023e2000810003f */
[----:B------:R-:W-:Y:S06]  /*24e70*/  BAR.SYNC.DEFER_BLOCKING 0x2, 0x80 ;  /* 0x0082000000007b1d */ /* 0x000fec0000010000 */
[----:B------:R-:W-:Y:S05]  /*24e80*/  @!P0 BRA `(.L_x_3366) ;  /* 0x0000000000048947 */ /* 0x000fea0003800000 */
[----:B------:R-:W-:Y:S01]  /*24e90*/  BPT.TRAP 0x1 ;  /* 0x000000040000795c */ /* 0x000fe20000300000 */
.L_x_3366:
[----:B------:R-:W2:Y:S01]  /*24ea0*/  LDL R0, [R1+0xc] ;  /* 0x00000c0001007983 */ /* 0x000ea20000100800 */
[----:B-1----:R-:W-:Y:S01]  /*24eb0*/  VIADD R3, R3, 0x22880 ;  /* 0x0002288003037836 */ /* 0x002fe20000000000 */
[----:B------:R-:W-:Y:S01]  /*24ec0*/  MOV R23, R35 ;  /* 0x0000002300177202 */ /* 0x000fe20000000f00 */
[----:B------:R-:W-:-:S03]  /*24ed0*/  IMAD.MOV.U32 R21, RZ, RZ, R30 ;  /* 0x000000ffff157224 */ /* 0x000fc600078e001e */
[----:B--2---:R-:W-:-:S04]  /*24ee0*/  PRMT R3, R0, 0x654, R3 ;  /* 0x0000065400037816 */ /* 0x004fc80000000003 */
[----:B------:R1:W-:Y:S01]  /*24ef0*/  SYNCS.ARRIVE.TRANS64.RED.A1T0 RZ, [R3+URZ], RZ ;  /* 0x000000ff03ff79a7 */ /* 0x0003e2000810043f */
[----:B------:R-:W-:Y:S05]  /*24f00*/  @P1 BRA `(.L_x_3367) ;  /* 0xffffffe400e81947 */ /* 0x000fea000383ffff */
.L_x_3347:
[----:B------:R-:W2:Y:S01]  /*24f10*/  S2R R0, SR_TID.X ;  /* 0x0000000000007919 */ /* 0x000ea20000002100 */
[----:B------:R-:W-:Y:S01]  /*24f20*/  BSSY B0, `(.L_x_3368) ;  /* 0x0000012000007945 */ /* 0x000fe20003800000 */
[----:B--2---:R-:W-:Y:S01]  /*24f30*/  LOP3.LUT R2, R0, 0x7f, RZ, 0xc0, !PT ;  /* 0x0000007f00027812 */ /* 0x004fe200078ec0ff */
[----:B------:R-:W-:-:S03]  /*24f40*/  IMAD.U32 R0, RZ, RZ, UR36 ;  /* 0x00000024ff007e24 */ /* 0x000fc6000f8e00ff */
[----:B------:R-:W-:Y:S02]  /*24f50*/  ISETP.NE.AND P1, PT, R2, RZ, PT ;  /* 0x000000ff0200720c */ /* 0x000fe40003f25270 */
[----:B------:R-:W-:-:S11]  /*24f60*/  ISETP.NE.AND P0, PT, R0, 0x3, PT ;  /* 0x000000030000780c */ /* 0x000fd60003f05270 */
[----:B------:R-:W-:Y:S05]  /*24f70*/  @P1 BRA `(.L_x_3369) ;  /* 0x0000000000301947 */ /* 0x000fea0003800000 */
[----:B------:R-:W2:Y:S01]  /*24f80*/  S2R R5, SR_LANEID ;  /* 0x0000000000057919 */ /* 0x000ea20000000000 */
[----:B------:R-:W-:Y:S01]  /*24f90*/  VOTEU.ANY UR4, UPT, PT ;  /* 0x0000000000047886 */ /* 0x000fe200038e0100 */
[----:B01----:R-:W0:Y:S01]  /*24fa0*/  LDC.64 R2, c[0x0][0xc60] ;  /* 0x00031800ff027b82 */ /* 0x003e220000000a00 */
[----:B------:R-:W2:Y:S02]  /*24fb0*/  FLO.U32 R0, UR4 ;  /* 0x0000000400007d00 */ /* 0x000ea400080e0000 */
[----:B--2---:R-:W-:-:S06]  /*24fc0*/  ISETP.EQ.U32.AND P1, PT, R0, R5, PT ;  /* 0x000000050000720c */ /* 0x004fcc0003f22070 */
[----:B------:R-:W0:Y:S07]  /*24fd0*/  POPC R5, UR4 ;  /* 0x0000000400057d09 */ /* 0x000e2e0008000000 */
[----:B0-----:R-:W2:Y:S01]  /*24fe0*/  @P1 ATOMG.E.ADD.STRONG.GPU PT, R3, desc[UR60][R2.64], R5 ;  /* 0x00000005020319a8 */ /* 0x001ea200081ee1fc */
[----:B------:R-:W0:Y:S02]  /*24ff0*/  S2R R4, SR_LTMASK ;  /* 0x0000000000047919 */ /* 0x000e240000003900 */
[----:B0-----:R-:W-:-:S04]  /*25000*/  LOP3.LUT R4, R4, UR4, RZ, 0xc0, !PT ;  /* 0x0000000404047c12 */ /* 0x001fc8000f8ec0ff */
[----:B------:R-:W0:Y:S01]  /*25010*/  POPC R7, R4 ;  /* 0x0000000400077309 */ /* 0x000e220000000000 */
[----:B--2---:R-:W0:Y:S02]  /*25020*/  SHFL.IDX PT, R0, R3, R0, 0x1f ;  /* 0x00001f0003007589 */ /* 0x004e2400000e0000 */
[----:B0-----:R-:W-:-:S07]  /*25030*/  IADD3 R16, R0, UR37, R7 ;  /* 0x0000002500107c10 */ /* 0x001fce000fffe007 */
.L_x_3369:
[----:B------:R-:W-:Y:S05]  /*25040*/  BSYNC B0 ;  /* 0x0000000000007941 */ /* 0x000fea0003800000 */
.L_x_3368:
[----:B------:R-:W-:Y:S05]  /*25050*/  @!P0 BRA `(.L_x_3370) ;  /* 0x0000000000048947 */ /* 0x000fea0003800000 */
[----:B------:R-:W-:Y:S01]  /*25060*/  BPT.TRAP 0x1 ;  /* 0x000000040000795c */ /* 0x000fe20000300000 */
.L_x_3370:
[----:B------:R-:W-:Y:S01]  /*25070*/  LOP3.LUT R0, R35, 0x1, RZ, 0x3c, !PT ;  /* 0x0000000123007812 */ /* 0x000fe200078e3cff */
[----:B0-----:R-:W-:Y:S01]  /*25080*/  IMAD R17, R30, 0x8, R22 ;  /* 0x000000081e117824 */ /* 0x001fe200078e0216 */
[----:B------:R-:W-:Y:S02]  /*25090*/  BSSY B0, `(.L_x_3371) ;  /* 0x0000004000007945 */ /* 0x000fe40003800000 */
[----:B------:R-:W-:-:S04]  /*250a0*/  SHF.L.U32 R0, R0, 0x1f, RZ ;  /* 0x0000001f00007819 */ /* 0x000fc800000006ff */
[----:B------:R-:W0:Y:S02]  /*250b0*/  SYNCS.PHASECHK.TRANS64.TRYWAIT P1, [R17+URZ+0x22870], R0 ;  /* 0x02287000110075a7 */ /* 0x000e24000802017f */
[----:B0-----:R-:W-:Y:S05]  /*250c0*/  @!P1 BRA `(.L_x_3372) ;  /* 0x0000009800109947 */ /* 0x001fea0003800000 */
.L_x_3700:
[----:B------:R-:W-:Y:S05]  /*250d0*/  BSYNC B0 ;  /* 0x0000000000007941 */ /* 0x000fea0003800000 */
.L_x_3371:
[----:B------:R-:W2:Y:S02]  /*250e0*/  LDL R2, [R1] ;  /* 0x0000000001027983 */ /* 0x000ea40000100800 */
[----:B--2---:R-:W-:-:S13]  /*250f0*/  LOP3.LUT P1, RZ, R2, 0x4, RZ, 0xc0, !PT ;  /* 0x0000000402ff7812 */ /* 0x004fda000782c0ff */
[----:B------:R-:W-:Y:S05]  /*25100*/  @!P1 BRA `(.L_x_3373) ;  /* 0x0000000000049947 */ /* 0x000fea0003800000 */
[----:B------:R-:W-:Y:S01]  /*25110*/  BPT.TRAP 0x1 ;  /* 0x000000040000795c */ /* 0x000fe20000300000 */
.L_x_3373:
[----:B0-----:R-:W-:-:S04]  /*25120*/  SHF.L.U32 R0, R35, 0x1f, RZ ;  /* 0x0000001f23007819 */ /* 0x001fc800000006ff */
[----:B------:R-:W0:Y:S02]  /*25130*/  SYNCS.PHASECHK.TRANS64.TRYWAIT P1, [R17+URZ+0x22860], R0 ;  /* 0x02286000110075a7 */ /* 0x000e24000802017f */
[----:B0-----:R-:W-:Y:S05]  /*25140*/  @!P1 BRA `(.L_x_3374) ;  /* 0x0000009800049947 */ /* 0x001fea0003800000 */
.L_x_3701:
[----:B-1----:R-:W2:Y:S04]  /*25150*/  LDL R3, [R1] ;  /* 0x0000000001037983 */ /* 0x002ea80000100800 */
[----:B------:R-:W3:Y:S04]  /*25160*/  LDL R2, [R1+0x18] ;  /* 0x0000180001027983 */ /* 0x000ee80000100800 */
[----:B------:R-:W4:Y:S04]  /*25170*/  LDL R4, [R1+0x1c] ;  /* 0x00001c0001047983 */ /* 0x000f280000100800 */
[----:B------:R-:W5:Y:S01]  /*25180*/  LDL R14, [R1+0x14] ;  /* 0x00001400010e7983 */ /* 0x000f620000100800 */
[----:B0-----:R-:W-:Y:S01]  /*25190*/  IMAD R0, R30, 0x5000, RZ ;  /* 0x000050001e007824 */ /* 0x001fe200078e02ff */
[----:B------:R-:W-:Y:S05]  /*251a0*/  WARPSYNC.ALL ;  /* 0x0000000000007948 */ /* 0x000fea0003800000 */
[----:B--2---:R-:W-:-:S02]  /*251b0*/  LOP3.LUT P1, RZ, R3, 0x4, RZ, 0xc0, !PT ;  /* 0x0000000403ff7812 */ /* 0x004fc4000782c0ff */
[----:B---3--:R-:W-:-:S05]  /*251c0*/  LOP3.LUT R3, R0, R2, RZ, 0xfc, !PT ;  /* 0x0000000200037212 */ /* 0x008fca00078efcff */
[----:B------:R-:W-:-:S04]  /*251d0*/  IMAD.IADD R2, R22, 0x1, R3 ;  /* 0x0000000116027824 */ /* 0x000fc800078e0203 */
[----:B----4-:R-:W-:Y:S01]  /*251e0*/  IMAD.IADD R3, R4, 0x1, R2 ;  /* 0x0000000104037824 */ /* 0x010fe200078e0202 */
[----:B------:R-:W0:Y:S04]  /*251f0*/  LDSM.16.MT88.4 R8, [R2+0xa400] ;  /* 0x00a400000208783b */ /* 0x000e280000004200 */
[----:B------:R-:W1:Y:S01]  /*25200*/  LDSM.16.MT88.4 R4, [R3+0xa400] ;  /* 0x00a400000304783b */ /* 0x000e620000004200 */
[C-C-:B0-----:R-:W-:Y:S02]  /*25210*/  PRMT R12, R8.reuse, 0x6420, R9.reuse ;  /* 0x00006420080c7816 */ /* 0x141fe40000000009 */
[----:B------:R-:W-:Y:S02]  /*25220*/  PRMT R13, R8, 0x7531, R9 ;  /* 0x00007531080d7816 */ /* 0x000fe40000000009 */
[----:B-----5:R-:W-:-:S02]  /*25230*/  LOP3.LUT R9, R0, R14, RZ, 0xfc, !PT ;  /* 0x0000000e00097212 */ /* 0x020fc400078efcff */
[C-C-:B------:R-:W-:Y:S02]  /*25240*/  PRMT R14, R10.reuse, 0x6420, R11.reuse ;  /* 0x000064200a0e7816 */ /* 0x140fe4000000000b */
[----:B------:R-:W-:Y:S01]  /*25250*/  PRMT R15, R10, 0x7531, R11 ;  /* 0x000075310a0f7816 */ /* 0x000fe2000000000b */
[----:B------:R-:W-:Y:S01]  /*25260*/  IMAD.IADD R0, R22, 0x1, R9 ;  /* 0x0000000116007824 */ /* 0x000fe200078e0209 */
[C-C-:B-1----:R-:W-:Y:S02]  /*25270*/  PRMT R8, R4.reuse, 0x6420, R5.reuse ;  /* 0x0000642004087816 */ /* 0x142fe40000000005 */
[----:B------:R-:W-:Y:S02]  /*25280*/  PRMT R9, R4, 0x7531, R5 ;  /* 0x0000753104097816 */ /* 0x000fe40000000005 */
[C-C-:B------:R-:W-:Y:S01]  /*25290*/  PRMT R10, R6.reuse, 0x6420, R7.reuse ;  /* 0x00006420060a7816 */ /* 0x140fe20000000007 */
[----:B------:R-:W-:Y:S01]  /*252a0*/  STSM.16.M88.4 [R0+0x400], R12 ;  /* 0x0004000c00007844 */ /* 0x000fe20000000200 */
        /* <DEDUP_REMOVED lines=58> */
.L_x_3375:
[----:B-1----:R1:W-:Y:S01]  /*25650*/  SYNCS.ARRIVE.TRANS64.A1T0 RZ, [R17+URZ+0x22850], RZ ;  /* 0x022850ff11ff79a7 */ /* 0x0023e2000810003f */
[----:B------:R-:W-:Y:S06]  /*25660*/  BAR.SYNC.DEFER_BLOCKING 0x2, 0x80 ;  /* 0x0082000000007b1d */ /* 0x000fec0000010000 */
[----:B------:R-:W-:Y:S05]  /*25670*/  @!P0 BRA `(.L_x_3376) ;  /* 0x0000000000048947 */ /* 0x000fea0003800000 */
[----:B------:R-:W-:Y:S01]  /*25680*/  BPT.TRAP 0x1 ;  /* 0x000000040000795c */ /* 0x000fe20000300000 */
.L_x_3376:
        /* <DEDUP_REMOVED lines=9> */
.L_x_3319:
[----:B------:R-:W2:Y:S02]  /*25720*/  LDL R0, [R1] ;  /* 0x0000000001007983 */ /* 0x000ea40000100800 */
[----:B--2---:R-:W-:-:S13]  /*25730*/  LOP3.LUT P0, RZ, R0, 0x200, RZ, 0xc0, !PT ;  /* 0x0000020000ff7812 */ /* 0x004fda000780c0ff */
        /* <DEDUP_REMOVED lines=11> */
.L_x_3377:
        /* <DEDUP_REMOVED lines=14> */
[----:B------:R-:W-:Y:S01]  /*258d0*/  IMAD.MOV.U32 R5, RZ, RZ, RZ ;  /* 0x000000ffff057224 */ /* 0x000fe200078e00ff */
[C---:B------:R-:W-:Y:S01]  /*258e0*/  ISETP.GE.U32.AND P2, PT, R8.reuse, 0x2, PT ;  /* 0x000000020800780c */ /* 0x040fe20003f46070 */
[----:B0-----:R-:W-:Y:S01]  /*258f0*/  IMAD.MOV.U32 R17, RZ, RZ, RZ ;  /* 0x000000ffff117224 */ /* 0x001fe200078e00ff */
[C---:B------:R-:W-:Y:S01]  /*25900*/  ISETP.GE.U32.AND P3, PT, R8.reuse, 0x4, PT ;  /* 0x000000040800780c */ /* 0x040fe20003f66070 */
[----:B------:R-:W-:Y:S01]  /*25910*/  SHFL.IDX PT, R0, R16, RZ, 0x1f ;  /* 0x00001fff10007589 */ /* 0x000fe200000e0000 */
[C---:B------:R-:W-:Y:S02]  /*25920*/  ISETP.GE.U32.AND P4, PT, R8.reuse, 0x8, PT ;  /* 0x000000080800780c */ /* 0x040fe40003f86070 */
[----:B------:R-:W-:Y:S01]  /*25930*/  ISETP.GE.U32.AND P5, PT, R8, 0x10, PT ;  /* 0x000000100800780c */ /* 0x000fe20003fa6070 */
[----:B------:R0:W-:Y:S02]  /*25940*/  SHFL.IDX PT, R6, R16, 0x1, 0x1f ;  /* 0x00201f0010067f89 */ /* 0x0001e400000e0000 */
[----:B0-----:R-:W-:-:S02]  /*25950*/  IMAD.MOV.U32 R16, RZ, RZ, RZ ;  /* 0x000000ffff107224 */ /* 0x001fc400078e00ff */
[----:B---3--:R-:W-:Y:S01]  /*25960*/  @!P1 IMAD.MOV.U32 R17, RZ, RZ, R7 ;  /* 0x000000ffff119224 */ /* 0x008fe200078e0007 */
[----:B--2---:R-:W-:Y:S02]  /*25970*/  @!P1 MOV R5, R4 ;  /* 0x0000000400059202 */ /* 0x004fe40000000f00 */
        /* <DEDUP_REMOVED lines=18> */
.L_x_3711:
[----:B------:R-:W-:Y:S02]  /*25aa0*/  ULDC UR4, c[0x0][0xc38] ;  /* 0x00030e0000047ab9 */ /* 0x000fe40000000800 */
[----:B------:R-:W-:-:S04]  /*25ab0*/  IMAD.U32 R4, RZ, RZ, UR4 ;  /* 0x00000004ff047e24 */ /* 0x000fc8000f8e00ff */
[----:B-1----:R-:W-:-:S04]  /*25ac0*/  IMAD R7, R14, R4, RZ ;  /* 0x000000040e077224 */ /* 0x002fc800078e02ff */
[----:B------:R-:W-:-:S05]  /*25ad0*/  IMAD.IADD R6, R6, 0x1, R7 ;  /* 0x0000000106067824 */ /* 0x000fca00078e0207 */
[----:B------:R-:W-:-:S13]  /*25ae0*/  ISETP.GT.AND P6, PT, R6, R0, PT ;  /* 0x000000000600720c */ /* 0x000fda0003fc4270 */
[----:B------:R-:W-:Y:S05]  /*25af0*/  @P6 BRA `(.L_x_3380) ;  /* 0x0000000000a46947 */ /* 0x000fea0003800000 */
.L_x_3383:
[----:B------:R-:W1:Y:S01]  /*25b00*/  LDC R2, c[0x0][0xc3c] ;  /* 0x00030f00ff027b82 */ /* 0x000e620000000800 */
[----:B------:R-:W-:-:S05]  /*25b10*/  VIADD R19, R19, 0x1f ;  /* 0x0000001f13137836 */ /* 0x000fca0000000000 */
[----:B-1----:R-:W-:-:S13]  /*25b20*/  ISETP.GE.AND P6, PT, R19, R2, PT ;  /* 0x000000021300720c */ /* 0x002fda0003fc6270 */
[----:B------:R-:W-:Y:S05]  /*25b30*/  @P6 BRA `(.L_x_3381) ;  /* 0x0000000800bc6947 */ /* 0x000fea0003800000 */
[----:B0-----:R-:W0:Y:S01]  /*25b40*/  S2R R3, SR_TID.X ;  /* 0x0000000000037919 */ /* 0x001e220000002100 */
        /* <DEDUP_REMOVED lines=30> */
.L_x_3719:
[----:B------:R-:W-:Y:S02]  /*25d30*/  ULDC UR4, c[0x0][0xc38] ;  /* 0x00030e0000047ab9 */ /* 0x000fe40000000800 */
[----:B------:R-:W-:-:S04]  /*25d40*/  IMAD.U32 R4, RZ, RZ, UR4 ;  /* 0x00000004ff047e24 */ /* 0x000fc8000f8e00ff */
[----:B-1----:R-:W-:-:S04]  /*25d50*/  IMAD R7, R14, R4, RZ ;  /* 0x000000040e077224 */ /* 0x002fc800078e02ff */
[----:B------:R-:W-:-:S05]  /*25d60*/  IMAD.IADD R6, R7, 0x1, R6 ;  /* 0x0000000107067824 */ /* 0x000fca00078e0206 */
[----:B------:R-:W-:-:S13]  /*25d70*/  ISETP.GT.AND P6, PT, R6, R0, PT ;  /* 0x000000000600720c */ /* 0x000fda0003fc4270 */
[----:B------:R-:W-:Y:S05]  /*25d80*/  @!P6 BRA `(.L_x_3383) ;  /* 0xfffffffc005ce947 */ /* 0x000fea000383ffff */
.L_x_3380:
        /* <DEDUP_REMOVED lines=10> */
.L_x_3724:
[----:B------:R-:W-:-:S13]  /*25e30*/  ISETP.NE.AND P0, PT, R2, RZ, PT ;  /* 0x000000ff0200720c */ /* 0x000fda0003f05270 */
[----:B------:R-:W-:Y:S05]  /*25e40*/  @!P0 BRA `(.L_x_3385) ;  /* 0x0000000000108947 */ /* 0x000fea0003800000 */
[----:B------:R-:W-:Y:S01]  /*25e50*/  UMOV UR4, 0xffffffff ;  /* 0xffffffff00047882 */ /* 0x000fe20000000000 */
[----:B-1----:R-:W-:Y:S02]  /*25e60*/  VIADD R12, R12, 0xffffffff ;  /* 0xffffffff0c0c7836 */ /* 0x002fe40000000000 */
[----:B------:R-:W-:Y:S05]  /*25e70*/  BRA.DIV UR4, `(.L_x_3386) ;  /* 0x0000009604187947 */ /* 0x000fea000b800000 */
[----:B------:R4:W1:Y:S02]  /*25e80*/  SHFL.IDX PT, R16, R3, R12, 0x1f ;  /* 0x00001f0c03107589 */ /* 0x00086400000e0000 */
.L_x_3385:
[----:B---3--:R-:W-:Y:S01]  /*25e90*/  ISETP.NE.AND P0, PT, R5, 0x1, PT ;  /* 0x000000010500780c */ /* 0x008fe20003f05270 */
[----:B-1----:R-:W-:-:S04]  /*25ea0*/  IMAD R16, R16, R4, R7 ;  /* 0x0000000410107224 */ /* 0x002fc800078e0207 */
[----:B------:R-:W-:-:S08]  /*25eb0*/  IMAD.IADD R0, R0, 0x1, -R16 ;  /* 0x0000000100007824 */ /* 0x000fd000078e0a10 */
[----:B------:R-:W-:Y:S05]  /*25ec0*/  @!P0 BRA `(.L_x_3387) ;  /* 0x0000000000dc8947 */ /* 0x000fea0003800000 */
[----:B--2---:R-:W-:Y:S02]  /*25ed0*/  IABS R4, R17 ;  /* 0x0000001100047213 */ /* 0x004fe40000000000 */
[----:B------:R-:W-:Y:S02]  /*25ee0*/  IABS R6, R5 ;  /* 0x0000000500067213 */ /* 0x000fe40000000000 */
[----:B------:R-:W1:Y:S08]  /*25ef0*/  I2F.RP R7, R4 ;  /* 0x0000000400077306 */ /* 0x000e700000209400 */
[----:B------:R-:W2:Y:S08]  /*25f00*/  I2F.RP R8, R6 ;  /* 0x0000000600087306 */ /* 0x000eb00000209400 */
[----:B-1----:R-:W1:Y:S08]  /*25f10*/  MUFU.RCP R7, R7 ;  /* 0x0000000700077308 */ /* 0x002e700000001000 */
[----:B--2---:R-:W-:Y:S01]  /*25f20*/  MUFU.RCP R8, R8 ;  /* 0x0000000800087308 */ /* 0x004fe20000001000 */
[----:B-1----:R-:W-:Y:S01]  /*25f30*/  VIADD R2, R7, 0xffffffe ;  /* 0x0ffffffe07027836 */ /* 0x002fe20000000000 */
[----:B------:R-:W-:-:S06]  /*25f40*/  IABS R7, R17 ;  /* 0x0000001100077213 */ /* 0x000fcc0000000000 */
[----:B0---4-:R0:W1:Y:S02]  /*25f50*/  F2I.FTZ.U32.TRUNC.NTZ R3, R2 ;  /* 0x0000000200037305 */ /* 0x011064000021f000 */
[----:B0-----:R-:W-:Y:S01]  /*25f60*/  MOV R2, RZ ;  /* 0x000000ff00027202 */ /* 0x001fe20000000f00 */
        /* <DEDUP_REMOVED lines=37> */
[----:B------:R-:W-:-:S05]  /*261c0*/  @P0 VIADD R4, R4, 0x1 ;  /* 0x0000000104040836 */ /* 0x000fca0000000000 */
[----:B------:R-:W-:Y:S02]  /*261d0*/  @!P2 IADD3 R4, -R4, RZ, RZ ;  /* 0x000000ff0404a210 */ /* 0x000fe40007ffe1ff */
[----:B------:R-:W-:-:S05]  /*261e0*/  @!P1 LOP3.LUT R4, RZ, R5, RZ, 0x33, !PT ;  /* 0x00000005ff049212 */ /* 0x000fca00078e33ff */
[--C-:B------:R-:W-:Y:S02]  /*261f0*/  IMAD.MOV R2, RZ, RZ, -R4.reuse ;  /* 0x000000ffff027224 */ /* 0x100fe400078e0a04 */
[C---:B------:R-:W-:Y:S02]  /*26200*/  IMAD R4, R5.reuse, 0x1000000, R4 ;  /* 0x0100000005047824 */ /* 0x040fe400078e0204 */
[----:B------:R-:W-:-:S04]  /*26210*/  IMAD R5, R5, R2, R7 ;  /* 0x0000000205057224 */ /* 0x000fc800078e0207 */
[----:B------:R-:W-:Y:S01]  /*26220*/  IMAD R18, R5, 0x10000, R4 ;  /* 0x0001000005127824 */ /* 0x000fe200078e0204 */
[----:B------:R-:W-:Y:S06]  /*26230*/  BRA `(.L_x_3388) ;  /* 0x0000000000f07947 */ /* 0x000fec0003800000 */
.L_x_3387:
[----:B0---4-:R-:W0:Y:S02]  /*26240*/  LDC.64 R2, c[0x0][0xc90] ;  /* 0x00032400ff027b82 */ /* 0x011e240000000a00 */
[----:B0-----:R-:W-:-:S05]  /*26250*/  IMAD.WIDE R2, R19, 0x4, R2 ;  /* 0x0000000413027825 */ /* 0x001fca00078e0202 */
[----:B------:R0:W2:Y:S02]  /*26260*/  LDG.E R6, desc[UR60][R2.64] ;  /* 0x0000003c02067981 */ /* 0x0000a4000c1e1900 */
[----:B0-----:R-:W-:Y:S02]  /*26270*/  IMAD.MOV.U32 R2, RZ, RZ, RZ ;  /* 0x000000ffff027224 */ /* 0x001fe400078e00ff */
[----:B--2---:R-:W-:-:S05]  /*26280*/  IMAD R5, R17, R6, RZ ;  /* 0x0000000611057224 */ /* 0x004fca00078e02ff */
[----:B------:R-:W-:-:S04]  /*26290*/  IABS R7, R5 ;  /* 0x0000000500077213 */ /* 0x000fc80000000000 */
        /* <DEDUP_REMOVED lines=23> */
[----:B------:R-:W-:-:S03]  /*26410*/  IMAD.MOV R9, RZ, RZ, -R9 ;  /* 0x000000ffff097224 */ /* 0x000fc600078e0a09 */
[----:B------:R-:W-:Y:S01]  /*26420*/  IADD3 R3, -R7, RZ, RZ ;  /* 0x000000ff07037210 */ /* 0x000fe20007ffe1ff */
        /* <DEDUP_REMOVED lines=29> */
.L_x_3388:
[----:B------:R-:W-:-:S05]  /*26600*/  LOP3.LUT R0, RZ, R3, RZ, 0x33, !PT ;  /* 0x00000003ff007212 */ /* 0x000fca00078e33ff */
[----:B------:R-:W-:Y:S01]  /*26610*/  IMAD.IADD R17, R17, 0x1, R0 ;  /* 0x0000000111117824 */ /* 0x000fe200078e0200 */
[----:B------:R-:W-:Y:S06]  /*26620*/  BRA `(.L_x_3389) ;  /* 0x00000000001c7947 */ /* 0x000fec0003800000 */
.L_x_3381:
[----:B------:R-:W-:Y:S01]  /*26630*/  UMOV UR4, URZ ;  /* 0x0000003f00047c82 */ /* 0x000fe20008000000 */
[----:B------:R-:W-:Y:S01]  /*26640*/  UMOV UR5, URZ ;  /* 0x0000003f00057c82 */ /* 0x000fe20008000000 */
[----:B------:R-:W-:Y:S01]  /*26650*/  ULDC UR6, c[0x0][0xc3c] ;  /* 0x00030f0000067ab9 */ /* 0x000fe20000000800 */
[----:B------:R-:W-:Y:S01]  /*26660*/  IMAD.MOV.U32 R16, RZ, RZ, R0 ;  /* 0x000000ffff107224 */ /* 0x000fe200078e0000 */
[----:B------:R-:W-:Y:S01]  /*26670*/  MOV R17, UR4 ;  /* 0x0000000400117c02 */ /* 0x000fe20008000f00 */
[----:B------:R-:W-:Y:S02]  /*26680*/  IMAD.U32 R18, RZ, RZ, UR5 ;  /* 0x00000005ff127e24 */ /* 0x000fe4000f8e00ff */
[----:B------:R-:W-:-:S07]  /*26690*/  IMAD.U32 R19, RZ, RZ, UR6 ;  /* 0x00000006ff137e24 */ /* 0x000fce000f8e00ff */
.L_x_3389:
[----:B------:R2:W3:Y:S01]  /*266a0*/  LDL R2, [R1+0xc] ;  /* 0x00000c0001027983 */ /* 0x0004e20000100800 */
[----:B------:R-:W1:Y:S01]  /*266b0*/  S2R R0, SR_TID.X ;  /* 0x0000000000007919 */ /* 0x000e620000002100 */
[----:B------:R-:W-:Y:S05]  /*266c0*/  WARPSYNC.ALL ;  /* 0x0000000000007948 */ /* 0x000fea0003800000 */
[----:B-1----:R-:W-:Y:S01]  /*266d0*/  LOP3.LUT R0, R0, 0x1f, RZ, 0xc0, !PT ;  /* 0x0000001f00007812 */ /* 0x002fe200078ec0ff */
[----:B------:R-:W-:Y:S03]  /*266e0*/  BAR.SYNC.DEFER_BLOCKING 0x4, 0x180 ;  /* 0x0106000000007b1d */ /* 0x000fe60000010000 */
[----:B------:R-:W-:-:S13]  /*266f0*/  ISETP.NE.AND P0, PT, R0, RZ, PT ;  /* 0x000000ff0000720c */ /* 0x000fda0003f05270 */
[----:B------:R-:W-:Y:S01]  /*26700*/  @!P0 MOV R0, 0x400 ;  /* 0x0000040000008802 */ /* 0x000fe20000000f00 */
[----:B---3--:R-:W1:Y:S03]  /*26710*/  @!P0 S2R R2, SR_CgaCtaId ;  /* 0x0000000000028919 */ /* 0x008e660000008800 */
[----:B-1----:R-:W-:Y:S01]  /*26720*/  @!P0 LEA R22, R2, R0, 0x18 ;  /* 0x0000000002168211 */ /* 0x002fe200078ec0ff */
[----:B------:R2:W-:Y:S04]  /*26730*/  @!P0 STL [R1+0xc], R2 ;  /* 0x00000c0201008387 */ /* 0x0005e80000100800 */
[----:B------:R2:W-:Y:S01]  /*26740*/  @!P0 STS.128 [R22+0x228d0], R16 ;  /* 0x0228d01016008388 */ /* 0x0005e20000000c00 */
[----:B------:R-:W-:Y:S06]  /*26750*/  BAR.ARV 0x5, 0x180 ;  /* 0x0146000000007b1d */ /* 0x000fec0000002000 */
.L_x_3378:
[----:B------:R-:W-:Y:S02]  /*26760*/  ULDC UR4, c[0x0][0xc3c] ;  /* 0x00030f0000047ab9 */ /* 0x000fe40000000800 */
[----:B0-----:R-:W-:-:S13]  /*26770*/  ISETP.GE.AND P0, PT, R19, UR4, PT ;  /* 0x0000000413007c0c */ /* 0x001fda000bf06270 */
[----:B------:R-:W-:Y:S05]  /*26780*/  @!P0 BRA `(.L_x_3390) ;  /* 0xffffff8c00108947 */ /* 0x000fea000383ffff */
[----:B------:R-:W-:Y:S05]  /*26790*/  BSYNC B7 ;  /* 0x0000000000077941 */ /* 0x000fea0003800000 */
.L_x_3278:
[----:B-12---:R-:W2:Y:S01]  /*267a0*/  LDL.LU R0, [R1+0x34] ;  /* 0x0000340001007983 */ /* 0x006ea20000300800 */
[----:B------:R-:W-:Y:S01]  /*267b0*/  BSSY B0, `(.L_x_3391) ;  /* 0x000000b000007945 */ /* 0x000fe20003800000 */
[----:B------:R-:W1:Y:S01]  /*267c0*/  S2R R5, SR_CgaCtaId ;  /* 0x0000000000057919 */ /* 0x000e620000008800 */
[----:B--2---:R-:W-:-:S05]  /*267d0*/  VIADD R0, R0, 0x1 ;  /* 0x0000000100007836 */ /* 0x004fca0000000000 */
[----:B0-----:R-:W-:-:S04]  /*267e0*/  LEA.HI R2, R0, R0, RZ, 0x1 ;  /* 0x0000000000027211 */ /* 0x001fc800078f08ff */
[----:B------:R-:W-:Y:S02]  /*267f0*/  LOP3.LUT R3, R2, 0xfffffffe, RZ, 0xc0, !PT ;  /* 0xfffffffe02037812 */ /* 0x000fe400078ec0ff */
[----:B------:R-:W-:-:S03]  /*26800*/  MOV R2, 0x400 ;  /* 0x0000040000027802 */ /* 0x000fc60000000f00 */
[----:B------:R-:W-:Y:S01]  /*26810*/  IMAD.IADD R0, R0, 0x1, -R3 ;  /* 0x0000000100007824 */ /* 0x000fe200078e0a03 */
[----:B-1----:R-:W-:-:S04]  /*26820*/  LEA R5, R5, R2, 0x18 ;  /* 0x0000000205057211 */ /* 0x002fc800078ec0ff */
[----:B------:R-:W-:-:S04]  /*26830*/  SHF.L.U32 R0, R0, 0x1f, RZ ;  /* 0x0000001f00007819 */ /* 0x000fc800000006ff */
[----:B------:R-:W0:Y:S02]  /*26840*/  SYNCS.PHASECHK.TRANS64.TRYWAIT P0, [R5+URZ+0x22820], R0 ;  /* 0x02282000050075a7 */ /* 0x000e24000800017f */
[----:B0-----:R-:W-:Y:S05]  /*26850*/  @!P0 BRA `(.L_x_3392) ;  /* 0x0000008800c88947 */ /* 0x001fea0003800000 */
.L_x_3727:
[----:B------:R-:W-:Y:S05]  /*26860*/  BSYNC B0 ;  /* 0x0000000000007941 */ /* 0x000fea0003800000 */
.L_x_3391:
[----:B------:R-:W-:-:S03]  /*26870*/  UMOV UR4, 0xffffffff ;  /* 0xffffffff00047882 */ /* 0x000fc60000000000 */
[----:B------:R-:W-:Y:S05]  /*26880*/  BRA.DIV UR4, `(.L_x_3393) ;  /* 0x0000008a04d07947 */ /* 0x000fea000b800000 */
[----:B0-----:R-:W0:Y:S02]  /*26890*/  S2R R0, SR_TID.X ;  /* 0x0000000000007919 */ /* 0x001e240000002100 */
[----:B0-----:R-:W-:-:S04]  /*268a0*/  SHF.R.U32.HI R0, RZ, 0x5, R0 ;  /* 0x00000005ff007819 */ /* 0x001fc80000011600 */
[----:B------:R-:W-:-:S05]  /*268b0*/  LOP3.LUT R0, R0, 0x3, RZ, 0xc0, !PT ;  /* 0x0000000300007812 */ /* 0x000fca00078ec0ff */
[----:B------:R0:W1:Y:S02]  /*268c0*/  SHFL.IDX PT, R14, R0, RZ, 0x1f ;  /* 0x00001fff000e7589 */ /* 0x00006400000e0000 */
.L_x_3730:
[----:B-1----:R-:W-:-:S13]  /*268d0*/  ISETP.NE.AND P0, PT, R14, RZ, PT ;  /* 0x000000ff0e00720c */ /* 0x002fda0003f05270 */
[----:B------:R-:W-:Y:S05]  /*268e0*/  @P0 BRA `(.L_x_3076) ;  /* 0x0000000000b00947 */ /* 0x000fea0003800000 */
[----:B------:R-:W-:-:S03]  /*268f0*/  UMOV UR4, 0xffffffff ;  /* 0xffffffff00047882 */ /* 0x000fc60000000000 */
[----:B------:R-:W-:Y:S05]  /*26900*/  BRA.DIV UR4, `(.L_x_3394) ;  /* 0x0000008a04e47947 */ /* 0x000fea000b800000 */
[----:B------:R-:W-:-:S13]  /*26910*/  ELECT P6, URZ, PT ;  /* 0x00000000003f782f */ /* 0x000fda00038c0000 */
.L_x_3733:
        /* <DEDUP_REMOVED lines=8> */
.L_x_3395:
[C---:B------:R-:W-:Y:S01]  /*269a0*/  IMAD R3, R30.reuse, 0x8, R5 ;  /* 0x000000081e037824 */ /* 0x040fe200078e0205 */
[----:B------:R-:W-:Y:S01]  /*269b0*/  SHF.L.U32 R2, R35, 0x1f, RZ ;  /* 0x0000001f23027819 */ /* 0x000fe200000006ff */
[----:B------:R-:W-:-:S03]  /*269c0*/  VIADD R30, R30, 0x1 ;  /* 0x000000011e1e7836 */ /* 0x000fc60000000000 */
[----:B------:R-:W0:Y:S02]  /*269d0*/  SYNCS.PHASECHK.TRANS64.TRYWAIT P1, [R3+URZ+0x22840], R2 ;  /* 0x02284002030075a7 */ /* 0x000e24000802017f */
[----:B------:R-:W-:-:S04]  /*269e0*/  ISETP.NE.AND P2, PT, R30, 0x2, PT ;  /* 0x000000021e00780c */ /* 0x000fc80003f45270 */
[----:B------:R-:W-:Y:S01]  /*269f0*/  SEL R0, RZ, 0x1, P2 ;  /* 0x00000001ff007807 */ /* 0x000fe20001000000 */
[----:B0-----:R-:W-:Y:S08]  /*26a00*/  @!P1 BRA `(.L_x_3396) ;  /* 0x0000008800c49947 */ /* 0x001ff00003800000 */
.L_x_3734:
[----:B------:R-:W-:Y:S02]  /*26a10*/  SEL R30, R30, RZ, P2 ;  /* 0x000000ff1e1e7207 */ /* 0x000fe40001000000 */
[----:B------:R-:W-:Y:S01]  /*26a20*/  LOP3.LUT R0, R35, R0, RZ, 0x3c, !PT ;  /* 0x0000000023007212 */ /* 0x000fe200078e3cff */
[----:B------:R-:W-:Y:S06]  /*26a30*/  @!P0 BRA `(.L_x_3397) ;  /* 0x0000000000048947 */ /* 0x000fec0003800000 */
[----:B------:R-:W-:Y:S01]  /*26a40*/  BPT.TRAP 0x1 ;  /* 0x000000040000795c */ /* 0x000fe20000300000 */
.L_x_3397:
[----:B------:R-:W-:Y:S01]  /*26a50*/  IMAD R5, R30, 0x8, R5 ;  /* 0x000000081e057824 */ /* 0x000fe200078e0205 */
[----:B------:R-:W-:-:S04]  /*26a60*/  SHF.L.U32 R0, R0, 0x1f, RZ ;  /* 0x0000001f00007819 */ /* 0x000fc800000006ff */
[----:B------:R-:W1:Y:S02]  /*26a70*/  SYNCS.PHASECHK.TRANS64.TRYWAIT P1, [R5+URZ+0x22840], R0 ;  /* 0x02284000050075a7 */ /* 0x000e64000802017f */
[----:B-1----:R-:W-:Y:S05]  /*26a80*/  @!P1 BRA `(.L_x_3398) ;  /* 0x0000008800b89947 */ /* 0x002fea0003800000 */
.L_x_3735:
[----:B------:R-:W-:Y:S05]  /*26a90*/  @!P0 BRA `(.L_x_3399) ;  /* 0x0000000000048947 */ /* 0x000fea0003800000 */
[----:B------:R-:W-:Y:S01]  /*26aa0*/  BPT.TRAP 0x1 ;  /* 0x000000040000795c */ /* 0x000fe20000300000 */
.L_x_3399:
[----:B------:R-:W2:Y:S02]  /*26ab0*/  SYNCS.PHASECHK.TRANS64.TRYWAIT P1, [R3+URZ+0x22860], R2 ;  /* 0x02286002030075a7 */ /* 0x000ea4000802017f */
[----:B--2---:R-:W-:Y:S05]  /*26ac0*/  @!P1 BRA `(.L_x_3400) ;  /* 0x0000008800bc9947 */ /* 0x004fea0003800000 */
.L_x_3736:
[----:B------:R-:W-:Y:S05]  /*26ad0*/  @!P0 BRA `(.L_x_3401) ;  /* 0x0000000000048947 */ /* 0x000fea0003800000 */
[----:B------:R-:W-:Y:S01]  /*26ae0*/  BPT.TRAP 0x1 ;  /* 0x000000040000795c */ /* 0x000fe20000300000 */
.L_x_3401:
[----:B------:R-:W3:Y:S02]  /*26af0*/  SYNCS.PHASECHK.TRANS64.TRYWAIT P1, [R5+URZ+0x22860], R0 ;  /* 0x02286000050075a7 */ /* 0x000ee4000802017f */
[----:B---3--:R-:W-:Y:S05]  /*26b00*/  @!P1 BRA `(.L_x_3402) ;  /* 0x0000008800c09947 */ /* 0x008fea0003800000 */
.L_x_3737:
[----:B------:R-:W-:Y:S05]  /*26b10*/  @!P0 BRA `(.L_x_3403) ;  /* 0x0000000000048947 */ /* 0x000fea0003800000 */
[----:B------:R-:W-:Y:S01]  /*26b20*/  BPT.TRAP 0x1 ;  /* 0x000000040000795c */ /* 0x000fe20000300000 */
.L_x_3403:
[----:B------:R-:W4:Y:S02]  /*26b30*/  SYNCS.PHASECHK.TRANS64.TRYWAIT P1, [R3+URZ+0x22880], R2 ;  /* 0x02288002030075a7 */ /* 0x000f24000802017f */
[----:B----4-:R-:W-:Y:S05]  /*26b40*/  @!P1 BRA `(.L_x_3404) ;  /* 0x0000008800c49947 */ /* 0x010fea0003800000 */
.L_x_3738:
[----:B------:R-:W-:Y:S05]  /*26b50*/  @!P0 BRA `(.L_x_3405) ;  /* 0x0000000000048947 */ /* 0x000fea0003800000 */
[----:B------:R-:W-:Y:S01]  /*26b60*/  BPT.TRAP 0x1 ;  /* 0x000000040000795c */ /* 0x000fe20000300000 */
.L_x_3405:
[----:B------:R0:W0:Y:S02]  /*26b70*/  SYNCS.PHASECHK.TRANS64.TRYWAIT P0, [R5+URZ+0x22880], R0 ;  /* 0x02288000050075a7 */ /* 0x000024000800017f */
[----:B0-----:R-:W-:Y:S05]  /*26b80*/  @!P0 NANOSLEEP.SYNCS 0x989680 ;  /* 0x009896800000895d */ /* 0x001fea0003900000 */
[----:B------:R-:W0:Y:S02]  /*26b90*/  @!P0 SYNCS.PHASECHK.TRANS64 P0, [R5+URZ+0x22880], R0 ;  /* 0x02288000050085a7 */ /* 0x000e24000800007f */
[----:B0-----:R-:W-:Y:S05]  /*26ba0*/  @!P0 BRA `(.L_x_3405) ;  /* 0xfffffffc00f08947 */ /* 0x001fea000383ffff */
.L_x_3076:
[----:B------:R-:W-:Y:S05]  /*26bb0*/  BSYNC B8 ;  /* 0x0000000000087941 */ /* 0x000fea0003800000 */
.L_x_3073:
[----:B------:R-:W-:Y:S05]  /*26bc0*/  EXIT ;  /* 0x000000000000794d */ /* 0x000fea0003800000 */
.L_x_3098:
[----:B0-----:R0:W1:Y:S02]  /*26bd0*/  SYNCS.PHASECHK.TRANS64.TRYWAIT P6, [R86+URZ+0x22890], R98 ;  /* 0x02289062560075a7 */ /* 0x00106400080c017f */
[----:B-1----:R-:W-:Y:S05]  /*26be0*/  @!P6 NANOSLEEP.SYNCS 0x989680 ;  /* 0x009896800000e95d */ /* 0x002fea0003900000 */
[----:B------:R-:W1:Y:S02]  /*26bf0*/  @!P6 SYNCS.PHASECHK.TRANS64 P6, [R86+URZ+0x22890], R98 ;  /* 0x022890625600e5a7 */ /* 0x000e6400080c007f */
[----:B-1----:R-:W-:Y:S05]  /*26c00*/  @!P6 BRA `(.L_x_3098) ;  /* 0xfffffffc00f0e947 */ /* 0x002fea000383ffff */
[----:B------:R-:W-:Y:S05]  /*26c10*/  BRA `(.L_x_3406) ;  /* 0xfffffdc000dc7947 */ /* 0x000fea000383ffff */
.L_x_3099:
        /* <DEDUP_REMOVED lines=8> */
.L_x_3408:
[----:B------:R-:W-:Y:S05]  /*26ca0*/  BSYNC B1 ;  /* 0x0000000000017941 */ /* 0x000fea0003800000 */
.L_x_3407:
        /* <DEDUP_REMOVED lines=8> */
.L_x_3409:
[----:B------:R-:W-:Y:S05]  /*26d30*/  BRA `(.L_x_3410) ;  /* 0xfffffdc000a87947 */ /* 0x000fea000383ffff */
.L_x_3108:
        /* <DEDUP_REMOVED lines=8> */
.L_x_3412:
[----:B------:R-:W-:Y:S05]  /*26dc0*/  BSYNC B1 ;  /* 0x0000000000017941 */ /* 0x000fea0003800000 */
.L_x_3411:
        /* <DEDUP_REMOVED lines=8> */
.L_x_3413:
[----:B------:R-:W-:Y:S05]  /*26e50*/  BRA `(.L_x_3414) ;  /* 0xfffffdd000087947 */ /* 0x000fea000383ffff */
.L_x_3117:
        /* <DEDUP_REMOVED lines=8> */
.L_x_3416:
[----:B------:R-:W-:Y:S05]  /*26ee0*/  BSYNC B1 ;  /* 0x0000000000017941 */ /* 0x000fea0003800000 */
.L_x_3415:
        /* <DEDUP_REMOVED lines=8> */
.L_x_3417:
[----:B------:R-:W-:Y:S05]  /*26f70*/  BRA `(.L_x_3418) ;  /* 0xfffffddc00687947 */ /* 0x000fea000383ffff */
.L_x_3127:
[----:B-1----:R1:W2:Y:S02]  /*26f80*/  SYNCS.PHASECHK.TRANS64.TRYWAIT P3, [R86+URZ+0x22890], R98 ;  /* 0x02289062560075a7 */ /* 0x0022a4000806017f */
[----:B--2---:R-:W-:Y:S05]  /*26f90*/  @!P3 NANOSLEEP.SYNCS 0x989680 ;  /* 0x009896800000b95d */ /* 0x004fea0003900000 */
[----:B------:R-:W2:Y:S02]  /*26fa0*/  @!P3 SYNCS.PHASECHK.TRANS64 P3, [R86+URZ+0x22890], R98 ;  /* 0x022890625600b5a7 */ /* 0x000ea4000806007f */
[----:B--2---:R-:W-:Y:S05]  /*26fb0*/  @!P3 BRA `(.L_x_3127) ;  /* 0xfffffffc00f0b947 */ /* 0x004fea000383ffff */
[----:B------:R-:W-:Y:S05]  /*26fc0*/  BRA `(.L_x_3419) ;  /* 0xfffffdf000247947 */ /* 0x000fea000383ffff */
.L_x_3128:
[----:B------:R-:W-:Y:S01]  /*26fd0*/  BSSY B1, `(.L_x_3420) ;  /* 0x0000008000017945 */ /* 0x000fe20003800000 */
[----:B------:R-:W-:Y:S01]  /*26fe0*/  IMAD.MOV.U32 R13, RZ, RZ, R101 ;  /* 0x000000ffff0d7224 */ /* 0x000fe200078e0065 */
[----:B------:R-:W-:Y:S01]  /*26ff0*/  MOV R15, 0xffffffff ;  /* 0xffffffff000f7802 */ /* 0x000fe20000000f00 */
[----:B------:R-:W-:Y:S02]  /*27000*/  IMAD.MOV.U32 R12, RZ, RZ, RZ ;  /* 0x000000ffff0c7224 */ /* 0x000fe400078e00ff */
[----:B------:R-:W-:-:S07]  /*27010*/  IMAD.MOV.U32 R11, RZ, RZ, 0x1c1f ;  /* 0x00001c1fff0b7424 */ /* 0x000fce00078e00ff */
[----:B-1----:R-:W-:Y:S05]  /*27020*/  WARPSYNC.COLLECTIVE R15, `(.L_x_3421) ;  /* 0x000000000f087348 */ /* 0x002fea0003c00000 */
[----:B------:R0:W2:Y:S02]  /*27030*/  SHFL.IDX P6, R14, R13, R12, R11 ;  /* 0x0000000c0d0e7389 */ /* 0x0000a400000c000b */
[----:B012---:R-:W-:Y:S01]  /*27040*/  ENDCOLLECTIVE ;  /* 0x000000000000791b */ /* 0x007fe20003800000 */
.L_x_3421:
[----:B------:R-:W-:Y:S05]  /*27050*/  BSYNC B1 ;  /* 0x0000000000017941 */ /* 0x000fea0003800000 */
.L_x_3420:
        /* <DEDUP_REMOVED lines=8> */
.L_x_3422:
[----:B------:R-:W-:Y:S01]  /*270e0*/  IMAD.MOV.U32 R105, RZ, RZ, R14 ;  /* 0x000000ffff697224 */ /* 0x000fe200078e000e */
[----:B------:R-:W-:Y:S06]  /*270f0*/  BRA `(.L_x_3423) ;  /* 0xfffffdec00f07947 */ /* 0x000fec000383ffff */
.L_x_3133:
        /* <DEDUP_REMOVED lines=8> */
.L_x_3425:
[----:B------:R-:W-:Y:S05]  /*27180*/  BSYNC B1 ;  /* 0x0000000000017941 */ /* 0x000fea0003800000 */
.L_x_3424:
        /* <DEDUP_REMOVED lines=8> */
.L_x_3426:
[----:B------:R-:W-:Y:S05]  /*27210*/  BRA `(.L_x_3427) ;  /* 0xfffffdfc00607947 */ /* 0x000fea000383ffff */
.L_x_3138:
        /* <DEDUP_REMOVED lines=8> */
.L_x_3429:
[----:B------:R-:W-:Y:S05]  /*272a0*/  BSYNC B1 ;  /* 0x0000000000017941 */ /* 0x000fea0003800000 */
.L_x_3428:
        /* <DEDUP_REMOVED lines=8> */
.L_x_3430:
[----:B------:R-:W-:Y:S05]  /*27330*/  BRA `(.L_x_3431) ;  /* 0xfffffe0800f07947 */ /* 0x000fea000383ffff */
.L_x_3143:
[----:B0-----:R0:W1:Y:S02]  /*27340*/  SYNCS.PHASECHK.TRANS64.TRYWAIT P2, [R86+URZ+0x22890], R98 ;  /* 0x02289062560075a7 */ /* 0x001064000804017f */
[----:B-1----:R-:W-:Y:S05]  /*27350*/  @!P2 NANOSLEEP.SYNCS 0x989680 ;  /* 0x009896800000a95d */ /* 0x002fea0003900000 */
[----:B------:R-:W1:Y:S02]  /*27360*/  @!P2 SYNCS.PHASECHK.TRANS64 P2, [R86+URZ+0x22890], R98 ;  /* 0x022890625600a5a7 */ /* 0x000e64000804007f */
[----:B-1----:R-:W-:Y:S05]  /*27370*/  @!P2 BRA `(.L_x_3143) ;  /* 0xfffffffc00f0a947 */ /* 0x002fea000383ffff */
[----:B------:R-:W-:Y:S05]  /*27380*/  BRA `(.L_x_3432) ;  /* 0xfffffe1800d07947 */ /* 0x000fea000383ffff */
.L_x_3144:
[----:B------:R-:W-:Y:S01]  /*27390*/  BSSY B1, `(.L_x_3433) ;  /* 0x0000008000017945 */ /* 0x000fe20003800000 */
[----:B------:R-:W-:Y:S01]  /*273a0*/  IMAD.MOV.U32 R13, RZ, RZ, R29 ;  /* 0x000000ffff0d7224 */ /* 0x000fe200078e001d */
[----:B------:R-:W-:Y:S01]  /*273b0*/  MOV R12, RZ ;  /* 0x000000ff000c7202 */ /* 0x000fe20000000f00 */
[----:B------:R-:W-:Y:S02]  /*273c0*/  IMAD.MOV.U32 R11, RZ, RZ, 0x1c1f ;  /* 0x00001c1fff0b7424 */ /* 0x000fe400078e00ff */
[----:B------:R-:W-:-:S07]  /*273d0*/  IMAD.MOV.U32 R15, RZ, RZ, -0x1 ;  /* 0xffffffffff0f7424 */ /* 0x000fce00078e00ff */
[----:B0-----:R-:W-:Y:S05]  /*273e0*/  WARPSYNC.COLLECTIVE R15, `(.L_x_3434) ;  /* 0x000000000f087348 */ /* 0x001fea0003c00000 */
[----:B------:R1:W2:Y:S02]  /*273f0*/  SHFL.IDX P6, R14, R13, R12, R11 ;  /* 0x0000000c0d0e7389 */ /* 0x0002a400000c000b */
[----:B012---:R-:W-:Y:S01]  /*27400*/  ENDCOLLECTIVE ;  /* 0x000000000000791b */ /* 0x007fe20003800000 */
.L_x_3434:
[----:B------:R-:W-:Y:S05]  /*27410*/  BSYNC B1 ;  /* 0x0000000000017941 */ /* 0x000fea0003800000 */
.L_x_3433:
        /* <DEDUP_REMOVED lines=8> */
.L_x_3435:
[----:B------:R-:W-:Y:S05]  /*274a0*/  BRA `(.L_x_3436) ;  /* 0xfffffe1800f07947 */ /* 0x000fea000383ffff */
.L_x_3147:
        /* <DEDUP_REMOVED lines=8> */
.L_x_3438:
[----:B------:R-:W-:Y:S05]  /*27530*/  BSYNC B1 ;  /* 0x0000000000017941 */ /* 0x000fea0003800000 */
.L_x_3437:
        /* <DEDUP_REMOVED lines=8> */
.L_x_3439:
[----:B------:R-:W-:Y:S05]  /*275c0*/  BRA `(.L_x_3440) ;  /* 0xfffffe1800f07947 */ /* 0x000fea000383ffff */
.L_x_3150:
        /* <DEDUP_REMOVED lines=8> */
.L_x_3442:
[----:B------:R-:W-:Y:S05]  /*27650*/  BSYNC B1 ;  /* 0x0000000000017941 */ /* 0x000fea0003800000 */
.L_x_3441:
        /* <DEDUP_REMOVED lines=8> */
.L_x_3443:
[----:B------:R-:W-:Y:S05]  /*276e0*/  BRA `(.L_x_3444) ;  /* 0xfffffe1800f47947 */ /* 0x000fea000383ffff */
.L_x_3154:
[----:B------:R0:W0:Y:S02]  /*276f0*/  SYNCS.PHASECHK.TRANS64.TRYWAIT P3, [R86+URZ+0x228b0], R98 ;  /* 0x0228b062560075a7 */ /* 0x000024000806017f */
[----:B0-----:R-:W-:Y:S05]  /*27700*/  @!P3 NANOSLEEP.SYNCS 0x989680 ;  /* 0x009896800000b95d */ /* 0x001fea0003900000 */
[----:B------:R-:W0:Y:S02]  /*27710*/  @!P3 SYNCS.PHASECHK.TRANS64 P3, [R86+URZ+0x228b0], R98 ;  /* 0x0228b0625600b5a7 */ /* 0x000e24000806007f */
[----:B0-----:R-:W-:Y:S05]  /*27720*/  @!P3 BRA `(.L_x_3154) ;  /* 0xfffffffc00f0b947 */ /* 0x001fea000383ffff */
[----:B------:R-:W-:Y:S05]  /*27730*/  BRA `(.L_x_3445) ;  /* 0xfffffe1c00687947 */ /* 0x000fea000383ffff */
.L_x_3166:
[----:B------:R-:W0:Y:S01]  /*27740*/  S2R R3, SR_TID.X ;  /* 0x0000000000037919 */ /* 0x000e220000002100 */
[----:B------:R-:W-:Y:S01]  /*27750*/  BSSY B0, `(.L_x_3446) ;  /* 0x000000c000007945 */ /* 0x000fe20003800000 */
[----:B------:R-:W-:Y:S02]  /*27760*/  IMAD.MOV.U32 R12, RZ, RZ, RZ ;  /* 0x000000ffff0c7224 */ /* 0x000fe400078e00ff */
[----:B------:R-:W-:Y:S02]  /*27770*/  IMAD.MOV.U32 R11, RZ, RZ, 0x1f ;  /* 0x0000001fff0b7424 */ /* 0x000fe400078e00ff */
[----:B------:R-:W-:Y:S01]  /*27780*/  IMAD.MOV.U32 R15, RZ, RZ, -0x1 ;  /* 0xffffffffff0f7424 */ /* 0x000fe200078e00ff */
[----:B0-----:R-:W-:-:S04]  /*27790*/  IADD3 R4, R3, -0x80, RZ ;  /* 0xffffff8003047810 */ /* 0x001fc80007ffe0ff */
[----:B------:R-:W-:-:S04]  /*277a0*/  SHF.R.S32.HI R3, RZ, 0x1f, R4 ;  /* 0x0000001fff037819 */ /* 0x000fc80000011404 */
[----:B------:R-:W-:-:S04]  /*277b0*/  LEA.HI R3, R3, R4, RZ, 0x7 ;  /* 0x0000000403037211 */ /* 0x000fc800078f38ff */
[----:B------:R-:W-:-:S05]  /*277c0*/  SHF.R.S32.HI R3, RZ, 0x7, R3 ;  /* 0x00000007ff037819 */ /* 0x000fca0000011403 */
[----:B------:R-:W-:-:S07]  /*277d0*/  IMAD.MOV.U32 R13, RZ, RZ, R3 ;  /* 0x000000ffff0d7224 */ /* 0x000fce00078e0003 */
[----:B-----5:R-:W-:Y:S05]  /*277e0*/  WARPSYNC.COLLECTIVE R15, `(.L_x_3447) ;  /* 0x000000000f087348 */ /* 0x020fea0003c00000 */
[----:B------:R0:W1:Y:S02]  /*277f0*/  SHFL.IDX P6, R14, R13, R12, R11 ;  /* 0x0000000c0d0e7389 */ /* 0x00006400000c000b */
[----:B01---5:R-:W-:Y:S01]  /*27800*/  ENDCOLLECTIVE ;  /* 0x000000000000791b */ /* 0x023fe20003800000 */
.L_x_3447:
[----:B------:R-:W-:Y:S05]  /*27810*/  BSYNC B0 ;  /* 0x0000000000007941 */ /* 0x000fea0003800000 */
.L_x_3446:
[----:B------:R-:W-:Y:S01]  /*27820*/  IMAD.MOV.U32 R196, RZ, RZ, R14 ;  /* 0x000000ffffc47224 */ /* 0x000fe200078e000e */
[----:B------:R-:W-:Y:S06]  /*27830*/  BRA `(.L_x_3448) ;  /* 0xfffffe2800bc7947 */ /* 0x000fec000383ffff */
.L_x_3178:
        /* <DEDUP_REMOVED lines=8> */
.L_x_3450:
[----:B------:R-:W-:Y:S05]  /*278c0*/  BSYNC B1 ;  /* 0x0000000000017941 */ /* 0x000fea0003800000 */
.L_x_3449:
[----:B------:R-:W-:Y:S01]  /*278d0*/  IMAD.MOV.U32 R13, RZ, RZ, R5 ;  /* 0x000000ffff0d7224 */ /* 0x000fe200078e0005 */
[----:B------:R-:W-:Y:S01]  /*278e0*/  MOV R11, 0x1c1f ;  /* 0x00001c1f000b7802 */ /* 0x000fe20000000f00 */
[----:B------:R-:W-:Y:S02]  /*278f0*/  IMAD.MOV.U32 R12, RZ, RZ, RZ ;  /* 0x000000ffff0c7224 */ /* 0x000fe400078e00ff */
[----:B------:R-:W-:Y:S02]  /*27900*/  IMAD.MOV.U32 R15, RZ, RZ, -0x1 ;  /* 0xffffffffff0f7424 */ /* 0x000fe400078e00ff */
[----:B------:R-:W-:-:S07]  /*27910*/  IMAD.MOV.U32 R0, RZ, RZ, R14 ;  /* 0x000000ffff007224 */ /* 0x000fce00078e000e */
[----:B------:R-:W-:Y:S05]  /*27920*/  WARPSYNC.COLLECTIVE R15, `(.L_x_3451) ;  /* 0x000000000f087348 */ /* 0x000fea0003c00000 */
[----:B------:R0:W1:Y:S02]  /*27930*/  SHFL.IDX P6, R14, R13, R12, R11 ;  /* 0x0000000c0d0e7389 */ /* 0x00006400000c000b */
[----:B01----:R-:W-:Y:S01]  /*27940*/  ENDCOLLECTIVE ;  /* 0x000000000000791b */ /* 0x003fe20003800000 */
.L_x_3451:
[----:B------:R-:W-:Y:S02]  /*27950*/  IMAD.MOV.U32 R13, RZ, RZ, R8 ;  /* 0x000000ffff0d7224 */ /* 0x000fe400078e0008 */
[----:B------:R-:W-:-:S07]  /*27960*/  IMAD.MOV.U32 R3, RZ, RZ, R14 ;  /* 0x000000ffff037224 */ /* 0x000fce00078e000e */
[----:B------:R-:W-:Y:S05]  /*27970*/  WARPSYNC.COLLECTIVE R15, `(.L_x_3452) ;  /* 0x000000000f087348 */ /* 0x000fea0003c00000 */
[----:B------:R0:W1:Y:S02]  /*27980*/  SHFL.IDX P6, R14, R13, R12, R11 ;  /* 0x0000000c0d0e7389 */ /* 0x00006400000c000b */
[----:B01----:R-:W-:Y:S01]  /*27990*/  ENDCOLLECTIVE ;  /* 0x000000000000791b */ /* 0x003fe20003800000 */
.L_x_3452:
[----:B------:R-:W-:Y:S02]  /*279a0*/  IMAD.MOV.U32 R13, RZ, RZ, R7 ;  /* 0x000000ffff0d7224 */ /* 0x000fe400078e0007 */
[----:B------:R-:W-:-:S07]  /*279b0*/  IMAD.MOV.U32 R4, RZ, RZ, R14 ;  /* 0x000000ffff047224 */ /* 0x000fce00078e000e */
[----:B------:R-:W-:Y:S05]  /*279c0*/  WARPSYNC.COLLECTIVE R15, `(.L_x_3453) ;  /* 0x000000000f087348 */ /* 0x000fea0003c00000 */
[----:B------:R0:W1:Y:S02]  /*279d0*/  SHFL.IDX P6, R14, R13, R12, R11 ;  /* 0x0000000c0d0e7389 */ /* 0x00006400000c000b */
[----:B01----:R-:W-:Y:S01]  /*279e0*/  ENDCOLLECTIVE ;  /* 0x000000000000791b */ /* 0x003fe20003800000 */
.L_x_3453:
[----:B------:R-:W-:Y:S05]  /*279f0*/  BRA `(.L_x_3454) ;  /* 0xfffffe3000387947 */ /* 0x000fea000383ffff */
.L_x_3181:
        /* <DEDUP_REMOVED lines=8> */
.L_x_3456:
[----:B------:R-:W-:Y:S05]  /*27a80*/  BSYNC B1 ;  /* 0x0000000000017941 */ /* 0x000fea0003800000 */
.L_x_3455:
        /* <DEDUP_REMOVED lines=8> */
.L_x_3457:
[----:B------:R-:W-:Y:S02]  /*27b10*/  IMAD.MOV.U32 R13, RZ, RZ, R8 ;  /* 0x000000ffff0d7224 */ /* 0x000fe400078e0008 */
[----:B------:R-:W-:-:S07]  /*27b20*/  IMAD.MOV.U32 R3, RZ, RZ, R14 ;  /* 0x000000ffff037224 */ /* 0x000fce00078e000e */
[----:B------:R-:W-:Y:S05]  /*27b30*/  WARPSYNC.COLLECTIVE R15, `(.L_x_3458) ;  /* 0x000000000f087348 */ /* 0x000fea0003c00000 */
[----:B------:R0:W1:Y:S02]  /*27b40*/  SHFL.IDX P6, R14, R13, R12, R11 ;  /* 0x0000000c0d0e7389 */ /* 0x00006400000c000b */
[----:B01----:R-:W-:Y:S01]  /*27b50*/  ENDCOLLECTIVE ;  /* 0x000000000000791b */ /* 0x003fe20003800000 */
.L_x_3458:
[----:B------:R-:W-:Y:S02]  /*27b60*/  IMAD.MOV.U32 R13, RZ, RZ, R7 ;  /* 0x000000ffff0d7224 */ /* 0x000fe400078e0007 */
[----:B------:R-:W-:-:S07]  /*27b70*/  IMAD.MOV.U32 R4, RZ, RZ, R14 ;  /* 0x000000ffff047224 */ /* 0x000fce00078e000e */
[----:B------:R-:W-:Y:S05]  /*27b80*/  WARPSYNC.COLLECTIVE R15, `(.L_x_3459) ;  /* 0x000000000f087348 */ /* 0x000fea0003c00000 */
[----:B------:R0:W1:Y:S02]  /*27b90*/  SHFL.IDX P6, R14, R13, R12, R11 ;  /* 0x0000000c0d0e7389 */ /* 0x00006400000c000b */
[----:B01----:R-:W-:Y:S01]  /*27ba0*/  ENDCOLLECTIVE ;  /* 0x000000000000791b */ /* 0x003fe20003800000 */
.L_x_3459:
[----:B------:R-:W-:Y:S05]  /*27bb0*/  BRA `(.L_x_3460) ;  /* 0xfffffe3000587947 */ /* 0x000fea000383ffff */
.L_x_3185:
[----:B0-----:R0:W1:Y:S02]  /*27bc0*/  SYNCS.PHASECHK.TRANS64.TRYWAIT P0, [R18+URZ+0x22800], R5 ;  /* 0x02280005120075a7 */ /* 0x001064000800017f */
[----:B-1----:R-:W-:Y:S05]  /*27bd0*/  @!P0 NANOSLEEP.SYNCS 0x989680 ;  /* 0x009896800000895d */ /* 0x002fea0003900000 */
[----:B------:R-:W1:Y:S02]  /*27be0*/  @!P0 SYNCS.PHASECHK.TRANS64 P0, [R18+URZ+0x22800], R5 ;  /* 0x02280005120085a7 */ /* 0x000e64000800007f */
[----:B-1----:R-:W-:Y:S05]  /*27bf0*/  @!P0 BRA `(.L_x_3185) ;  /* 0xfffffffc00f08947 */ /* 0x002fea000383ffff */
[----:B------:R-:W-:Y:S05]  /*27c00*/  BRA `(.L_x_3461) ;  /* 0xfffffe3400087947 */ /* 0x000fea000383ffff */
.L_x_3193:
        /* <DEDUP_REMOVED lines=9> */
.L_x_3463:
[----:B------:R-:W-:Y:S05]  /*27ca0*/  BSYNC B1 ;  /* 0x0000000000017941 */ /* 0x000fea0003800000 */
.L_x_3462:
[----:B------:R-:W-:Y:S01]  /*27cb0*/  IMAD.MOV.U32 R13, RZ, RZ, R35 ;  /* 0x000000ffff0d7224 */ /* 0x000fe200078e0023 */
[----:B------:R-:W-:Y:S01]  /*27cc0*/  MOV R11, 0x1c1f ;  /* 0x00001c1f000b7802 */ /* 0x000fe20000000f00 */
[----:B------:R-:W-:Y:S01]  /*27cd0*/  IMAD.MOV.U32 R12, RZ, RZ, RZ ;  /* 0x000000ffff0c7224 */ /* 0x000fe200078e00ff */
[----:B------:R-:W-:Y:S01]  /*27ce0*/  ISETP.GE.AND P0, PT, R16, R39, PT ;  /* 0x000000271000720c */ /* 0x000fe20003f06270 */
[----:B------:R-:W-:Y:S02]  /*27cf0*/  IMAD.MOV.U32 R15, RZ, RZ, -0x1 ;  /* 0xffffffffff0f7424 */ /* 0x000fe400078e00ff */
[----:B------:R-:W-:Y:S02]  /*27d00*/  IMAD.MOV.U32 R3, RZ, RZ, R14 ;  /* 0x000000ffff037224 */ /* 0x000fe400078e000e */
[----:B------:R-:W-:-:S08]  /*27d10*/  IMAD R34, R198, R21, RZ ;  /* 0x00000015c6227224 */ /* 0x000fd000078e02ff */
[----:B------:R-:W-:Y:S05]  /*27d20*/  WARPSYNC.COLLECTIVE R15, `(.L_x_3464) ;  /* 0x000000000f087348 */ /* 0x000fea0003c00000 */
[----:B------:R0:W1:Y:S02]  /*27d30*/  SHFL.IDX P6, R14, R13, R12, R11 ;  /* 0x0000000c0d0e7389 */ /* 0x00006400000c000b */
[----:B01----:R-:W-:Y:S01]  /*27d40*/  ENDCOLLECTIVE ;  /* 0x000000000000791b */ /* 0x003fe20003800000 */
.L_x_3464:
[----:B------:R-:W-:Y:S01]  /*27d50*/  ISETP.GE.OR P1, PT, R41, R34, P0 ;  /* 0x000000222900720c */ /* 0x000fe20000726670 */
[----:B------:R-:W-:Y:S02]  /*27d60*/  IMAD.MOV.U32 R13, RZ, RZ, R37 ;  /* 0x000000ffff0d7224 */ /* 0x000fe400078e0025 */
[----:B------:R-:W-:-:S10]  /*27d70*/  IMAD.MOV.U32 R5, RZ, RZ, R14 ;  /* 0x000000ffff057224 */ /* 0x000fd400078e000e */
[----:B------:R-:W-:Y:S05]  /*27d80*/  WARPSYNC.COLLECTIVE R15, `(.L_x_3465) ;  /* 0x000000000f087348 */ /* 0x000fea0003c00000 */
[----:B------:R0:W1:Y:S02]  /*27d90*/  SHFL.IDX P6, R14, R13, R12, R11 ;  /* 0x0000000c0d0e7389 */ /* 0x00006400000c000b */
[----:B01----:R-:W-:Y:S01]  /*27da0*/  ENDCOLLECTIVE ;  /* 0x000000000000791b */ /* 0x003fe20003800000 */
.L_x_3465:
        /* <DEDUP_REMOVED lines=8> */
.L_x_3466:
        /* <DEDUP_REMOVED lines=15> */
.L_x_3467:
[----:B------:R-:W-:Y:S01]  /*27f20*/  IMAD.MOV.U32 R13, RZ, RZ, R35 ;  /* 0x000000ffff0d7224 */ /* 0x000fe200078e0023 */
[----:B------:R-:W-:-:S07]  /*27f30*/  MOV R3, R14 ;  /* 0x0000000e00037202 */ /* 0x000fce0000000f00 */
[----:B------:R-:W-:Y:S05]  /*27f40*/  WARPSYNC.COLLECTIVE R15, `(.L_x_3468) ;  /* 0x000000000f087348 */ /* 0x000fea0003c00000 */
[----:B------:R0:W1:Y:S02]  /*27f50*/  SHFL.IDX P6, R14, R13, R12, R11 ;  /* 0x0000000c0d0e7389 */ /* 0x00006400000c000b */
[----:B01----:R-:W-:Y:S01]  /*27f60*/  ENDCOLLECTIVE ;  /* 0x000000000000791b */ /* 0x003fe20003800000 */
.L_x_3468:
[----:B------:R-:W-:Y:S02]  /*27f70*/  IMAD.MOV.U32 R13, RZ, RZ, R37 ;  /* 0x000000ffff0d7224 */ /* 0x000fe400078e0025 */
[----:B------:R-:W-:-:S07]  /*27f80*/  IMAD.MOV.U32 R35, RZ, RZ, R14 ;  /* 0x000000ffff237224 */ /* 0x000fce00078e000e */
[----:B------:R-:W-:Y:S05]  /*27f90*/  WARPSYNC.COLLECTIVE R15, `(.L_x_3469) ;  /* 0x000000000f087348 */ /* 0x000fea0003c00000 */
[----:B------:R0:W1:Y:S02]  /*27fa0*/  SHFL.IDX P6, R14, R13, R12, R11 ;  /* 0x0000000c0d0e7389 */ /* 0x00006400000c000b */
[----:B01----:R-:W-:Y:S01]  /*27fb0*/  ENDCOLLECTIVE ;  /* 0x000000000000791b */ /* 0x003fe20003800000 */
.L_x_3469:
[----:B------:R-:W-:Y:S02]  /*27fc0*/  IMAD.MOV.U32 R13, RZ, RZ, R9 ;  /* 0x000000ffff0d7224 */ /* 0x000fe400078e0009 */
[----:B------:R-:W-:-:S07]  /*27fd0*/  IMAD.MOV.U32 R37, RZ, RZ, R14 ;  /* 0x000000ffff257224 */ /* 0x000fce00078e000e */
[----:B------:R-:W-:Y:S05]  /*27fe0*/  WARPSYNC.COLLECTIVE R15, `(.L_x_3470) ;  /* 0x000000000f087348 */ /* 0x000fea0003c00000 */
[----:B------:R0:W1:Y:S02]  /*27ff0*/  SHFL.IDX P6, R14, R13, R12, R11 ;  /* 0x0000000c0d0e7389 */ /* 0x00006400000c000b */
[----:B01----:R-:W-:Y:S01]  /*28000*/  ENDCOLLECTIVE ;  /* 0x000000000000791b */ /* 0x003fe20003800000 */
.L_x_3470:
[----:B------:R-:W-:Y:S02]  /*28010*/  @!P1 IMAD.MOV.U32 R32, RZ, RZ, R4 ;  /* 0x000000ffff209224 */ /* 0x000fe400078e0004 */
[----:B------:R-:W-:Y:S01]  /*28020*/  @!P1 IMAD.MOV.U32 R33, RZ, RZ, R5 ;  /* 0x000000ffff219224 */ /* 0x000fe200078e0005 */
[----:B------:R-:W-:Y:S01]  /*28030*/  CS2R R4, SRZ ;  /* 0x0000000000047805 */ /* 0x000fe2000001ff00 */
[----:B------:R-:W-:Y:S02]  /*28040*/  @!P1 IMAD.MOV.U32 R30, RZ, RZ, R6 ;  /* 0x000000ffff1e9224 */ /* 0x000fe400078e0006 */
[----:B------:R-:W-:Y:S01]  /*28050*/  @!P1 IMAD.MOV.U32 R31, RZ, RZ, R7 ;  /* 0x000000ffff1f9224 */ /* 0x000fe200078e0007 */
[----:B------:R-:W-:Y:S01]  /*28060*/  @!P1 MOV R21, R27 ;  /* 0x0000001b00159202 */ /* 0x000fe20000000f00 */
[----:B------:R-:W-:Y:S02]  /*28070*/  @!P1 IMAD.MOV.U32 R28, RZ, RZ, R24 ;  /* 0x000000ffff1c9224 */ /* 0x000fe400078e0018 */
[----:B------:R-:W-:-:S02]  /*28080*/  @!P1 IMAD.MOV.U32 R29, RZ, RZ, R25 ;  /* 0x000000ffff1d9224 */ /* 0x000fc400078e0019 */
[----:B------:R-:W-:Y:S01]  /*28090*/  @!P1 IMAD.MOV.U32 R20, RZ, RZ, R26 ;  /* 0x000000ffff149224 */ /* 0x000fe200078e001a */
[----:B------:R-:W-:Y:S06]  /*280a0*/  BRA `(.L_x_3471) ;  /* 0xfffffe5000cc7947 */ /* 0x000fec000383ffff */
.L_x_3197:
[----:B0-----:R0:W1:Y:S02]  /*280b0*/  SYNCS.PHASECHK.TRANS64.TRYWAIT P1, [R18+URZ+0x22800], R3 ;  /* 0x02280003120075a7 */ /* 0x001064000802017f */
[----:B-1----:R-:W-:Y:S05]  /*280c0*/  @!P1 NANOSLEEP.SYNCS 0x989680 ;  /* 0x009896800000995d */ /* 0x002fea0003900000 */
[----:B------:R-:W1:Y:S02]  /*280d0*/  @!P1 SYNCS.PHASECHK.TRANS64 P1, [R18+URZ+0x22800], R3 ;  /* 0x02280003120095a7 */ /* 0x000e64000802007f */
[----:B-1----:R-:W-:Y:S05]  /*280e0*/  @!P1 BRA `(.L_x_3197) ;  /* 0xfffffffc00f09947 */ /* 0x002fea000383ffff */
[----:B------:R-:W-:Y:S05]  /*280f0*/  BRA `(.L_x_3472) ;  /* 0xfffffe5400387947 */ /* 0x000fea000383ffff */
.L_x_3203:
[----:B-1----:R1:W2:Y:S02]  /*28100*/  SYNCS.PHASECHK.TRANS64.TRYWAIT P1, [R0+URZ+0x22830], R5 ;  /* 0x02283005000075a7 */ /* 0x0022a4000802017f */
[----:B--2---:R-:W-:Y:S05]  /*28110*/  @!P1 NANOSLEEP.SYNCS 0x989680 ;  /* 0x009896800000995d */ /* 0x004fea0003900000 */
[----:B------:R-:W2:Y:S02]  /*28120*/  @!P1 SYNCS.PHASECHK.TRANS64 P1, [R0+URZ+0x22830], R5 ;  /* 0x02283005000095a7 */ /* 0x000ea4000802007f */
[----:B--2---:R-:W-:Y:S05]  /*28130*/  @!P1 BRA `(.L_x_3203) ;  /* 0xfffffffc00f09947 */ /* 0x004fea000383ffff */
[----:B------:R-:W-:Y:S05]  /*28140*/  BRA `(.L_x_3202) ;  /* 0xfffffe7400687947 */ /* 0x000fea000383ffff */
.L_x_3210:
[----:B-1----:R1:W2:Y:S02]  /*28150*/  SYNCS.PHASECHK.TRANS64.TRYWAIT P2, [R3+URZ+0x22830], R14 ;  /* 0x0228300e030075a7 */ /* 0x0022a4000804017f */
[----:B--2---:R-:W-:Y:S05]  /*28160*/  @!P2 NANOSLEEP.SYNCS 0x989680 ;  /* 0x009896800000a95d */ /* 0x004fea0003900000 */
[----:B------:R-:W2:Y:S02]  /*28170*/  @!P2 SYNCS.PHASECHK.TRANS64 P2, [R3+URZ+0x22830], R14 ;  /* 0x0228300e0300a5a7 */ /* 0x000ea4000804007f */
[----:B--2---:R-:W-:Y:S05]  /*28180*/  @!P2 BRA `(.L_x_3210) ;  /* 0xfffffffc00f0a947 */ /* 0x004fea000383ffff */
[----:B------:R-:W-:Y:S05]  /*28190*/  BRA `(.L_x_3209) ;  /* 0xfffffea800887947 */ /* 0x000fea000383ffff */
.L_x_3214:
[----:B-1----:R1:W2:Y:S02]  /*281a0*/  SYNCS.PHASECHK.TRANS64.TRYWAIT P1, [R14+URZ+0x22850], R3 ;  /* 0x022850030e0075a7 */ /* 0x0022a4000802017f */
[----:B--2---:R-:W-:Y:S05]  /*281b0*/  @!P1 NANOSLEEP.SYNCS 0x989680 ;  /* 0x009896800000995d */ /* 0x004fea0003900000 */
[----:B------:R-:W2:Y:S02]  /*281c0*/  @!P1 SYNCS.PHASECHK.TRANS64 P1, [R14+URZ+0x22850], R3 ;  /* 0x022850030e0095a7 */ /* 0x000ea4000802007f */
[----:B--2---:R-:W-:Y:S05]  /*281d0*/  @!P1 BRA `(.L_x_3214) ;  /* 0xfffffffc00f09947 */ /* 0x004fea000383ffff */
[----:B------:R-:W-:Y:S05]  /*281e0*/  BRA `(.L_x_3211) ;  /* 0xfffffeb400ac7947 */ /* 0x000fea000383ffff */
.L_x_3223:
[----:B-1----:R1:W2:Y:S02]  /*281f0*/  SYNCS.PHASECHK.TRANS64.TRYWAIT P1, [R3+URZ+0x22830], R14 ;  /* 0x0228300e030075a7 */ /* 0x0022a4000802017f */
[----:B--2---:R-:W-:Y:S05]  /*28200*/  @!P1 NANOSLEEP.SYNCS 0x989680 ;  /* 0x009896800000995d */ /* 0x004fea0003900000 */
[----:B------:R-:W2:Y:S02]  /*28210*/  @!P1 SYNCS.PHASECHK.TRANS64 P1, [R3+URZ+0x22830], R14 ;  /* 0x0228300e030095a7 */ /* 0x000ea4000802007f */
[----:B--2---:R-:W-:Y:S05]  /*28220*/  @!P1 BRA `(.L_x_3223) ;  /* 0xfffffffc00f09947 */ /* 0x004fea000383ffff */
[----:B------:R-:W-:Y:S05]  /*28230*/  BRA `(.L_x_3222) ;  /* 0xfffffee000dc7947 */ /* 0x000fea000383ffff */
.L_x_3227:
[----:B-1----:R1:W2:Y:S02]  /*28240*/  SYNCS.PHASECHK.TRANS64.TRYWAIT P1, [R14+URZ+0x22850], R3 ;  /* 0x022850030e0075a7 */ /* 0x0022a4000802017f */
[----:B--2---:R-:W-:Y:S05]  /*28250*/  @!P1 NANOSLEEP.SYNCS 0x989680 ;  /* 0x009896800000995d */ /* 0x004fea0003900000 */
[----:B------:R-:W2:Y:S02]  /*28260*/  @!P1 SYNCS.PHASECHK.TRANS64 P1, [R14+URZ+0x22850], R3 ;  /* 0x022850030e0095a7 */ /* 0x000ea4000802007f */
[----:B--2---:R-:W-:Y:S05]  /*28270*/  @!P1 BRA `(.L_x_3227) ;  /* 0xfffffffc00f09947 */ /* 0x004fea000383ffff */
[----:B------:R-:W-:Y:S05]  /*28280*/  BRA `(.L_x_3224) ;  /* 0xfffffeec00f47947 */ /* 0x000fea000383ffff */
.L_x_3234:
[----:B-1----:R1:W2:Y:S02]  /*28290*/  SYNCS.PHASECHK.TRANS64.TRYWAIT P1, [R15+URZ+0x22850], R4 ;  /* 0x022850040f0075a7 */ /* 0x0022a4000802017f */
[----:B--2---:R-:W-:Y:S05]  /*282a0*/  @!P1 NANOSLEEP.SYNCS 0x989680 ;  /* 0x009896800000995d */ /* 0x004fea0003900000 */
[----:B------:R-:W2:Y:S02]  /*282b0*/  @!P1 SYNCS.PHASECHK.TRANS64 P1, [R15+URZ+0x22850], R4 ;  /* 0x022850040f0095a7 */ /* 0x000ea4000802007f */
[----:B--2---:R-:W-:Y:S05]  /*282c0*/  @!P1 BRA `(.L_x_3234) ;  /* 0xfffffffc00f09947 */ /* 0x004fea000383ffff */
[----:B------:R-:W-:Y:S05]  /*282d0*/  BRA `(.L_x_3233) ;  /* 0xffffff1000107947 */ /* 0x000fea000383ffff */
.L_x_3238:
[----:B------:R-:W-:Y:S01]  /*282e0*/  SEL R86, R12, R91, P0 ;  /* 0x0000005b0c567207 */ /* 0x000fe20000000000 */
[----:B------:R-:W-:Y:S01]  /*282f0*/  IMAD.MOV.U32 R11, RZ, RZ, 0x1c1f ;  /* 0x00001c1fff0b7424 */ /* 0x000fe200078e00ff */
[----:B------:R-:W-:Y:S01]  /*28300*/  SEL R83, R91, R12, P0 ;  /* 0x0000000c5b537207 */ /* 0x000fe20000000000 */
[----:B-----5:R-:W-:Y:S01]  /*28310*/  IMAD.MOV.U32 R12, RZ, RZ, R9 ;  /* 0x000000ffff0c7224 */ /* 0x020fe200078e0009 */
[----:B------:R-:W-:Y:S01]  /*28320*/  SEL R80, R20, R99, P0 ;  /* 0x0000006314507207 */ /* 0x000fe20000000000 */
[----:B------:R-:W-:Y:S01]  /*28330*/  IMAD.MOV.U32 R15, RZ, RZ, -0x1 ;  /* 0xffffffffff0f7424 */ /* 0x000fe200078e00ff */
[----:B------:R-:W-:Y:S02]  /*28340*/  SEL R51, R99, R20, P0 ;  /* 0x0000001463337207 */ /* 0x000fe40000000000 */
[----:B------:R-:W-:-:S07]  /*28350*/  SEL R20, R44, R53, P0 ;  /* 0x000000352c147207 */ /* 0x000fce0000000000 */
[----:B-1----:R-:W-:Y:S05]  /*28360*/  WARPSYNC.COLLECTIVE R15, `(.L_x_3473) ;  /* 0x000000000f087348 */ /* 0x002fea0003c00000 */
[----:B------:R0:W2:Y:S02]  /*28370*/  SHFL.IDX P6, R14, R13, R12, R11 ;  /* 0x0000000c0d0e7389 */ /* 0x0000a400000c000b */
[----:B012---:R-:W-:Y:S01]  /*28380*/  ENDCOLLECTIVE ;  /* 0x000000000000791b */ /* 0x007fe20003800000 */
.L_x_3473:
[----:B------:R-:W-:Y:S02]  /*28390*/  SEL R67, R53, R44, P0 ;  /* 0x0000002c35437207 */ /* 0x000fe40000000000 */
[----:B------:R-:W-:Y:S02]  /*283a0*/  SEL R44, R111, R98, P0 ;  /* 0x000000626f2c7207 */ /* 0x000fe40000000000 */
[----:B------:R-:W-:Y:S02]  /*283b0*/  SEL R111, R98, R111, P0 ;  /* 0x0000006f626f7207 */ /* 0x000fe40000000000 */
[----:B------:R-:W-:Y:S02]  /*283c0*/  LOP3.LUT R10, R9, 0x2, RZ, 0x3c, !PT ;  /* 0x00000002090a7812 */ /* 0x000fe400078e3cff */
        /* <DEDUP_REMOVED lines=14> */
.L_x_3474:
        /* <DEDUP_REMOVED lines=19> */
.L_x_3475:
        /* <DEDUP_REMOVED lines=18> */
.L_x_3476:
        /* <DEDUP_REMOVED lines=18> */
.L_x_3477:
        /* <DEDUP_REMOVED lines=14> */
.L_x_3478:
[----:B------:R-:W-:Y:S02]  /*28900*/  IMAD.MOV.U32 R13, RZ, RZ, R41 ;  /* 0x000000ffff0d7224 */ /* 0x000fe400078e0029 */
[----:B------:R-:W-:Y:S02]  /*28910*/  IMAD.MOV.U32 R12, RZ, RZ, R10 ;  /* 0x000000ffff0c7224 */ /* 0x000fe400078e000a */
[----:B------:R-:W-:-:S07]  /*28920*/  IMAD.MOV.U32 R80, RZ, RZ, R14 ;  /* 0x000000ffff507224 */ /* 0x000fce00078e000e */
[----:B------:R-:W-:Y:S05]  /*28930*/  WARPSYNC.COLLECTIVE R15, `(.L_x_3479) ;  /* 0x000000000f087348 */ /* 0x000fea0003c00000 */
[----:B------:R0:W1:Y:S02]  /*28940*/  SHFL.IDX P6, R14, R13, R12, R11 ;  /* 0x0000000c0d0e7389 */ /* 0x00006400000c000b */
[----:B01----:R-:W-:Y:S01]  /*28950*/  ENDCOLLECTIVE ;  /* 0x000000000000791b */ /* 0x003fe20003800000 */
.L_x_3479:
[----:B------:R-:W-:Y:S02]  /*28960*/  IMAD.MOV.U32 R13, RZ, RZ, R51 ;  /* 0x000000ffff0d7224 */ /* 0x000fe400078e0033 */
[----:B------:R-:W-:-:S07]  /*28970*/  IMAD.MOV.U32 R41, RZ, RZ, R14 ;  /* 0x000000ffff297224 */ /* 0x000fce00078e000e */
[----:B------:R-:W-:Y:S05]  /*28980*/  WARPSYNC.COLLECTIVE R15, `(.L_x_3480) ;  /* 0x000000000f087348 */ /* 0x000fea0003c00000 */
[----:B------:R0:W1:Y:S02]  /*28990*/  SHFL.IDX P6, R14, R13, R12, R11 ;  /* 0x0000000c0d0e7389 */ /* 0x00006400000c000b */
[----:B01----:R-:W-:Y:S01]  /*289a0*/  ENDCOLLECTIVE ;  /* 0x000000000000791b */ /* 0x003fe20003800000 */
.L_x_3480:
[----:B------:R-:W-:Y:S02]  /*289b0*/  IMAD.MOV.U32 R13, RZ, RZ, R0 ;  /* 0x000000ffff0d7224 */ /* 0x000fe400078e0000 */
[----:B------:R-:W-:Y:S02]  /*289c0*/  IMAD.MOV.U32 R12, RZ, RZ, R9 ;  /* 0x000000ffff0c7224 */ /* 0x000fe400078e0009 */
[----:B------:R-:W-:-:S07]  /*289d0*/  IMAD.MOV.U32 R51, RZ, RZ, R14 ;  /* 0x000000ffff337224 */ /* 0x000fce00078e000e */
[----:B------:R-:W-:Y:S05]  /*289e0*/  WARPSYNC.COLLECTIVE R15, `(.L_x_3481) ;  /* 0x000000000f087348 */ /* 0x000fea0003c00000 */
[----:B------:R0:W1:Y:S02]  /*289f0*/  SHFL.IDX P6, R14, R13, R12, R11 ;  /* 0x0000000c0d0e7389 */ /* 0x00006400000c000b */
[----:B01----:R-:W-:Y:S01]  /*28a00*/  ENDCOLLECTIVE ;  /* 0x000000000000791b */ /* 0x003fe20003800000 */
.L_x_3481:
[----:B------:R-:W-:Y:S02]  /*28a10*/  SEL R79, R80, R51, P0 ;  /* 0x00000033504f7207 */ /* 0x000fe40000000000 */
[----:B------:R-:W-:Y:S01]  /*28a20*/  SEL R80, R51, R80, P0 ;  /* 0x0000005033507207 */ /* 0x000fe20000000000 */
[----:B------:R-:W-:Y:S02]  /*28a30*/  IMAD.MOV.U32 R13, RZ, RZ, R2 ;  /* 0x000000ffff0d7224 */ /* 0x000fe400078e0002 */
[----:B------:R-:W-:-:S07]  /*28a40*/  IMAD.MOV.U32 R0, RZ, RZ, R14 ;  /* 0x000000ffff007224 */ /* 0x000fce00078e000e */
[----:B------:R-:W-:Y:S05]  /*28a50*/  WARPSYNC.COLLECTIVE R15, `(.L_x_3482) ;  /* 0x000000000f087348 */ /* 0x000fea0003c00000 */
[----:B------:R0:W1:Y:S02]  /*28a60*/  SHFL.IDX P6, R14, R13, R12, R11 ;  /* 0x0000000c0d0e7389 */ /* 0x00006400000c000b */
[----:B01----:R-:W-:Y:S01]  /*28a70*/  ENDCOLLECTIVE ;  /* 0x000000000000791b */ /* 0x003fe20003800000 */
.L_x_3482:
[----:B------:R-:W-:Y:S02]  /*28a80*/  IMAD.MOV.U32 R13, RZ, RZ, R47 ;  /* 0x000000ffff0d7224 */ /* 0x000fe400078e002f */
[----:B------:R-:W-:Y:S01]  /*28a90*/  IMAD.MOV.U32 R12, RZ, RZ, R10 ;  /* 0x000000ffff0c7224 */ /* 0x000fe200078e000a */
[----:B------:R-:W-:-:S07]  /*28aa0*/  MOV R3, R14 ;  /* 0x0000000e00037202 */ /* 0x000fce0000000f00 */
[----:B------:R-:W-:Y:S05]  /*28ab0*/  WARPSYNC.COLLECTIVE R15, `(.L_x_3483) ;  /* 0x000000000f087348 */ /* 0x000fea0003c00000 */
[----:B------:R0:W1:Y:S02]  /*28ac0*/  SHFL.IDX P6, R14, R13, R12, R11 ;  /* 0x0000000c0d0e7389 */ /* 0x00006400000c000b */
[----:B01----:R-:W-:Y:S01]  /*28ad0*/  ENDCOLLECTIVE ;  /* 0x000000000000791b */ /* 0x003fe20003800000 */
.L_x_3483:
[----:B------:R-:W-:Y:S01]  /*28ae0*/  IMAD.MOV.U32 R13, RZ, RZ, R77 ;  /* 0x000000ffff0d7224 */ /* 0x000fe200078e004d */
[----:B------:R-:W-:Y:S02]  /*28af0*/  SEL R77, R78, R41, P0 ;  /* 0x000000294e4d7207 */ /* 0x000fe40000000000 */
[----:B------:R-:W-:Y:S01]  /*28b00*/  SEL R78, R41, R78, P0 ;  /* 0x0000004e294e7207 */ /* 0x000fe20000000000 */
[----:B------:R-:W-:-:S07]  /*28b10*/  IMAD.MOV.U32 R47, RZ, RZ, R14 ;  /* 0x000000ffff2f7224 */ /* 0x000fce00078e000e */
[----:B------:R-:W-:Y:S05]  /*28b20*/  WARPSYNC.COLLECTIVE R15, `(.L_x_3484) ;  /* 0x000000000f087348 */ /* 0x000fea0003c00000 */
[----:B------:R0:W1:Y:S02]  /*28b30*/  SHFL.IDX P6, R14, R13, R12, R11 ;  /* 0x0000000c0d0e7389 */ /* 0x00006400000c000b */
[----:B01----:R-:W-:Y:S01]  /*28b40*/  ENDCOLLECTIVE ;  /* 0x000000000000791b */ /* 0x003fe20003800000 */
.L_x_3484:
        /* <DEDUP_REMOVED lines=8> */
.L_x_3485:
[----:B------:R-:W-:Y:S02]  /*28bd0*/  SEL R2, R3, R4, P0 ;  /* 0x0000000403027207 */ /* 0x000fe40000000000 */
[----:B------:R-:W-:Y:S01]  /*28be0*/  SEL R3, R4, R3, P0 ;  /* 0x0000000304037207 */ /* 0x000fe20000000000 */
[----:B------:R-:W-:Y:S02]  /*28bf0*/  IMAD.MOV.U32 R13, RZ, RZ, R40 ;  /* 0x000000ffff0d7224 */ /* 0x000fe400078e0028 */
[----:B------:R-:W-:-:S07]  /*28c00*/  IMAD.MOV.U32 R20, RZ, RZ, R14 ;  /* 0x000000ffff147224 */ /* 0x000fce00078e000e */
[----:B------:R-:W-:Y:S05]  /*28c10*/  WARPSYNC.COLLECTIVE R15, `(.L_x_3486) ;  /* 0x000000000f087348 */ /* 0x000fea0003c00000 */
[----:B------:R0:W1:Y:S02]  /*28c20*/  SHFL.IDX P6, R14, R13, R12, R11 ;  /* 0x0000000c0d0e7389 */ /* 0x00006400000c000b */
[----:B01----:R-:W-:Y:S01]  /*28c30*/  ENDCOLLECTIVE ;  /* 0x000000000000791b */ /* 0x003fe20003800000 */
.L_x_3486:
[----:B------:R-:W-:Y:S02]  /*28c40*/  IMAD.MOV.U32 R13, RZ, RZ, R67 ;  /* 0x000000ffff0d7224 */ /* 0x000fe400078e0043 */
[----:B------:R-:W-:Y:S02]  /*28c50*/  IMAD.MOV.U32 R12, RZ, RZ, R10 ;  /* 0x000000ffff0c7224 */ /* 0x000fe400078e000a */
[----:B------:R-:W-:-:S07]  /*28c60*/  IMAD.MOV.U32 R40, RZ, RZ, R14 ;  /* 0x000000ffff287224 */ /* 0x000fce00078e000e */
[----:B------:R-:W-:Y:S05]  /*28c70*/  WARPSYNC.COLLECTIVE R15, `(.L_x_3487) ;  /* 0x000000000f087348 */ /* 0x000fea0003c00000 */
[----:B------:R0:W1:Y:S02]  /*28c80*/  SHFL.IDX P6, R14, R13, R12, R11 ;  /* 0x0000000c0d0e7389 */ /* 0x00006400000c000b */
[----:B01----:R-:W-:Y:S01]  /*28c90*/  ENDCOLLECTIVE ;  /* 0x000000000000791b */ /* 0x003fe20003800000 */
.L_x_3487:
[----:B------:R-:W-:Y:S01]  /*28ca0*/  IMAD.MOV.U32 R13, RZ, RZ, R119 ;  /* 0x000000ffff0d7224 */ /* 0x000fe200078e0077 */
[----:B------:R-:W-:-:S07]  /*28cb0*/  MOV R67, R14 ;  /* 0x0000000e00437202 */ /* 0x000fce0000000f00 */
[----:B------:R-:W-:Y:S05]  /*28cc0*/  WARPSYNC.COLLECTIVE R15, `(.L_x_3488) ;  /* 0x000000000f087348 */ /* 0x000fea0003c00000 */
[----:B------:R0:W1:Y:S02]  /*28cd0*/  SHFL.IDX P6, R14, R13, R12, R11 ;  /* 0x0000000c0d0e7389 */ /* 0x00006400000c000b */
[----:B01----:R-:W-:Y:S01]  /*28ce0*/  ENDCOLLECTIVE ;  /* 0x000000000000791b */ /* 0x003fe20003800000 */
.L_x_3488:
        /* <DEDUP_REMOVED lines=8> */
.L_x_3489:
[----:B------:R-:W-:Y:S02]  /*28d70*/  SEL R21, R40, R119, P0 ;  /* 0x0000007728157207 */ /* 0x000fe40000000000 */
[----:B------:R-:W-:Y:S01]  /*28d80*/  SEL R40, R119, R40, P0 ;  /* 0x0000002877287207 */ /* 0x000fe20000000000 */
[----:B------:R-:W-:Y:S02]  /*28d90*/  IMAD.MOV.U32 R13, RZ, RZ, R44 ;  /* 0x000000ffff0d7224 */ /* 0x000fe400078e002c */
[----:B------:R-:W-:-:S07]  /*28da0*/  IMAD.MOV.U32 R42, RZ, RZ, R14 ;  /* 0x000000ffff2a7224 */ /* 0x000fce00078e000e */
[----:B------:R-:W-:Y:S05]  /*28db0*/  WARPSYNC.COLLECTIVE R15, `(.L_x_3490) ;  /* 0x000000000f087348 */ /* 0x000fea0003c00000 */
[----:B------:R0:W1:Y:S02]  /*28dc0*/  SHFL.IDX P6, R14, R13, R12, R11 ;  /* 0x0000000c0d0e7389 */ /* 0x00006400000c000b */
[----:B01----:R-:W-:Y:S01]  /*28dd0*/  ENDCOLLECTIVE ;  /* 0x000000000000791b */ /* 0x003fe20003800000 */
.L_x_3490:
[----:B------:R-:W-:Y:S02]  /*28de0*/  IMAD.MOV.U32 R13, RZ, RZ, R121 ;  /* 0x000000ffff0d7224 */ /* 0x000fe400078e0079 */
[----:B------:R-:W-:Y:S02]  /*28df0*/  IMAD.MOV.U32 R12, RZ, RZ, R10 ;  /* 0x000000ffff0c7224 */ /* 0x000fe400078e000a */
[----:B------:R-:W-:-:S07]  /*28e00*/  IMAD.MOV.U32 R44, RZ, RZ, R14 ;  /* 0x000000ffff2c7224 */ /* 0x000fce00078e000e */
[----:B------:R-:W-:Y:S05]  /*28e10*/  WARPSYNC.COLLECTIVE R15, `(.L_x_3491) ;  /* 0x000000000f087348 */ /* 0x000fea0003c00000 */
[----:B------:R0:W1:Y:S02]  /*28e20*/  SHFL.IDX P6, R14, R13, R12, R11 ;  /* 0x0000000c0d0e7389 */ /* 0x00006400000c000b */
[----:B01----:R-:W-:Y:S01]  /*28e30*/  ENDCOLLECTIVE ;  /* 0x000000000000791b */ /* 0x003fe20003800000 */
.L_x_3491:
[----:B------:R-:W-:Y:S02]  /*28e40*/  IMAD.MOV.U32 R13, RZ, RZ, R111 ;  /* 0x000000ffff0d7224 */ /* 0x000fe400078e006f */
[----:B------:R-:W-:-:S07]  /*28e50*/  IMAD.MOV.U32 R121, RZ, RZ, R14 ;  /* 0x000000ffff797224 */ /* 0x000fce00078e000e */
[----:B------:R-:W-:Y:S05]  /*28e60*/  WARPSYNC.COLLECTIVE R15, `(.L_x_3492) ;  /* 0x000000000f087348 */ /* 0x000fea0003c00000 */
[----:B------:R0:W1:Y:S02]  /*28e70*/  SHFL.IDX P6, R14, R13, R12, R11 ;  /* 0x0000000c0d0e7389 */ /* 0x00006400000c000b */
[----:B01----:R-:W-:Y:S01]  /*28e80*/  ENDCOLLECTIVE ;  /* 0x000000000000791b */ /* 0x003fe20003800000 */
.L_x_3492:
        /* <DEDUP_REMOVED lines=8> */
.L_x_3493:
[----:B------:R-:W-:Y:S02]  /*28f10*/  IMAD.MOV.U32 R13, RZ, RZ, R48 ;  /* 0x000000ffff0d7224 */ /* 0x000fe400078e0030 */
[----:B------:R-:W-:-:S07]  /*28f20*/  IMAD.MOV.U32 R46, RZ, RZ, R14 ;  /* 0x000000ffff2e7224 */ /* 0x000fce00078e000e */
[----:B------:R-:W-:Y:S05]  /*28f30*/  WARPSYNC.COLLECTIVE R15, `(.L_x_3494) ;  /* 0x000000000f087348 */ /* 0x000fea0003c00000 */
[----:B------:R0:W1:Y:S02]  /*28f40*/  SHFL.IDX P6, R14, R13, R12, R11 ;  /* 0x0000000c0d0e7389 */ /* 0x00006400000c000b */
[----:B01----:R-:W-:Y:S01]  /*28f50*/  ENDCOLLECTIVE ;  /* 0x000000000000791b */ /* 0x003fe20003800000 */
.L_x_3494:
[----:B------:R-:W-:Y:S02]  /*28f60*/  IMAD.MOV.U32 R13, RZ, RZ, R113 ;  /* 0x000000ffff0d7224 */ /* 0x000fe400078e0071 */
[----:B------:R-:W-:Y:S02]  /*28f70*/  IMAD.MOV.U32 R12, RZ, RZ, R10 ;  /* 0x000000ffff0c7224 */ /* 0x000fe400078e000a */
[----:B------:R-:W-:-:S07]  /*28f80*/  IMAD.MOV.U32 R48, RZ, RZ, R14 ;  /* 0x000000ffff307224 */ /* 0x000fce00078e000e */
[----:B------:R-:W-:Y:S05]  /*28f90*/  WARPSYNC.COLLECTIVE R15, `(.L_x_3495) ;  /* 0x000000000f087348 */ /* 0x000fea0003c00000 */
[----:B------:R0:W1:Y:S02]  /*28fa0*/  SHFL.IDX P6, R14, R13, R12, R11 ;  /* 0x0000000c0d0e7389 */ /* 0x00006400000c000b */
[----:B01----:R-:W-:Y:S01]  /*28fb0*/  ENDCOLLECTIVE ;  /* 0x000000000000791b */ /* 0x003fe20003800000 */
.L_x_3495:
[----:B------:R-:W-:Y:S02]  /*28fc0*/  IMAD.MOV.U32 R13, RZ, RZ, R101 ;  /* 0x000000ffff0d7224 */ /* 0x000fe400078e0065 */
[----:B------:R-:W-:-:S07]  /*28fd0*/  IMAD.MOV.U32 R113, RZ, RZ, R14 ;  /* 0x000000ffff717224 */ /* 0x000fce00078e000e */
[----:B------:R-:W-:Y:S05]  /*28fe0*/  WARPSYNC.COLLECTIVE R15, `(.L_x_3496) ;  /* 0x000000000f087348 */ /* 0x000fea0003c00000 */
[----:B------:R0:W1:Y:S02]  /*28ff0*/  SHFL.IDX P6, R14, R13, R12, R11 ;  /* 0x0000000c0d0e7389 */ /* 0x00006400000c000b */
[----:B01----:R-:W-:Y:S01]  /*29000*/  ENDCOLLECTIVE ;  /* 0x000000000000791b */ /* 0x003fe20003800000 */
.L_x_3496:
[----:B------:R-:W-:Y:S02]  /*29010*/  IMAD.MOV.U32 R13, RZ, RZ, R50 ;  /* 0x000000ffff0d7224 */ /* 0x000fe400078e0032 */
[----:B------:R-:W-:Y:S02]  /*29020*/  IMAD.MOV.U32 R12, RZ, RZ, R9 ;  /* 0x000000ffff0c7224 */ /* 0x000fe400078e0009 */
[----:B------:R-:W-:-:S07]  /*29030*/  IMAD.MOV.U32 R101, RZ, RZ, R14 ;  /* 0x000000ffff657224 */ /* 0x000fce00078e000e */
[----:B------:R-:W-:Y:S05]  /*29040*/  WARPSYNC.COLLECTIVE R15, `(.L_x_3497) ;  /* 0x000000000f087348 */ /* 0x000fea0003c00000 */
[----:B------:R0:W1:Y:S02]  /*29050*/  SHFL.IDX P6, R14, R13, R12, R11 ;  /* 0x0000000c0d0e7389 */ /* 0x00006400000c000b */
[----:B01----:R-:W-:Y:S01]  /*29060*/  ENDCOLLECTIVE ;  /* 0x000000000000791b */ /* 0x003fe20003800000 */
.L_x_3497:
[----:B------:R-:W-:Y:S02]  /*29070*/  SEL R47, R48, R101, P0 ;  /* 0x00000065302f7207 */ /* 0x000fe40000000000 */
[----:B------:R-:W-:Y:S01]  /*29080*/  SEL R48, R101, R48, P0 ;  /* 0x0000003065307207 */ /* 0x000fe20000000000 */
[----:B------:R-:W-:Y:S01]  /*29090*/  IMAD.MOV.U32 R101, RZ, RZ, RZ ;  /* 0x000000ffff657224 */ /* 0x000fe200078e00ff */
[----:B------:R-:W-:Y:S01]  /*290a0*/  MOV R13, R82 ;  /* 0x00000052000d7202 */ /* 0x000fe20000000f00 */
[----:B------:R-:W-:-:S07]  /*290b0*/  IMAD.MOV.U32 R50, RZ, RZ, R14 ;  /* 0x000000ffff327224 */ /* 0x000fce00078e000e */
[----:B------:R-:W-:Y:S05]  /*290c0*/  WARPSYNC.COLLECTIVE R15, `(.L_x_3498) ;  /* 0x000000000f087348 */ /* 0x000fea0003c00000 */
[----:B------:R0:W1:Y:S02]  /*290d0*/  SHFL.IDX P6, R14, R13, R12, R11 ;  /* 0x0000000c0d0e7389 */ /* 0x00006400000c000b */
[----:B01----:R-:W-:Y:S01]  /*290e0*/  ENDCOLLECTIVE ;  /* 0x000000000000791b */ /* 0x003fe20003800000 */
.L_x_3498:
[----:B------:R-:W-:Y:S02]  /*290f0*/  IMAD.MOV.U32 R13, RZ, RZ, R115 ;  /* 0x000000ffff0d7224 */ /* 0x000fe400078e0073 */
[----:B------:R-:W-:Y:S02]  /*29100*/  IMAD.MOV.U32 R12, RZ, RZ, R10 ;  /* 0x000000ffff0c7224 */ /* 0x000fe400078e000a */
[----:B------:R-:W-:-:S07]  /*29110*/  IMAD.MOV.U32 R82, RZ, RZ, R14 ;  /* 0x000000ffff527224 */ /* 0x000fce00078e000e */
[----:B------:R-:W-:Y:S05]  /*29120*/  WARPSYNC.COLLECTIVE R15, `(.L_x_3499) ;  /* 0x000000000f087348 */ /* 0x000fea0003c00000 */
[----:B------:R0:W1:Y:S02]  /*29130*/  SHFL.IDX P6, R14, R13, R12, R11 ;  /* 0x0000000c0d0e7389 */ /* 0x00006400000c000b */
[----:B01----:R-:W-:Y:S01]  /*29140*/  ENDCOLLECTIVE ;  /* 0x000000000000791b */ /* 0x003fe20003800000 */
.L_x_3499:
[----:B------:R-:W-:Y:S02]  /*29150*/  IMAD.MOV.U32 R13, RZ, RZ, R87 ;  /* 0x000000ffff0d7224 */ /* 0x000fe400078e0057 */
[----:B------:R-:W-:-:S07]  /*29160*/  IMAD.MOV.U32 R115, RZ, RZ, R14 ;  /* 0x000000ffff737224 */ /* 0x000fce00078e000e */
[----:B------:R-:W-:Y:S05]  /*29170*/  WARPSYNC.COLLECTIVE R15, `(.L_x_3500) ;  /* 0x000000000f087348 */ /* 0x000fea0003c00000 */
[----:B------:R0:W1:Y:S02]  /*29180*/  SHFL.IDX P6, R14, R13, R12, R11 ;  /* 0x0000000c0d0e7389 */ /* 0x00006400000c000b */
[----:B01----:R-:W-:Y:S01]  /*29190*/  ENDCOLLECTIVE ;  /* 0x000000000000791b */ /* 0x003fe20003800000 */
.L_x_3500:
        /* <DEDUP_REMOVED lines=8> */
.L_x_3501:
[----:B------:R-:W-:Y:S02]  /*29220*/  SEL R51, R82, R87, P0 ;  /* 0x0000005752337207 */ /* 0x000fe40000000000 */
[----:B------:R-:W-:Y:S01]  /*29230*/  SEL R82, R87, R82, P0 ;  /* 0x0000005257527207 */ /* 0x000fe20000000000 */
[----:B------:R-:W-:Y:S02]  /*29240*/  IMAD.MOV.U32 R13, RZ, RZ, R86 ;  /* 0x000000ffff0d7224 */ /* 0x000fe400078e0056 */
[----:B------:R-:W-:-:S07]  /*29250*/  IMAD.MOV.U32 R84, RZ, RZ, R14 ;  /* 0x000000ffff547224 */ /* 0x000fce00078e000e */
[----:B------:R-:W-:Y:S05]  /*29260*/  WARPSYNC.COLLECTIVE R15, `(.L_x_3502) ;  /* 0x000000000f087348 */ /* 0x000fea0003c00000 */
[----:B------:R0:W1:Y:S02]  /*29270*/  SHFL.IDX P6, R14, R13, R12, R11 ;  /* 0x0000000c0d0e7389 */ /* 0x00006400000c000b */
[----:B01----:R-:W-:Y:S01]  /*29280*/  ENDCOLLECTIVE ;  /* 0x000000000000791b */ /* 0x003fe20003800000 */
.L_x_3502:
[----:B------:R-:W-:Y:S01]  /*29290*/  IMAD.MOV.U32 R13, RZ, RZ, R117 ;  /* 0x000000ffff0d7224 */ /* 0x000fe200078e0075 */
[----:B------:R-:W-:Y:S01]  /*292a0*/  MOV R12, R10 ;  /* 0x0000000a000c7202 */ /* 0x000fe20000000f00 */
[----:B------:R-:W-:-:S07]  /*292b0*/  IMAD.MOV.U32 R86, RZ, RZ, R14 ;  /* 0x000000ffff567224 */ /* 0x000fce00078e000e */
[----:B------:R-:W-:Y:S05]  /*292c0*/  WARPSYNC.COLLECTIVE R15, `(.L_x_3503) ;  /* 0x000000000f087348 */ /* 0x000fea0003c00000 */
[----:B------:R0:W1:Y:S02]  /*292d0*/  SHFL.IDX P6, R14, R13, R12, R11 ;  /* 0x0000000c0d0e7389 */ /* 0x00006400000c000b */
[----:B01----:R-:W-:Y:S01]  /*292e0*/  ENDCOLLECTIVE ;  /* 0x000000000000791b */ /* 0x003fe20003800000 */
.L_x_3503:
[----:B------:R-:W-:Y:S02]  /*292f0*/  IMAD.MOV.U32 R13, RZ, RZ, R83 ;  /* 0x000000ffff0d7224 */ /* 0x000fe400078e0053 */
[----:B------:R-:W-:-:S07]  /*29300*/  IMAD.MOV.U32 R117, RZ, RZ, R14 ;  /* 0x000000ffff757224 */ /* 0x000fce00078e000e */
[----:B------:R-:W-:Y:S05]  /*29310*/  WARPSYNC.COLLECTIVE R15, `(.L_x_3504) ;  /* 0x000000000f087348 */ /* 0x000fea0003c00000 */
[----:B------:R0:W1:Y:S02]  /*29320*/  SHFL.IDX P6, R14, R13, R12, R11 ;  /* 0x0000000c0d0e7389 */ /* 0x00006400000c000b */
[----:B01----:R-:W-:Y:S01]  /*29330*/  ENDCOLLECTIVE ;  /* 0x000000000000791b */ /* 0x003fe20003800000 */
.L_x_3504:
        /* <DEDUP_REMOVED lines=8> */
.L_x_3505:
[----:B------:R-:W-:Y:S02]  /*293c0*/  IMAD.MOV.U32 R13, RZ, RZ, R54 ;  /* 0x000000ffff0d7224 */ /* 0x000fe400078e0036 */
[----:B------:R-:W-:-:S07]  /*293d0*/  IMAD.MOV.U32 R90, RZ, RZ, R14 ;  /* 0x000000ffff5a7224 */ /* 0x000fce00078e000e */
[----:B------:R-:W-:Y:S05]  /*293e0*/  WARPSYNC.COLLECTIVE R15, `(.L_x_3506) ;  /* 0x000000000f087348 */ /* 0x000fea0003c00000 */
[----:B------:R0:W1:Y:S02]  /*293f0*/  SHFL.IDX P6, R14, R13, R12, R11 ;  /* 0x0000000c0d0e7389 */ /* 0x00006400000c000b */
[----:B01----:R-:W-:Y:S01]  /*29400*/  ENDCOLLECTIVE ;  /* 0x000000000000791b */ /* 0x003fe20003800000 */
.L_x_3506:
        /* <DEDUP_REMOVED lines=8> */
.L_x_3507:
[----:B------:R-:W-:Y:S01]  /*29490*/  IMAD.MOV.U32 R13, RZ, RZ, R45 ;  /* 0x000000ffff0d7224 */ /* 0x000fe200078e002d */
[----:B------:R-:W-:Y:S02]  /*294a0*/  SEL R45, R46, R113, P0 ;  /* 0x000000712e2d7207 */ /* 0x000fe40000000000 */
[----:B------:R-:W-:Y:S01]  /*294b0*/  SEL R46, R113, R46, P0 ;  /* 0x0000002e712e7207 */ /* 0x000fe20000000000 */
[----:B------:R-:W-:-:S07]  /*294c0*/  IMAD.MOV.U32 R125, RZ, RZ, R14 ;  /* 0x000000ffff7d7224 */ /* 0x000fce00078e000e */
[----:B------:R-:W-:Y:S05]  /*294d0*/  WARPSYNC.COLLECTIVE R15, `(.L_x_3508) ;  /* 0x000000000f087348 */ /* 0x000fea0003c00000 */
[----:B------:R0:W1:Y:S02]  /*294e0*/  SHFL.IDX P6, R14, R13, R12, R11 ;  /* 0x0000000c0d0e7389 */ /* 0x00006400000c000b */
[----:B01----:R-:W-:Y:S01]  /*294f0*/  ENDCOLLECTIVE ;  /* 0x000000000000791b */ /* 0x003fe20003800000 */
.L_x_3508:
[----:B------:R-:W-:Y:S02]  /*29500*/  SEL R87, R90, R125, P0 ;  /* 0x0000007d5a577207 */ /* 0x000fe40000000000 */
[----:B------:R-:W-:Y:S01]  /*29510*/  SEL R90, R125, R90, P0 ;  /* 0x0000005a7d5a7207 */ /* 0x000fe20000000000 */
[----:B------:R-:W-:Y:S02]  /*29520*/  IMAD.MOV.U32 R13, RZ, RZ, R60 ;  /* 0x000000ffff0d7224 */ /* 0x000fe400078e003c */
[----:B------:R-:W-:Y:S01]  /*29530*/  IMAD.MOV.U32 R12, RZ, RZ, R9 ;  /* 0x000000ffff0c7224 */ /* 0x000fe200078e0009 */
[----:B------:R-:W-:-:S07]  /*29540*/  MOV R127, R14 ;  /* 0x0000000e007f7202 */ /* 0x000fce0000000f00 */
[----:B------:R-:W-:Y:S05]  /*29550*/  WARPSYNC.COLLECTIVE R15, `(.L_x_3509) ;  /* 0x000000000f087348 */ /* 0x000fea0003c00000 */
[----:B------:R0:W1:Y:S02]  /*29560*/  SHFL.IDX P6, R14, R13, R12, R11 ;  /* 0x0000000c0d0e7389 */ /* 0x00006400000c000b */
[----:B01----:R-:W-:Y:S01]  /*29570*/  ENDCOLLECTIVE ;  /* 0x000000000000791b */ /* 0x003fe20003800000 */
.L_x_3509:
[----:B------:R-:W-:Y:S02]  /*29580*/  IMAD.MOV.U32 R13, RZ, RZ, R58 ;  /* 0x000000ffff0d7224 */ /* 0x000fe400078e003a */
[----:B------:R-:W-:-:S07]  /*29590*/  IMAD.MOV.U32 R60, RZ, RZ, R14 ;  /* 0x000000ffff3c7224 */ /* 0x000fce00078e000e */
[----:B------:R-:W-:Y:S05]  /*295a0*/  WARPSYNC.COLLECTIVE R15, `(.L_x_3510) ;  /* 0x000000000f087348 */ /* 0x000fea0003c00000 */
[----:B------:R0:W1:Y:S02]  /*295b0*/  SHFL.IDX P6, R14, R13, R12, R11 ;  /* 0x0000000c0d0e7389 */ /* 0x00006400000c000b */
[----:B01----:R-:W-:Y:S01]  /*295c0*/  ENDCOLLECTIVE ;  /* 0x000000000000791b */ /* 0x003fe20003800000 */
.L_x_3510:
        /* <DEDUP_REMOVED lines=8> */
.L_x_3511:
[----:B------:R-:W-:Y:S02]  /*29650*/  IMAD.MOV.U32 R13, RZ, RZ, R61 ;  /* 0x000000ffff0d7224 */ /* 0x000fe400078e003d */
[----:B------:R-:W-:-:S07]  /*29660*/  IMAD.MOV.U32 R129, RZ, RZ, R14 ;  /* 0x000000ffff817224 */ /* 0x000fce00078e000e */
[----:B------:R-:W-:Y:S05]  /*29670*/  WARPSYNC.COLLECTIVE R15, `(.L_x_3512) ;  /* 0x000000000f087348 */ /* 0x000fea0003c00000 */
[----:B------:R0:W1:Y:S02]  /*29680*/  SHFL.IDX P6, R14, R13, R12, R11 ;  /* 0x0000000c0d0e7389 */ /* 0x00006400000c000b */
[----:B01----:R-:W-:Y:S01]  /*29690*/  ENDCOLLECTIVE ;  /* 0x000000000000791b */ /* 0x003fe20003800000 */
.L_x_3512:
[----:B------:R-:W-:Y:S02]  /*296a0*/  IMAD.MOV.U32 R13, RZ, RZ, R64 ;  /* 0x000000ffff0d7224 */ /* 0x000fe400078e0040 */
[----:B------:R-:W-:Y:S02]  /*296b0*/  IMAD.MOV.U32 R12, RZ, RZ, R9 ;  /* 0x000000ffff0c7224 */ /* 0x000fe400078e0009 */
[----:B------:R-:W-:-:S07]  /*296c0*/  IMAD.MOV.U32 R61, RZ, RZ, R14 ;  /* 0x000000ffff3d7224 */ /* 0x000fce00078e000e */
[----:B------:R-:W-:Y:S05]  /*296d0*/  WARPSYNC.COLLECTIVE R15, `(.L_x_3513) ;  /* 0x000000000f087348 */ /* 0x000fea0003c00000 */
[----:B------:R0:W1:Y:S02]  /*296e0*/  SHFL.IDX P6, R14, R13, R12, R11 ;  /* 0x0000000c0d0e7389 */ /* 0x00006400000c000b */
[----:B01----:R-:W-:Y:S01]  /*296f0*/  ENDCOLLECTIVE ;  /* 0x000000000000791b */ /* 0x003fe20003800000 */
.L_x_3513:
[----:B------:R-:W-:Y:S01]  /*29700*/  SEL R56, R58, R61, P0 ;  /* 0x0000003d3a387207 */ /* 0x000fe20000000000 */
[----:B------:R-:W-:Y:S01]  /*29710*/  IMAD.MOV.U32 R13, RZ, RZ, R52 ;  /* 0x000000ffff0d7224 */ /* 0x000fe200078e0034 */
[----:B------:R-:W-:Y:S02]  /*29720*/  SEL R52, R54, R127, P0 ;  /* 0x0000007f36347207 */ /* 0x000fe40000000000 */
[----:B------:R-:W-:-:S07]  /*29730*/  MOV R64, R14 ;  /* 0x0000000e00407202 */ /* 0x000fce0000000f00 */
[----:B------:R-:W-:Y:S05]  /*29740*/  WARPSYNC.COLLECTIVE R15, `(.L_x_3514) ;  /* 0x000000000f087348 */ /* 0x000fea0003c00000 */
[----:B------:R0:W1:Y:S02]  /*29750*/  SHFL.IDX P6, R14, R13, R12, R11 ;  /* 0x0000000c0d0e7389 */ /* 0x00006400000c000b */
[----:B01----:R-:W-:Y:S01]  /*29760*/  ENDCOLLECTIVE ;  /* 0x000000000000791b */ /* 0x003fe20003800000 */
.L_x_3514:
[----:B------:R-:W-:Y:S01]  /*29770*/  IMAD.MOV.U32 R13, RZ, RZ, R55 ;  /* 0x000000ffff0d7224 */ /* 0x000fe200078e0037 */
[----:B------:R-:W-:Y:S01]  /*29780*/  SEL R55, R129, R60, P0 ;  /* 0x0000003c81377207 */ /* 0x000fe20000000000 */
[----:B------:R-:W-:Y:S02]  /*29790*/  IMAD.MOV.U32 R12, RZ, RZ, R10 ;  /* 0x000000ffff0c7224 */ /* 0x000fe400078e000a */
[----:B------:R-:W-:-:S07]  /*297a0*/  IMAD.MOV.U32 R65, RZ, RZ, R14 ;  /* 0x000000ffff417224 */ /* 0x000fce00078e000e */
[----:B------:R-:W-:Y:S05]  /*297b0*/  WARPSYNC.COLLECTIVE R15, `(.L_x_3515) ;  /* 0x000000000f087348 */ /* 0x000fea0003c00000 */
[----:B------:R0:W1:Y:S02]  /*297c0*/  SHFL.IDX P6, R14, R13, R12, R11 ;  /* 0x0000000c0d0e7389 */ /* 0x00006400000c000b */
[----:B01----:R-:W-:Y:S01]  /*297d0*/  ENDCOLLECTIVE ;  /* 0x000000000000791b */ /* 0x003fe20003800000 */
.L_x_3515:
[----:B------:R-:W-:Y:S01]  /*297e0*/  IMAD.MOV.U32 R13, RZ, RZ, R53 ;  /* 0x000000ffff0d7224 */ /* 0x000fe200078e0035 */
[----:B------:R-:W-:Y:S02]  /*297f0*/  SEL R53, R127, R54, P0 ;  /* 0x000000367f357207 */ /* 0x000fe40000000000 */
[----:B------:R-:W-:Y:S01]  /*29800*/  SEL R54, R60, R129, P0 ;  /* 0x000000813c367207 */ /* 0x000fe20000000000 */
[----:B------:R-:W-:-:S07]  /*29810*/  IMAD.MOV.U32 R131, RZ, RZ, R14 ;  /* 0x000000ffff837224 */ /* 0x000fce00078e000e */
[----:B------:R-:W-:Y:S05]  /*29820*/  WARPSYNC.COLLECTIVE R15, `(.L_x_3516) ;  /* 0x000000000f087348 */ /* 0x000fea0003c00000 */
[----:B------:R0:W1:Y:S02]  /*29830*/  SHFL.IDX P6, R14, R13, R12, R11 ;  /* 0x0000000c0d0e7389 */ /* 0x00006400000c000b */
[----:B01----:R-:W-:Y:S01]  /*29840*/  ENDCOLLECTIVE ;  /* 0x000000000000791b */ /* 0x003fe20003800000 */
.L_x_3516:
[----:B------:R-:W-:Y:S02]  /*29850*/  IMAD.MOV.U32 R13, RZ, RZ, R36 ;  /* 0x000000ffff0d7224 */ /* 0x000fe400078e0024 */
[----:B------:R-:W-:Y:S02]  /*29860*/  IMAD.MOV.U32 R12, RZ, RZ, R9 ;  /* 0x000000ffff0c7224 */ /* 0x000fe400078e0009 */
[----:B------:R-:W-:-:S07]  /*29870*/  IMAD.MOV.U32 R68, RZ, RZ, R14 ;  /* 0x000000ffff447224 */ /* 0x000fce00078e000e */
[----:B------:R-:W-:Y:S05]  /*29880*/  WARPSYNC.COLLECTIVE R15, `(.L_x_3517) ;  /* 0x000000000f087348 */ /* 0x000fea0003c00000 */
[----:B------:R0:W1:Y:S02]  /*29890*/  SHFL.IDX P6, R14, R13, R12, R11 ;  /* 0x0000000c0d0e7389 */ /* 0x00006400000c000b */
[----:B01----:R-:W-:Y:S01]  /*298a0*/  ENDCOLLECTIVE ;  /* 0x000000000000791b */ /* 0x003fe20003800000 */
.L_x_3517:
[----:B------:R-:W-:Y:S01]  /*298b0*/  SEL R60, R65, R68, P0 ;  /* 0x00000044413c7207 */ /* 0x000fe20000000000 */
[----:B------:R-:W-:Y:S02]  /*298c0*/  IMAD.MOV.U32 R13, RZ, RZ, R38 ;  /* 0x000000ffff0d7224 */ /* 0x000fe400078e0026 */
[----:B------:R-:W-:-:S07]  /*298d0*/  IMAD.MOV.U32 R69, RZ, RZ, R14 ;  /* 0x000000ffff457224 */ /* 0x000fce00078e000e */
[----:B------:R-:W-:Y:S05]  /*298e0*/  WARPSYNC.COLLECTIVE R15, `(.L_x_3518) ;  /* 0x000000000f087348 */ /* 0x000fea0003c00000 */
[----:B------:R0:W1:Y:S02]  /*298f0*/  SHFL.IDX P6, R14, R13, R12, R11 ;  /* 0x0000000c0d0e7389 */ /* 0x00006400000c000b */
[----:B01----:R-:W-:Y:S01]  /*29900*/  ENDCOLLECTIVE ;  /* 0x000000000000791b */ /* 0x003fe20003800000 */
.L_x_3518:
[----:B------:R-:W-:Y:S01]  /*29910*/  MOV R13, R57 ;  /* 0x00000039000d7202 */ /* 0x000fe20000000f00 */
        /* <DEDUP_REMOVED lines=8> */
.L_x_3519:
[----:B------:R-:W-:Y:S01]  /*299a0*/  IMAD.MOV.U32 R13, RZ, RZ, R59 ;  /* 0x000000ffff0d7224 */ /* 0x000fe200078e003b */
[----:B------:R-:W-:Y:S01]  /*299b0*/  SEL R59, R131, R64, P0 ;  /* 0x00000040833b7207 */ /* 0x000fe20000000000 */
[----:B------:R-:W-:-:S07]  /*299c0*/  IMAD.MOV.U32 R36, RZ, RZ, R14 ;  /* 0x000000ffff247224 */ /* 0x000fce00078e000e */
[----:B------:R-:W-:Y:S05]  /*299d0*/  WARPSYNC.COLLECTIVE R15, `(.L_x_3520) ;  /* 0x000000000f087348 */ /* 0x000fea0003c00000 */
[----:B------:R0:W1:Y:S02]  /*299e0*/  SHFL.IDX P6, R14, R13, R12, R11 ;  /* 0x0000000c0d0e7389 */ /* 0x00006400000c000b */
[----:B01----:R-:W-:Y:S01]  /*299f0*/  ENDCOLLECTIVE ;  /* 0x000000000000791b */ /* 0x003fe20003800000 */
.L_x_3520:
        /* <DEDUP_REMOVED lines=8> */
.L_x_3521:
[----:B------:R-:W-:Y:S02]  /*29a80*/  SEL R70, R71, R38, P0 ;  /* 0x0000002647467207 */ /* 0x000fe40000000000 */
[----:B------:R-:W-:Y:S01]  /*29a90*/  SEL R71, R38, R71, P0 ;  /* 0x0000004726477207 */ /* 0x000fe20000000000 */
[----:B------:R-:W-:Y:S02]  /*29aa0*/  IMAD.MOV.U32 R13, RZ, RZ, R34 ;  /* 0x000000ffff0d7224 */ /* 0x000fe400078e0022 */
[----:B------:R-:W-:-:S07]  /*29ab0*/  IMAD.MOV.U32 R73, RZ, RZ, R14 ;  /* 0x000000ffff497224 */ /* 0x000fce00078e000e */
[----:B------:R-:W-:Y:S05]  /*29ac0*/  WARPSYNC.COLLECTIVE R15, `(.L_x_3522) ;  /* 0x000000000f087348 */ /* 0x000fea0003c00000 */
[----:B------:R0:W1:Y:S02]  /*29ad0*/  SHFL.IDX P6, R14, R13, R12, R11 ;  /* 0x0000000c0d0e7389 */ /* 0x00006400000c000b */
[----:B01----:R-:W-:Y:S01]  /*29ae0*/  ENDCOLLECTIVE ;  /* 0x000000000000791b */ /* 0x003fe20003800000 */
.L_x_3522:
[----:B------:R-:W-:Y:S02]  /*29af0*/  IMAD.MOV.U32 R13, RZ, RZ, R37 ;  /* 0x000000ffff0d7224 */ /* 0x000fe400078e0025 */
[----:B------:R-:W-:Y:S02]  /*29b00*/  IMAD.MOV.U32 R12, RZ, RZ, R10 ;  /* 0x000000ffff0c7224 */ /* 0x000fe400078e000a */
[----:B------:R-:W-:-:S07]  /*29b10*/  IMAD.MOV.U32 R75, RZ, RZ, R14 ;  /* 0x000000ffff4b7224 */ /* 0x000fce00078e000e */
[----:B------:R-:W-:Y:S05]  /*29b20*/  WARPSYNC.COLLECTIVE R15, `(.L_x_3523) ;  /* 0x000000000f087348 */ /* 0x000fea0003c00000 */
[----:B------:R0:W1:Y:S02]  /*29b30*/  SHFL.IDX P6, R14, R13, R12, R11 ;  /* 0x0000000c0d0e7389 */ /* 0x00006400000c000b */
[----:B01----:R-:W-:Y:S01]  /*29b40*/  ENDCOLLECTIVE ;  /* 0x000000000000791b */ /* 0x003fe20003800000 */
.L_x_3523:
[----:B------:R-:W-:Y:S01]  /*29b50*/  MOV R13, R39 ;  /* 0x00000027000d7202 */ /* 0x000fe20000000f00 */
[----:B------:R-:W-:-:S07]  /*29b60*/  IMAD.MOV.U32 R32, RZ, RZ, R14 ;  /* 0x000000ffff207224 */ /* 0x000fce00078e000e */
[----:B------:R-:W-:Y:S05]  /*29b70*/  WARPSYNC.COLLECTIVE R15, `(.L_x_3524) ;  /* 0x000000000f087348 */ /* 0x000fea0003c00000 */
[----:B------:R0:W1:Y:S02]  /*29b80*/  SHFL.IDX P6, R14, R13, R12, R11 ;  /* 0x0000000c0d0e7389 */ /* 0x00006400000c000b */
[----:B01----:R-:W-:Y:S01]  /*29b90*/  ENDCOLLECTIVE ;  /* 0x000000000000791b */ /* 0x003fe20003800000 */
.L_x_3524:
        /* <DEDUP_REMOVED lines=8> */
.L_x_3525:
[----:B------:R-:W-:Y:S02]  /*29c20*/  SEL R74, R75, R34, P0 ;  /* 0x000000224b4a7207 */ /* 0x000fe40000000000 */
[----:B------:R-:W-:Y:S01]  /*29c30*/  SEL R75, R34, R75, P0 ;  /* 0x0000004b224b7207 */ /* 0x000fe20000000000 */
[----:B------:R-:W-:Y:S02]  /*29c40*/  IMAD.MOV.U32 R13, RZ, RZ, R30 ;  /* 0x000000ffff0d7224 */ /* 0x000fe400078e001e */
[----:B------:R-:W-:-:S07]  /*29c50*/  IMAD.MOV.U32 R91, RZ, RZ, R14 ;  /* 0x000000ffff5b7224 */ /* 0x000fce00078e000e */
[----:B------:R-:W-:Y:S05]  /*29c60*/  WARPSYNC.COLLECTIVE R15, `(.L_x_3526) ;  /* 0x000000000f087348 */ /* 0x000fea0003c00000 */
[----:B------:R0:W1:Y:S02]  /*29c70*/  SHFL.IDX P6, R14, R13, R12, R11 ;  /* 0x0000000c0d0e7389 */ /* 0x00006400000c000b */
[----:B01----:R-:W-:Y:S01]  /*29c80*/  ENDCOLLECTIVE ;  /* 0x000000000000791b */ /* 0x003fe20003800000 */
.L_x_3526:
[----:B------:R-:W-:Y:S02]  /*29c90*/  IMAD.MOV.U32 R13, RZ, RZ, R33 ;  /* 0x000000ffff0d7224 */ /* 0x000fe400078e0021 */
[----:B------:R-:W-:Y:S02]  /*29ca0*/  IMAD.MOV.U32 R12, RZ, RZ, R10 ;  /* 0x000000ffff0c7224 */ /* 0x000fe400078e000a */
[----:B------:R-:W-:-:S07]  /*29cb0*/  IMAD.MOV.U32 R93, RZ, RZ, R14 ;  /* 0x000000ffff5d7224 */ /* 0x000fce00078e000e */
[----:B------:R-:W-:Y:S05]  /*29cc0*/  WARPSYNC.COLLECTIVE R15, `(.L_x_3527) ;  /* 0x000000000f087348 */ /* 0x000fea0003c00000 */
[----:B------:R0:W1:Y:S02]  /*29cd0*/  SHFL.IDX P6, R14, R13, R12, R11 ;  /* 0x0000000c0d0e7389 */ /* 0x00006400000c000b */
[----:B01----:R-:W-:Y:S01]  /*29ce0*/  ENDCOLLECTIVE ;  /* 0x000000000000791b */ /* 0x003fe20003800000 */
.L_x_3527:
[----:B------:R-:W-:Y:S02]  /*29cf0*/  IMAD.MOV.U32 R13, RZ, RZ, R35 ;  /* 0x000000ffff0d7224 */ /* 0x000fe400078e0023 */
[----:B------:R-:W-:-:S07]  /*29d00*/  IMAD.MOV.U32 R28, RZ, RZ, R14 ;  /* 0x000000ffff1c7224 */ /* 0x000fce00078e000e */
[----:B------:R-:W-:Y:S05]  /*29d10*/  WARPSYNC.COLLECTIVE R15, `(.L_x_3528) ;  /* 0x000000000f087348 */ /* 0x000fea0003c00000 */
[----:B------:R0:W1:Y:S02]  /*29d20*/  SHFL.IDX P6, R14, R13, R12, R11 ;  /* 0x0000000c0d0e7389 */ /* 0x00006400000c000b */
[----:B01----:R-:W-:Y:S01]  /*29d30*/  ENDCOLLECTIVE ;  /* 0x000000000000791b */ /* 0x003fe20003800000 */
.L_x_3528:
        /* <DEDUP_REMOVED lines=8> */
.L_x_3529:
[----:B------:R-:W-:Y:S02]  /*29dc0*/  SEL R92, R93, R30, P0 ;  /* 0x0000001e5d5c7207 */ /* 0x000fe40000000000 */
[----:B------:R-:W-:Y:S01]  /*29dd0*/  SEL R93, R30, R93, P0 ;  /* 0x0000005d1e5d7207 */ /* 0x000fe20000000000 */
[----:B------:R-:W-:Y:S02]  /*29de0*/  IMAD.MOV.U32 R13, RZ, RZ, R26 ;  /* 0x000000ffff0d7224 */ /* 0x000fe400078e001a */
[----:B------:R-:W-:-:S07]  /*29df0*/  IMAD.MOV.U32 R95, RZ, RZ, R14 ;  /* 0x000000ffff5f7224 */ /* 0x000fce00078e000e */
[----:B------:R-:W-:Y:S05]  /*29e00*/  WARPSYNC.COLLECTIVE R15, `(.L_x_3530) ;  /* 0x000000000f087348 */ /* 0x000fea0003c00000 */
[----:B------:R0:W1:Y:S02]  /*29e10*/  SHFL.IDX P6, R14, R13, R12, R11 ;  /* 0x0000000c0d0e7389 */ /* 0x00006400000c000b */
[----:B01----:R-:W-:Y:S01]  /*29e20*/  ENDCOLLECTIVE ;  /* 0x000000000000791b */ /* 0x003fe20003800000 */
.L_x_3530:
[----:B------:R-:W-:Y:S02]  /*29e30*/  IMAD.MOV.U32 R13, RZ, RZ, R31 ;  /* 0x000000ffff0d7224 */ /* 0x000fe400078e001f */
[----:B------:R-:W-:Y:S02]  /*29e40*/  IMAD.MOV.U32 R12, RZ, RZ, R10 ;  /* 0x000000ffff0c7224 */ /* 0x000fe400078e000a */
[----:B------:R-:W-:-:S07]  /*29e50*/  IMAD.MOV.U32 R97, RZ, RZ, R14 ;  /* 0x000000ffff617224 */ /* 0x000fce00078e000e */
[----:B------:R-:W-:Y:S05]  /*29e60*/  WARPSYNC.COLLECTIVE R15, `(.L_x_3531) ;  /* 0x000000000f087348 */ /* 0x000fea0003c00000 */
[----:B------:R0:W1:Y:S02]  /*29e70*/  SHFL.IDX P6, R14, R13, R12, R11 ;  /* 0x0000000c0d0e7389 */ /* 0x00006400000c000b */
[----:B01----:R-:W-:Y:S01]  /*29e80*/  ENDCOLLECTIVE ;  /* 0x000000000000791b */ /* 0x003fe20003800000 */
.L_x_3531:
[----:B------:R-:W-:Y:S02]  /*29e90*/  IMAD.MOV.U32 R13, RZ, RZ, R29 ;  /* 0x000000ffff0d7224 */ /* 0x000fe400078e001d */
[----:B------:R-:W-:-:S07]  /*29ea0*/  IMAD.MOV.U32 R24, RZ, RZ, R14 ;  /* 0x000000ffff187224 */ /* 0x000fce00078e000e */
[----:B------:R-:W-:Y:S05]  /*29eb0*/  WARPSYNC.COLLECTIVE R15, `(.L_x_3532) ;  /* 0x000000000f087348 */ /* 0x000fea0003c00000 */
[----:B------:R0:W1:Y:S02]  /*29ec0*/  SHFL.IDX P6, R14, R13, R12, R11 ;  /* 0x0000000c0d0e7389 */ /* 0x00006400000c000b */
[----:B01----:R-:W-:Y:S01]  /*29ed0*/  ENDCOLLECTIVE ;  /* 0x000000000000791b */ /* 0x003fe20003800000 */
.L_x_3532:
        /* <DEDUP_REMOVED lines=8> */
.L_x_3533:
[----:B------:R-:W-:Y:S02]  /*29f60*/  SEL R96, R97, R26, P0 ;  /* 0x0000001a61607207 */ /* 0x000fe40000000000 */
[----:B------:R-:W-:Y:S01]  /*29f70*/  SEL R97, R26, R97, P0 ;  /* 0x000000611a617207 */ /* 0x000fe20000000000 */
[----:B------:R-:W-:Y:S02]  /*29f80*/  IMAD.MOV.U32 R13, RZ, RZ, R66 ;  /* 0x000000ffff0d7224 */ /* 0x000fe400078e0042 */
[----:B------:R-:W-:-:S07]  /*29f90*/  IMAD.MOV.U32 R8, RZ, RZ, R14 ;  /* 0x000000ffff087224 */ /* 0x000fce00078e000e */
[----:B------:R-:W-:Y:S05]  /*29fa0*/  WARPSYNC.COLLECTIVE R15, `(.L_x_3534) ;  /* 0x000000000f087348 */ /* 0x000fea0003c00000 */
[----:B------:R0:W1:Y:S02]  /*29fb0*/  SHFL.IDX P6, R14, R13, R12, R11 ;  /* 0x0000000c0d0e7389 */ /* 0x00006400000c000b */
[----:B01----:R-:W-:Y:S01]  /*29fc0*/  ENDCOLLECTIVE ;  /* 0x000000000000791b */ /* 0x003fe20003800000 */
.L_x_3534:
[----:B------:R-:W-:Y:S02]  /*29fd0*/  IMAD.MOV.U32 R13, RZ, RZ, R27 ;  /* 0x000000ffff0d7224 */ /* 0x000fe400078e001b */
[----:B------:R-:W-:Y:S01]  /*29fe0*/  IMAD.MOV.U32 R12, RZ, RZ, R10 ;  /* 0x000000ffff0c7224 */ /* 0x000fe200078e000a */
[----:B------:R-:W-:-:S07]  /*29ff0*/  MOV R66, R14 ;  /* 0x0000000e00427202 */ /* 0x000fce0000000f00 */
[----:B------:R-:W-:Y:S05]  /*2a000*/  WARPSYNC.COLLECTIVE R15, `(.L_x_3535) ;  /* 0x000000000f087348 */ /* 0x000fea0003c00000 */
[----:B------:R0:W1:Y:S02]  /*2a010*/  SHFL.IDX P6, R14, R13, R12, R11 ;  /* 0x0000000c0d0e7389 */ /* 0x00006400000c000b */
[----:B01----:R-:W-:Y:S01]  /*2a020*/  ENDCOLLECTIVE ;  /* 0x000000000000791b */ /* 0x003fe20003800000 */
.L_x_3535:
[----:B------:R-:W-:Y:S02]  /*2a030*/  IMAD.MOV.U32 R13, RZ, RZ, R25 ;  /* 0x000000ffff0d7224 */ /* 0x000fe400078e0019 */
[----:B------:R-:W-:-:S07]  /*2a040*/  IMAD.MOV.U32 R27, RZ, RZ, R14 ;  /* 0x000000ffff1b7224 */ /* 0x000fce00078e000e */
[----:B------:R-:W-:Y:S05]  /*2a050*/  WARPSYNC.COLLECTIVE R15, `(.L_x_3536) ;  /* 0x000000000f087348 */ /* 0x000fea0003c00000 */
[----:B------:R0:W1:Y:S02]  /*2a060*/  SHFL.IDX P6, R14, R13, R12, R11 ;  /* 0x0000000c0d0e7389 */ /* 0x00006400000c000b */
[----:B01----:R-:W-:Y:S01]  /*2a070*/  ENDCOLLECTIVE ;  /* 0x000000000000791b */ /* 0x003fe20003800000 */
.L_x_3536:
[----:B------:R-:W-:Y:S05]  /*2a080*/  BRA `(.L_x_3537) ;  /* 0xffffff0c005c7947 */ /* 0x000fea000383ffff */
.L_x_3241:
[----:B------:R-:W-:Y:S02]  /*2a090*/  IMAD.MOV.U32 R13, RZ, RZ, R3 ;  /* 0x000000ffff0d7224 */ /* 0x000fe400078e0003 */
[----:B------:R-:W-:Y:S02]  /*2a0a0*/  IMAD.MOV.U32 R12, RZ, RZ, RZ ;  /* 0x000000ffff0c7224 */ /* 0x000fe400078e00ff */
[----:B------:R-:W-:Y:S02]  /*2a0b0*/  IMAD.MOV.U32 R11, RZ, RZ, 0x181f ;  /* 0x0000181fff0b7424 */ /* 0x000fe400078e00ff */
[----:B------:R-:W-:-:S07]  /*2a0c0*/  IMAD.MOV.U32 R15, RZ, RZ, -0x1 ;  /* 0xffffffffff0f7424 */ /* 0x000fce00078e00ff */
[----:B-----5:R-:W-:Y:S05]  /*2a0d0*/  WARPSYNC.COLLECTIVE R15, `(.L_x_3538) ;  /* 0x000000000f087348 */ /* 0x020fea0003c00000 */
[----:B------:R0:W1:Y:S02]  /*2a0e0*/  SHFL.IDX P6, R14, R13, R12, R11 ;  /* 0x0000000c0d0e7389 */ /* 0x00006400000c000b */
[----:B01---5:R-:W-:Y:S01]  /*2a0f0*/  ENDCOLLECTIVE ;  /* 0x000000000000791b */ /* 0x023fe20003800000 */
.L_x_3538:
[----:B------:R-:W-:Y:S02]  /*2a100*/  IMAD.MOV.U32 R13, RZ, RZ, R2 ;  /* 0x000000ffff0d7224 */ /* 0x000fe400078e0002 */
[----:B------:R-:W-:-:S07]  /*2a110*/  IMAD.MOV.U32 R0, RZ, RZ, R14 ;  /* 0x000000ffff007224 */ /* 0x000fce00078e000e */
[----:B------:R-:W-:Y:S05]  /*2a120*/  WARPSYNC.COLLECTIVE R15, `(.L_x_3539) ;  /* 0x000000000f087348 */ /* 0x000fea0003c00000 */
[----:B------:R0:W1:Y:S02]  /*2a130*/  SHFL.IDX P6, R14, R13, R12, R11 ;  /* 0x0000000c0d0e7389 */ /* 0x00006400000c000b */
[----:B01----:R-:W-:Y:S01]  /*2a140*/  ENDCOLLECTIVE ;  /* 0x000000000000791b */ /* 0x003fe20003800000 */
.L_x_3539:
[----:B------:R-:W-:Y:S05]  /*2a150*/  BRA `(.L_x_3540) ;  /* 0xffffff1800e07947 */ /* 0x000fea000383ffff */
.L_x_3244:
[----:B------:R-:W-:Y:S01]  /*2a160*/  BSSY B1, `(.L_x_3541) ;  /* 0x0000008000017945 */ /* 0x000fe20003800000 */
[----:B------:R-:W-:Y:S01]  /*2a170*/  IMAD.MOV.U32 R13, RZ, RZ, R3 ;  /* 0x000000ffff0d7224 */ /* 0x000fe200078e0003 */
[----:B------:R-:W-:Y:S01]  /*2a180*/  MOV R12, 0x1 ;  /* 0x00000001000c7802 */ /* 0x000fe20000000f00 */
[----:B------:R-:W-:Y:S02]  /*2a190*/  IMAD.MOV.U32 R11, RZ, RZ, 0x181f ;  /* 0x0000181fff0b7424 */ /* 0x000fe400078e00ff */
[----:B---3--:R-:W-:-:S07]  /*2a1a0*/  IMAD.MOV.U32 R15, RZ, RZ, -0x1 ;  /* 0xffffffffff0f7424 */ /* 0x008fce00078e00ff */
[----:B012--5:R-:W-:Y:S05]  /*2a1b0*/  WARPSYNC.COLLECTIVE R15, `(.L_x_3542) ;  /* 0x000000000f087348 */ /* 0x027fea0003c00000 */
[----:B--2---:R2:W3:Y:S02]  /*2a1c0*/  SHFL.IDX P6, R14, R13, R12, R11 ;  /* 0x0000000c0d0e7389 */ /* 0x0044e400000c000b */
[----:B0123-5:R-:W-:Y:S01]  /*2a1d0*/  ENDCOLLECTIVE ;  /* 0x000000000000791b */ /* 0x02ffe20003800000 */
.L_x_3542:
[----:B------:R-:W-:Y:S05]  /*2a1e0*/  BSYNC B1 ;  /* 0x0000000000017941 */ /* 0x000fea0003800000 */
.L_x_3541:
        /* <DEDUP_REMOVED lines=8> */
.L_x_3543:
[----:B------:R-:W-:Y:S05]  /*2a270*/  BRA `(.L_x_3544) ;  /* 0xffffff1800e87947 */ /* 0x000fea000383ffff */
.L_x_3247:
        /* <DEDUP_REMOVED lines=8> */
.L_x_3546:
[----:B------:R-:W-:Y:S05]  /*2a300*/  BSYNC B1 ;  /* 0x0000000000017941 */ /* 0x000fea0003800000 */
.L_x_3545:
        /* <DEDUP_REMOVED lines=8> */
.L_x_3547:
[----:B------:R-:W-:Y:S05]  /*2a390*/  BRA `(.L_x_3548) ;  /* 0xffffff1800f07947 */ /* 0x000fea000383ffff */
.L_x_3250:
        /* <DEDUP_REMOVED lines=8> */
.L_x_3550:
[----:B------:R-:W-:Y:S05]  /*2a420*/  BSYNC B1 ;  /* 0x0000000000017941 */ /* 0x000fea0003800000 */
.L_x_3549:
        /* <DEDUP_REMOVED lines=8> */
.L_x_3551:
[----:B------:R-:W-:Y:S05]  /*2a4b0*/  BRA `(.L_x_3552) ;  /* 0xffffff1800f87947 */ /* 0x000fea000383ffff */
.L_x_3252:
[----:B------:R-:W-:Y:S01]  /*2a4c0*/  MOV R13, R29 ;  /* 0x0000001d000d7202 */ /* 0x000fe20000000f00 */
[----:B------:R-:W-:Y:S02]  /*2a4d0*/  IMAD.MOV.U32 R12, RZ, RZ, RZ ;  /* 0x000000ffff0c7224 */ /* 0x000fe400078e00ff */
[----:B0-----:R-:W-:Y:S02]  /*2a4e0*/  IMAD.MOV.U32 R11, RZ, RZ, 0x1c1f ;  /* 0x00001c1fff0b7424 */ /* 0x001fe400078e00ff */
[----:B------:R-:W-:-:S07]  /*2a4f0*/  IMAD.MOV.U32 R15, RZ, RZ, -0x1 ;  /* 0xffffffffff0f7424 */ /* 0x000fce00078e00ff */
[----:B------:R-:W-:Y:S05]  /*2a500*/  WARPSYNC.COLLECTIVE R15, `(.L_x_3553) ;  /* 0x000000000f087348 */ /* 0x000fea0003c00000 */
[----:B------:R0:W1:Y:S02]  /*2a510*/  SHFL.IDX P6, R14, R13, R12, R11 ;  /* 0x0000000c0d0e7389 */ /* 0x00006400000c000b */
[----:B01----:R-:W-:Y:S01]  /*2a520*/  ENDCOLLECTIVE ;  /* 0x000000000000791b */ /* 0x003fe20003800000 */
.L_x_3553:
[----:B------:R-:W-:Y:S02]  /*2a530*/  IMAD.MOV.U32 R13, RZ, RZ, R28 ;  /* 0x000000ffff0d7224 */ /* 0x000fe400078e001c */
[----:B------:R-:W-:-:S07]  /*2a540*/  IMAD.MOV.U32 R24, RZ, RZ, R14 ;  /* 0x000000ffff187224 */ /* 0x000fce00078e000e */
[----:B------:R-:W-:Y:S05]  /*2a550*/  WARPSYNC.COLLECTIVE R15, `(.L_x_3554) ;  /* 0x000000000f087348 */ /* 0x000fea0003c00000 */
[----:B------:R0:W1:Y:S02]  /*2a560*/  SHFL.IDX P6, R14, R13, R12, R11 ;  /* 0x0000000c0d0e7389 */ /* 0x00006400000c000b */
[----:B01----:R-:W-:Y:S01]  /*2a570*/  ENDCOLLECTIVE ;  /* 0x000000000000791b */ /* 0x003fe20003800000 */
.L_x_3554:
[----:B------:R-:W-:Y:S01]  /*2a580*/  IMAD.MOV.U32 R25, RZ, RZ, R14 ;  /* 0x000000ffff197224 */ /* 0x000fe200078e000e */
[----:B------:R-:W-:Y:S06]  /*2a590*/  BRA `(.L_x_3555) ;  /* 0xffffff1c00e07947 */ /* 0x000fec000383ffff */
.L_x_3255:
[----:B------:R-:W-:Y:S01]  /*2a5a0*/  BSSY B1, `(.L_x_3556) ;  /* 0x0000008000017945 */ /* 0x000fe20003800000 */
[----:B----4-:R-:W-:Y:S02]  /*2a5b0*/  IMAD.MOV.U32 R13, RZ, RZ, R29 ;  /* 0x000000ffff0d7224 */ /* 0x010fe400078e001d */
[----:B------:R-:W-:Y:S02]  /*2a5c0*/  IMAD.MOV.U32 R12, RZ, RZ, 0x1 ;  /* 0x00000001ff0c7424 */ /* 0x000fe400078e00ff */
[----:B0-----:R-:W-:Y:S02]  /*2a5d0*/  IMAD.MOV.U32 R11, RZ, RZ, 0x1c1f ;  /* 0x00001c1fff0b7424 */ /* 0x001fe400078e00ff */
[----:B------:R-:W-:-:S07]  /*2a5e0*/  IMAD.MOV.U32 R15, RZ, RZ, -0x1 ;  /* 0xffffffffff0f7424 */ /* 0x000fce00078e00ff */
[----:B-123--:R-:W-:Y:S05]  /*2a5f0*/  WARPSYNC.COLLECTIVE R15, `(.L_x_3557) ;  /* 0x000000000f087348 */ /* 0x00efea0003c00000 */
[----:B------:R0:W4:Y:S02]  /*2a600*/  SHFL.IDX P6, R14, R13, R12, R11 ;  /* 0x0000000c0d0e7389 */ /* 0x00012400000c000b */
[----:B01234-:R-:W-:Y:S01]  /*2a610*/  ENDCOLLECTIVE ;  /* 0x000000000000791b */ /* 0x01ffe20003800000 */
.L_x_3557:
[----:B------:R-:W-:Y:S05]  /*2a620*/  BSYNC B1 ;  /* 0x0000000000017941 */ /* 0x000fea0003800000 */
.L_x_3556:
        /* <DEDUP_REMOVED lines=8> */
.L_x_3558:
[----:B------:R-:W-:Y:S05]  /*2a6b0*/  BRA `(.L_x_3559) ;  /* 0xffffff2400907947 */ /* 0x000fea000383ffff */
.L_x_3259:
[----:B------:R-:W-:Y:S02]  /*2a6c0*/  IMAD.MOV.U32 R13, RZ, RZ, R3 ;  /* 0x000000ffff0d7224 */ /* 0x000fe400078e0003 */
[----:B------:R-:W-:Y:S02]  /*2a6d0*/  IMAD.MOV.U32 R12, RZ, RZ, RZ ;  /* 0x000000ffff0c7224 */ /* 0x000fe400078e00ff */
[----:B------:R-:W-:Y:S02]  /*2a6e0*/  IMAD.MOV.U32 R11, RZ, RZ, 0x181f ;  /* 0x0000181fff0b7424 */ /* 0x000fe400078e00ff */
[----:B------:R-:W-:-:S07]  /*2a6f0*/  IMAD.MOV.U32 R15, RZ, RZ, -0x1 ;  /* 0xffffffffff0f7424 */ /* 0x000fce00078e00ff */
[----:B------:R-:W-:Y:S05]  /*2a700*/  WARPSYNC.COLLECTIVE R15, `(.L_x_3560) ;  /* 0x000000000f087348 */ /* 0x000fea0003c00000 */
[----:B------:R0:W1:Y:S02]  /*2a710*/  SHFL.IDX P6, R14, R13, R12, R11 ;  /* 0x0000000c0d0e7389 */ /* 0x00006400000c000b */
[----:B01----:R-:W-:Y:S01]  /*2a720*/  ENDCOLLECTIVE ;  /* 0x000000000000791b */ /* 0x003fe20003800000 */
.L_x_3560:
[----:B------:R-:W-:Y:S02]  /*2a730*/  IMAD.MOV.U32 R13, RZ, RZ, R2 ;  /* 0x000000ffff0d7224 */ /* 0x000fe400078e0002 */
[----:B------:R-:W-:-:S07]  /*2a740*/  IMAD.MOV.U32 R0, RZ, RZ, R14 ;  /* 0x000000ffff007224 */ /* 0x000fce00078e000e */
[----:B------:R-:W-:Y:S05]  /*2a750*/  WARPSYNC.COLLECTIVE R15, `(.L_x_3561) ;  /* 0x000000000f087348 */ /* 0x000fea0003c00000 */
[----:B------:R0:W1:Y:S02]  /*2a760*/  SHFL.IDX P6, R14, R13, R12, R11 ;  /* 0x0000000c0d0e7389 */ /* 0x00006400000c000b */
[----:B01----:R-:W-:Y:S01]  /*2a770*/  ENDCOLLECTIVE ;  /* 0x000000000000791b */ /* 0x003fe20003800000 */
.L_x_3561:
[----:B------:R-:W-:Y:S05]  /*2a780*/  BRA `(.L_x_3562) ;  /* 0xffffff3400187947 */ /* 0x000fea000383ffff */
.L_x_3262:
[----:B------:R-:W-:Y:S01]  /*2a790*/  BSSY B1, `(.L_x_3563) ;  /* 0x0000008000017945 */ /* 0x000fe20003800000 */
[----:B------:R-:W-:Y:S02]  /*2a7a0*/  IMAD.MOV.U32 R13, RZ, RZ, R3 ;  /* 0x000000ffff0d7224 */ /* 0x000fe400078e0003 */
[----:B------:R-:W-:Y:S02]  /*2a7b0*/  IMAD.MOV.U32 R12, RZ, RZ, 0x1 ;  /* 0x00000001ff0c7424 */ /* 0x000fe400078e00ff */
[----:B---3--:R-:W-:Y:S02]  /*2a7c0*/  IMAD.MOV.U32 R11, RZ, RZ, 0x181f ;  /* 0x0000181fff0b7424 */ /* 0x008fe400078e00ff */
[----:B------:R-:W-:-:S07]  /*2a7d0*/  IMAD.MOV.U32 R15, RZ, RZ, -0x1 ;  /* 0xffffffffff0f7424 */ /* 0x000fce00078e00ff */
[----:B012---:R-:W-:Y:S05]  /*2a7e0*/  WARPSYNC.COLLECTIVE R15, `(.L_x_3564) ;  /* 0x000000000f087348 */ /* 0x007fea0003c00000 */
[----:B--2---:R2:W3:Y:S02]  /*2a7f0*/  SHFL.IDX P6, R14, R13, R12, R11 ;  /* 0x0000000c0d0e7389 */ /* 0x0044e400000c000b */
[----:B0123--:R-:W-:Y:S01]  /*2a800*/  ENDCOLLECTIVE ;  /* 0x000000000000791b */ /* 0x00ffe20003800000 */
.L_x_3564:
[----:B------:R-:W-:Y:S05]  /*2a810*/  BSYNC B1 ;  /* 0x0000000000017941 */ /* 0x000fea0003800000 */
.L_x_3563:
[----:B------:R-:W-:Y:S01]  /*2a820*/  IMAD.MOV.U32 R13, RZ, RZ, R2 ;  /* 0x000000ffff0d7224 */ /* 0x000fe200078e0002 */
[----:B------:R-:W-:Y:S01]  /*2a830*/  MOV R0, R14 ;  /* 0x0000000e00007202 */ /* 0x000fe20000000f00 */
[----:B------:R-:W-:Y:S02]  /*2a840*/  IMAD.MOV.U32 R12, RZ, RZ, 0x1 ;  /* 0x00000001ff0c7424 */ /* 0x000fe400078e00ff */
[----:B------:R-:W-:Y:S02]  /*2a850*/  IMAD.MOV.U32 R11, RZ, RZ, 0x181f ;  /* 0x0000181fff0b7424 */ /* 0x000fe400078e00ff */
[----:B------:R-:W-:-:S07]  /*2a860*/  IMAD.MOV.U32 R15, RZ, RZ, -0x1 ;  /* 0xffffffffff0f7424 */ /* 0x000fce00078e00ff */
[----:B------:R-:W-:Y:S05]  /*2a870*/  WARPSYNC.COLLECTIVE R15, `(.L_x_3565) ;  /* 0x000000000f087348 */ /* 0x000fea0003c00000 */
[----:B------:R0:W1:Y:S02]  /*2a880*/  SHFL.IDX P6, R14, R13, R12, R11 ;  /* 0x0000000c0d0e7389 */ /* 0x00006400000c000b */
[----:B01----:R-:W-:Y:S01]  /*2a890*/  ENDCOLLECTIVE ;  /* 0x000000000000791b */ /* 0x003fe20003800000 */
.L_x_3565:
[----:B------:R-:W-:Y:S05]  /*2a8a0*/  BRA `(.L_x_3566) ;  /* 0xffffff3400247947 */ /* 0x000fea000383ffff */
.L_x_3265:
[----:B------:R-:W-:Y:S01]  /*2a8b0*/  BSSY B1, `(.L_x_3567) ;  /* 0x0000008000017945 */ /* 0x000fe20003800000 */
[----:B------:R-:W-:Y:S02]  /*2a8c0*/  IMAD.MOV.U32 R13, RZ, RZ, R3 ;  /* 0x000000ffff0d7224 */ /* 0x000fe400078e0003 */
[----:B------:R-:W-:Y:S02]  /*2a8d0*/  IMAD.MOV.U32 R12, RZ, RZ, 0x2 ;  /* 0x00000002ff0c7424 */ /* 0x000fe400078e00ff */
[----:B---3--:R-:W-:Y:S02]  /*2a8e0*/  IMAD.MOV.U32 R11, RZ, RZ, 0x181f ;  /* 0x0000181fff0b7424 */ /* 0x008fe400078e00ff */
[----:B------:R-:W-:-:S07]  /*2a8f0*/  IMAD.MOV.U32 R15, RZ, RZ, -0x1 ;  /* 0xffffffffff0f7424 */ /* 0x000fce00078e00ff */
[----:B012-4-:R-:W-:Y:S05]  /*2a900*/  WARPSYNC.COLLECTIVE R15, `(.L_x_3568) ;  /* 0x000000000f087348 */ /* 0x017fea0003c00000 */
[----:B--2---:R2:W3:Y:S02]  /*2a910*/  SHFL.IDX P6, R14, R13, R12, R11 ;  /* 0x0000000c0d0e7389 */ /* 0x0044e400000c000b */
[----:B01234-:R-:W-:Y:S01]  /*2a920*/  ENDCOLLECTIVE ;  /* 0x000000000000791b */ /* 0x01ffe20003800000 */
.L_x_3568:
[----:B------:R-:W-:Y:S05]  /*2a930*/  BSYNC B1 ;  /* 0x0000000000017941 */ /* 0x000fea0003800000 */
.L_x_3567:
        /* <DEDUP_REMOVED lines=8> */
.L_x_3569:
[----:B------:R-:W-:Y:S05]  /*2a9c0*/  BRA `(.L_x_3570) ;  /* 0xffffff34002c7947 */ /* 0x000fea000383ffff */
.L_x_3268:
        /* <DEDUP_REMOVED lines=8> */
.L_x_3572:
[----:B------:R-:W-:Y:S05]  /*2aa50*/  BSYNC B1 ;  /* 0x0000000000017941 */ /* 0x000fea0003800000 */
.L_x_3571:
        /* <DEDUP_REMOVED lines=8> */
.L_x_3573:
[----:B------:R-:W-:Y:S05]  /*2aae0*/  BRA `(.L_x_3574) ;  /* 0xffffff3400347947 */ /* 0x000fea000383ffff */
.L_x_3286:
[----:B------:R-:W0:Y:S01]  /*2aaf0*/  S2R R12, SR_TID.X ;  /* 0x00000000000c7919 */ /* 0x000e220000002100 */
[----:B------:R-:W-:Y:S01]  /*2ab00*/  BSSY B1, `(.L_x_3575) ;  /* 0x000000a000017945 */ /* 0x000fe20003800000 */
[----:B------:R-:W-:Y:S01]  /*2ab10*/  IMAD.MOV.U32 R11, RZ, RZ, 0x1f ;  /* 0x0000001fff0b7424 */ /* 0x000fe200078e00ff */
[----:B------:R-:W-:Y:S02]  /*2ab20*/  MOV R15, 0xffffffff ;  /* 0xffffffff000f7802 */ /* 0x000fe40000000f00 */
[----:B0-----:R-:W-:-:S04]  /*2ab30*/  SHF.R.U32.HI R12, RZ, 0x5, R12 ;  /* 0x00000005ff0c7819 */ /* 0x001fc8000001160c */
[----:B------:R-:W-:-:S05]  /*2ab40*/  LOP3.LUT R12, R12, 0x3, RZ, 0xc0, !PT ;  /* 0x000000030c0c7812 */ /* 0x000fca00078ec0ff */
[----:B------:R-:W-:Y:S02]  /*2ab50*/  IMAD.MOV.U32 R13, RZ, RZ, R12 ;  /* 0x000000ffff0d7224 */ /* 0x000fe400078e000c */
[----:B------:R-:W-:-:S07]  /*2ab60*/  IMAD.MOV.U32 R12, RZ, RZ, RZ ;  /* 0x000000ffff0c7224 */ /* 0x000fce00078e00ff */
[----:B------:R-:W-:Y:S05]  /*2ab70*/  WARPSYNC.COLLECTIVE R15, `(.L_x_3576) ;  /* 0x000000000f087348 */ /* 0x000fea0003c00000 */
[----:B------:R0:W1:Y:S02]  /*2ab80*/  SHFL.IDX P6, R14, R13, R12, R11 ;  /* 0x0000000c0d0e7389 */ /* 0x00006400000c000b */
[----:B01----:R-:W-:Y:S01]  /*2ab90*/  ENDCOLLECTIVE ;  /* 0x000000000000791b */ /* 0x003fe20003800000 */
.L_x_3576:
[----:B------:R-:W-:Y:S05]  /*2aba0*/  BSYNC B1 ;  /* 0x0000000000017941 */ /* 0x000fea0003800000 */
.L_x_3575:
[----:B------:R-:W-:Y:S05]  /*2abb0*/  BRA `(.L_x_3577) ;  /* 0xffffff5000807947 */ /* 0x000fea000383ffff */
.L_x_3288:
[----:B------:R-:W-:Y:S01]  /*2abc0*/  BSSY B1, `(.L_x_3578) ;  /* 0x0000006000017945 */ /* 0x000fe20003800000 */
[----:B------:R-:W-:-:S07]  /*2abd0*/  IMAD.MOV.U32 R15, RZ, RZ, -0x1 ;  /* 0xffffffffff0f7424 */ /* 0x000fce00078e00ff */
[----:B0-----:R-:W-:Y:S05]  /*2abe0*/  WARPSYNC.COLLECTIVE R15, `(.L_x_3579) ;  /* 0x000000000f0c7348 */ /* 0x001fea0003c00000 */
[----:B------:R-:W-:Y:S02]  /*2abf0*/  ELECT P6, UR62, PT ;  /* 0x00000000003e782f */ /* 0x000fe400038c0000 */
[----:B------:R-:W-:Y:S01]  /*2ac00*/  MOV R14, UR62 ;  /* 0x0000003e000e7c02 */ /* 0x000fe20008000f00 */
[----:B0-----:R-:W-:Y:S10]  /*2ac10*/  ENDCOLLECTIVE ;  /* 0x000000000000791b */ /* 0x001ff40003800000 */
.L_x_3579:
[----:B------:R-:W-:Y:S05]  /*2ac20*/  BSYNC B1 ;  /* 0x0000000000017941 */ /* 0x000fea0003800000 */
.L_x_3578:
[----:B------:R-:W-:Y:S05]  /*2ac30*/  BRA `(.L_x_3287) ;  /* 0xffffff5000787947 */ /* 0x000fea000383ffff */
.L_x_3290:
[----:B0-----:R0:W1:Y:S02]  /*2ac40*/  SYNCS.PHASECHK.TRANS64.TRYWAIT P0, [R22+URZ+0x22820], R9 ;  /* 0x02282009160075a7 */ /* 0x001064000800017f */
[----:B-1----:R-:W-:Y:S05]  /*2ac50*/  @!P0 NANOSLEEP.SYNCS 0x989680 ;  /* 0x009896800000895d */ /* 0x002fea0003900000 */
[----:B------:R-:W1:Y:S02]  /*2ac60*/  @!P0 SYNCS.PHASECHK.TRANS64 P0, [R22+URZ+0x22820], R9 ;  /* 0x02282009160085a7 */ /* 0x000e64000800007f */
[----:B-1----:R-:W-:Y:S05]  /*2ac70*/  @!P0 BRA `(.L_x_3290) ;  /* 0xfffffffc00f08947 */ /* 0x002fea000383ffff */
[----:B------:R-:W-:Y:S05]  /*2ac80*/  BRA `(.L_x_3580) ;  /* 0xffffff5000887947 */ /* 0x000fea000383ffff */
.L_x_3294:
[----:B0-----:R0:W1:Y:S02]  /*2ac90*/  SYNCS.PHASECHK.TRANS64.TRYWAIT P0, [R9+URZ+0x228a0], R10 ;  /* 0x0228a00a090075a7 */ /* 0x001064000800017f */
[----:B-1----:R-:W-:Y:S05]  /*2aca0*/  @!P0 NANOSLEEP.SYNCS 0x989680 ;  /* 0x009896800000895d */ /* 0x002fea0003900000 */
[----:B------:R-:W1:Y:S02]  /*2acb0*/  @!P0 SYNCS.PHASECHK.TRANS64 P0, [R9+URZ+0x228a0], R10 ;  /* 0x0228a00a090085a7 */ /* 0x000e64000800007f */
[----:B-1----:R-:W-:Y:S05]  /*2acc0*/  @!P0 BRA `(.L_x_3294) ;  /* 0xfffffffc00f08947 */ /* 0x002fea000383ffff */
[----:B------:R-:W-:Y:S05]  /*2acd0*/  BRA `(.L_x_3581) ;  /* 0xffffff5000a07947 */ /* 0x000fea000383ffff */
.L_x_3299:
[----:B-1----:R1:W2:Y:S02]  /*2ace0*/  SYNCS.PHASECHK.TRANS64.TRYWAIT P0, [R9+URZ+0x228c0], R10 ;  /* 0x0228c00a090075a7 */ /* 0x0022a4000800017f */
[----:B--2---:R-:W-:Y:S05]  /*2acf0*/  @!P0 NANOSLEEP.SYNCS 0x989680 ;  /* 0x009896800000895d */ /* 0x004fea0003900000 */
[----:B------:R-:W2:Y:S02]  /*2ad00*/  @!P0 SYNCS.PHASECHK.TRANS64 P0, [R9+URZ+0x228c0], R10 ;  /* 0x0228c00a090085a7 */ /* 0x000ea4000800007f */
[----:B--2---:R-:W-:Y:S05]  /*2ad10*/  @!P0 BRA `(.L_x_3299) ;  /* 0xfffffffc00f08947 */ /* 0x004fea000383ffff */
[----:B------:R-:W-:Y:S05]  /*2ad20*/  BRA `(.L_x_3582) ;  /* 0xffffff54001c7947 */ /* 0x000fea000383ffff */
.L_x_3306:
[----:B0-----:R0:W1:Y:S02]  /*2ad30*/  SYNCS.PHASECHK.TRANS64.TRYWAIT P1, [R9+URZ+0x228a0], R10 ;  /* 0x0228a00a090075a7 */ /* 0x001064000802017f */
[----:B-1----:R-:W-:Y:S05]  /*2ad40*/  @!P1 NANOSLEEP.SYNCS 0x989680 ;  /* 0x009896800000995d */ /* 0x002fea0003900000 */
[----:B------:R-:W1:Y:S02]  /*2ad50*/  @!P1 SYNCS.PHASECHK.TRANS64 P1, [R9+URZ+0x228a0], R10 ;  /* 0x0228a00a090095a7 */ /* 0x000e64000802007f */
[----:B-1----:R-:W-:Y:S05]  /*2ad60*/  @!P1 BRA `(.L_x_3306) ;  /* 0xfffffffc00f09947 */ /* 0x002fea000383ffff */
[----:B------:R-:W-:Y:S05]  /*2ad70*/  BRA `(.L_x_3583) ;  /* 0xffffff5400d87947 */ /* 0x000fea000383ffff */
.L_x_3311:
[----:B-1----:R1:W2:Y:S02]  /*2ad80*/  SYNCS.PHASECHK.TRANS64.TRYWAIT P1, [R9+URZ+0x228c0], R10 ;  /* 0x0228c00a090075a7 */ /* 0x0022a4000802017f */
[----:B--2---:R-:W-:Y:S05]  /*2ad90*/  @!P1 NANOSLEEP.SYNCS 0x989680 ;  /* 0x009896800000995d */ /* 0x004fea0003900000 */
[----:B------:R-:W2:Y:S02]  /*2ada0*/  @!P1 SYNCS.PHASECHK.TRANS64 P1, [R9+URZ+0x228c0], R10 ;  /* 0x0228c00a090095a7 */ /* 0x000ea4000802007f */
[----:B--2---:R-:W-:Y:S05]  /*2adb0*/  @!P1 BRA `(.L_x_3311) ;  /* 0xfffffffc00f09947 */ /* 0x004fea000383ffff */
[----:B------:R-:W-:Y:S05]  /*2adc0*/  BRA `(.L_x_3584) ;  /* 0xffffff5800507947 */ /* 0x000fea000383ffff */
.L_x_3328:
        /* <DEDUP_REMOVED lines=11> */
.L_x_3586:
[----:B------:R-:W-:Y:S05]  /*2ae80*/  BSYNC B0 ;  /* 0x0000000000007941 */ /* 0x000fea0003800000 */
.L_x_3585:
[----:B------:R-:W-:Y:S05]  /*2ae90*/  BRA `(.L_x_3587) ;  /* 0xffffff6800647947 */ /* 0x000fea000383ffff */
.L_x_3331:
[----:B0-----:R-:W2:Y:S02]  /*2aea0*/  LDL R0, [R1+0x28] ;  /* 0x0000280001007983 */ /* 0x001ea40000100800 */
[----:B--2---:R0:W1:Y:S02]  /*2aeb0*/  SYNCS.PHASECHK.TRANS64.TRYWAIT P0, [R4+URZ+0x22880], R0 ;  /* 0x02288000040075a7 */ /* 0x004064000800017f */
[----:B-1----:R-:W-:Y:S05]  /*2aec0*/  @!P0 NANOSLEEP.SYNCS 0x989680 ;  /* 0x009896800000895d */ /* 0x002fea0003900000 */
[----:B------:R-:W1:Y:S02]  /*2aed0*/  @!P0 SYNCS.PHASECHK.TRANS64 P0, [R4+URZ+0x22880], R0 ;  /* 0x02288000040085a7 */ /* 0x000e64000800007f */
[----:B-1----:R-:W-:Y:S05]  /*2aee0*/  @!P0 BRA `(.L_x_3331) ;  /* 0xfffffffc00ec8947 */ /* 0x002fea000383ffff */
[----:B------:R-:W-:Y:S05]  /*2aef0*/  BRA `(.L_x_3588) ;  /* 0xffffff6800747947 */ /* 0x000fea000383ffff */
.L_x_3332:
        /* <DEDUP_REMOVED lines=8> */
.L_x_3590:
[----:B------:R-:W-:Y:S05]  /*2af80*/  BSYNC B0 ;  /* 0x0000000000007941 */ /* 0x000fea0003800000 */
.L_x_3589:
        /* <DEDUP_REMOVED lines=8> */
.L_x_3591:
        /* <DEDUP_REMOVED lines=8> */
.L_x_3592:
        /* <DEDUP_REMOVED lines=11> */
.L_x_3593:
        /* <DEDUP_REMOVED lines=8> */
.L_x_3594:
        /* <DEDUP_REMOVED lines=10> */
.L_x_3595:
        /* <DEDUP_REMOVED lines=8> */
.L_x_3596:
        /* <DEDUP_REMOVED lines=10> */
.L_x_3597:
        /* <DEDUP_REMOVED lines=8> */
.L_x_3598:
        /* <DEDUP_REMOVED lines=10> */
.L_x_3599:
        /* <DEDUP_REMOVED lines=8> */
.L_x_3600:
        /* <DEDUP_REMOVED lines=10> */
.L_x_3601:
        /* <DEDUP_REMOVED lines=8> */
.L_x_3602:
        /* <DEDUP_REMOVED lines=10> */
.L_x_3603:
[----:B------:R-:W-:-:S04]  /*2b6e0*/  MOV R12, R14 ;  /* 0x0000000e000c7202 */ /* 0x000fc80000000f00 */
[----:B------:R-:W-:-:S05]  /*2b6f0*/  IADD3 R24, P1, R29, R12, RZ ;  /* 0x0000000c1d187210 */ /* 0x000fca0007f3e0ff */
[----:B------:R-:W-:Y:S02]  /*2b700*/  IMAD.X R25, RZ, RZ, R21, P1 ;  /* 0x000000ffff197224 */ /* 0x000fe400008e0615 */
[----:B------:R0:W5:Y:S01]  /*2b710*/  LDL.LU R21, [R1] ;  /* 0x0000000001157983 */ /* 0x0001620000300800 */
[----:B------:R-:W-:Y:S01]  /*2b720*/  IMAD.MOV.U32 R13, RZ, RZ, R9 ;  /* 0x000000ffff0d7224 */ /* 0x000fe200078e0009 */
[C---:B------:R-:W-:Y:S01]  /*2b730*/  ISETP.LT.OR P1, PT, R20.reuse, 0x61, P0 ;  /* 0x000000611400780c */ /* 0x040fe20000721670 */
[----:B------:R-:W-:Y:S01]  /*2b740*/  IMAD.MOV.U32 R12, RZ, RZ, 0x7 ;  /* 0x00000007ff0c7424 */ /* 0x000fe200078e00ff */
[C---:B------:R-:W-:Y:S02]  /*2b750*/  ISETP.GE.AND P2, PT, R20.reuse, 0x21, PT ;  /* 0x000000211400780c */ /* 0x040fe40003f46270 */
[----:B------:R-:W-:-:S13]  /*2b760*/  ISETP.GE.AND P3, PT, R20, 0x91, PT ;  /* 0x000000911400780c */ /* 0x000fda0003f66270 */
[----:B0----5:R-:W-:Y:S05]  /*2b770*/  WARPSYNC.COLLECTIVE R15, `(.L_x_3604) ;  /* 0x000000000f087348 */ /* 0x021fea0003c00000 */
[----:B------:R1:W2:Y:S02]  /*2b780*/  SHFL.IDX P6, R14, R13, R12, R11 ;  /* 0x0000000c0d0e7389 */ /* 0x0002a400000c000b */
[----:B012--5:R-:W-:Y:S01]  /*2b790*/  ENDCOLLECTIVE ;  /* 0x000000000000791b */ /* 0x027fe20003800000 */
.L_x_3604:
[C---:B------:R-:W-:Y:S02]  /*2b7a0*/  ISETP.GE.AND P5, PT, R20.reuse, 0x31, PT ;  /* 0x000000311400780c */ /* 0x040fe40003fa6270 */
[----:B------:R-:W-:Y:S01]  /*2b7b0*/  ISETP.GE.AND P4, PT, R20, 0x61, PT ;  /* 0x000000611400780c */ /* 0x000fe20003f86270 */
[----:B------:R-:W-:Y:S01]  /*2b7c0*/  @!PT LDS RZ, [RZ] ;  /* 0x00000000fffff984 */ /* 0x000fe20000000800 */
[----:B------:R-:W-:Y:S01]  /*2b7d0*/  @!PT LDS RZ, [RZ] ;  /* 0x00000000fffff984 */ /* 0x000fe20000000800 */
[----:B------:R-:W-:Y:S01]  /*2b7e0*/  @!PT LDS RZ, [RZ] ;  /* 0x00000000fffff984 */ /* 0x000fe20000000800 */
[----:B------:R0:W-:Y:S01]  /*2b7f0*/  LDGSTS.E.BYPASS.LTC128B.128 [R0+0xd400], desc[UR60][R24.64], !P1 ;  /* 0x0d40000018007fae */ /* 0x0001e2000c901d7c */
[----:B------:R-:W-:Y:S02]  /*2b800*/  IMAD.MOV.U32 R13, RZ, RZ, R10 ;  /* 0x000000ffff0d7224 */ /* 0x000fe400078e000a */
[----:B------:R-:W-:-:S09]  /*2b810*/  IMAD.MOV.U32 R9, RZ, RZ, R14 ;  /* 0x000000ffff097224 */ /* 0x000fd200078e000e */
[----:B0-----:R-:W-:Y:S05]  /*2b820*/  WARPSYNC.COLLECTIVE R15, `(.L_x_3605) ;  /* 0x000000000f087348 */ /* 0x001fea0003c00000 */
[----:B------:R1:W2:Y:S02]  /*2b830*/  SHFL.IDX P6, R14, R13, R12, R11 ;  /* 0x0000000c0d0e7389 */ /* 0x0002a400000c000b */
[----:B012---:R-:W-:Y:S01]  /*2b840*/  ENDCOLLECTIVE ;  /* 0x000000000000791b */ /* 0x007fe20003800000 */
.L_x_3605:
[----:B------:R-:W-:Y:S02]  /*2b850*/  IMAD.MOV.U32 R13, RZ, RZ, R2 ;  /* 0x000000ffff0d7224 */ /* 0x000fe400078e0002 */
[----:B------:R-:W-:Y:S02]  /*2b860*/  IMAD.MOV.U32 R12, RZ, RZ, RZ ;  /* 0x000000ffff0c7224 */ /* 0x000fe400078e00ff */
[----:B------:R-:W-:-:S07]  /*2b870*/  IMAD.MOV.U32 R10, RZ, RZ, R14 ;  /* 0x000000ffff0a7224 */ /* 0x000fce00078e000e */
[----:B------:R-:W-:Y:S05]  /*2b880*/  WARPSYNC.COLLECTIVE R15, `(.L_x_3606) ;  /* 0x000000000f087348 */ /* 0x000fea0003c00000 */
[----:B------:R0:W1:Y:S02]  /*2b890*/  SHFL.IDX P6, R14, R13, R12, R11 ;  /* 0x0000000c0d0e7389 */ /* 0x00006400000c000b */
[----:B01----:R-:W-:Y:S01]  /*2b8a0*/  ENDCOLLECTIVE ;  /* 0x000000000000791b */ /* 0x003fe20003800000 */
.L_x_3606:
        /* <DEDUP_REMOVED lines=12> */
.L_x_3607:
[----:B------:R-:W-:Y:S02]  /*2b970*/  IMAD.MOV.U32 R13, RZ, RZ, R2 ;  /* 0x000000ffff0d7224 */ /* 0x000fe400078e0002 */
[----:B------:R-:W-:Y:S02]  /*2b980*/  IMAD.MOV.U32 R12, RZ, RZ, 0x1 ;  /* 0x00000001ff0c7424 */ /* 0x000fe400078e00ff */
[----:B------:R-:W-:-:S07]  /*2b990*/  IMAD.MOV.U32 R10, RZ, RZ, R14 ;  /* 0x000000ffff0a7224 */ /* 0x000fce00078e000e */
[----:B------:R-:W-:Y:S05]  /*2b9a0*/  WARPSYNC.COLLECTIVE R15, `(.L_x_3608) ;  /* 0x000000000f087348 */ /* 0x000fea0003c00000 */
[----:B------:R0:W1:Y:S02]  /*2b9b0*/  SHFL.IDX P6, R14, R13, R12, R11 ;  /* 0x0000000c0d0e7389 */ /* 0x00006400000c000b */
[----:B01----:R-:W-:Y:S01]  /*2b9c0*/  ENDCOLLECTIVE ;  /* 0x000000000000791b */ /* 0x003fe20003800000 */
.L_x_3608:
[----:B------:R-:W-:-:S04]  /*2b9d0*/  IADD3 R24, P1, R29, R10, RZ ;  /* 0x0000000a1d187210 */ /* 0x000fc80007f3e0ff */
[----:B------:R-:W-:Y:S02]  /*2b9e0*/  IADD3.X R25, RZ, R9, RZ, P1, !PT ;  /* 0x00000009ff197210 */ /* 0x000fe40000ffe4ff */
        /* <DEDUP_REMOVED lines=11> */
.L_x_3609:
[----:B------:R-:W-:Y:S01]  /*2baa0*/  IMAD.MOV.U32 R3, RZ, RZ, R14 ;  /* 0x000000ffff037224 */ /* 0x000fe200078e000e */
        /* <DEDUP_REMOVED lines=14> */
[----:B------:R0:W-:Y:S01]  /*2bb90*/  STL [R1], R21 ;  /* 0x0000001501007387 */ /* 0x0001e20000100800 */
[----:B------:R-:W-:Y:S05]  /*2bba0*/  BRA `(.L_x_3610) ;  /* 0xffffff6400547947 */ /* 0x000fea000383ffff */
.L_x_3337:
[----:B--2---:R-:W2:Y:S02]  /*2bbb0*/  LDL R2, [R1+0x28] ;  /* 0x0000280001027983 */ /* 0x004ea40000100800 */
[----:B--2---:R2:W3:Y:S02]  /*2bbc0*/  SYNCS.PHASECHK.TRANS64.TRYWAIT P0, [R4+URZ+0x22840], R2 ;  /* 0x02284002040075a7 */ /* 0x0044e4000800017f */
[----:B---3--:R-:W-:Y:S05]  /*2bbd0*/  @!P0 NANOSLEEP.SYNCS 0x989680 ;  /* 0x009896800000895d */ /* 0x008fea0003900000 */
[----:B------:R-:W3:Y:S02]  /*2bbe0*/  @!P0 SYNCS.PHASECHK.TRANS64 P0, [R4+URZ+0x22840], R2 ;  /* 0x02284002040085a7 */ /* 0x000ee4000800007f */
[----:B---3--:R-:W-:Y:S05]  /*2bbf0*/  @!P0 BRA `(.L_x_3337) ;  /* 0xfffffffc00ec8947 */ /* 0x008fea000383ffff */
[----:B------:R-:W-:Y:S05]  /*2bc00*/  BRA `(.L_x_3611) ;  /* 0xffffff6400a87947 */ /* 0x000fea000383ffff */
.L_x_3338:
[----:B------:R-:W-:Y:S01]  /*2bc10*/  BSSY B0, `(.L_x_3612) ;  /* 0x0000008000007945 */ /* 0x000fe20003800000 */
[----:B------:R-:W-:Y:S02]  /*2bc20*/  IMAD.MOV.U32 R13, RZ, RZ, R7 ;  /* 0x000000ffff0d7224 */ /* 0x000fe400078e0007 */
[----:B------:R-:W-:Y:S02]  /*2bc30*/  IMAD.MOV.U32 R12, RZ, RZ, RZ ;  /* 0x000000ffff0c7224 */ /* 0x000fe400078e00ff */
[----:B------:R-:W-:Y:S02]  /*2bc40*/  IMAD.MOV.U32 R11, RZ, RZ, 0x181f ;  /* 0x0000181fff0b7424 */ /* 0x000fe400078e00ff */
[----:B------:R-:W-:-:S07]  /*2bc50*/  IMAD.MOV.U32 R15, RZ, RZ, -0x1 ;  /* 0xffffffffff0f7424 */ /* 0x000fce00078e00ff */
[----:B01---5:R-:W-:Y:S05]  /*2bc60*/  WARPSYNC.COLLECTIVE R15, `(.L_x_3613) ;  /* 0x000000000f087348 */ /* 0x023fea0003c00000 */
[----:B------:R2:W3:Y:S02]  /*2bc70*/  SHFL.IDX P6, R14, R13, R12, R11 ;  /* 0x0000000c0d0e7389 */ /* 0x0004e400000c000b */
[----:B0123-5:R-:W-:Y:S01]  /*2bc80*/  ENDCOLLECTIVE ;  /* 0x000000000000791b */ /* 0x02ffe20003800000 */
.L_x_3613:
[----:B------:R-:W-:Y:S05]  /*2bc90*/  BSYNC B0 ;  /* 0x0000000000007941 */ /* 0x000fea0003800000 */
.L_x_3612:
        /* <DEDUP_REMOVED lines=8> */
.L_x_3614:
        /* <DEDUP_REMOVED lines=16> */
.L_x_3615:
[----:B------:R-:W-:Y:S02]  /*2be20*/  IMAD.MOV.U32 R13, RZ, RZ, R8 ;  /* 0x000000ffff0d7224 */ /* 0x000fe400078e0008 */
[----:B------:R-:W-:-:S07]  /*2be30*/  IMAD.MOV.U32 R2, RZ, RZ, R14 ;  /* 0x000000ffff027224 */ /* 0x000fce00078e000e */
[----:B------:R-:W-:Y:S05]  /*2be40*/  WARPSYNC.COLLECTIVE R15, `(.L_x_3616) ;  /* 0x000000000f087348 */ /* 0x000fea0003c00000 */
[----:B------:R0:W1:Y:S02]  /*2be50*/  SHFL.IDX P6, R14, R13, R12, R11 ;  /* 0x0000000c0d0e7389 */ /* 0x00006400000c000b */
[----:B01----:R-:W-:Y:S01]  /*2be60*/  ENDCOLLECTIVE ;  /* 0x000000000000791b */ /* 0x003fe20003800000 */
.L_x_3616:
        /* <DEDUP_REMOVED lines=16> */
.L_x_3617:
[----:B------:R-:W-:Y:S01]  /*2bf70*/  MOV R13, R8 ;  /* 0x00000008000d7202 */ /* 0x000fe20000000f00 */
[----:B------:R-:W-:-:S07]  /*2bf80*/  IMAD.MOV.U32 R2, RZ, RZ, R14 ;  /* 0x000000ffff027224 */ /* 0x000fce00078e000e */
[----:B------:R-:W-:Y:S05]  /*2bf90*/  WARPSYNC.COLLECTIVE R15, `(.L_x_3618) ;  /* 0x000000000f087348 */ /* 0x000fea0003c00000 */
[----:B------:R0:W1:Y:S02]  /*2bfa0*/  SHFL.IDX P6, R14, R13, R12, R11 ;  /* 0x0000000c0d0e7389 */ /* 0x00006400000c000b */
[----:B01----:R-:W-:Y:S01]  /*2bfb0*/  ENDCOLLECTIVE ;  /* 0x000000000000791b */ /* 0x003fe20003800000 */
.L_x_3618:
        /* <DEDUP_REMOVED lines=16> */
.L_x_3619:
[----:B------:R-:W-:Y:S02]  /*2c0c0*/  IMAD.MOV.U32 R13, RZ, RZ, R8 ;  /* 0x000000ffff0d7224 */ /* 0x000fe400078e0008 */
[----:B------:R-:W-:-:S07]  /*2c0d0*/  IMAD.MOV.U32 R2, RZ, RZ, R14 ;  /* 0x000000ffff027224 */ /* 0x000fce00078e000e */
[----:B------:R-:W-:Y:S05]  /*2c0e0*/  WARPSYNC.COLLECTIVE R15, `(.L_x_3620) ;  /* 0x000000000f087348 */ /* 0x000fea0003c00000 */
[----:B------:R0:W1:Y:S02]  /*2c0f0*/  SHFL.IDX P6, R14, R13, R12, R11 ;  /* 0x0000000c0d0e7389 */ /* 0x00006400000c000b */
[----:B01----:R-:W-:Y:S01]  /*2c100*/  ENDCOLLECTIVE ;  /* 0x000000000000791b */ /* 0x003fe20003800000 */
.L_x_3620:
[----:B------:R-:W-:Y:S02]  /*2c110*/  IMAD.MOV.U32 R13, RZ, RZ, R7 ;  /* 0x000000ffff0d7224 */ /* 0x000fe400078e0007 */
[----:B------:R-:W-:Y:S02]  /*2c120*/  IMAD.MOV.U32 R12, RZ, RZ, 0x4 ;  /* 0x00000004ff0c7424 */ /* 0x000fe400078e00ff */
[----:B------:R-:W-:-:S07]  /*2c130*/  IMAD.MOV.U32 R3, RZ, RZ, R14 ;  /* 0x000000ffff037224 */ /* 0x000fce00078e000e */
[----:B------:R-:W-:Y:S05]  /*2c140*/  WARPSYNC.COLLECTIVE R15, `(.L_x_3621) ;  /* 0x000000000f087348 */ /* 0x000fea0003c00000 */
[----:B------:R0:W1:Y:S02]  /*2c150*/  SHFL.IDX P6, R14, R13, R12, R11 ;  /* 0x0000000c0d0e7389 */ /* 0x00006400000c000b */
[----:B01----:R-:W-:Y:S01]  /*2c160*/  ENDCOLLECTIVE ;  /* 0x000000000000791b */ /* 0x003fe20003800000 */
.L_x_3621:
        /* <DEDUP_REMOVED lines=15> */
.L_x_3622:
        /* <DEDUP_REMOVED lines=16> */
.L_x_3623:
[----:B------:R-:W-:Y:S02]  /*2c360*/  IMAD.MOV.U32 R13, RZ, RZ, R8 ;  /* 0x000000ffff0d7224 */ /* 0x000fe400078e0008 */
[----:B------:R-:W-:-:S07]  /*2c370*/  IMAD.MOV.U32 R2, RZ, RZ, R14 ;  /* 0x000000ffff027224 */ /* 0x000fce00078e000e */
[----:B------:R-:W-:Y:S05]  /*2c380*/  WARPSYNC.COLLECTIVE R15, `(.L_x_3624) ;  /* 0x000000000f087348 */ /* 0x000fea0003c00000 */
[----:B------:R0:W1:Y:S02]  /*2c390*/  SHFL.IDX P6, R14, R13, R12, R11 ;  /* 0x0000000c0d0e7389 */ /* 0x00006400000c000b */
[----:B01----:R-:W-:Y:S01]  /*2c3a0*/  ENDCOLLECTIVE ;  /* 0x000000000000791b */ /* 0x003fe20003800000 */
.L_x_3624:
[----:B------:R-:W-:Y:S02]  /*2c3b0*/  IMAD.MOV.U32 R13, RZ, RZ, R7 ;  /* 0x000000ffff0d7224 */ /* 0x000fe400078e0007 */
[----:B------:R-:W-:Y:S02]  /*2c3c0*/  IMAD.MOV.U32 R12, RZ, RZ, 0x6 ;  /* 0x00000006ff0c7424 */ /* 0x000fe400078e00ff */
[----:B------:R-:W-:-:S07]  /*2c3d0*/  IMAD.MOV.U32 R3, RZ, RZ, R14 ;  /* 0x000000ffff037224 */ /* 0x000fce00078e000e */
[----:B------:R-:W-:Y:S05]  /*2c3e0*/  WARPSYNC.COLLECTIVE R15, `(.L_x_3625) ;  /* 0x000000000f087348 */ /* 0x000fea0003c00000 */
[----:B------:R0:W1:Y:S02]  /*2c3f0*/  SHFL.IDX P6, R14, R13, R12, R11 ;  /* 0x0000000c0d0e7389 */ /* 0x00006400000c000b */
[----:B01----:R-:W-:Y:S01]  /*2c400*/  ENDCOLLECTIVE ;  /* 0x000000000000791b */ /* 0x003fe20003800000 */
.L_x_3625:
        /* <DEDUP_REMOVED lines=14> */
.L_x_3626:
[----:B------:R-:W-:Y:S02]  /*2c4f0*/  IMAD.MOV.U32 R13, RZ, RZ, R7 ;  /* 0x000000ffff0d7224 */ /* 0x000fe400078e0007 */
[----:B------:R-:W-:Y:S02]  /*2c500*/  IMAD.MOV.U32 R12, RZ, RZ, 0x7 ;  /* 0x00000007ff0c7424 */ /* 0x000fe400078e00ff */
[----:B------:R-:W-:-:S07]  /*2c510*/  IMAD.MOV.U32 R3, RZ, RZ, R14 ;  /* 0x000000ffff037224 */ /* 0x000fce00078e000e */
[----:B------:R-:W-:Y:S05]  /*2c520*/  WARPSYNC.COLLECTIVE R15, `(.L_x_3627) ;  /* 0x000000000f087348 */ /* 0x000fea0003c00000 */
[----:B------:R0:W1:Y:S02]  /*2c530*/  SHFL.IDX P6, R14, R13, R12, R11 ;  /* 0x0000000c0d0e7389 */ /* 0x00006400000c000b */
[----:B01----:R-:W-:Y:S01]  /*2c540*/  ENDCOLLECTIVE ;  /* 0x000000000000791b */ /* 0x003fe20003800000 */
.L_x_3627:
[----:B------:R-:W-:-:S04]  /*2c550*/  @P4 IADD3 R3, P0, R29, R3, RZ ;  /* 0x000000031d034210 */ /* 0x000fc80007f1e0ff */
[----:B------:R-:W-:-:S04]  /*2c560*/  @P4 IADD3.X R2, RZ, R2, RZ, P0, !PT ;  /* 0x00000002ff024210 */ /* 0x000fc800007fe4ff */
[----:B------:R-:W-:Y:S01]  /*2c570*/  @P4 LOP3.LUT R3, R3, R2, RZ, 0x3c, !PT ;  /* 0x0000000203034212 */ /* 0x000fe200078e3cff */
[----:B------:R-:W-:-:S03]  /*2c580*/  IMAD.MOV.U32 R13, RZ, RZ, R8 ;  /* 0x000000ffff0d7224 */ /* 0x000fc600078e0008 */
        /* <DEDUP_REMOVED lines=10> */
.L_x_3628:
[----:B------:R-:W-:Y:S02]  /*2c630*/  IMAD.MOV.U32 R13, RZ, RZ, R6 ;  /* 0x000000ffff0d7224 */ /* 0x000fe400078e0006 */
[----:B------:R-:W-:Y:S02]  /*2c640*/  IMAD.MOV.U32 R12, RZ, RZ, RZ ;  /* 0x000000ffff0c7224 */ /* 0x000fe400078e00ff */
[----:B------:R-:W-:-:S07]  /*2c650*/  IMAD.MOV.U32 R2, RZ, RZ, R14 ;  /* 0x000000ffff027224 */ /* 0x000fce00078e000e */
[----:B------:R-:W-:Y:S05]  /*2c660*/  WARPSYNC.COLLECTIVE R15, `(.L_x_3629) ;  /* 0x000000000f087348 */ /* 0x000fea0003c00000 */
[----:B------:R0:W1:Y:S02]  /*2c670*/  SHFL.IDX P6, R14, R13, R12, R11 ;  /* 0x0000000c0d0e7389 */ /* 0x00006400000c000b */
[----:B01----:R-:W-:Y:S01]  /*2c680*/  ENDCOLLECTIVE ;  /* 0x000000000000791b */ /* 0x003fe20003800000 */
.L_x_3629:
        /* <DEDUP_REMOVED lines=11> */
.L_x_3630:
[----:B------:R-:W-:Y:S01]  /*2c740*/  MOV R13, R6 ;  /* 0x00000006000d7202 */ /* 0x000fe20000000f00 */
[----:B------:R-:W-:Y:S02]  /*2c750*/  IMAD.MOV.U32 R12, RZ, RZ, 0x1 ;  /* 0x00000001ff0c7424 */ /* 0x000fe400078e00ff */
[----:B------:R-:W-:-:S07]  /*2c760*/  IMAD.MOV.U32 R8, RZ, RZ, R14 ;  /* 0x000000ffff087224 */ /* 0x000fce00078e000e */
[----:B------:R-:W-:Y:S05]  /*2c770*/  WARPSYNC.COLLECTIVE R15, `(.L_x_3631) ;  /* 0x000000000f087348 */ /* 0x000fea0003c00000 */
[----:B------:R0:W1:Y:S02]  /*2c780*/  SHFL.IDX P6, R14, R13, R12, R11 ;  /* 0x0000000c0d0e7389 */ /* 0x00006400000c000b */
[----:B01----:R-:W-:Y:S01]  /*2c790*/  ENDCOLLECTIVE ;  /* 0x000000000000791b */ /* 0x003fe20003800000 */
.L_x_3631:
        /* <DEDUP_REMOVED lines=11> */
.L_x_3632:
[----:B------:R-:W-:Y:S01]  /*2c850*/  IMAD.MOV.U32 R5, RZ, RZ, R14 ;  /* 0x000000ffff057224 */ /* 0x000fe200078e000e */
[----:B------:R-:W-:Y:S06]  /*2c860*/  BRA `(.L_x_3633) ;  /* 0xffffff6000707947 */ /* 0x000fec000383ffff */
.L_x_3343:
        /* <DEDUP_REMOVED lines=9> */
.L_x_3634:
[C---:B------:R-:W-:Y:S01]  /*2c900*/  VIADD R6, R17.reuse, 0x10 ;  /* 0x0000001011067836 */ /* 0x040fe20000000000 */
[----:B------:R-:W-:Y:S01]  /*2c910*/  ISETP.GE.AND P2, PT, R17, R31, PT ;  /* 0x0000001f1100720c */ /* 0x000fe20003f46270 */
[----:B------:R-:W-:Y:S02]  /*2c920*/  IMAD.MOV.U32 R13, RZ, RZ, R0 ;  /* 0x000000ffff0d7224 */ /* 0x000fe400078e0000 */
[----:B------:R-:W-:-:S10]  /*2c930*/  IMAD.MOV.U32 R2, RZ, RZ, R14 ;  /* 0x000000ffff027224 */ /* 0x000fd400078e000e */
[----:B------:R-:W-:Y:S05]  /*2c940*/  WARPSYNC.COLLECTIVE R15, `(.L_x_3635) ;  /* 0x000000000f087348 */ /* 0x000fea0003c00000 */
[----:B------:R0:W1:Y:S02]  /*2c950*/  SHFL.IDX P6, R14, R13, R12, R11 ;  /* 0x0000000c0d0e7389 */ /* 0x00006400000c000b */
[----:B01----:R-:W-:Y:S01]  /*2c960*/  ENDCOLLECTIVE ;  /* 0x000000000000791b */ /* 0x003fe20003800000 */
.L_x_3635:
[----:B------:R-:W-:Y:S02]  /*2c970*/  IMAD.MOV.U32 R13, RZ, RZ, R4 ;  /* 0x000000ffff0d7224 */ /* 0x000fe400078e0004 */
[----:B------:R-:W-:Y:S01]  /*2c980*/  IMAD.MOV.U32 R12, RZ, RZ, 0x1 ;  /* 0x00000001ff0c7424 */ /* 0x000fe200078e00ff */
[----:B------:R-:W-:-:S13]  /*2c990*/  @!P2 IADD3 R3, P1, R29, R14, RZ ;  /* 0x0000000e1d03a210 */ /* 0x000fda0007f3e0ff */
[----:B------:R-:W-:Y:S05]  /*2c9a0*/  WARPSYNC.COLLECTIVE R15, `(.L_x_3636) ;  /* 0x000000000f087348 */ /* 0x000fea0003c00000 */
[----:B------:R0:W1:Y:S02]  /*2c9b0*/  SHFL.IDX P6, R14, R13, R12, R11 ;  /* 0x0000000c0d0e7389 */ /* 0x00006400000c000b */
[----:B01----:R-:W-:Y:S01]  /*2c9c0*/  ENDCOLLECTIVE ;  /* 0x000000000000791b */ /* 0x003fe20003800000 */
.L_x_3636:
[----:B------:R-:W-:Y:S01]  /*2c9d0*/  @!P2 IMAD.X R7, RZ, RZ, R2, P1 ;  /* 0x000000ffff07a224 */ /* 0x000fe200008e0602 */
[----:B------:R-:W-:-:S03]  /*2c9e0*/  @!P2 MOV R2, R3 ;  /* 0x000000030002a202 */ /* 0x000fc60000000f00 */
        /* <DEDUP_REMOVED lines=11> */
.L_x_3637:
[----:B------:R-:W-:Y:S01]  /*2caa0*/  IMAD.MOV.U32 R13, RZ, RZ, R4 ;  /* 0x000000ffff0d7224 */ /* 0x000fe200078e0004 */
[----:B------:R-:W-:Y:S01]  /*2cab0*/  MOV R12, 0x2 ;  /* 0x00000002000c7802 */ /* 0x000fe20000000f00 */
[----:B------:R-:W-:-:S07]  /*2cac0*/  IMAD.MOV.U32 R5, RZ, RZ, R14 ;  /* 0x000000ffff057224 */ /* 0x000fce00078e000e */
[----:B------:R-:W-:Y:S05]  /*2cad0*/  WARPSYNC.COLLECTIVE R15, `(.L_x_3638) ;  /* 0x000000000f087348 */ /* 0x000fea0003c00000 */
[----:B------:R0:W1:Y:S02]  /*2cae0*/  SHFL.IDX P6, R14, R13, R12, R11 ;  /* 0x0000000c0d0e7389 */ /* 0x00006400000c000b */
[----:B01----:R-:W-:Y:S01]  /*2caf0*/  ENDCOLLECTIVE ;  /* 0x000000000000791b */ /* 0x003fe20003800000 */
.L_x_3638:
        /* <DEDUP_REMOVED lines=16> */
.L_x_3639:
        /* <DEDUP_REMOVED lines=8> */
.L_x_3640:
[----:B------:R-:W-:-:S05]  /*2cc80*/  @!P1 IMAD.MOV.U32 R3, RZ, RZ, R5 ;  /* 0x000000ffff039224 */ /* 0x000fca00078e0005 */
        /* <DEDUP_REMOVED lines=11> */
.L_x_3641:
        /* <DEDUP_REMOVED lines=8> */
.L_x_3642:
        /* <DEDUP_REMOVED lines=11> */
.L_x_3643:
        /* <DEDUP_REMOVED lines=8> */
.L_x_3644:
        /* <DEDUP_REMOVED lines=11> */
.L_x_3645:
[----:B------:R-:W-:Y:S02]  /*2cfa0*/  IMAD.MOV.U32 R13, RZ, RZ, R4 ;  /* 0x000000ffff0d7224 */ /* 0x000fe400078e0004 */
[----:B------:R-:W-:Y:S01]  /*2cfb0*/  IMAD.MOV.U32 R12, RZ, RZ, 0x6 ;  /* 0x00000006ff0c7424 */ /* 0x000fe200078e00ff */
[----:B------:R-:W-:-:S05]  /*2cfc0*/  @!P1 IADD3 R14, P2, R29, R14, RZ ;  /* 0x0000000e1d0e9210 */ /* 0x000fca0007f5e0ff */
[----:B------:R-:W-:Y:S01]  /*2cfd0*/  @!P1 IMAD.X R3, RZ, RZ, R2, P2 ;  /* 0x000000ffff039224 */ /* 0x000fe200010e0602 */
[----:B------:R-:W-:-:S07]  /*2cfe0*/  @!P1 MOV R2, R14 ;  /* 0x0000000e00029202 */ /* 0x000fce0000000f00 */
[----:B------:R-:W-:Y:S05]  /*2cff0*/  WARPSYNC.COLLECTIVE R15, `(.L_x_3646) ;  /* 0x000000000f087348 */ /* 0x000fea0003c00000 */
[----:B------:R0:W1:Y:S02]  /*2d000*/  SHFL.IDX P6, R14, R13, R12, R11 ;  /* 0x0000000c0d0e7389 */ /* 0x00006400000c000b */
[----:B01----:R-:W-:Y:S01]  /*2d010*/  ENDCOLLECTIVE ;  /* 0x000000000000791b */ /* 0x003fe20003800000 */
.L_x_3646:
[----:B------:R-:W-:Y:S01]  /*2d020*/  ISETP.GE.AND P2, PT, R6, R31, PT ;  /* 0x0000001f0600720c */ /* 0x000fe20003f46270 */
[----:B------:R-:W-:Y:S01]  /*2d030*/  @!PT LDS RZ, [RZ] ;  /* 0x00000000fffff984 */ /* 0x000fe20000000800 */
[----:B------:R-:W-:Y:S01]  /*2d040*/  @!PT LDS RZ, [RZ] ;  /* 0x00000000fffff984 */ /* 0x000fe20000000800 */
[----:B------:R-:W-:Y:S01]  /*2d050*/  @!PT LDS RZ, [RZ] ;  /* 0x00000000fffff984 */ /* 0x000fe20000000800 */
[----:B------:R0:W-:Y:S01]  /*2d060*/  @!P1 LDGSTS.E.BYPASS.LTC128B.128 [R8+0x16c00], desc[UR60][R2.64], !P0 ;  /* 0x16c0000002089fae */ /* 0x0001e2000c101d7c */
[----:B------:R-:W-:Y:S02]  /*2d070*/  IMAD.MOV.U32 R13, RZ, RZ, R0 ;  /* 0x000000ffff0d7224 */ /* 0x000fe400078e0000 */
[----:B0-----:R-:W-:-:S09]  /*2d080*/  IMAD.MOV.U32 R2, RZ, RZ, R14 ;  /* 0x000000ffff027224 */ /* 0x001fd200078e000e */
[----:B------:R-:W-:Y:S05]  /*2d090*/  WARPSYNC.COLLECTIVE R15, `(.L_x_3647) ;  /* 0x000000000f087348 */ /* 0x000fea0003c00000 */
[----:B------:R0:W1:Y:S02]  /*2d0a0*/  SHFL.IDX P6, R14, R13, R12, R11 ;  /* 0x0000000c0d0e7389 */ /* 0x00006400000c000b */
[----:B01----:R-:W-:Y:S01]  /*2d0b0*/  ENDCOLLECTIVE ;  /* 0x000000000000791b */ /* 0x003fe20003800000 */
.L_x_3647:
        /* <DEDUP_REMOVED lines=8> */
.L_x_3648:
        /* <DEDUP_REMOVED lines=9> */
.L_x_3649:
[----:B------:R-:W-:Y:S05]  /*2d1d0*/  BRA `(.L_x_3650) ;  /* 0xffffff6000a87947 */ /* 0x000fea000383ffff */
.L_x_3346:
[----:B0-----:R0:W1:Y:S02]  /*2d1e0*/  SYNCS.PHASECHK.TRANS64.TRYWAIT P0, [R22+URZ+0x22820], R3 ;  /* 0x02282003160075a7 */ /* 0x001064000800017f */
[----:B-1----:R-:W-:Y:S05]  /*2d1f0*/  @!P0 NANOSLEEP.SYNCS 0x989680 ;  /* 0x009896800000895d */ /* 0x002fea0003900000 */
[----:B------:R-:W1:Y:S02]  /*2d200*/  @!P0 SYNCS.PHASECHK.TRANS64 P0, [R22+URZ+0x22820], R3 ;  /* 0x02282003160085a7 */ /* 0x000e64000800007f */
[----:B-1----:R-:W-:Y:S05]  /*2d210*/  @!P0 BRA `(.L_x_3346) ;  /* 0xfffffffc00f08947 */ /* 0x002fea000383ffff */
[----:B------:R-:W-:Y:S05]  /*2d220*/  BRA `(.L_x_3651) ;  /* 0xffffff6400107947 */ /* 0x000fea000383ffff */
.L_x_3350:
[----:B0-----:R0:W1:Y:S02]  /*2d230*/  SYNCS.PHASECHK.TRANS64.TRYWAIT P0, [R0+URZ+0x22880], R28 ;  /* 0x0228801c000075a7 */ /* 0x001064000800017f */
[----:B-1----:R-:W-:Y:S05]  /*2d240*/  @!P0 NANOSLEEP.SYNCS 0x989680 ;  /* 0x009896800000895d */ /* 0x002fea0003900000 */
[----:B------:R-:W1:Y:S02]  /*2d250*/  @!P0 SYNCS.PHASECHK.TRANS64 P0, [R0+URZ+0x22880], R28 ;  /* 0x0228801c000085a7 */ /* 0x000e64000800007f */
[----:B-1----:R-:W-:Y:S05]  /*2d260*/  @!P0 BRA `(.L_x_3350) ;  /* 0xfffffffc00f08947 */ /* 0x002fea000383ffff */
[----:B------:R-:W-:Y:S05]  /*2d270*/  BRA `(.L_x_3652) ;  /* 0xffffff6800287947 */ /* 0x000fea000383ffff */
.L_x_3351:
        /* <DEDUP_REMOVED lines=8> */
.L_x_3654:
[----:B------:R-:W-:Y:S05]  /*2d300*/  BSYNC B0 ;  /* 0x0000000000007941 */ /* 0x000fea0003800000 */
.L_x_3653:
        /* <DEDUP_REMOVED lines=9> */
.L_x_3655:
[----:B------:R-:W-:Y:S02]  /*2d3a0*/  IMAD.MOV.U32 R13, RZ, RZ, R5 ;  /* 0x000000ffff0d7224 */ /* 0x000fe400078e0005 */
[----:B------:R-:W-:Y:S02]  /*2d3b0*/  IMAD.MOV.U32 R12, RZ, RZ, 0x1 ;  /* 0x00000001ff0c7424 */ /* 0x000fe400078e00ff */
[----:B------:R-:W-:-:S07]  /*2d3c0*/  IMAD.MOV.U32 R2, RZ, RZ, R14 ;  /* 0x000000ffff027224 */ /* 0x000fce00078e000e */
[----:B------:R-:W-:Y:S05]  /*2d3d0*/  WARPSYNC.COLLECTIVE R15, `(.L_x_3656) ;  /* 0x000000000f087348 */ /* 0x000fea0003c00000 */
[----:B------:R0:W1:Y:S02]  /*2d3e0*/  SHFL.IDX P6, R14, R13, R12, R11 ;  /* 0x0000000c0d0e7389 */ /* 0x00006400000c000b */
[----:B01----:R-:W-:Y:S01]  /*2d3f0*/  ENDCOLLECTIVE ;  /* 0x000000000000791b */ /* 0x003fe20003800000 */
.L_x_3656:
        /* <DEDUP_REMOVED lines=11> */
.L_x_3657:
        /* <DEDUP_REMOVED lines=9> */
.L_x_3658:
        /* <DEDUP_REMOVED lines=9> */
.L_x_3659:
[----:B------:R-:W-:Y:S02]  /*2d5d0*/  IMAD.MOV.U32 R13, RZ, RZ, R5 ;  /* 0x000000ffff0d7224 */ /* 0x000fe400078e0005 */
[----:B------:R-:W-:Y:S02]  /*2d5e0*/  IMAD.MOV.U32 R12, RZ, RZ, 0x3 ;  /* 0x00000003ff0c7424 */ /* 0x000fe400078e00ff */
[----:B------:R-:W-:-:S07]  /*2d5f0*/  IMAD.MOV.U32 R2, RZ, RZ, R14 ;  /* 0x000000ffff027224 */ /* 0x000fce00078e000e */
[----:B------:R-:W-:Y:S05]  /*2d600*/  WARPSYNC.COLLECTIVE R15, `(.L_x_3660) ;  /* 0x000000000f087348 */ /* 0x000fea0003c00000 */
[----:B------:R0:W1:Y:S02]  /*2d610*/  SHFL.IDX P6, R14, R13, R12, R11 ;  /* 0x0000000c0d0e7389 */ /* 0x00006400000c000b */
[----:B01----:R-:W-:Y:S01]  /*2d620*/  ENDCOLLECTIVE ;  /* 0x000000000000791b */ /* 0x003fe20003800000 */
.L_x_3660:
        /* <DEDUP_REMOVED lines=11> */
.L_x_3661:
[----:B------:R-:W-:Y:S02]  /*2d6e0*/  IMAD.MOV.U32 R13, RZ, RZ, R5 ;  /* 0x000000ffff0d7224 */ /* 0x000fe400078e0005 */
[----:B------:R-:W-:Y:S02]  /*2d6f0*/  IMAD.MOV.U32 R12, RZ, RZ, 0x4 ;  /* 0x00000004ff0c7424 */ /* 0x000fe400078e00ff */
[----:B------:R-:W-:-:S07]  /*2d700*/  IMAD.MOV.U32 R2, RZ, RZ, R14 ;  /* 0x000000ffff027224 */ /* 0x000fce00078e000e */
[----:B------:R-:W-:Y:S05]  /*2d710*/  WARPSYNC.COLLECTIVE R15, `(.L_x_3662) ;  /* 0x000000000f087348 */ /* 0x000fea0003c00000 */
[----:B------:R0:W1:Y:S02]  /*2d720*/  SHFL.IDX P6, R14, R13, R12, R11 ;  /* 0x0000000c0d0e7389 */ /* 0x00006400000c000b */
[----:B01----:R-:W-:Y:S01]  /*2d730*/  ENDCOLLECTIVE ;  /* 0x000000000000791b */ /* 0x003fe20003800000 */
.L_x_3662:
        /* <DEDUP_REMOVED lines=11> */
.L_x_3663:
[----:B------:R-:W-:Y:S02]  /*2d7f0*/  IMAD.MOV.U32 R13, RZ, RZ, R5 ;  /* 0x000000ffff0d7224 */ /* 0x000fe400078e0005 */
[----:B------:R-:W-:Y:S02]  /*2d800*/  IMAD.MOV.U32 R12, RZ, RZ, 0x5 ;  /* 0x00000005ff0c7424 */ /* 0x000fe400078e00ff */
[----:B------:R-:W-:-:S07]  /*2d810*/  IMAD.MOV.U32 R2, RZ, RZ, R14 ;  /* 0x000000ffff027224 */ /* 0x000fce00078e000e */
[----:B------:R-:W-:Y:S05]  /*2d820*/  WARPSYNC.COLLECTIVE R15, `(.L_x_3664) ;  /* 0x000000000f087348 */ /* 0x000fea0003c00000 */
[----:B------:R0:W1:Y:S02]  /*2d830*/  SHFL.IDX P6, R14, R13, R12, R11 ;  /* 0x0000000c0d0e7389 */ /* 0x00006400000c000b */
[----:B01----:R-:W-:Y:S01]  /*2d840*/  ENDCOLLECTIVE ;  /* 0x000000000000791b */ /* 0x003fe20003800000 */
.L_x_3664:
        /* <DEDUP_REMOVED lines=11> */
.L_x_3665:
[----:B------:R-:W-:Y:S02]  /*2d900*/  IMAD.MOV.U32 R13, RZ, RZ, R5 ;  /* 0x000000ffff0d7224 */ /* 0x000fe400078e0005 */
[----:B------:R-:W-:Y:S02]  /*2d910*/  IMAD.MOV.U32 R12, RZ, RZ, 0x6 ;  /* 0x00000006ff0c7424 */ /* 0x000fe400078e00ff */
[----:B------:R-:W-:-:S07]  /*2d920*/  IMAD.MOV.U32 R2, RZ, RZ, R14 ;  /* 0x000000ffff027224 */ /* 0x000fce00078e000e */
[----:B------:R-:W-:Y:S05]  /*2d930*/  WARPSYNC.COLLECTIVE R15, `(.L_x_3666) ;  /* 0x000000000f087348 */ /* 0x000fea0003c00000 */
[----:B------:R0:W1:Y:S02]  /*2d940*/  SHFL.IDX P6, R14, R13, R12, R11 ;  /* 0x0000000c0d0e7389 */ /* 0x00006400000c000b */
[----:B01----:R-:W-:Y:S01]  /*2d950*/  ENDCOLLECTIVE ;  /* 0x000000000000791b */ /* 0x003fe20003800000 */
.L_x_3666:
        /* <DEDUP_REMOVED lines=11> */
.L_x_3667:
[----:B------:R-:W-:Y:S02]  /*2da10*/  IMAD.MOV.U32 R13, RZ, RZ, R5 ;  /* 0x000000ffff0d7224 */ /* 0x000fe400078e0005 */
[----:B------:R-:W-:Y:S02]  /*2da20*/  IMAD.MOV.U32 R12, RZ, RZ, 0x7 ;  /* 0x00000007ff0c7424 */ /* 0x000fe400078e00ff */
[----:B------:R-:W-:-:S07]  /*2da30*/  IMAD.MOV.U32 R2, RZ, RZ, R14 ;  /* 0x000000ffff027224 */ /* 0x000fce00078e000e */
[----:B------:R-:W-:Y:S05]  /*2da40*/  WARPSYNC.COLLECTIVE R15, `(.L_x_3668) ;  /* 0x000000000f087348 */ /* 0x000fea0003c00000 */
[----:B------:R0:W1:Y:S02]  /*2da50*/  SHFL.IDX P6, R14, R13, R12, R11 ;  /* 0x0000000c0d0e7389 */ /* 0x00006400000c000b */
[----:B01----:R-:W-:Y:S01]  /*2da60*/  ENDCOLLECTIVE ;  /* 0x000000000000791b */ /* 0x003fe20003800000 */
.L_x_3668:
[----:B------:R-:W-:Y:S01]  /*2da70*/  IMAD.MOV.U32 R13, RZ, RZ, R4 ;  /* 0x000000ffff0d7224 */ /* 0x000fe200078e0004 */
[----:B------:R-:W-:-:S04]  /*2da80*/  IADD3 R4, P0, R29, R2, RZ ;  /* 0x000000021d047210 */ /* 0x000fc80007f1e0ff */
[----:B------:R-:W-:Y:S01]  /*2da90*/  IADD3.X R5, RZ, R32, RZ, P0, !PT ;  /* 0x00000020ff057210 */ /* 0x000fe200007fe4ff */
[----:B------:R-:W-:-:S04]  /*2daa0*/  IMAD.MOV.U32 R3, RZ, RZ, R14 ;  /* 0x000000ffff037224 */ /* 0x000fc800078e000e */
[----:B------:R-:W-:Y:S01]  /*2dab0*/  @!PT LDS RZ, [RZ] ;  /* 0x00000000fffff984 */ /* 0x000fe20000000800 */
[----:B------:R-:W-:Y:S01]  /*2dac0*/  @!PT LDS RZ, [RZ] ;  /* 0x00000000fffff984 */ /* 0x000fe20000000800 */
[----:B------:R-:W-:Y:S01]  /*2dad0*/  @!PT LDS RZ, [RZ] ;  /* 0x00000000fffff984 */ /* 0x000fe20000000800 */
[----:B------:R0:W-:Y:S04]  /*2dae0*/  LDGSTS.E.BYPASS.LTC128B.128 [R6+0xd400], desc[UR60][R4.64], !P2 ;  /* 0x0d40000004067fae */ /* 0x0001e8000d101d7c */
[----:B0-----:R-:W-:Y:S05]  /*2daf0*/  WARPSYNC.COLLECTIVE R15, `(.L_x_3669) ;  /* 0x000000000f087348 */ /* 0x001fea0003c00000 */
[----:B------:R1:W2:Y:S02]  /*2db00*/  SHFL.IDX P6, R14, R13, R12, R11 ;  /* 0x0000000c0d0e7389 */ /* 0x0002a400000c000b */
[----:B012---:R-:W-:Y:S01]  /*2db10*/  ENDCOLLECTIVE ;  /* 0x000000000000791b */ /* 0x007fe20003800000 */
.L_x_3669:
        /* <DEDUP_REMOVED lines=9> */
.L_x_3670:
        /* <DEDUP_REMOVED lines=9> */
.L_x_3671:
[----:B------:R-:W-:Y:S02]  /*2dc40*/  IMAD.MOV.U32 R13, RZ, RZ, R20 ;  /* 0x000000ffff0d7224 */ /* 0x000fe400078e0014 */
[----:B------:R-:W-:Y:S02]  /*2dc50*/  IMAD.MOV.U32 R12, RZ, RZ, 0x1 ;  /* 0x00000001ff0c7424 */ /* 0x000fe400078e00ff */
[----:B------:R-:W-:-:S07]  /*2dc60*/  IMAD.MOV.U32 R5, RZ, RZ, R14 ;  /* 0x000000ffff057224 */ /* 0x000fce00078e000e */
[----:B------:R-:W-:Y:S05]  /*2dc70*/  WARPSYNC.COLLECTIVE R15, `(.L_x_3672) ;  /* 0x000000000f087348 */ /* 0x000fea0003c00000 */
[----:B------:R0:W1:Y:S02]  /*2dc80*/  SHFL.IDX P6, R14, R13, R12, R11 ;  /* 0x0000000c0d0e7389 */ /* 0x00006400000c000b */
[----:B01----:R-:W-:Y:S01]  /*2dc90*/  ENDCOLLECTIVE ;  /* 0x000000000000791b */ /* 0x003fe20003800000 */
.L_x_3672:
        /* <DEDUP_REMOVED lines=11> */
.L_x_3673:
[----:B------:R-:W-:Y:S01]  /*2dd50*/  MOV R2, R14 ;  /* 0x0000000e00027202 */ /* 0x000fe20000000f00 */
[----:B------:R-:W-:Y:S06]  /*2dd60*/  BRA `(.L_x_3674) ;  /* 0xffffff6000c07947 */ /* 0x000fec000383ffff */
.L_x_3356:
[----:B---3--:R3:W4:Y:S02]  /*2dd70*/  SYNCS.PHASECHK.TRANS64.TRYWAIT P0, [R0+URZ+0x22840], R28 ;  /* 0x0228401c000075a7 */ /* 0x008724000800017f */
[----:B----4-:R-:W-:Y:S05]  /*2dd80*/  @!P0 NANOSLEEP.SYNCS 0x989680 ;  /* 0x009896800000895d */ /* 0x010fea0003900000 */
[----:B------:R-:W4:Y:S02]  /*2dd90*/  @!P0 SYNCS.PHASECHK.TRANS64 P0, [R0+URZ+0x22840], R28 ;  /* 0x0228401c000085a7 */ /* 0x000f24000800007f */
[----:B----4-:R-:W-:Y:S05]  /*2dda0*/  @!P0 BRA `(.L_x_3356) ;  /* 0xfffffffc00f08947 */ /* 0x010fea000383ffff */
[----:B------:R-:W-:Y:S05]  /*2ddb0*/  BRA `(.L_x_3675) ;  /* 0xffffff6400107947 */ /* 0x000fea000383ffff */
.L_x_3357:
[----:B------:R-:W-:Y:S01]  /*2ddc0*/  BSSY B0, `(.L_x_3676) ;  /* 0x0000008000007945 */ /* 0x000fe20003800000 */
[----:B------:R-:W-:Y:S02]  /*2ddd0*/  IMAD.MOV.U32 R13, RZ, RZ, R5 ;  /* 0x000000ffff0d7224 */ /* 0x000fe400078e0005 */
[----:B------:R-:W-:Y:S02]  /*2dde0*/  IMAD.MOV.U32 R12, RZ, RZ, RZ ;  /* 0x000000ffff0c7224 */ /* 0x000fe400078e00ff */
[----:B------:R-:W-:Y:S02]  /*2ddf0*/  IMAD.MOV.U32 R11, RZ, RZ, 0x181f ;  /* 0x0000181fff0b7424 */ /* 0x000fe400078e00ff */
[----:B------:R-:W-:-:S07]  /*2de00*/  IMAD.MOV.U32 R15, RZ, RZ, -0x1 ;  /* 0xffffffffff0f7424 */ /* 0x000fce00078e00ff */
[----:B0123--:R-:W-:Y:S05]  /*2de10*/  WARPSYNC.COLLECTIVE R15, `(.L_x_3677) ;  /* 0x000000000f087348 */ /* 0x00ffea0003c00000 */
[----:B------:R4:W0:Y:S02]  /*2de20*/  SHFL.IDX P6, R14, R13, R12, R11 ;  /* 0x0000000c0d0e7389 */ /* 0x00082400000c000b */
[----:B01234-:R-:W-:Y:S01]  /*2de30*/  ENDCOLLECTIVE ;  /* 0x000000000000791b */ /* 0x01ffe20003800000 */
.L_x_3677:
[----:B------:R-:W-:Y:S05]  /*2de40*/  BSYNC B0 ;  /* 0x0000000000007941 */ /* 0x000fea0003800000 */
.L_x_3676:
        /* <DEDUP_REMOVED lines=8> */
.L_x_3678:
[----:B------:R-:W-:Y:S01]  /*2ded0*/  IMAD.MOV.U32 R13, RZ, RZ, R5 ;  /* 0x000000ffff0d7224 */ /* 0x000fe200078e0005 */
[----:B------:R-:W-:Y:S01]  /*2dee0*/  MOV R12, 0x1 ;  /* 0x00000001000c7802 */ /* 0x000fe20000000f00 */
[----:B------:R-:W-:-:S07]  /*2def0*/  IMAD.MOV.U32 R2, RZ, RZ, R14 ;  /* 0x000000ffff027224 */ /* 0x000fce00078e000e */
[----:B------:R-:W-:Y:S05]  /*2df00*/  WARPSYNC.COLLECTIVE R15, `(.L_x_3679) ;  /* 0x000000000f087348 */ /* 0x000fea0003c00000 */
[----:B------:R0:W1:Y:S02]  /*2df10*/  SHFL.IDX P6, R14, R13, R12, R11 ;  /* 0x0000000c0d0e7389 */ /* 0x00006400000c000b */
[----:B01----:R-:W-:Y:S01]  /*2df20*/  ENDCOLLECTIVE ;  /* 0x000000000000791b */ /* 0x003fe20003800000 */
.L_x_3679:
        /* <DEDUP_REMOVED lines=11> */
.L_x_3680:
[----:B------:R-:W-:Y:S02]  /*2dfe0*/  IMAD.MOV.U32 R13, RZ, RZ, R5 ;  /* 0x000000ffff0d7224 */ /* 0x000fe400078e0005 */
[----:B------:R-:W-:Y:S02]  /*2dff0*/  IMAD.MOV.U32 R12, RZ, RZ, 0x2 ;  /* 0x00000002ff0c7424 */ /* 0x000fe400078e00ff */
[----:B------:R-:W-:-:S07]  /*2e000*/  IMAD.MOV.U32 R10, RZ, RZ, R14 ;  /* 0x000000ffff0a7224 */ /* 0x000fce00078e000e */
[----:B------:R-:W-:Y:S05]  /*2e010*/  WARPSYNC.COLLECTIVE R15, `(.L_x_3681) ;  /* 0x000000000f087348 */ /* 0x000fea0003c00000 */
[----:B------:R0:W1:Y:S02]  /*2e020*/  SHFL.IDX P6, R14, R13, R12, R11 ;  /* 0x0000000c0d0e7389 */ /* 0x00006400000c000b */
[----:B01----:R-:W-:Y:S01]  /*2e030*/  ENDCOLLECTIVE ;  /* 0x000000000000791b */ /* 0x003fe20003800000 */
.L_x_3681:
        /* <DEDUP_REMOVED lines=11> */
.L_x_3682:
[----:B------:R-:W-:Y:S02]  /*2e0f0*/  IMAD.MOV.U32 R13, RZ, RZ, R5 ;  /* 0x000000ffff0d7224 */ /* 0x000fe400078e0005 */
[----:B------:R-:W-:Y:S02]  /*2e100*/  IMAD.MOV.U32 R12, RZ, RZ, 0x3 ;  /* 0x00000003ff0c7424 */ /* 0x000fe400078e00ff */
[----:B------:R-:W-:-:S07]  /*2e110*/  IMAD.MOV.U32 R2, RZ, RZ, R14 ;  /* 0x000000ffff027224 */ /* 0x000fce00078e000e */
[----:B------:R-:W-:Y:S05]  /*2e120*/  WARPSYNC.COLLECTIVE R15, `(.L_x_3683) ;  /* 0x000000000f087348 */ /* 0x000fea0003c00000 */
[----:B------:R0:W1:Y:S02]  /*2e130*/  SHFL.IDX P6, R14, R13, R12, R11 ;  /* 0x0000000c0d0e7389 */ /* 0x00006400000c000b */
[----:B01----:R-:W-:Y:S01]  /*2e140*/  ENDCOLLECTIVE ;  /* 0x000000000000791b */ /* 0x003fe20003800000 */
.L_x_3683:
        /* <DEDUP_REMOVED lines=11> */
.L_x_3684:
[----:B------:R-:W-:Y:S02]  /*2e200*/  IMAD.MOV.U32 R13, RZ, RZ, R5 ;  /* 0x000000ffff0d7224 */ /* 0x000fe400078e0005 */
[----:B------:R-:W-:Y:S02]  /*2e210*/  IMAD.MOV.U32 R12, RZ, RZ, 0x4 ;  /* 0x00000004ff0c7424 */ /* 0x000fe400078e00ff */
[----:B------:R-:W-:-:S07]  /*2e220*/  IMAD.MOV.U32 R2, RZ, RZ, R14 ;  /* 0x000000ffff027224 */ /* 0x000fce00078e000e */
[----:B------:R-:W-:Y:S05]  /*2e230*/  WARPSYNC.COLLECTIVE R15, `(.L_x_3685) ;  /* 0x000000000f087348 */ /* 0x000fea0003c00000 */
[----:B------:R0:W1:Y:S02]  /*2e240*/  SHFL.IDX P6, R14, R13, R12, R11 ;  /* 0x0000000c0d0e7389 */ /* 0x00006400000c000b */
[----:B01----:R-:W-:Y:S01]  /*2e250*/  ENDCOLLECTIVE ;  /* 0x000000000000791b */ /* 0x003fe20003800000 */
.L_x_3685:
        /* <DEDUP_REMOVED lines=11> */
.L_x_3686:
[----:B------:R-:W-:Y:S02]  /*2e310*/  IMAD.MOV.U32 R13, RZ, RZ, R5 ;  /* 0x000000ffff0d7224 */ /* 0x000fe400078e0005 */
[----:B------:R-:W-:Y:S02]  /*2e320*/  IMAD.MOV.U32 R12, RZ, RZ, 0x5 ;  /* 0x00000005ff0c7424 */ /* 0x000fe400078e00ff */
[----:B------:R-:W-:-:S07]  /*2e330*/  IMAD.MOV.U32 R2, RZ, RZ, R14 ;  /* 0x000000ffff027224 */ /* 0x000fce00078e000e */
[----:B------:R-:W-:Y:S05]  /*2e340*/  WARPSYNC.COLLECTIVE R15, `(.L_x_3687) ;  /* 0x000000000f087348 */ /* 0x000fea0003c00000 */
[----:B------:R0:W1:Y:S02]  /*2e350*/  SHFL.IDX P6, R14, R13, R12, R11 ;  /* 0x0000000c0d0e7389 */ /* 0x00006400000c000b */
[----:B01----:R-:W-:Y:S01]  /*2e360*/  ENDCOLLECTIVE ;  /* 0x000000000000791b */ /* 0x003fe20003800000 */
.L_x_3687:
        /* <DEDUP_REMOVED lines=11> */
.L_x_3688:
[----:B------:R-:W-:Y:S02]  /*2e420*/  IMAD.MOV.U32 R13, RZ, RZ, R5 ;  /* 0x000000ffff0d7224 */ /* 0x000fe400078e0005 */
[----:B------:R-:W-:Y:S02]  /*2e430*/  IMAD.MOV.U32 R12, RZ, RZ, 0x6 ;  /* 0x00000006ff0c7424 */ /* 0x000fe400078e00ff */
[----:B------:R-:W-:-:S07]  /*2e440*/  IMAD.MOV.U32 R2, RZ, RZ, R14 ;  /* 0x000000ffff027224 */ /* 0x000fce00078e000e */
[----:B------:R-:W-:Y:S05]  /*2e450*/  WARPSYNC.COLLECTIVE R15, `(.L_x_3689) ;  /* 0x000000000f087348 */ /* 0x000fea0003c00000 */
[----:B------:R0:W1:Y:S02]  /*2e460*/  SHFL.IDX P6, R14, R13, R12, R11 ;  /* 0x0000000c0d0e7389 */ /* 0x00006400000c000b */
[----:B01----:R-:W-:Y:S01]  /*2e470*/  ENDCOLLECTIVE ;  /* 0x000000000000791b */ /* 0x003fe20003800000 */
.L_x_3689:
        /* <DEDUP_REMOVED lines=11> */
.L_x_3690:
[----:B------:R-:W-:Y:S02]  /*2e530*/  IMAD.MOV.U32 R13, RZ, RZ, R5 ;  /* 0x000000ffff0d7224 */ /* 0x000fe400078e0005 */
[----:B------:R-:W-:Y:S02]  /*2e540*/  IMAD.MOV.U32 R12, RZ, RZ, 0x7 ;  /* 0x00000007ff0c7424 */ /* 0x000fe400078e00ff */
[----:B------:R-:W-:-:S07]  /*2e550*/  IMAD.MOV.U32 R2, RZ, RZ, R14 ;  /* 0x000000ffff027224 */ /* 0x000fce00078e000e */
[----:B------:R-:W-:Y:S05]  /*2e560*/  WARPSYNC.COLLECTIVE R15, `(.L_x_3691) ;  /* 0x000000000f087348 */ /* 0x000fea0003c00000 */
[----:B------:R0:W1:Y:S02]  /*2e570*/  SHFL.IDX P6, R14, R13, R12, R11 ;  /* 0x0000000c0d0e7389 */ /* 0x00006400000c000b */
[----:B01----:R-:W-:Y:S01]  /*2e580*/  ENDCOLLECTIVE ;  /* 0x000000000000791b */ /* 0x003fe20003800000 */
.L_x_3691:
[----:B------:R-:W-:Y:S02]  /*2e590*/  MOV R13, R4 ;  /* 0x00000004000d7202 */ /* 0x000fe40000000f00 */
[----:B------:R-:W-:-:S05]  /*2e5a0*/  IADD3 R4, P0, R29, R2, RZ ;  /* 0x000000021d047210 */ /* 0x000fca0007f1e0ff */
[----:B------:R-:W-:Y:S02]  /*2e5b0*/  IMAD.X R5, RZ, RZ, R9, P0 ;  /* 0x000000ffff057224 */ /* 0x000fe400000e0609 */
[----:B------:R-:W-:-:S07]  /*2e5c0*/  IMAD.MOV.U32 R3, RZ, RZ, R14 ;  /* 0x000000ffff037224 */ /* 0x000fce00078e000e */
[----:B------:R-:W-:Y:S05]  /*2e5d0*/  WARPSYNC.COLLECTIVE R15, `(.L_x_3692) ;  /* 0x000000000f087348 */ /* 0x000fea0003c00000 */
[----:B------:R0:W1:Y:S02]  /*2e5e0*/  SHFL.IDX P6, R14, R13, R12, R11 ;  /* 0x0000000c0d0e7389 */ /* 0x00006400000c000b */
[----:B01----:R-:W-:Y:S01]  /*2e5f0*/  ENDCOLLECTIVE ;  /* 0x000000000000791b */ /* 0x003fe20003800000 */
.L_x_3692:
[----:B------:R-:W-:Y:S01]  /*2e600*/  @!PT LDS RZ, [RZ] ;  /* 0x00000000fffff984 */ /* 0x000fe20000000800 */
[----:B------:R-:W-:Y:S01]  /*2e610*/  @!PT LDS RZ, [RZ] ;  /* 0x00000000fffff984 */ /* 0x000fe20000000800 */
[----:B------:R-:W-:Y:S01]  /*2e620*/  @!PT LDS RZ, [RZ] ;  /* 0x00000000fffff984 */ /* 0x000fe20000000800 */
[----:B------:R0:W-:Y:S01]  /*2e630*/  LDGSTS.E.BYPASS.LTC128B.128 [R6+0x1b400], desc[UR60][R4.64], !P2 ;  /* 0x1b40000004067fae */ /* 0x0001e2000d101d7c */
[----:B------:R-:W-:Y:S02]  /*2e640*/  IMAD.MOV.U32 R13, RZ, RZ, R8 ;  /* 0x000000ffff0d7224 */ /* 0x000fe400078e0008 */
[----:B------:R-:W-:Y:S02]  /*2e650*/  IMAD.MOV.U32 R12, RZ, RZ, RZ ;  /* 0x000000ffff0c7224 */ /* 0x000fe400078e00ff */
[----:B------:R-:W-:-:S07]  /*2e660*/  IMAD.MOV.U32 R10, RZ, RZ, R14 ;  /* 0x000000ffff0a7224 */ /* 0x000fce00078e000e */
[----:B0-----:R-:W-:Y:S05]  /*2e670*/  WARPSYNC.COLLECTIVE R15, `(.L_x_3693) ;  /* 0x000000000f087348 */ /* 0x001fea0003c00000 */
[----:B------:R1:W2:Y:S02]  /*2e680*/  SHFL.IDX P6, R14, R13, R12, R11 ;  /* 0x0000000c0d0e7389 */ /* 0x0002a400000c000b */
[----:B012---:R-:W-:Y:S01]  /*2e690*/  ENDCOLLECTIVE ;  /* 0x000000000000791b */ /* 0x007fe20003800000 */
.L_x_3693:
        /* <DEDUP_REMOVED lines=11> */
.L_x_3694:
[----:B------:R-:W-:Y:S02]  /*2e750*/  IMAD.MOV.U32 R13, RZ, RZ, R8 ;  /* 0x000000ffff0d7224 */ /* 0x000fe400078e0008 */
[----:B------:R-:W-:Y:S02]  /*2e760*/  IMAD.MOV.U32 R12, RZ, RZ, 0x1 ;  /* 0x00000001ff0c7424 */ /* 0x000fe400078e00ff */
[----:B------:R-:W-:-:S07]  /*2e770*/  IMAD.MOV.U32 R5, RZ, RZ, R14 ;  /* 0x000000ffff057224 */ /* 0x000fce00078e000e */
[----:B------:R-:W-:Y:S05]  /*2e780*/  WARPSYNC.COLLECTIVE R15, `(.L_x_3695) ;  /* 0x000000000f087348 */ /* 0x000fea0003c00000 */
[----:B------:R0:W1:Y:S02]  /*2e790*/  SHFL.IDX P6, R14, R13, R12, R11 ;  /* 0x0000000c0d0e7389 */ /* 0x00006400000c000b */
[----:B01----:R-:W-:Y:S01]  /*2e7a0*/  ENDCOLLECTIVE ;  /* 0x000000000000791b */ /* 0x003fe20003800000 */
.L_x_3695:
        /* <DEDUP_REMOVED lines=11> */
.L_x_3696:
[----:B------:R-:W-:Y:S05]  /*2e860*/  BRA `(.L_x_3697) ;  /* 0xffffff5c00a47947 */ /* 0x000fea000383ffff */
.L_x_3362:
[----:B0-----:R0:W1:Y:S02]  /*2e870*/  SYNCS.PHASECHK.TRANS64.TRYWAIT P2, [R3+URZ+0x22870], R0 ;  /* 0x02287000030075a7 */ /* 0x001064000804017f */
[----:B-1----:R-:W-:Y:S05]  /*2e880*/  @!P2 NANOSLEEP.SYNCS 0x989680 ;  /* 0x009896800000a95d */ /* 0x002fea0003900000 */
[----:B------:R-:W1:Y:S02]  /*2e890*/  @!P2 SYNCS.PHASECHK.TRANS64 P2, [R3+URZ+0x22870], R0 ;  /* 0x022870000300a5a7 */ /* 0x000e64000804007f */
[----:B-1----:R-:W-:Y:S05]  /*2e8a0*/  @!P2 BRA `(.L_x_3362) ;  /* 0xfffffffc00f0a947 */ /* 0x002fea000383ffff */
[----:B------:R-:W-:Y:S05]  /*2e8b0*/  BRA `(.L_x_3698) ;  /* 0xffffff6000087947 */ /* 0x000fea000383ffff */
.L_x_3364:
[----:B0-----:R0:W1:Y:S02]  /*2e8c0*/  SYNCS.PHASECHK.TRANS64.TRYWAIT P2, [R3+URZ+0x22860], R0 ;  /* 0x02286000030075a7 */ /* 0x001064000804017f */
[----:B-1----:R-:W-:Y:S05]  /*2e8d0*/  @!P2 NANOSLEEP.SYNCS 0x989680 ;  /* 0x009896800000a95d */ /* 0x002fea0003900000 */
[----:B------:R-:W1:Y:S02]  /*2e8e0*/  @!P2 SYNCS.PHASECHK.TRANS64 P2, [R3+URZ+0x22860], R0 ;  /* 0x022860000300a5a7 */ /* 0x000e64000804007f */
[----:B-1----:R-:W-:Y:S05]  /*2e8f0*/  @!P2 BRA `(.L_x_3364) ;  /* 0xfffffffc00f0a947 */ /* 0x002fea000383ffff */
[----:B------:R-:W-:Y:S05]  /*2e900*/  BRA `(.L_x_3699) ;  /* 0xffffff6000187947 */ /* 0x000fea000383ffff */
.L_x_3372:
[----:B0-----:R0:W2:Y:S02]  /*2e910*/  SYNCS.PHASECHK.TRANS64.TRYWAIT P1, [R17+URZ+0x22870], R0 ;  /* 0x02287000110075a7 */ /* 0x0010a4000802017f */
[----:B--2---:R-:W-:Y:S05]  /*2e920*/  @!P1 NANOSLEEP.SYNCS 0x989680 ;  /* 0x009896800000995d */ /* 0x004fea0003900000 */
[----:B------:R-:W2:Y:S02]  /*2e930*/  @!P1 SYNCS.PHASECHK.TRANS64 P1, [R17+URZ+0x22870], R0 ;  /* 0x02287000110095a7 */ /* 0x000ea4000802007f */
[----:B--2---:R-:W-:Y:S05]  /*2e940*/  @!P1 BRA `(.L_x_3372) ;  /* 0xfffffffc00f09947 */ /* 0x004fea000383ffff */
[----:B------:R-:W-:Y:S05]  /*2e950*/  BRA `(.L_x_3700) ;  /* 0xffffff6400dc7947 */ /* 0x000fea000383ffff */
.L_x_3374:
[----:B0-----:R0:W2:Y:S02]  /*2e960*/  SYNCS.PHASECHK.TRANS64.TRYWAIT P1, [R17+URZ+0x22860], R0 ;  /* 0x02286000110075a7 */ /* 0x0010a4000802017f */
[----:B--2---:R-:W-:Y:S05]  /*2e970*/  @!P1 NANOSLEEP.SYNCS 0x989680 ;  /* 0x009896800000995d */ /* 0x004fea0003900000 */
[----:B------:R-:W2:Y:S02]  /*2e980*/  @!P1 SYNCS.PHASECHK.TRANS64 P1, [R17+URZ+0x22860], R0 ;  /* 0x02286000110095a7 */ /* 0x000ea4000802007f */
[----:B--2---:R-:W-:Y:S05]  /*2e990*/  @!P1 BRA `(.L_x_3374) ;  /* 0xfffffffc00f09947 */ /* 0x004fea000383ffff */
[----:B------:R-:W-:Y:S05]  /*2e9a0*/  BRA `(.L_x_3701) ;  /* 0xffffff6400e87947 */ /* 0x000fea000383ffff */
.L_x_3379:
        /* <DEDUP_REMOVED lines=8> */
.L_x_3703:
[----:B------:R-:W-:Y:S05]  /*2ea30*/  BSYNC B0 ;  /* 0x0000000000007941 */ /* 0x000fea0003800000 */
.L_x_3702:
[----:B------:R-:W-:Y:S01]  /*2ea40*/  IMAD.MOV.U32 R13, RZ, RZ, R16 ;  /* 0x000000ffff0d7224 */ /* 0x000fe200078e0010 */
[----:B------:R-:W-:Y:S01]  /*2ea50*/  IADD3 R9, R19, R8, RZ ;  /* 0x0000000813097210 */ /* 0x000fe20007ffe0ff */
[----:B------:R-:W-:Y:S02]  /*2ea60*/  IMAD.MOV.U32 R12, RZ, RZ, 0x1 ;  /* 0x00000001ff0c7424 */ /* 0x000fe400078e00ff */
[----:B------:R-:W-:Y:S02]  /*2ea70*/  IMAD.MOV.U32 R11, RZ, RZ, 0x1f ;  /* 0x0000001fff0b7424 */ /* 0x000fe400078e00ff */
[----:B------:R-:W-:Y:S02]  /*2ea80*/  IMAD.MOV.U32 R15, RZ, RZ, -0x1 ;  /* 0xffffffffff0f7424 */ /* 0x000fe400078e00ff */
[----:B------:R-:W-:-:S07]  /*2ea90*/  IMAD.MOV.U32 R0, RZ, RZ, R14 ;  /* 0x000000ffff007224 */ /* 0x000fce00078e000e */
[----:B------:R-:W-:Y:S05]  /*2eaa0*/  WARPSYNC.COLLECTIVE R15, `(.L_x_3704) ;  /* 0x000000000f087348 */ /* 0x000fea0003c00000 */
[----:B------:R0:W1:Y:S02]  /*2eab0*/  SHFL.IDX P6, R14, R13, R12, R11 ;  /* 0x0000000c0d0e7389 */ /* 0x00006400000c000b */
[----:B01----:R-:W-:Y:S01]  /*2eac0*/  ENDCOLLECTIVE ;  /* 0x000000000000791b */ /* 0x003fe20003800000 */
.L_x_3704:
        /* <DEDUP_REMOVED lines=23> */
.L_x_3705:
[----:B------:R-:W-:Y:S01]  /*2ec40*/  IMAD.MOV.U32 R12, RZ, RZ, 0x2 ;  /* 0x00000002ff0c7424 */ /* 0x000fe200078e00ff */
[----:B------:R-:W-:-:S05]  /*2ec50*/  SEL R4, R14, RZ, P1 ;  /* 0x000000ff0e047207 */ /* 0x000fca0000800000 */
[----:B------:R-:W-:-:S04]  /*2ec60*/  IMAD.IADD R4, R13, 0x1, R4 ;  /* 0x000000010d047824 */ /* 0x000fc800078e0204 */
[----:B------:R-:W-:-:S07]  /*2ec70*/  IMAD.MOV.U32 R13, RZ, RZ, R4 ;  /* 0x000000ffff0d7224 */ /* 0x000fce00078e0004 */
[----:B------:R-:W-:Y:S05]  /*2ec80*/  WARPSYNC.COLLECTIVE R15, `(.L_x_3706) ;  /* 0x000000000f087348 */ /* 0x000fea0003c00000 */
[----:B------:R0:W1:Y:S02]  /*2ec90*/  SHFL.UP P6, R14, R13, R12, R11 ;  /* 0x0400000c0d0e7389 */ /* 0x00006400000c000b */
[----:B01----:R-:W-:Y:S01]  /*2eca0*/  ENDCOLLECTIVE ;  /* 0x000000000000791b */ /* 0x003fe20003800000 */
.L_x_3706:
[----:B------:R-:W-:Y:S01]  /*2ecb0*/  IMAD.MOV.U32 R12, RZ, RZ, 0x4 ;  /* 0x00000004ff0c7424 */ /* 0x000fe200078e00ff */
[----:B------:R-:W-:-:S05]  /*2ecc0*/  SEL R3, R14, RZ, P2 ;  /* 0x000000ff0e037207 */ /* 0x000fca0001000000 */
[----:B------:R-:W-:-:S04]  /*2ecd0*/  IMAD.IADD R2, R4, 0x1, R3 ;  /* 0x0000000104027824 */ /* 0x000fc800078e0203 */
[----:B------:R-:W-:-:S07]  /*2ece0*/  IMAD.MOV.U32 R13, RZ, RZ, R2 ;  /* 0x000000ffff0d7224 */ /* 0x000fce00078e0002 */
[----:B------:R-:W-:Y:S05]  /*2ecf0*/  WARPSYNC.COLLECTIVE R15, `(.L_x_3707) ;  /* 0x000000000f087348 */ /* 0x000fea0003c00000 */
[----:B------:R0:W1:Y:S02]  /*2ed00*/  SHFL.UP P6, R14, R13, R12, R11 ;  /* 0x0400000c0d0e7389 */ /* 0x00006400000c000b */
[----:B01----:R-:W-:Y:S01]  /*2ed10*/  ENDCOLLECTIVE ;  /* 0x000000000000791b */ /* 0x003fe20003800000 */
.L_x_3707:
[----:B------:R-:W-:Y:S01]  /*2ed20*/  IMAD.MOV.U32 R12, RZ, RZ, 0x8 ;  /* 0x00000008ff0c7424 */ /* 0x000fe200078e00ff */
[----:B------:R-:W-:-:S05]  /*2ed30*/  SEL R3, R14, RZ, P3 ;  /* 0x000000ff0e037207 */ /* 0x000fca0001800000 */
[----:B------:R-:W-:-:S05]  /*2ed40*/  IMAD.IADD R3, R2, 0x1, R3 ;  /* 0x0000000102037824 */ /* 0x000fca00078e0203 */
[----:B------:R-:W-:-:S07]  /*2ed50*/  MOV R13, R3 ;  /* 0x00000003000d7202 */ /* 0x000fce0000000f00 */
[----:B------:R-:W-:Y:S05]  /*2ed60*/  WARPSYNC.COLLECTIVE R15, `(.L_x_3708) ;  /* 0x000000000f087348 */ /* 0x000fea0003c00000 */
[----:B------:R0:W1:Y:S02]  /*2ed70*/  SHFL.UP P6, R14, R13, R12, R11 ;  /* 0x0400000c0d0e7389 */ /* 0x00006400000c000b */
[----:B01----:R-:W-:Y:S01]  /*2ed80*/  ENDCOLLECTIVE ;  /* 0x000000000000791b */ /* 0x003fe20003800000 */
.L_x_3708:
[----:B------:R-:W-:Y:S01]  /*2ed90*/  IMAD.MOV.U32 R12, RZ, RZ, 0x10 ;  /* 0x00000010ff0c7424 */ /* 0x000fe200078e00ff */
[----:B------:R-:W-:-:S05]  /*2eda0*/  SEL R4, R14, RZ, P4 ;  /* 0x000000ff0e047207 */ /* 0x000fca0002000000 */
[----:B------:R-:W-:-:S04]  /*2edb0*/  IMAD.IADD R4, R3, 0x1, R4 ;  /* 0x0000000103047824 */ /* 0x000fc800078e0204 */
[----:B------:R-:W-:-:S07]  /*2edc0*/  IMAD.MOV.U32 R13, RZ, RZ, R4 ;  /* 0x000000ffff0d7224 */ /* 0x000fce00078e0004 */
[----:B------:R-:W-:Y:S05]  /*2edd0*/  WARPSYNC.COLLECTIVE R15, `(.L_x_3709) ;  /* 0x000000000f087348 */ /* 0x000fea0003c00000 */
[----:B------:R0:W1:Y:S02]  /*2ede0*/  SHFL.UP P6, R14, R13, R12, R11 ;  /* 0x0400000c0d0e7389 */ /* 0x00006400000c000b */
[----:B01----:R-:W-:Y:S01]  /*2edf0*/  ENDCOLLECTIVE ;  /* 0x000000000000791b */ /* 0x003fe20003800000 */
.L_x_3709:
        /* <DEDUP_REMOVED lines=8> */
.L_x_3710:
[----:B------:R-:W-:Y:S05]  /*2ee80*/  BRA `(.L_x_3711) ;  /* 0xffffff6c00047947 */ /* 0x000fea000383ffff */
.L_x_3382:
[----:B------:R-:W-:Y:S01]  /*2ee90*/  BSSY B0, `(.L_x_3712) ;  /* 0x0000007000007945 */ /* 0x000fe20003800000 */
[----:B------:R-:W-:Y:S02]  /*2eea0*/  IMAD.MOV.U32 R12, RZ, RZ, 0x1 ;  /* 0x00000001ff0c7424 */ /* 0x000fe400078e00ff */
[----:B------:R-:W-:Y:S02]  /*2eeb0*/  IMAD.MOV.U32 R11, RZ, RZ, RZ ;  /* 0x000000ffff0b7224 */ /* 0x000fe400078e00ff */
[----:B------:R-:W-:-:S07]  /*2eec0*/  IMAD.MOV.U32 R15, RZ, RZ, -0x1 ;  /* 0xffffffffff0f7424 */ /* 0x000fce00078e00ff */
[----:B------:R-:W-:Y:S05]  /*2eed0*/  WARPSYNC.COLLECTIVE R15, `(.L_x_3713) ;  /* 0x000000000f087348 */ /* 0x000fea0003c00000 */
[----:B------:R0:W1:Y:S02]  /*2eee0*/  SHFL.UP P6, R14, R13, R12, R11 ;  /* 0x0400000c0d0e7389 */ /* 0x00006400000c000b */
[----:B01----:R-:W-:Y:S01]  /*2eef0*/  ENDCOLLECTIVE ;  /* 0x000000000000791b */ /* 0x003fe20003800000 */
.L_x_3713:
[----:B------:R-:W-:Y:S05]  /*2ef00*/  BSYNC B0 ;  /* 0x0000000000007941 */ /* 0x000fea0003800000 */
.L_x_3712:
[----:B------:R-:W-:Y:S01]  /*2ef10*/  SEL R14, R14, RZ, P1 ;  /* 0x000000ff0e0e7207 */ /* 0x000fe20000800000 */
[----:B------:R-:W-:Y:S02]  /*2ef20*/  IMAD.MOV.U32 R12, RZ, RZ, 0x2 ;  /* 0x00000002ff0c7424 */ /* 0x000fe400078e00ff */
[----:B------:R-:W-:Y:S01]  /*2ef30*/  IMAD.MOV.U32 R11, RZ, RZ, RZ ;  /* 0x000000ffff0b7224 */ /* 0x000fe200078e00ff */
[----:B------:R-:W-:Y:S01]  /*2ef40*/  IADD3 R13, R13, R14, RZ ;  /* 0x0000000e0d0d7210 */ /* 0x000fe20007ffe0ff */
[----:B------:R-:W-:-:S07]  /*2ef50*/  IMAD.MOV.U32 R15, RZ, RZ, -0x1 ;  /* 0xffffffffff0f7424 */ /* 0x000fce00078e00ff */
[----:B------:R-:W-:Y:S05]  /*2ef60*/  WARPSYNC.COLLECTIVE R15, `(.L_x_3714) ;  /* 0x000000000f087348 */ /* 0x000fea0003c00000 */
[----:B------:R0:W1:Y:S02]  /*2ef70*/  SHFL.UP P6, R14, R13, R12, R11 ;  /* 0x0400000c0d0e7389 */ /* 0x00006400000c000b */
[----:B01----:R-:W-:Y:S01]  /*2ef80*/  ENDCOLLECTIVE ;  /* 0x000000000000791b */ /* 0x003fe20003800000 */
.L_x_3714:
[----:B------:R-:W-:Y:S01]  /*2ef90*/  IMAD.MOV.U32 R12, RZ, RZ, 0x4 ;  /* 0x00000004ff0c7424 */ /* 0x000fe200078e00ff */
[----:B------:R-:W-:-:S05]  /*2efa0*/  SEL R2, R14, RZ, P2 ;  /* 0x000000ff0e027207 */ /* 0x000fca0001000000 */
[----:B------:R-:W-:-:S04]  /*2efb0*/  IMAD.IADD R2, R13, 0x1, R2 ;  /* 0x000000010d027824 */ /* 0x000fc800078e0202 */
[----:B------:R-:W-:-:S07]  /*2efc0*/  IMAD.MOV.U32 R13, RZ, RZ, R2 ;  /* 0x000000ffff0d7224 */ /* 0x000fce00078e0002 */
[----:B------:R-:W-:Y:S05]  /*2efd0*/  WARPSYNC.COLLECTIVE R15, `(.L_x_3715) ;  /* 0x000000000f087348 */ /* 0x000fea0003c00000 */
[----:B------:R0:W1:Y:S02]  /*2efe0*/  SHFL.UP P6, R14, R13, R12, R11 ;  /* 0x0400000c0d0e7389 */ /* 0x00006400000c000b */
[----:B01----:R-:W-:Y:S01]  /*2eff0*/  ENDCOLLECTIVE ;  /* 0x000000000000791b */ /* 0x003fe20003800000 */
.L_x_3715:
[----:B------:R-:W-:Y:S01]  /*2f000*/  IMAD.MOV.U32 R12, RZ, RZ, 0x8 ;  /* 0x00000008ff0c7424 */ /* 0x000fe200078e00ff */
[----:B------:R-:W-:-:S05]  /*2f010*/  SEL R3, R14, RZ, P3 ;  /* 0x000000ff0e037207 */ /* 0x000fca0001800000 */
[----:B------:R-:W-:-:S04]  /*2f020*/  IMAD.IADD R3, R2, 0x1, R3 ;  /* 0x0000000102037824 */ /* 0x000fc800078e0203 */
[----:B------:R-:W-:-:S07]  /*2f030*/  IMAD.MOV.U32 R13, RZ, RZ, R3 ;  /* 0x000000ffff0d7224 */ /* 0x000fce00078e0003 */
[----:B------:R-:W-:Y:S05]  /*2f040*/  WARPSYNC.COLLECTIVE R15, `(.L_x_3716) ;  /* 0x000000000f087348 */ /* 0x000fea0003c00000 */
[----:B------:R0:W1:Y:S02]  /*2f050*/  SHFL.UP P6, R14, R13, R12, R11 ;  /* 0x0400000c0d0e7389 */ /* 0x00006400000c000b */
[----:B01----:R-:W-:Y:S01]  /*2f060*/  ENDCOLLECTIVE ;  /* 0x000000000000791b */ /* 0x003fe20003800000 */
.L_x_3716:
[----:B------:R-:W-:Y:S02]  /*2f070*/  MOV R12, 0x10 ;  /* 0x00000010000c7802 */ /* 0x000fe40000000f00 */
[----:B------:R-:W-:-:S05]  /*2f080*/  SEL R4, R14, RZ, P4 ;  /* 0x000000ff0e047207 */ /* 0x000fca0002000000 */
[----:B------:R-:W-:-:S04]  /*2f090*/  IMAD.IADD R4, R3, 0x1, R4 ;  /* 0x0000000103047824 */ /* 0x000fc800078e0204 */
[----:B------:R-:W-:-:S07]  /*2f0a0*/  IMAD.MOV.U32 R13, RZ, RZ, R4 ;  /* 0x000000ffff0d7224 */ /* 0x000fce00078e0004 */
[----:B------:R-:W-:Y:S05]  /*2f0b0*/  WARPSYNC.COLLECTIVE R15, `(.L_x_3717) ;  /* 0x000000000f087348 */ /* 0x000fea0003c00000 */
[----:B------:R0:W1:Y:S02]  /*2f0c0*/  SHFL.UP P6, R14, R13, R12, R11 ;  /* 0x0400000c0d0e7389 */ /* 0x00006400000c000b */
[----:B01----:R-:W-:Y:S01]  /*2f0d0*/  ENDCOLLECTIVE ;  /* 0x000000000000791b */ /* 0x003fe20003800000 */
.L_x_3717:
        /* <DEDUP_REMOVED lines=8> */
.L_x_3718:
[----:B------:R-:W-:Y:S05]  /*2f160*/  BRA `(.L_x_3719) ;  /* 0xffffff6800f07947 */ /* 0x000fea000383ffff */
.L_x_3384:
[----:B------:R-:W-:Y:S01]  /*2f170*/  BSSY B0, `(.L_x_3720) ;  /* 0x0000006000007945 */ /* 0x000fe20003800000 */
[----:B------:R-:W-:Y:S01]  /*2f180*/  PLOP3.LUT P6, PT, P6, PT, PT, 0x8, 0x0 ;  /* 0x000000000000781c */ /* 0x000fe200037ce170 */
[----:B------:R-:W-:-:S12]  /*2f190*/  IMAD.MOV.U32 R15, RZ, RZ, -0x1 ;  /* 0xffffffffff0f7424 */ /* 0x000fd800078e00ff */
[----:B0-----:R-:W-:Y:S05]  /*2f1a0*/  WARPSYNC.COLLECTIVE R15, `(.L_x_3721) ;  /* 0x000000000f087348 */ /* 0x001fea0003c00000 */
[----:B------:R-:W-:Y:S01]  /*2f1b0*/  VOTE.ANY R14, PT, P6 ;  /* 0x00000000000e7806 */ /* 0x000fe200030e0100 */
[----:B0-----:R-:W-:Y:S06]  /*2f1c0*/  ENDCOLLECTIVE ;  /* 0x000000000000791b */ /* 0x001fec0003800000 */
.L_x_3721:
[----:B------:R-:W-:Y:S05]  /*2f1d0*/  BSYNC B0 ;  /* 0x0000000000007941 */ /* 0x000fea0003800000 */
.L_x_3720:
[----:B------:R-:W-:Y:S02]  /*2f1e0*/  IMAD.MOV.U32 R2, RZ, RZ, R14 ;  /* 0x000000ffff027224 */ /* 0x000fe400078e000e */
[----:B------:R-:W-:Y:S02]  /*2f1f0*/  IMAD.MOV.U32 R13, RZ, RZ, R17 ;  /* 0x000000ffff0d7224 */ /* 0x000fe400078e0011 */
[----:B------:R0:W1:Y:S01]  /*2f200*/  POPC R12, R2 ;  /* 0x00000002000c7309 */ /* 0x0000620000000000 */
[----:B------:R-:W-:Y:S02]  /*2f210*/  IMAD.MOV.U32 R11, RZ, RZ, 0x1f ;  /* 0x0000001fff0b7424 */ /* 0x000fe400078e00ff */
[----:B------:R-:W-:-:S07]  /*2f220*/  IMAD.MOV.U32 R15, RZ, RZ, -0x1 ;  /* 0xffffffffff0f7424 */ /* 0x000fce00078e00ff */
[----:B01----:R-:W-:Y:S05]  /*2f230*/  WARPSYNC.COLLECTIVE R15, `(.L_x_3722) ;  /* 0x000000000f087348 */ /* 0x003fea0003c00000 */
[----:B-1----:R1:W2:Y:S02]  /*2f240*/  SHFL.IDX P6, R14, R13, R12, R11 ;  /* 0x0000000c0d0e7389 */ /* 0x0022a400000c000b */
[----:B012---:R-:W-:Y:S01]  /*2f250*/  ENDCOLLECTIVE ;  /* 0x000000000000791b */ /* 0x007fe20003800000 */
.L_x_3722:
[----:B------:R-:W-:Y:S02]  /*2f260*/  IMAD.IADD R19, R12, 0x1, R19 ;  /* 0x000000010c137824 */ /* 0x000fe400078e0213 */
[----:B------:R-:W-:Y:S02]  /*2f270*/  IMAD.MOV.U32 R13, RZ, RZ, R5 ;  /* 0x000000ffff0d7224 */ /* 0x000fe400078e0005 */
[----:B------:R-:W-:-:S07]  /*2f280*/  IMAD.MOV.U32 R17, RZ, RZ, R14 ;  /* 0x000000ffff117224 */ /* 0x000fce00078e000e */
[----:B------:R-:W-:Y:S05]  /*2f290*/  WARPSYNC.COLLECTIVE R15, `(.L_x_3723) ;  /* 0x000000000f087348 */ /* 0x000fea0003c00000 */
[----:B------:R0:W1:Y:S02]  /*2f2a0*/  SHFL.IDX P6, R14, R13, R12, R11 ;  /* 0x0000000c0d0e7389 */ /* 0x00006400000c000b */
[----:B01----:R-:W-:Y:S01]  /*2f2b0*/  ENDCOLLECTIVE ;  /* 0x000000000000791b */ /* 0x003fe20003800000 */
.L_x_3723:
[----:B------:R-:W-:Y:S01]  /*2f2c0*/  MOV R5, R14 ;  /* 0x0000000e00057202 */ /* 0x000fe20000000f00 */
[----:B------:R-:W-:Y:S06]  /*2f2d0*/  BRA `(.L_x_3724) ;  /* 0xffffff6800d47947 */ /* 0x000fec000383ffff */
.L_x_3386:
[----:B------:R-:W-:Y:S01]  /*2f2e0*/  BSSY B0, `(.L_x_3725) ;  /* 0x0000007000007945 */ /* 0x000fe20003800000 */
[----:B------:R-:W-:Y:S02]  /*2f2f0*/  IMAD.MOV.U32 R13, RZ, RZ, R3 ;  /* 0x000000ffff0d7224 */ /* 0x000fe400078e0003 */
[----:B------:R-:W-:Y:S02]  /*2f300*/  IMAD.MOV.U32 R11, RZ, RZ, 0x1f ;  /* 0x0000001fff0b7424 */ /* 0x000fe400078e00ff */
[----:B------:R-:W-:-:S07]  /*2f310*/  IMAD.MOV.U32 R15, RZ, RZ, -0x1 ;  /* 0xffffffffff0f7424 */ /* 0x000fce00078e00ff */
[----:B0-23--:R-:W-:Y:S05]  /*2f320*/  WARPSYNC.COLLECTIVE R15, `(.L_x_3726) ;  /* 0x000000000f087348 */ /* 0x00dfea0003c00000 */
[----:B------:R1:W4:Y:S02]  /*2f330*/  SHFL.IDX P6, R14, R13, R12, R11 ;  /* 0x0000000c0d0e7389 */ /* 0x00032400000c000b */
[----:B01234-:R-:W-:Y:S01]  /*2f340*/  ENDCOLLECTIVE ;  /* 0x000000000000791b */ /* 0x01ffe20003800000 */
.L_x_3726:
[----:B------:R-:W-:Y:S05]  /*2f350*/  BSYNC B0 ;  /* 0x0000000000007941 */ /* 0x000fea0003800000 */
.L_x_3725:
[----:B------:R-:W-:Y:S01]  /*2f360*/  IMAD.MOV.U32 R16, RZ, RZ, R14 ;  /* 0x000000ffff107224 */ /* 0x000fe200078e000e */
[----:B------:R-:W-:Y:S06]  /*2f370*/  BRA `(.L_x_3385) ;  /* 0xffffff6800c47947 */ /* 0x000fec000383ffff */
.L_x_3392:
[----:B0-----:R0:W1:Y:S02]  /*2f380*/  SYNCS.PHASECHK.TRANS64.TRYWAIT P0, [R5+URZ+0x22820], R0 ;  /* 0x02282000050075a7 */ /* 0x001064000800017f */
[----:B-1----:R-:W-:Y:S05]  /*2f390*/  @!P0 NANOSLEEP.SYNCS 0x989680 ;  /* 0x009896800000895d */ /* 0x002fea0003900000 */
[----:B------:R-:W1:Y:S02]  /*2f3a0*/  @!P0 SYNCS.PHASECHK.TRANS64 P0, [R5+URZ+0x22820], R0 ;  /* 0x02282000050085a7 */ /* 0x000e64000800007f */
[----:B-1----:R-:W-:Y:S05]  /*2f3b0*/  @!P0 BRA `(.L_x_3392) ;  /* 0xfffffffc00f08947 */ /* 0x002fea000383ffff */
[----:B------:R-:W-:Y:S05]  /*2f3c0*/  BRA `(.L_x_3727) ;  /* 0xffffff7400247947 */ /* 0x000fea000383ffff */
.L_x_3393:
        /* <DEDUP_REMOVED lines=11> */
.L_x_3729:
[----:B------:R-:W-:Y:S05]  /*2f480*/  BSYNC B0 ;  /* 0x0000000000007941 */ /* 0x000fea0003800000 */
.L_x_3728:
[----:B------:R-:W-:Y:S05]  /*2f490*/  BRA `(.L_x_3730) ;  /* 0xffffff74000c7947 */ /* 0x000fea000383ffff */
.L_x_3394:
[----:B------:R-:W-:Y:S01]  /*2f4a0*/  BSSY B0, `(.L_x_3731) ;  /* 0x0000006000007945 */ /* 0x000fe20003800000 */
[----:B------:R-:W-:-:S07]  /*2f4b0*/  IMAD.MOV.U32 R15, RZ, RZ, -0x1 ;  /* 0xffffffffff0f7424 */ /* 0x000fce00078e00ff */
[----:B0-----:R-:W-:Y:S05]  /*2f4c0*/  WARPSYNC.COLLECTIVE R15, `(.L_x_3732) ;  /* 0x000000000f0c7348 */ /* 0x001fea0003c00000 */
[----:B------:R-:W-:Y:S02]  /*2f4d0*/  ELECT P6, UR62, PT ;  /* 0x00000000003e782f */ /* 0x000fe400038c0000 */
[----:B------:R-:W-:Y:S01]  /*2f4e0*/  MOV R14, UR62 ;  /* 0x0000003e000e7c02 */ /* 0x000fe20008000f00 */
[----:B0-----:R-:W-:Y:S10]  /*2f4f0*/  ENDCOLLECTIVE ;  /* 0x000000000000791b */ /* 0x001ff40003800000 */
.L_x_3732:
[----:B------:R-:W-:Y:S05]  /*2f500*/  BSYNC B0 ;  /* 0x0000000000007941 */ /* 0x000fea0003800000 */
.L_x_3731:
[----:B------:R-:W-:Y:S05]  /*2f510*/  BRA `(.L_x_3733) ;  /* 0xffffff7400007947 */ /* 0x000fea000383ffff */
.L_x_3396:
[----:B0-----:R0:W1:Y:S02]  /*2f520*/  SYNCS.PHASECHK.TRANS64.TRYWAIT P1, [R3+URZ+0x22840], R2 ;  /* 0x02284002030075a7 */ /* 0x001064000802017f */
[----:B-1----:R-:W-:Y:S05]  /*2f530*/  @!P1 NANOSLEEP.SYNCS 0x989680 ;  /* 0x009896800000995d */ /* 0x002fea0003900000 */
[----:B------:R-:W1:Y:S02]  /*2f540*/  @!P1 SYNCS.PHASECHK.TRANS64 P1, [R3+URZ+0x22840], R2 ;  /* 0x02284002030095a7 */ /* 0x000e64000802007f */
[----:B-1----:R-:W-:Y:S05]  /*2f550*/  @!P1 BRA `(.L_x_3396) ;  /* 0xfffffffc00f09947 */ /* 0x002fea000383ffff */
[----:B------:R-:W-:Y:S05]  /*2f560*/  BRA `(.L_x_3734) ;  /* 0xffffff7400287947 */ /* 0x000fea000383ffff */
.L_x_3398:
[----:B-1----:R1:W2:Y:S02]  /*2f570*/  SYNCS.PHASECHK.TRANS64.TRYWAIT P1, [R5+URZ+0x22840], R0 ;  /* 0x02284000050075a7 */ /* 0x0022a4000802017f */
[----:B--2---:R-:W-:Y:S05]  /*2f580*/  @!P1 NANOSLEEP.SYNCS 0x989680 ;  /* 0x009896800000995d */ /* 0x004fea0003900000 */
[----:B------:R-:W2:Y:S02]  /*2f590*/  @!P1 SYNCS.PHASECHK.TRANS64 P1, [R5+URZ+0x22840], R0 ;  /* 0x02284000050095a7 */ /* 0x000ea4000802007f */
[----:B--2---:R-:W-:Y:S05]  /*2f5a0*/  @!P1 BRA `(.L_x_3398) ;  /* 0xfffffffc00f09947 */ /* 0x004fea000383ffff */
[----:B------:R-:W-:Y:S05]  /*2f5b0*/  BRA `(.L_x_3735) ;  /* 0xffffff7400347947 */ /* 0x000fea000383ffff */
.L_x_3400:
[----:B--2---:R2:W3:Y:S02]  /*2f5c0*/  SYNCS.PHASECHK.TRANS64.TRYWAIT P1, [R3+URZ+0x22860], R2 ;  /* 0x02286002030075a7 */ /* 0x0044e4000802017f */
[----:B---3--:R-:W-:Y:S05]  /*2f5d0*/  @!P1 NANOSLEEP.SYNCS 0x989680 ;  /* 0x009896800000995d */ /* 0x008fea0003900000 */
[----:B------:R-:W3:Y:S02]  /*2f5e0*/  @!P1 SYNCS.PHASECHK.TRANS64 P1, [R3+URZ+0x22860], R2 ;  /* 0x02286002030095a7 */ /* 0x000ee4000802007f */
[----:B---3--:R-:W-:Y:S05]  /*2f5f0*/  @!P1 BRA `(.L_x_3400) ;  /* 0xfffffffc00f09947 */ /* 0x008fea000383ffff */
[----:B------:R-:W-:Y:S05]  /*2f600*/  BRA `(.L_x_3736) ;  /* 0xffffff7400307947 */ /* 0x000fea000383ffff */
.L_x_3402:
[----:B---3--:R3:W4:Y:S02]  /*2f610*/  SYNCS.PHASECHK.TRANS64.TRYWAIT P1, [R5+URZ+0x22860], R0 ;  /* 0x02286000050075a7 */ /* 0x008724000802017f */
[----:B----4-:R-:W-:Y:S05]  /*2f620*/  @!P1 NANOSLEEP.SYNCS 0x989680 ;  /* 0x009896800000995d */ /* 0x010fea0003900000 */
[----:B------:R-:W4:Y:S02]  /*2f630*/  @!P1 SYNCS.PHASECHK.TRANS64 P1, [R5+URZ+0x22860], R0 ;  /* 0x02286000050095a7 */ /* 0x000f24000802007f */
[----:B----4-:R-:W-:Y:S05]  /*2f640*/  @!P1 BRA `(.L_x_3402) ;  /* 0xfffffffc00f09947 */ /* 0x010fea000383ffff */
[----:B------:R-:W-:Y:S05]  /*2f650*/  BRA `(.L_x_3737) ;  /* 0xffffff74002c7947 */ /* 0x000fea000383ffff */
.L_x_3404:
[----:B----4-:R4:W0:Y:S02]  /*2f660*/  SYNCS.PHASECHK.TRANS64.TRYWAIT P1, [R3+URZ+0x22880], R2 ;  /* 0x02288002030075a7 */ /* 0x010824000802017f */
[----:B0-----:R-:W-:Y:S05]  /*2f670*/  @!P1 NANOSLEEP.SYNCS 0x989680 ;  /* 0x009896800000995d */ /* 0x001fea0003900000 */
[----:B------:R-:W0:Y:S02]  /*2f680*/  @!P1 SYNCS.PHASECHK.TRANS64 P1, [R3+URZ+0x22880], R2 ;  /* 0x02288002030095a7 */ /* 0x000e24000802007f */
[----:B0-----:R-:W-:Y:S05]  /*2f690*/  @!P1 BRA `(.L_x_3404) ;  /* 0xfffffffc00f09947 */ /* 0x001fea000383ffff */
[----:B------:R-:W-:Y:S05]  /*2f6a0*/  BRA `(.L_x_3738) ;  /* 0xffffff7400287947 */ /* 0x000fea000383ffff */
.L_x_3739:
        /* <DEDUP_REMOVED lines=13> */
.L_x_3748:


//--------------------- .nv.global.init           --------------------------
	.section	.nv.global.init,"aw",@progbits
	.align	4
.nv.global.init:
	.type		_ZZN5flash28permute_output_fp8_VcolmajorIN4cute6TensorINS1_11ArrayEngineIfLm64EEENS1_6LayoutINS1_5tupleIJNS6_IJNS1_1CILi2EEES8_NS7_ILi16EEEEEENS7_ILi1EEESB_EEENS6_IJNS6_IJSB_S8_NS7_ILi4EEEEEENS7_ILi0EEESF_EEEEEEEEEvRT_E9upper_map,@object
	.size		_ZZN5flash28permute_output_fp8_VcolmajorIN4cute6TensorINS1_11ArrayEngineIfLm64EEENS1_6LayoutINS1_5tupleIJNS6_IJNS1_1CILi2EEES8_NS7_ILi16EEEEEENS7_ILi1EEESB_EEENS6_IJNS6_IJSB_S8_NS7_ILi4EEEEEENS7_ILi0EEESF_EEEEEEEEEvRT_E9upper_map,($str$23 - _ZZN5flash28permute_output_fp8_VcolmajorIN4cute6TensorINS1_11ArrayEngineIfLm64EEENS1_6LayoutINS1_5tupleIJNS6_IJNS1_1CILi2EEES8_NS7_ILi16EEEEEENS7_ILi1EEESB_EEENS6_IJNS6_IJSB_S8_NS7_ILi4EEEEEENS7_ILi0EEESF_EEEEEEEEEvRT_E9upper_map)
_ZZN5flash28permute_output_fp8_VcolmajorIN4cute6TensorINS1_11ArrayEngineIfLm64EEENS1_6LayoutINS1_5tupleIJNS6_IJNS1_1CILi2EEES8_NS7_ILi16EEEEEENS7_ILi1EEESB_EEENS6_IJNS6_IJSB_S8_NS7_ILi4EEEEEENS7_ILi0EEESF_EEEEEEEEEvRT_E9upper_map:
        /*0000*/ 	.byte	0x00, 0x00, 0x00, 0x00, 0x02, 0x00, 0x00, 0x00, 0x03, 0x00, 0x00, 0x00, 0x01, 0x00, 0x00, 0x00
	.type		$str$23,@object
	.size		$str$23,($str$24 - $str$23)
$str$23:
        /*0010*/ 	.byte	0x28, 0x61, 0x64, 0x64, 0x72, 0x65, 0x73, 0x73, 0x20, 0x26, 0x20, 0x6d, 0x61, 0x73, 0x6b, 0x29
        /*0020*/ 	.byte	0x20, 0x3d, 0x3d, 0x20, 0x30, 0x00
	.type		$str$24,@object
	.size		$str$24,(__unnamed_5 - $str$24)
$str$24:
        /*0026*/ 	.byte	0x2f, 0x74, 0x6d, 0x70, 0x2f, 0x6f, 0x73, 0x73, 0x5f, 0x6b, 0x65, 0x72, 0x6e, 0x65, 0x6c, 0x73
        /*0036*/ 	.byte	0x5f, 0x73, 0x72, 0x63, 0x2f, 0x66, 0x6c, 0x61, 0x73, 0x68, 0x5f, 0x61, 0x74, 0x74, 0x65, 0x6e
        /*0046*/ 	.byte	0x74, 0x69, 0x6f, 0x6e, 0x2f, 0x63, 0x73, 0x72, 0x63, 0x2f, 0x63, 0x75, 0x74, 0x6c, 0x61, 0x73
        /*0056*/ 	.byte	0x73, 0x2f, 0x69, 0x6e, 0x63, 0x6c, 0x75, 0x64, 0x65, 0x2f, 0x63, 0x75, 0x74, 0x65, 0x2f, 0x70
        /*0066*/ 	.byte	0x6f, 0x69, 0x6e, 0x74, 0x65, 0x72, 0x5f, 0x66, 0x6c, 0x61, 0x67, 0x67, 0x65, 0x64, 0x2e, 0x68
        /*0076*/ 	.byte	0x70, 0x70, 0x00
	.type		__unnamed_5,@object
	.size		__unnamed_5,(__unnamed_6 - __unnamed_5)
__unnamed_5:
        /* <DEDUP_REMOVED lines=24> */
        /*01f9*/ 	.byte	0x3e, 0x3e, 0x20, 0x26, 0x5d, 0x00
	.type		__unnamed_6,@object
	.size		__unnamed_6,(__unnamed_3 - __unnamed_6)
__unnamed_6:
        /* <DEDUP_REMOVED lines=25> */
	.type		__unnamed_3,@object
	.size		__unnamed_3,(__unnamed_4 - __unnamed_3)
__unnamed_3:
        /* <DEDUP_REMOVED lines=29> */
        /*0555*/ 	.byte	0x5d, 0x00
	.type		__unnamed_4,@object
	.size		__unnamed_4,(__unnamed_2 - __unnamed_4)
__unnamed_4:
        /* <DEDUP_REMOVED lines=30> */
	.type		__unnamed_2,@object
	.size		__unnamed_2,(__unnamed_1 - __unnamed_2)
__unnamed_2:
        /* <DEDUP_REMOVED lines=30> */
	.type		__unnamed_1,@object
	.size		__unnamed_1,(.L_0 - __unnamed_1)
__unnamed_1:
        /* <DEDUP_REMOVED lines=30> */
.L_0:


//--------------------- .nv.shared._ZN7cutlass13device_kernelIN5flash11enable_sm90INS1_16FlashAttnFwdSm90INS1_25CollectiveMainloopFwdSm90ILi2EN4cute5tupleIJNS5_1CILi1EEES8_S8_EEENS6_IJNS7_ILi128EEENS7_ILi160EEESA_EEELi128ENS_12float_e4m3_tEfNS_4arch4Sm90ELb0ELb0ELb0ELb0ELb1ELb0ELb0ELb1ELb1ELb1ELb1ELb0EEENS1_21CollectiveEpilogueFwdINS6_IJSA_SA_SB_EEES9_NS_10bfloat16_tESF_Li256ELb0ELb1ELb1ELb1EEENS1_19SingleTileSchedulerILb0ELb1ELb1ELi128EEEEEEEEEvNT_6ParamsE --------------------------
	.section	.nv.shared._ZN7cutlass13device_kernelIN5flash11enable_sm90INS1_16FlashAttnFwdSm90INS1_25CollectiveMainloopFwdSm90ILi2EN4cute5tupleIJNS5_1CILi1EEES8_S8_EEENS6_IJNS7_ILi128EEENS7_ILi160EEESA_EEELi128ENS_12float_e4m3_tEfNS_4arch4Sm90ELb0ELb0ELb0ELb0ELb1ELb0ELb0ELb1ELb1ELb1ELb1ELb0EEENS1_21CollectiveEpilogueFwdINS6_IJSA_SA_SB_EEES9_NS_10bfloat16_tESF_Li256ELb0ELb1ELb1ELb1EEENS1_19SingleTileSchedulerILb0ELb1ELb1ELi128EEEEEEEEEvNT_6ParamsE,"aw",@nobits
	.sectionflags	@""
	.align	16
	.zero		1024


//--------------------- .nv.shared.reserved.0     --------------------------
	.section	.nv.shared.reserved.0,"aw",@nobits
	.weak		__nv_reservedSMEM_offset_0_alias
	.size		__nv_reservedSMEM_offset_0_alias, 0, 0
	.other		__nv_reservedSMEM_offset_0_alias,@"STO_CUDA_RESERVED_SHARED STV_DEFAULT"
__nv_reservedSMEM_offset_0_alias:
	.zero		0


//--------------------- .nv.global                --------------------------
	.section	.nv.global,"aw",@nobits
.nv.global:
	.type		_ZN78_INTERNAL_af524087_42_flash_fwd_hdim128_e4m3_paged_split_sm90_cu_f3e6f9ee_29644cute1_E,@object
	.size		_ZN78_INTERNAL_af524087_42_flash_fwd_hdim128_e4m3_paged_split_sm90_cu_f3e6f9ee_29644cute1_E,(_ZN78_INTERNAL_af524087_42_flash_fwd_hdim128_e4m3_paged_split_sm90_cu_f3e6f9ee_29644cuda3std3__45__cpo6cbeginE - _ZN78_INTERNAL_af524087_42_flash_fwd_hdim128_e4m3_paged_split_sm90_cu_f3e6f9ee_29644cute1_E)
_ZN78_INTERNAL_af524087_42_flash_fwd_hdim128_e4m3_paged_split_sm90_cu_f3e6f9ee_29644cute1_E:
	.zero		1
	.type		_ZN78_INTERNAL_af524087_42_flash_fwd_hdim128_e4m3_paged_split_sm90_cu_f3e6f9ee_29644cuda3std3__45__cpo6cbeginE,@object
	.size		_ZN78_INTERNAL_af524087_42_flash_fwd_hdim128_e4m3_paged_split_sm90_cu_f3e6f9ee_29644cuda3std3__45__cpo6cbeginE,(_ZN78_INTERNAL_af524087_42_flash_fwd_hdim128_e4m3_paged_split_sm90_cu_f3e6f9ee_29644cuda3std3__48in_placeE - _ZN78_INTERNAL_af524087_42_flash_fwd_hdim128_e4m3_paged_split_sm90_cu_f3e6f9ee_29644cuda3std3__45__cpo6cbeginE)
_ZN78_INTERNAL_af524087_42_flash_fwd_hdim128_e4m3_paged_split_sm90_cu_f3e6f9ee_29644cuda3std3__45__cpo6cbeginE:
	.zero		1
	.type		_ZN78_INTERNAL_af524087_42_flash_fwd_hdim128_e4m3_paged_split_sm90_cu_f3e6f9ee_29644cuda3std3__48in_placeE,@object
	.size		_ZN78_INTERNAL_af524087_42_flash_fwd_hdim128_e4m3_paged_split_sm90_cu_f3e6f9ee_29644cuda3std3__48in_placeE,(_ZN78_INTERNAL_af524087_42_flash_fwd_hdim128_e4m3_paged_split_sm90_cu_f3e6f9ee_29644cuda3std6ranges3__45__cpo9iter_moveE - _ZN78_INTERNAL_af524087_42_flash_fwd_hdim128_e4m3_paged_split_sm90_cu_f3e6f9ee_29644cuda3std3__48in_placeE)
_ZN78_INTERNAL_af524087_42_flash_fwd_hdim128_e4m3_paged_split_sm90_cu_f3e6f9ee_29644cuda3std3__48in_placeE:
	.zero		1
	.type		_ZN78_INTERNAL_af524087_42_flash_fwd_hdim128_e4m3_paged_split_sm90_cu_f3e6f9ee_29644cuda3std6ranges3__45__cpo9iter_moveE,@object
	.size		_ZN78_INTERNAL_af524087_42_flash_fwd_hdim128_e4m3_paged_split_sm90_cu_f3e6f9ee_29644cuda3std6ranges3__45__cpo9iter_moveE,(_ZN78_INTERNAL_af524087_42_flash_fwd_hdim128_e4m3_paged_split_sm90_cu_f3e6f9ee_29644cuda3std3__45__cpo5beginE - _ZN78_INTERNAL_af524087_42_flash_fwd_hdim128_e4m3_paged_split_sm90_cu_f3e6f9ee_29644cuda3std6ranges3__45__cpo9iter_moveE)
_ZN78_INTERNAL_af524087_42_flash_fwd_hdim128_e4m3_paged_split_sm90_cu_f3e6f9ee_29644cuda3std6ranges3__45__cpo9iter_moveE:
	.zero		1
	.type		_ZN78_INTERNAL_af524087_42_flash_fwd_hdim128_e4m3_paged_split_sm90_cu_f3e6f9ee_29644cuda3std3__45__cpo5beginE,@object
	.size		_ZN78_INTERNAL_af524087_42_flash_fwd_hdim128_e4m3_paged_split_sm90_cu_f3e6f9ee_29644cuda3std3__45__cpo5beginE,(_ZN78_INTERNAL_af524087_42_flash_fwd_hdim128_e4m3_paged_split_sm90_cu_f3e6f9ee_29644cuda3std3__480_GLOBAL__N__af524087_42_flash_fwd_hdim128_e4m3_paged_split_sm90_cu_f3e6f9ee_29646ignoreE - _ZN78_INTERNAL_af524087_42_flash_fwd_hdim128_e4m3_paged_split_sm90_cu_f3e6f9ee_29644cuda3std3__45__cpo5beginE)
_ZN78_INTERNAL_af524087_42_flash_fwd_hdim128_e4m3_paged_split_sm90_cu_f3e6f9ee_29644cuda3std3__45__cpo5beginE:
	.zero		1
	.type		_ZN78_INTERNAL_af524087_42_flash_fwd_hdim128_e4m3_paged_split_sm90_cu_f3e6f9ee_29644cuda3std3__480_GLOBAL__N__af524087_42_flash_fwd_hdim128_e4m3_paged_split_sm90_cu_f3e6f9ee_29646ignoreE,@object
	.size		_ZN78_INTERNAL_af524087_42_flash_fwd_hdim128_e4m3_paged_split_sm90_cu_f3e6f9ee_29644cuda3std3__480_GLOBAL__N__af524087_42_flash_fwd_hdim128_e4m3_paged_split_sm90_cu_f3e6f9ee_29646ignoreE,(_ZN78_INTERNAL_af524087_42_flash_fwd_hdim128_e4m3_paged_split_sm90_cu_f3e6f9ee_29644cute7productE - _ZN78_INTERNAL_af524087_42_flash_fwd_hdim128_e4m3_paged_split_sm90_cu_f3e6f9ee_29644cuda3std3__480_GLOBAL__N__af524087_42_flash_fwd_hdim128_e4m3_paged_split_sm90_cu_f3e6f9ee_29646ignoreE)
_ZN78_INTERNAL_af524087_42_flash_fwd_hdim128_e4m3_paged_split_sm90_cu_f3e6f9ee_29644cuda3std3__480_GLOBAL__N__af524087_42_flash_fwd_hdim128_e4m3_paged_split_sm90_cu_f3e6f9ee_29646ignoreE:
	.zero		1
	.type		_ZN78_INTERNAL_af524087_42_flash_fwd_hdim128_e4m3_paged_split_sm90_cu_f3e6f9ee_29644cute7productE,@object
	.size		_ZN78_INTERNAL_af524087_42_flash_fwd_hdim128_e4m3_paged_split_sm90_cu_f3e6f9ee_29644cute7productE,(_ZN78_INTERNAL_af524087_42_flash_fwd_hdim128_e4m3_paged_split_sm90_cu_f3e6f9ee_29644cuda3std3__45__cpo3endE - _ZN78_INTERNAL_af524087_42_flash_fwd_hdim128_e4m3_paged_split_sm90_cu_f3e6f9ee_29644cute7productE)
_ZN78_INTERNAL_af524087_42_flash_fwd_hdim128_e4m3_paged_split_sm90_cu_f3e6f9ee_29644cute7productE:
	.zero		1
	.type		_ZN78_INTERNAL_af524087_42_flash_fwd_hdim128_e4m3_paged_split_sm90_cu_f3e6f9ee_29644cuda3std3__45__cpo3endE,@object
	.size		_ZN78_INTERNAL_af524087_42_flash_fwd_hdim128_e4m3_paged_split_sm90_cu_f3e6f9ee_29644cuda3std3__45__cpo3endE,(_ZN78_INTERNAL_af524087_42_flash_fwd_hdim128_e4m3_paged_split_sm90_cu_f3e6f9ee_29644cuda3std3__419piecewise_constructE - _ZN78_INTERNAL_af524087_42_flash_fwd_hdim128_e4m3_paged_split_sm90_cu_f3e6f9ee_29644cuda3std3__45__cpo3endE)
_ZN78_INTERNAL_af524087_42_flash_fwd_hdim128_e4m3_paged_split_sm90_cu_f3e6f9ee_29644cuda3std3__45__cpo3endE:
	.zero		1
	.type		_ZN78_INTERNAL_af524087_42_flash_fwd_hdim128_e4m3_paged_split_sm90_cu_f3e6f9ee_29644cuda3std3__419piecewise_constructE,@object
	.size		_ZN78_INTERNAL_af524087_42_flash_fwd_hdim128_e4m3_paged_split_sm90_cu_f3e6f9ee_29644cuda3std3__419piecewise_constructE,(_ZN78_INTERNAL_af524087_42_flash_fwd_hdim128_e4m3_paged_split_sm90_cu_f3e6f9ee_29644cuda3std3__45__cpo4cendE - _ZN78_INTERNAL_af524087_42_flash_fwd_hdim128_e4m3_paged_split_sm90_cu_f3e6f9ee_29644cuda3std3__419piecewise_constructE)
_ZN78_INTERNAL_af524087_42_flash_fwd_hdim128_e4m3_paged_split_sm90_cu_f3e6f9ee_29644cuda3std3__419piecewise_constructE:
	.zero		1
	.type		_ZN78_INTERNAL_af524087_42_flash_fwd_hdim128_e4m3_paged_split_sm90_cu_f3e6f9ee_29644cuda3std3__45__cpo4cendE,@object
	.size		_ZN78_INTERNAL_af524087_42_flash_fwd_hdim128_e4m3_paged_split_sm90_cu_f3e6f9ee_29644cuda3std3__45__cpo4cendE,(_ZN78_INTERNAL_af524087_42_flash_fwd_hdim128_e4m3_paged_split_sm90_cu_f3e6f9ee_29644cuda3std6ranges3__45__cpo4swapE - _ZN78_INTERNAL_af524087_42_flash_fwd_hdim128_e4m3_paged_split_sm90_cu_f3e6f9ee_29644cuda3std3__45__cpo4cendE)
_ZN78_INTERNAL_af524087_42_flash_fwd_hdim128_e4m3_paged_split_sm90_cu_f3e6f9ee_29644cuda3std3__45__cpo4cendE:
	.zero		1
	.type		_ZN78_INTERNAL_af524087_42_flash_fwd_hdim128_e4m3_paged_split_sm90_cu_f3e6f9ee_29644cuda3std6ranges3__45__cpo4swapE,@object
	.size		_ZN78_INTERNAL_af524087_42_flash_fwd_hdim128_e4m3_paged_split_sm90_cu_f3e6f9ee_29644cuda3std6ranges3__45__cpo4swapE,(.L_14 - _ZN78_INTERNAL_af524087_42_flash_fwd_hdim128_e4m3_paged_split_sm90_cu_f3e6f9ee_29644cuda3std6ranges3__45__cpo4swapE)
_ZN78_INTERNAL_af524087_42_flash_fwd_hdim128_e4m3_paged_split_sm90_cu_f3e6f9ee_29644cuda3std6ranges3__45__cpo4swapE:
	.zero		1
.L_14:


//--------------------- .nv.shared._ZN7cutlass13device_kernelIN5flash11enable_sm90INS1_16FlashAttnFwdSm90INS1_25CollectiveMainloopFwdSm90ILi2EN4cute5tupleIJNS5_1CILi1EEES8_S8_EEENS6_IJNS7_ILi128EEENS7_ILi160EEESA_EEELi128ENS_12float_e4m3_tEfNS_4arch4Sm90ELb0ELb0ELb0ELb1ELb1ELb0ELb0ELb1ELb1ELb1ELb1ELb0EEENS1_21CollectiveEpilogueFwdINS6_IJSA_SA_SB_EEES9_NS_10bfloat16_tESF_Li256ELb1ELb1ELb1ELb1EEENS1_36VarlenDynamicPersistentTileSchedulerILi128ELi160ELi256ELi128ELb1ELb1ELb1ELb0ELb1ELb1EEEEEEEEEvNT_6ParamsE --------------------------
	.section	.nv.shared._ZN7cutlass13device_kernelIN5flash11enable_sm90INS1_16FlashAttnFwdSm90INS1_25CollectiveMainloopFwdSm90ILi2EN4cute5tupleIJNS5_1CILi1EEES8_S8_EEENS6_IJNS7_ILi128EEENS7_ILi160EEESA_EEELi128ENS_12float_e4m3_tEfNS_4arch4Sm90ELb0ELb0ELb0ELb1ELb1ELb0ELb0ELb1ELb1ELb1ELb1ELb0EEENS1_21CollectiveEpilogueFwdINS6_IJSA_SA_SB_EEES9_NS_10bfloat16_tESF_Li256ELb1ELb1ELb1ELb1EEENS1_36VarlenDynamicPersistentTileSchedulerILi128ELi160ELi256ELi128ELb1ELb1ELb1ELb0ELb1ELb1EEEEEEEEEvNT_6ParamsE,"aw",@nobits
	.sectionflags	@""
	.align	16
	.zero		1024


//--------------------- .nv.shared._ZN7cutlass13device_kernelIN5flash11enable_sm90INS1_16FlashAttnFwdSm90INS1_25CollectiveMainloopFwdSm90ILi2EN4cute5tupleIJNS5_1CILi1EEES8_S8_EEENS6_IJNS7_ILi128EEENS7_ILi160EEESA_EEELi128ENS_12float_e4m3_tEfNS_4arch4Sm90ELb0ELb0ELb0ELb1ELb1ELb1ELb0ELb1ELb1ELb1ELb1ELb0EEENS1_21CollectiveEpilogueFwdINS6_IJSA_SA_SB_EEES9_NS_10bfloat16_tESF_Li256ELb1ELb1ELb1ELb1EEENS1_36VarlenDynamicPersistentTileSchedulerILi128ELi160ELi256ELi128ELb1ELb1ELb1ELb0ELb1ELb1EEEEEEEEEvNT_6ParamsE --------------------------
	.section	.nv.shared._ZN7cutlass13device_kernelIN5flash11enable_sm90INS1_16FlashAttnFwdSm90INS1_25CollectiveMainloopFwdSm90ILi2EN4cute5tupleIJNS5_1CILi1EEES8_S8_EEENS6_IJNS7_ILi128EEENS7_ILi160EEESA_EEELi128ENS_12float_e4m3_tEfNS_4arch4Sm90ELb0ELb0ELb0ELb1ELb1ELb1ELb0ELb1ELb1ELb1ELb1ELb0EEENS1_21CollectiveEpilogueFwdINS6_IJSA_SA_SB_EEES9_NS_10bfloat16_tESF_Li256ELb1ELb1ELb1ELb1EEENS1_36VarlenDynamicPersistentTileSchedulerILi128ELi160ELi256ELi128ELb1ELb1ELb1ELb0ELb1ELb1EEEEEEEEEvNT_6ParamsE,"aw",@nobits
	.sectionflags	@""
	.align	16
	.zero		1024


//--------------------- .nv.shared._ZN7cutlass13device_kernelIN5flash11enable_sm90INS1_16FlashAttnFwdSm90INS1_25CollectiveMainloopFwdSm90ILi2EN4cute5tupleIJNS5_1CILi1EEES8_S8_EEENS6_IJNS7_ILi128EEENS7_ILi160EEESA_EEELi128ENS_12float_e4m3_tEfNS_4arch4Sm90ELb0ELb1ELb0ELb0ELb1ELb0ELb0ELb1ELb1ELb1ELb1ELb0EEENS1_21CollectiveEpilogueFwdINS6_IJSA_SA_SB_EEES9_NS_10bfloat16_tESF_Li256ELb0ELb1ELb1ELb1EEENS1_19SingleTileSchedulerILb0ELb1ELb1ELi128EEEEEEEEEvNT_6ParamsE --------------------------
	.section	.nv.shared._ZN7cutlass13device_kernelIN5flash11enable_sm90INS1_16FlashAttnFwdSm90INS1_25CollectiveMainloopFwdSm90ILi2EN4cute5tupleIJNS5_1CILi1EEES8_S8_EEENS6_IJNS7_ILi128EEENS7_ILi160EEESA_EEELi128ENS_12float_e4m3_tEfNS_4arch4Sm90ELb0ELb1ELb0ELb0ELb1ELb0ELb0ELb1ELb1ELb1ELb1ELb0EEENS1_21CollectiveEpilogueFwdINS6_IJSA_SA_SB_EEES9_NS_10bfloat16_tESF_Li256ELb0ELb1ELb1ELb1EEENS1_19SingleTileSchedulerILb0ELb1ELb1ELi128EEEEEEEEEvNT_6ParamsE,"aw",@nobits
	.sectionflags	@""
	.align	16
	.zero		1024


//--------------------- .nv.shared._ZN7cutlass13device_kernelIN5flash11enable_sm90INS1_16FlashAttnFwdSm90INS1_25CollectiveMainloopFwdSm90ILi2EN4cute5tupleIJNS5_1CILi1EEES8_S8_EEENS6_IJNS7_ILi128EEENS7_ILi160EEESA_EEELi128ENS_12float_e4m3_tEfNS_4arch4Sm90ELb0ELb1ELb0ELb1ELb1ELb0ELb0ELb1ELb1ELb1ELb1ELb0EEENS1_21CollectiveEpilogueFwdINS6_IJSA_SA_SB_EEES9_NS_10bfloat16_tESF_Li256ELb1ELb1ELb1ELb1EEENS1_36VarlenDynamicPersistentTileSchedulerILi128ELi160ELi256ELi128ELb1ELb1ELb1ELb1ELb0ELb1EEEEEEEEEvNT_6ParamsE --------------------------
	.section	.nv.shared._ZN7cutlass13device_kernelIN5flash11enable_sm90INS1_16FlashAttnFwdSm90INS1_25CollectiveMainloopFwdSm90ILi2EN4cute5tupleIJNS5_1CILi1EEES8_S8_EEENS6_IJNS7_ILi128EEENS7_ILi160EEESA_EEELi128ENS_12float_e4m3_tEfNS_4arch4Sm90ELb0ELb1ELb0ELb1ELb1ELb0ELb0ELb1ELb1ELb1ELb1ELb0EEENS1_21CollectiveEpilogueFwdINS6_IJSA_SA_SB_EEES9_NS_10bfloat16_tESF_Li256ELb1ELb1ELb1ELb1EEENS1_36VarlenDynamicPersistentTileSchedulerILi128ELi160ELi256ELi128ELb1ELb1ELb1ELb1ELb0ELb1EEEEEEEEEvNT_6ParamsE,"aw",@nobits
	.sectionflags	@""
	.align	16
	.zero		1024


//--------------------- .nv.shared._ZN7cutlass13device_kernelIN5flash11enable_sm90INS1_16FlashAttnFwdSm90INS1_25CollectiveMainloopFwdSm90ILi2EN4cute5tupleIJNS5_1CILi1EEES8_S8_EEENS6_IJNS7_ILi128EEENS7_ILi160EEESA_EEELi128ENS_12float_e4m3_tEfNS_4arch4Sm90ELb0ELb1ELb0ELb1ELb1ELb1ELb0ELb1ELb1ELb1ELb1ELb0EEENS1_21CollectiveEpilogueFwdINS6_IJSA_SA_SB_EEES9_NS_10bfloat16_tESF_Li256ELb1ELb1ELb1ELb1EEENS1_36VarlenDynamicPersistentTileSchedulerILi128ELi160ELi256ELi128ELb1ELb1ELb1ELb1ELb0ELb1EEEEEEEEEvNT_6ParamsE --------------------------
	.section	.nv.shared._ZN7cutlass13device_kernelIN5flash11enable_sm90INS1_16FlashAttnFwdSm90INS1_25CollectiveMainloopFwdSm90ILi2EN4cute5tupleIJNS5_1CILi1EEES8_S8_EEENS6_IJNS7_ILi128EEENS7_ILi160EEESA_EEELi128ENS_12float_e4m3_tEfNS_4arch4Sm90ELb0ELb1ELb0ELb1ELb1ELb1ELb0ELb1ELb1ELb1ELb1ELb0EEENS1_21CollectiveEpilogueFwdINS6_IJSA_SA_SB_EEES9_NS_10bfloat16_tESF_Li256ELb1ELb1ELb1ELb1EEENS1_36VarlenDynamicPersistentTileSchedulerILi128ELi160ELi256ELi128ELb1ELb1ELb1ELb1ELb0ELb1EEEEEEEEEvNT_6ParamsE,"aw",@nobits
	.sectionflags	@""
	.align	16
	.zero		1024


//--------------------- .nv.shared._ZN7cutlass13device_kernelIN5flash11enable_sm90INS1_16FlashAttnFwdSm90INS1_25CollectiveMainloopFwdSm90ILi2EN4cute5tupleIJNS5_1CILi1EEES8_S8_EEENS6_IJNS7_ILi128EEENS7_ILi160EEESA_EEELi128ENS_12float_e4m3_tEfNS_4arch4Sm90ELb1ELb0ELb0ELb0ELb1ELb0ELb0ELb1ELb1ELb1ELb1ELb0EEENS1_21CollectiveEpilogueFwdINS6_IJSA_SA_SB_EEES9_NS_10bfloat16_tESF_Li256ELb0ELb1ELb1ELb1EEENS1_19SingleTileSchedulerILb0ELb1ELb1ELi128EEEEEEEEEvNT_6ParamsE --------------------------
	.section	.nv.shared._ZN7cutlass13device_kernelIN5flash11enable_sm90INS1_16FlashAttnFwdSm90INS1_25CollectiveMainloopFwdSm90ILi2EN4cute5tupleIJNS5_1CILi1EEES8_S8_EEENS6_IJNS7_ILi128EEENS7_ILi160EEESA_EEELi128ENS_12float_e4m3_tEfNS_4arch4Sm90ELb1ELb0ELb0ELb0ELb1ELb0ELb0ELb1ELb1ELb1ELb1ELb0EEENS1_21CollectiveEpilogueFwdINS6_IJSA_SA_SB_EEES9_NS_10bfloat16_tESF_Li256ELb0ELb1ELb1ELb1EEENS1_19SingleTileSchedulerILb0ELb1ELb1ELi128EEEEEEEEEvNT_6ParamsE,"aw",@nobits
	.sectionflags	@""
	.align	16
	.zero		1024


//--------------------- .nv.shared._ZN7cutlass13device_kernelIN5flash11enable_sm90INS1_16FlashAttnFwdSm90INS1_25CollectiveMainloopFwdSm90ILi2EN4cute5tupleIJNS5_1CILi1EEES8_S8_EEENS6_IJNS7_ILi128EEENS7_ILi160EEESA_EEELi128ENS_12float_e4m3_tEfNS_4arch4Sm90ELb1ELb0ELb0ELb1ELb1ELb0ELb0ELb1ELb1ELb1ELb1ELb0EEENS1_21CollectiveEpilogueFwdINS6_IJSA_SA_SB_EEES9_NS_10bfloat16_tESF_Li256ELb1ELb1ELb1ELb1EEENS1_36VarlenDynamicPersistentTileSchedulerILi128ELi160ELi256ELi128ELb1ELb1ELb1ELb1ELb1ELb1EEEEEEEEEvNT_6ParamsE --------------------------
	.section	.nv.shared._ZN7cutlass13device_kernelIN5flash11enable_sm90INS1_16FlashAttnFwdSm90INS1_25CollectiveMainloopFwdSm90ILi2EN4cute5tupleIJNS5_1CILi1EEES8_S8_EEENS6_IJNS7_ILi128EEENS7_ILi160EEESA_EEELi128ENS_12float_e4m3_tEfNS_4arch4Sm90ELb1ELb0ELb0ELb1ELb1ELb0ELb0ELb1ELb1ELb1ELb1ELb0EEENS1_21CollectiveEpilogueFwdINS6_IJSA_SA_SB_EEES9_NS_10bfloat16_tESF_Li256ELb1ELb1ELb1ELb1EEENS1_36VarlenDynamicPersistentTileSchedulerILi128ELi160ELi256ELi128ELb1ELb1ELb1ELb1ELb1ELb1EEEEEEEEEvNT_6ParamsE,"aw",@nobits
	.sectionflags	@""
	.align	16
	.zero		1024


//--------------------- .nv.shared._ZN7cutlass13device_kernelIN5flash11enable_sm90INS1_16FlashAttnFwdSm90INS1_25CollectiveMainloopFwdSm90ILi2EN4cute5tupleIJNS5_1CILi1EEES8_S8_EEENS6_IJNS7_ILi128EEENS7_ILi160EEESA_EEELi128ENS_12float_e4m3_tEfNS_4arch4Sm90ELb1ELb0ELb0ELb1ELb1ELb1ELb0ELb1ELb1ELb1ELb1ELb0EEENS1_21CollectiveEpilogueFwdINS6_IJSA_SA_SB_EEES9_NS_10bfloat16_tESF_Li256ELb1ELb1ELb1ELb1EEENS1_36VarlenDynamicPersistentTileSchedulerILi128ELi160ELi256ELi128ELb1ELb1ELb1ELb1ELb1ELb1EEEEEEEEEvNT_6ParamsE --------------------------
	.section	.nv.shared._ZN7cutlass13device_kernelIN5flash11enable_sm90INS1_16FlashAttnFwdSm90INS1_25CollectiveMainloopFwdSm90ILi2EN4cute5tupleIJNS5_1CILi1EEES8_S8_EEENS6_IJNS7_ILi128EEENS7_ILi160EEESA_EEELi128ENS_12float_e4m3_tEfNS_4arch4Sm90ELb1ELb0ELb0ELb1ELb1ELb1ELb0ELb1ELb1ELb1ELb1ELb0EEENS1_21CollectiveEpilogueFwdINS6_IJSA_SA_SB_EEES9_NS_10bfloat16_tESF_Li256ELb1ELb1ELb1ELb1EEENS1_36VarlenDynamicPersistentTileSchedulerILi128ELi160ELi256ELi128ELb1ELb1ELb1ELb1ELb1ELb1EEEEEEEEEvNT_6ParamsE,"aw",@nobits
	.sectionflags	@""
	.align	16
	.zero		1024


//--------------------- .nv.constant0._ZN7cutlass13device_kernelIN5flash11enable_sm90INS1_16FlashAttnFwdSm90INS1_25CollectiveMainloopFwdSm90ILi2EN4cute5tupleIJNS5_1CILi1EEES8_S8_EEENS6_IJNS7_ILi128EEENS7_ILi160EEESA_EEELi128ENS_12float_e4m3_tEfNS_4arch4Sm90ELb0ELb0ELb0ELb0ELb1ELb0ELb0ELb1ELb1ELb1ELb1ELb0EEENS1_21CollectiveEpilogueFwdINS6_IJSA_SA_SB_EEES9_NS_10bfloat16_tESF_Li256ELb0ELb1ELb1ELb1EEENS1_19SingleTileSchedulerILb0ELb1ELb1ELi128EEEEEEEEEvNT_6ParamsE --------------------------
	.section	.nv.constant0._ZN7cutlass13device_kernelIN5flash11enable_sm90INS1_16FlashAttnFwdSm90INS1_25CollectiveMainloopFwdSm90ILi2EN4cute5tupleIJNS5_1CILi1EEES8_S8_EEENS6_IJNS7_ILi128EEENS7_ILi160EEESA_EEELi128ENS_12float_e4m3_tEfNS_4arch4Sm90ELb0ELb0ELb0ELb0ELb1ELb0ELb0ELb1ELb1ELb1ELb1ELb0EEENS1_21CollectiveEpilogueFwdINS6_IJSA_SA_SB_EEES9_NS_10bfloat16_tESF_Li256ELb0ELb1ELb1ELb1EEENS1_19SingleTileSchedulerILb0ELb1ELb1ELi128EEEEEEEEEvNT_6ParamsE,"a",@progbits
	.sectionflags	@""
	.align	4
.nv.constant0._ZN7cutlass13device_kernelIN5flash11enable_sm90INS1_16FlashAttnFwdSm90INS1_25CollectiveMainloopFwdSm90ILi2EN4cute5tupleIJNS5_1CILi1EEES8_S8_EEENS6_IJNS7_ILi128EEENS7_ILi160EEESA_EEELi128ENS_12float_e4m3_tEfNS_4arch4Sm90ELb0ELb0ELb0ELb0ELb1ELb0ELb0ELb1ELb1ELb1ELb1ELb0EEENS1_21CollectiveEpilogueFwdINS6_IJSA_SA_SB_EEES9_NS_10bfloat16_tESF_Li256ELb0ELb1ELb1ELb1EEENS1_19SingleTileSchedulerILb0ELb1ELb1ELi128EEEEEEEEEvNT_6ParamsE:
	.zero		3200


//--------------------- .nv.constant0._ZN7cutlass13device_kernelIN5flash11enable_sm90INS1_16FlashAttnFwdSm90INS1_25CollectiveMainloopFwdSm90ILi2EN4cute5tupleIJNS5_1CILi1EEES8_S8_EEENS6_IJNS7_ILi128EEENS7_ILi160EEESA_EEELi128ENS_12float_e4m3_tEfNS_4arch4Sm90ELb0ELb0ELb0ELb1ELb1ELb0ELb0ELb1ELb1ELb1ELb1ELb0EEENS1_21CollectiveEpilogueFwdINS6_IJSA_SA_SB_EEES9_NS_10bfloat16_tESF_Li256ELb1ELb1ELb1ELb1EEENS1_36VarlenDynamicPersistentTileSchedulerILi128ELi160ELi256ELi128ELb1ELb1ELb1ELb0ELb1ELb1EEEEEEEEEvNT_6ParamsE --------------------------
	.section	.nv.constant0._ZN7cutlass13device_kernelIN5flash11enable_sm90INS1_16FlashAttnFwdSm90INS1_25CollectiveMainloopFwdSm90ILi2EN4cute5tupleIJNS5_1CILi1EEES8_S8_EEENS6_IJNS7_ILi128EEENS7_ILi160EEESA_EEELi128ENS_12float_e4m3_tEfNS_4arch4Sm90ELb0ELb0ELb0ELb1ELb1ELb0ELb0ELb1ELb1ELb1ELb1ELb0EEENS1_21CollectiveEpilogueFwdINS6_IJSA_SA_SB_EEES9_NS_10bfloat16_tESF_Li256ELb1ELb1ELb1ELb1EEENS1_36VarlenDynamicPersistentTileSchedulerILi128ELi160ELi256ELi128ELb1ELb1ELb1ELb0ELb1ELb1EEEEEEEEEvNT_6ParamsE,"a",@progbits
	.sectionflags	@""
	.align	4
.nv.constant0._ZN7cutlass13device_kernelIN5flash11enable_sm90INS1_16FlashAttnFwdSm90INS1_25CollectiveMainloopFwdSm90ILi2EN4cute5tupleIJNS5_1CILi1EEES8_S8_EEENS6_IJNS7_ILi128EEENS7_ILi160EEESA_EEELi128ENS_12float_e4m3_tEfNS_4arch4Sm90ELb0ELb0ELb0ELb1ELb1ELb0ELb0ELb1ELb1ELb1ELb1ELb0EEENS1_21CollectiveEpilogueFwdINS6_IJSA_SA_SB_EEES9_NS_10bfloat16_tESF_Li256ELb1ELb1ELb1ELb1EEENS1_36VarlenDynamicPersistentTileSchedulerILi128ELi160ELi256ELi128ELb1ELb1ELb1ELb0ELb1ELb1EEEEEEEEEvNT_6ParamsE:
	.zero		3328


//--------------------- .nv.constant0._ZN7cutlass13device_kernelIN5flash11enable_sm90INS1_16FlashAttnFwdSm90INS1_25CollectiveMainloopFwdSm90ILi2EN4cute5tupleIJNS5_1CILi1EEES8_S8_EEENS6_IJNS7_ILi128EEENS7_ILi160EEESA_EEELi128ENS_12float_e4m3_tEfNS_4arch4Sm90ELb0ELb0ELb0ELb1ELb1ELb1ELb0ELb1ELb1ELb1ELb1ELb0EEENS1_21CollectiveEpilogueFwdINS6_IJSA_SA_SB_EEES9_NS_10bfloat16_tESF_Li256ELb1ELb1ELb1ELb1EEENS1_36VarlenDynamicPersistentTileSchedulerILi128ELi160ELi256ELi128ELb1ELb1ELb1ELb0ELb1ELb1EEEEEEEEEvNT_6ParamsE --------------------------
	.section	.nv.constant0._ZN7cutlass13device_kernelIN5flash11enable_sm90INS1_16FlashAttnFwdSm90INS1_25CollectiveMainloopFwdSm90ILi2EN4cute5tupleIJNS5_1CILi1EEES8_S8_EEENS6_IJNS7_ILi128EEENS7_ILi160EEESA_EEELi128ENS_12float_e4m3_tEfNS_4arch4Sm90ELb0ELb0ELb0ELb1ELb1ELb1ELb0ELb1ELb1ELb1ELb1ELb0EEENS1_21CollectiveEpilogueFwdINS6_IJSA_SA_SB_EEES9_NS_10bfloat16_tESF_Li256ELb1ELb1ELb1ELb1EEENS1_36VarlenDynamicPersistentTileSchedulerILi128ELi160ELi256ELi128ELb1ELb1ELb1ELb0ELb1ELb1EEEEEEEEEvNT_6ParamsE,"a",@progbits
	.sectionflags	@""
	.align	4
.nv.constant0._ZN7cutlass13device_kernelIN5flash11enable_sm90INS1_16FlashAttnFwdSm90INS1_25CollectiveMainloopFwdSm90ILi2EN4cute5tupleIJNS5_1CILi1EEES8_S8_EEENS6_IJNS7_ILi128EEENS7_ILi160EEESA_EEELi128ENS_12float_e4m3_tEfNS_4arch4Sm90ELb0ELb0ELb0ELb1ELb1ELb1ELb0ELb1ELb1ELb1ELb1ELb0EEENS1_21CollectiveEpilogueFwdINS6_IJSA_SA_SB_EEES9_NS_10bfloat16_tESF_Li256ELb1ELb1ELb1ELb1EEENS1_36VarlenDynamicPersistentTileSchedulerILi128ELi160ELi256ELi128ELb1ELb1ELb1ELb0ELb1ELb1EEEEEEEEEvNT_6ParamsE:
	.zero		3328


//--------------------- .nv.constant0._ZN7cutlass13device_kernelIN5flash11enable_sm90INS1_16FlashAttnFwdSm90INS1_25CollectiveMainloopFwdSm90ILi2EN4cute5tupleIJNS5_1CILi1EEES8_S8_EEENS6_IJNS7_ILi128EEENS7_ILi160EEESA_EEELi128ENS_12float_e4m3_tEfNS_4arch4Sm90ELb0ELb1ELb0ELb0ELb1ELb0ELb0ELb1ELb1ELb1ELb1ELb0EEENS1_21CollectiveEpilogueFwdINS6_IJSA_SA_SB_EEES9_NS_10bfloat16_tESF_Li256ELb0ELb1ELb1ELb1EEENS1_19SingleTileSchedulerILb0ELb1ELb1ELi128EEEEEEEEEvNT_6ParamsE --------------------------
	.section	.nv.constant0._ZN7cutlass13device_kernelIN5flash11enable_sm90INS1_16FlashAttnFwdSm90INS1_25CollectiveMainloopFwdSm90ILi2EN4cute5tupleIJNS5_1CILi1EEES8_S8_EEENS6_IJNS7_ILi128EEENS7_ILi160EEESA_EEELi128ENS_12float_e4m3_tEfNS_4arch4Sm90ELb0ELb1ELb0ELb0ELb1ELb0ELb0ELb1ELb1ELb1ELb1ELb0EEENS1_21CollectiveEpilogueFwdINS6_IJSA_SA_SB_EEES9_NS_10bfloat16_tESF_Li256ELb0ELb1ELb1ELb1EEENS1_19SingleTileSchedulerILb0ELb1ELb1ELi128EEEEEEEEEvNT_6ParamsE,"a",@progbits
	.sectionflags	@""
	.align	4
.nv.constant0._ZN7cutlass13device_kernelIN5flash11enable_sm90INS1_16FlashAttnFwdSm90INS1_25CollectiveMainloopFwdSm90ILi2EN4cute5tupleIJNS5_1CILi1EEES8_S8_EEENS6_IJNS7_ILi128EEENS7_ILi160EEESA_EEELi128ENS_12float_e4m3_tEfNS_4arch4Sm90ELb0ELb1ELb0ELb0ELb1ELb0ELb0ELb1ELb1ELb1ELb1ELb0EEENS1_21CollectiveEpilogueFwdINS6_IJSA_SA_SB_EEES9_NS_10bfloat16_tESF_Li256ELb0ELb1ELb1ELb1EEENS1_19SingleTileSchedulerILb0ELb1ELb1ELi128EEEEEEEEEvNT_6ParamsE:
	.zero		3200


//--------------------- .nv.constant0._ZN7cutlass13device_kernelIN5flash11enable_sm90INS1_16FlashAttnFwdSm90INS1_25CollectiveMainloopFwdSm90ILi2EN4cute5tupleIJNS5_1CILi1EEES8_S8_EEENS6_IJNS7_ILi128EEENS7_ILi160EEESA_EEELi128ENS_12float_e4m3_tEfNS_4arch4Sm90ELb0ELb1ELb0ELb1ELb1ELb0ELb0ELb1ELb1ELb1ELb1ELb0EEENS1_21CollectiveEpilogueFwdINS6_IJSA_SA_SB_EEES9_NS_10bfloat16_tESF_Li256ELb1ELb1ELb1ELb1EEENS1_36VarlenDynamicPersistentTileSchedulerILi128ELi160ELi256ELi128ELb1ELb1ELb1ELb1ELb0ELb1EEEEEEEEEvNT_6ParamsE --------------------------
	.section	.nv.constant0._ZN7cutlass13device_kernelIN5flash11enable_sm90INS1_16FlashAttnFwdSm90INS1_25CollectiveMainloopFwdSm90ILi2EN4cute5tupleIJNS5_1CILi1EEES8_S8_EEENS6_IJNS7_ILi128EEENS7_ILi160EEESA_EEELi128ENS_12float_e4m3_tEfNS_4arch4Sm90ELb0ELb1ELb0ELb1ELb1ELb0ELb0ELb1ELb1ELb1ELb1ELb0EEENS1_21CollectiveEpilogueFwdINS6_IJSA_SA_SB_EEES9_NS_10bfloat16_tESF_Li256ELb1ELb1ELb1ELb1EEENS1_36VarlenDynamicPersistentTileSchedulerILi128ELi160ELi256ELi128ELb1ELb1ELb1ELb1ELb0ELb1EEEEEEEEEvNT_6ParamsE,"a",@progbits
	.sectionflags	@""
	.align	4
.nv.constant0._ZN7cutlass13device_kernelIN5flash11enable_sm90INS1_16FlashAttnFwdSm90INS1_25CollectiveMainloopFwdSm90ILi2EN4cute5tupleIJNS5_1CILi1EEES8_S8_EEENS6_IJNS7_ILi128EEENS7_ILi160EEESA_EEELi128ENS_12float_e4m3_tEfNS_4arch4Sm90ELb0ELb1ELb0ELb1ELb1ELb0ELb0ELb1ELb1ELb1ELb1ELb0EEENS1_21CollectiveEpilogueFwdINS6_IJSA_SA_SB_EEES9_NS_10bfloat16_tESF_Li256ELb1ELb1ELb1ELb1EEENS1_36VarlenDynamicPersistentTileSchedulerILi128ELi160ELi256ELi128ELb1ELb1ELb1ELb1ELb0ELb1EEEEEEEEEvNT_6ParamsE:
	.zero		3328


//--------------------- .nv.constant0._ZN7cutlass13device_kernelIN5flash11enable_sm90INS1_16FlashAttnFwdSm90INS1_25CollectiveMainloopFwdSm90ILi2EN4cute5tupleIJNS5_1CILi1EEES8_S8_EEENS6_IJNS7_ILi128EEENS7_ILi160EEESA_EEELi128ENS_12float_e4m3_tEfNS_4arch4Sm90ELb0ELb1ELb0ELb1ELb1ELb1ELb0ELb1ELb1ELb1ELb1ELb0EEENS1_21CollectiveEpilogueFwdINS6_IJSA_SA_SB_EEES9_NS_10bfloat16_tESF_Li256ELb1ELb1ELb1ELb1EEENS1_36VarlenDynamicPersistentTileSchedulerILi128ELi160ELi256ELi128ELb1ELb1ELb1ELb1ELb0ELb1EEEEEEEEEvNT_6ParamsE --------------------------
	.section	.nv.constant0._ZN7cutlass13device_kernelIN5flash11enable_sm90INS1_16FlashAttnFwdSm90INS1_25CollectiveMainloopFwdSm90ILi2EN4cute5tupleIJNS5_1CILi1EEES8_S8_EEENS6_IJNS7_ILi128EEENS7_ILi160EEESA_EEELi128ENS_12float_e4m3_tEfNS_4arch4Sm90ELb0ELb1ELb0ELb1ELb1ELb1ELb0ELb1ELb1ELb1ELb1ELb0EEENS1_21CollectiveEpilogueFwdINS6_IJSA_SA_SB_EEES9_NS_10bfloat16_tESF_Li256ELb1ELb1ELb1ELb1EEENS1_36VarlenDynamicPersistentTileSchedulerILi128ELi160ELi256ELi128ELb1ELb1ELb1ELb1ELb0ELb1EEEEEEEEEvNT_6ParamsE,"a",@progbits
	.sectionflags	@""
	.align	4
.nv.constant0._ZN7cutlass13device_kernelIN5flash11enable_sm90INS1_16FlashAttnFwdSm90INS1_25CollectiveMainloopFwdSm90ILi2EN4cute5tupleIJNS5_1CILi1EEES8_S8_EEENS6_IJNS7_ILi128EEENS7_ILi160EEESA_EEELi128ENS_12float_e4m3_tEfNS_4arch4Sm90ELb0ELb1ELb0ELb1ELb1ELb1ELb0ELb1ELb1ELb1ELb1ELb0EEENS1_21CollectiveEpilogueFwdINS6_IJSA_SA_SB_EEES9_NS_10bfloat16_tESF_Li256ELb1ELb1ELb1ELb1EEENS1_36VarlenDynamicPersistentTileSchedulerILi128ELi160ELi256ELi128ELb1ELb1ELb1ELb1ELb0ELb1EEEEEEEEEvNT_6ParamsE:
	.zero		3328


//--------------------- .nv.constant0._ZN7cutlass13device_kernelIN5flash11enable_sm90INS1_16FlashAttnFwdSm90INS1_25CollectiveMainloopFwdSm90ILi2EN4cute5tupleIJNS5_1CILi1EEES8_S8_EEENS6_IJNS7_ILi128EEENS7_ILi160EEESA_EEELi128ENS_12float_e4m3_tEfNS_4arch4Sm90ELb1ELb0ELb0ELb0ELb1ELb0ELb0ELb1ELb1ELb1ELb1ELb0EEENS1_21CollectiveEpilogueFwdINS6_IJSA_SA_SB_EEES9_NS_10bfloat16_tESF_Li256ELb0ELb1ELb1ELb1EEENS1_19SingleTileSchedulerILb0ELb1ELb1ELi128EEEEEEEEEvNT_6ParamsE --------------------------
	.section	.nv.constant0._ZN7cutlass13device_kernelIN5flash11enable_sm90INS1_16FlashAttnFwdSm90INS1_25CollectiveMainloopFwdSm90ILi2EN4cute5tupleIJNS5_1CILi1EEES8_S8_EEENS6_IJNS7_ILi128EEENS7_ILi160EEESA_EEELi128ENS_12float_e4m3_tEfNS_4arch4Sm90ELb1ELb0ELb0ELb0ELb1ELb0ELb0ELb1ELb1ELb1ELb1ELb0EEENS1_21CollectiveEpilogueFwdINS6_IJSA_SA_SB_EEES9_NS_10bfloat16_tESF_Li256ELb0ELb1ELb1ELb1EEENS1_19SingleTileSchedulerILb0ELb1ELb1ELi128EEEEEEEEEvNT_6ParamsE,"a",@progbits
	.sectionflags	@""
	.align	4
.nv.constant0._ZN7cutlass13device_kernelIN5flash11enable_sm90INS1_16FlashAttnFwdSm90INS1_25CollectiveMainloopFwdSm90ILi2EN4cute5tupleIJNS5_1CILi1EEES8_S8_EEENS6_IJNS7_ILi128EEENS7_ILi160EEESA_EEELi128ENS_12float_e4m3_tEfNS_4arch4Sm90ELb1ELb0ELb0ELb0ELb1ELb0ELb0ELb1ELb1ELb1ELb1ELb0EEENS1_21CollectiveEpilogueFwdINS6_IJSA_SA_SB_EEES9_NS_10bfloat16_tESF_Li256ELb0ELb1ELb1ELb1EEENS1_19SingleTileSchedulerILb0ELb1ELb1ELi128EEEEEEEEEvNT_6ParamsE:
	.zero		3200


//--------------------- .nv.constant0._ZN7cutlass13device_kernelIN5flash11enable_sm90INS1_16FlashAttnFwdSm90INS1_25CollectiveMainloopFwdSm90ILi2EN4cute5tupleIJNS5_1CILi1EEES8_S8_EEENS6_IJNS7_ILi128EEENS7_ILi160EEESA_EEELi128ENS_12float_e4m3_tEfNS_4arch4Sm90ELb1ELb0ELb0ELb1ELb1ELb0ELb0ELb1ELb1ELb1ELb1ELb0EEENS1_21CollectiveEpilogueFwdINS6_IJSA_SA_SB_EEES9_NS_10bfloat16_tESF_Li256ELb1ELb1ELb1ELb1EEENS1_36VarlenDynamicPersistentTileSchedulerILi128ELi160ELi256ELi128ELb1ELb1ELb1ELb1ELb1ELb1EEEEEEEEEvNT_6ParamsE --------------------------
	.section	.nv.constant0._ZN7cutlass13device_kernelIN5flash11enable_sm90INS1_16FlashAttnFwdSm90INS1_25CollectiveMainloopFwdSm90ILi2EN4cute5tupleIJNS5_1CILi1EEES8_S8_EEENS6_IJNS7_ILi128EEENS7_ILi160EEESA_EEELi128ENS_12float_e4m3_tEfNS_4arch4Sm90ELb1ELb0ELb0ELb1ELb1ELb0ELb0ELb1ELb1ELb1ELb1ELb0EEENS1_21CollectiveEpilogueFwdINS6_IJSA_SA_SB_EEES9_NS_10bfloat16_tESF_Li256ELb1ELb1ELb1ELb1EEENS1_36VarlenDynamicPersistentTileSchedulerILi128ELi160ELi256ELi128ELb1ELb1ELb1ELb1ELb1ELb1EEEEEEEEEvNT_6ParamsE,"a",@progbits
	.sectionflags	@""
	.align	4
.nv.constant0._ZN7cutlass13device_kernelIN5flash11enable_sm90INS1_16FlashAttnFwdSm90INS1_25CollectiveMainloopFwdSm90ILi2EN4cute5tupleIJNS5_1CILi1EEES8_S8_EEENS6_IJNS7_ILi128EEENS7_ILi160EEESA_EEELi128ENS_12float_e4m3_tEfNS_4arch4Sm90ELb1ELb0ELb0ELb1ELb1ELb0ELb0ELb1ELb1ELb1ELb1ELb0EEENS1_21CollectiveEpilogueFwdINS6_IJSA_SA_SB_EEES9_NS_10bfloat16_tESF_Li256ELb1ELb1ELb1ELb1EEENS1_36VarlenDynamicPersistentTileSchedulerILi128ELi160ELi256ELi128ELb1ELb1ELb1ELb1ELb1ELb1EEEEEEEEEvNT_6ParamsE:
	.zero		3328


//--------------------- .nv.constant0._ZN7cutlass13device_kernelIN5flash11enable_sm90INS1_16FlashAttnFwdSm90INS1_25CollectiveMainloopFwdSm90ILi2EN4cute5tupleIJNS5_1CILi1EEES8_S8_EEENS6_IJNS7_ILi128EEENS7_ILi160EEESA_EEELi128ENS_12float_e4m3_tEfNS_4arch4Sm90ELb1ELb0ELb0ELb1ELb1ELb1ELb0ELb1ELb1ELb1ELb1ELb0EEENS1_21CollectiveEpilogueFwdINS6_IJSA_SA_SB_EEES9_NS_10bfloat16_tESF_Li256ELb1ELb1ELb1ELb1EEENS1_36VarlenDynamicPersistentTileSchedulerILi128ELi160ELi256ELi128ELb1ELb1ELb1ELb1ELb1ELb1EEEEEEEEEvNT_6ParamsE --------------------------
	.section	.nv.constant0._ZN7cutlass13device_kernelIN5flash11enable_sm90INS1_16FlashAttnFwdSm90INS1_25CollectiveMainloopFwdSm90ILi2EN4cute5tupleIJNS5_1CILi1EEES8_S8_EEENS6_IJNS7_ILi128EEENS7_ILi160EEESA_EEELi128ENS_12float_e4m3_tEfNS_4arch4Sm90ELb1ELb0ELb0ELb1ELb1ELb1ELb0ELb1ELb1ELb1ELb1ELb0EEENS1_21CollectiveEpilogueFwdINS6_IJSA_SA_SB_EEES9_NS_10bfloat16_tESF_Li256ELb1ELb1ELb1ELb1EEENS1_36VarlenDynamicPersistentTileSchedulerILi128ELi160ELi256ELi128ELb1ELb1ELb1ELb1ELb1ELb1EEEEEEEEEvNT_6ParamsE,"a",@progbits
	.sectionflags	@""
	.align	4
.nv.constant0._ZN7cutlass13device_kernelIN5flash11enable_sm90INS1_16FlashAttnFwdSm90INS1_25CollectiveMainloopFwdSm90ILi2EN4cute5tupleIJNS5_1CILi1EEES8_S8_EEENS6_IJNS7_ILi128EEENS7_ILi160EEESA_EEELi128ENS_12float_e4m3_tEfNS_4arch4Sm90ELb1ELb0ELb0ELb1ELb1ELb1ELb0ELb1ELb1ELb1ELb1ELb0EEENS1_21CollectiveEpilogueFwdINS6_IJSA_SA_SB_EEES9_NS_10bfloat16_tESF_Li256ELb1ELb1ELb1ELb1EEENS1_36VarlenDynamicPersistentTileSchedulerILi128ELi160ELi256ELi128ELb1ELb1ELb1ELb1ELb1ELb1EEEEEEEEEvNT_6ParamsE:
	.zero		3328


//--------------------- SYMBOLS --------------------------

	.type		.nv.reservedSmem.offset0,@object
	.size		.nv.reservedSmem.offset0,0x4
	.type		__assertfail,@function
